	.target	sm_90a

	.elftype	@"ET_EXEC"


//--------------------- .note.nv.tkinfo           --------------------------
	.section	.note.nv.tkinfo,"",@"SHT_NOTE"
	.sectionflags	@"SHF_NOTE_NV_TKINFO"
	.tkinfo
        /*0018*/ 	.word	0x00000002
        /*0030*/ 	.string	""
        /*0030*/ 	.string	"ptxas"
        /*0030*/ 	.string	"Cuda compilation tools, release 13.0, V13.0.88"
        /*0030*/ 	.string	"Build cuda_13.0.r13.0/compiler.36424714_0"
        /*0030*/ 	.string	"-arch sm_90a -m 64 "



//--------------------- .note.nv.cuinfo           --------------------------
	.section	.note.nv.cuinfo,"",@"SHT_NOTE"
	.sectionflags	@"SHF_NOTE_NV_CUINFO"
        /*0018*/ 	.short	0x0002
        /*001a*/ 	.short	0x005a
        /*001c*/ 	.short	0x0082
	.zero		2


//--------------------- .nv.info                  --------------------------
	.section	.nv.info,"",@"SHT_CUDA_INFO"
	.align	4


	//----- nvinfo : EIATTR_REGCOUNT
	.align		4
        /*0000*/ 	.byte	0x04, 0x2f
        /*0002*/ 	.short	(.L_19 - .L_18)
	.align		4
.L_18:
        /*0004*/ 	.word	index@(_ZN7cutlass13device_kernelIN5flash11enable_sm90INS1_16FlashAttnFwdSm90INS1_25CollectiveMainloopFwdSm90ILi2EN4cute5tupleIJNS5_1CILi1EEES8_S8_EEENS6_IJNS7_ILi64EEESA_SA_EEELi512ENS_6half_tEfNS_4arch4Sm90ELb1ELb0ELb1ELb1ELb0ELb1ELb1ELb0ELb0ELb0ELb0ELb0EEENS1_21CollectiveEpilogueFwdINS6_IJSA_NS7_ILi512EEESA_EEES9_SC_SE_Li256ELb1ELb0ELb0ELb0EEENS1_36VarlenDynamicPersistentTileSchedulerILi64ELi64ELi256ELi32ELb0ELb0ELb1ELb1ELb1ELb1EEEEEEEEEvNT_6ParamsE)
        /*0008*/ 	.word	0x000000a8


	//----- nvinfo : EIATTR_FRAME_SIZE
	.align		4
.L_19:
        /*000c*/ 	.byte	0x04, 0x11
        /*000e*/ 	.short	(.L_21 - .L_20)
	.align		4
.L_20:
        /*0010*/ 	.word	index@(_ZN7cutlass13device_kernelIN5flash11enable_sm90INS1_16FlashAttnFwdSm90INS1_25CollectiveMainloopFwdSm90ILi2EN4cute5tupleIJNS5_1CILi1EEES8_S8_EEENS6_IJNS7_ILi64EEESA_SA_EEELi512ENS_6half_tEfNS_4arch4Sm90ELb1ELb0ELb1ELb1ELb0ELb1ELb1ELb0ELb0ELb0ELb0ELb0EEENS1_21CollectiveEpilogueFwdINS6_IJSA_NS7_ILi512EEESA_EEES9_SC_SE_Li256ELb1ELb0ELb0ELb0EEENS1_36VarlenDynamicPersistentTileSchedulerILi64ELi64ELi256ELi32ELb0ELb0ELb1ELb1ELb1ELb1EEEEEEEEEvNT_6ParamsE)
        /*0014*/ 	.word	0x00000038


	//----- nvinfo : EIATTR_REGCOUNT
	.align		4
.L_21:
        /*0018*/ 	.byte	0x04, 0x2f
        /*001a*/ 	.short	(.L_23 - .L_22)
	.align		4
.L_22:
        /*001c*/ 	.word	index@(_ZN7cutlass13device_kernelIN5flash11enable_sm90INS1_16FlashAttnFwdSm90INS1_25CollectiveMainloopFwdSm90ILi2EN4cute5tupleIJNS5_1CILi1EEES8_S8_EEENS6_IJNS7_ILi64EEESA_SA_EEELi512ENS_6half_tEfNS_4arch4Sm90ELb1ELb0ELb1ELb1ELb0ELb0ELb1ELb0ELb0ELb0ELb0ELb0EEENS1_21CollectiveEpilogueFwdINS6_IJSA_NS7_ILi512EEESA_EEES9_SC_SE_Li256ELb1ELb0ELb0ELb0EEENS1_36VarlenDynamicPersistentTileSchedulerILi64ELi64ELi256ELi32ELb0ELb0ELb1ELb1ELb1ELb1EEEEEEEEEvNT_6ParamsE)
        /*0020*/ 	.word	0x000000a8


	//----- nvinfo : EIATTR_FRAME_SIZE
	.align		4
.L_23:
        /*0024*/ 	.byte	0x04, 0x11
        /*0026*/ 	.short	(.L_25 - .L_24)
	.align		4
.L_24:
        /*0028*/ 	.word	index@(_ZN7cutlass13device_kernelIN5flash11enable_sm90INS1_16FlashAttnFwdSm90INS1_25CollectiveMainloopFwdSm90ILi2EN4cute5tupleIJNS5_1CILi1EEES8_S8_EEENS6_IJNS7_ILi64EEESA_SA_EEELi512ENS_6half_tEfNS_4arch4Sm90ELb1ELb0ELb1ELb1ELb0ELb0ELb1ELb0ELb0ELb0ELb0ELb0EEENS1_21CollectiveEpilogueFwdINS6_IJSA_NS7_ILi512EEESA_EEES9_SC_SE_Li256ELb1ELb0ELb0ELb0EEENS1_36VarlenDynamicPersistentTileSchedulerILi64ELi64ELi256ELi32ELb0ELb0ELb1ELb1ELb1ELb1EEEEEEEEEvNT_6ParamsE)
        /*002c*/ 	.word	0x00000030


	//----- nvinfo : EIATTR_REGCOUNT
	.align		4
.L_25:
        /*0030*/ 	.byte	0x04, 0x2f
        /*0032*/ 	.short	(.L_27 - .L_26)
	.align		4
.L_26:
        /*0034*/ 	.word	index@(_ZN7cutlass13device_kernelIN5flash11enable_sm90INS1_16FlashAttnFwdSm90INS1_25CollectiveMainloopFwdSm90ILi2EN4cute5tupleIJNS5_1CILi1EEES8_S8_EEENS6_IJNS7_ILi64EEESA_SA_EEELi512ENS_6half_tEfNS_4arch4Sm90ELb1ELb0ELb1ELb1ELb0ELb1ELb0ELb0ELb0ELb0ELb0ELb0EEENS1_21CollectiveEpilogueFwdINS6_IJSA_NS7_ILi512EEESA_EEES9_SC_SE_Li256ELb1ELb0ELb0ELb0EEENS1_36VarlenDynamicPersistentTileSchedulerILi64ELi64ELi256ELi32ELb0ELb0ELb1ELb1ELb1ELb1EEEEEEEEEvNT_6ParamsE)
        /*0038*/ 	.word	0x000000a8


	//----- nvinfo : EIATTR_FRAME_SIZE
	.align		4
.L_27:
        /*003c*/ 	.byte	0x04, 0x11
        /*003e*/ 	.short	(.L_29 - .L_28)
	.align		4
.L_28:
        /*0040*/ 	.word	index@(_ZN7cutlass13device_kernelIN5flash11enable_sm90INS1_16FlashAttnFwdSm90INS1_25CollectiveMainloopFwdSm90ILi2EN4cute5tupleIJNS5_1CILi1EEES8_S8_EEENS6_IJNS7_ILi64EEESA_SA_EEELi512ENS_6half_tEfNS_4arch4Sm90ELb1ELb0ELb1ELb1ELb0ELb1ELb0ELb0ELb0ELb0ELb0ELb0EEENS1_21CollectiveEpilogueFwdINS6_IJSA_NS7_ILi512EEESA_EEES9_SC_SE_Li256ELb1ELb0ELb0ELb0EEENS1_36VarlenDynamicPersistentTileSchedulerILi64ELi64ELi256ELi32ELb0ELb0ELb1ELb1ELb1ELb1EEEEEEEEEvNT_6ParamsE)
        /*0044*/ 	.word	0x00000038


	//----- nvinfo : EIATTR_REGCOUNT
	.align		4
.L_29:
        /*0048*/ 	.byte	0x04, 0x2f
        /*004a*/ 	.short	(.L_31 - .L_30)
	.align		4
.L_30:
        /*004c*/ 	.word	index@(_ZN7cutlass13device_kernelIN5flash11enable_sm90INS1_16FlashAttnFwdSm90INS1_25CollectiveMainloopFwdSm90ILi2EN4cute5tupleIJNS5_1CILi1EEES8_S8_EEENS6_IJNS7_ILi64EEESA_SA_EEELi512ENS_6half_tEfNS_4arch4Sm90ELb1ELb0ELb1ELb1ELb0ELb0ELb0ELb0ELb0ELb0ELb0ELb0EEENS1_21CollectiveEpilogueFwdINS6_IJSA_NS7_ILi512EEESA_EEES9_SC_SE_Li256ELb1ELb0ELb0ELb0EEENS1_36VarlenDynamicPersistentTileSchedulerILi64ELi64ELi256ELi32ELb0ELb0ELb1ELb1ELb1ELb1EEEEEEEEEvNT_6ParamsE)
        /*0050*/ 	.word	0x000000a8


	//----- nvinfo : EIATTR_FRAME_SIZE
	.align		4
.L_31:
        /*0054*/ 	.byte	0x04, 0x11
        /*0056*/ 	.short	(.L_33 - .L_32)
	.align		4
.L_32:
        /*0058*/ 	.word	index@(_ZN7cutlass13device_kernelIN5flash11enable_sm90INS1_16FlashAttnFwdSm90INS1_25CollectiveMainloopFwdSm90ILi2EN4cute5tupleIJNS5_1CILi1EEES8_S8_EEENS6_IJNS7_ILi64EEESA_SA_EEELi512ENS_6half_tEfNS_4arch4Sm90ELb1ELb0ELb1ELb1ELb0ELb0ELb0ELb0ELb0ELb0ELb0ELb0EEENS1_21CollectiveEpilogueFwdINS6_IJSA_NS7_ILi512EEESA_EEES9_SC_SE_Li256ELb1ELb0ELb0ELb0EEENS1_36VarlenDynamicPersistentTileSchedulerILi64ELi64ELi256ELi32ELb0ELb0ELb1ELb1ELb1ELb1EEEEEEEEEvNT_6ParamsE)
        /*005c*/ 	.word	0x00000028


	//----- nvinfo : EIATTR_REGCOUNT
	.align		4
.L_33:
        /*0060*/ 	.byte	0x04, 0x2f
        /*0062*/ 	.short	(.L_35 - .L_34)
	.align		4
.L_34:
        /*0064*/ 	.word	index@(_ZN7cutlass13device_kernelIN5flash11enable_sm90INS1_16FlashAttnFwdSm90INS1_25CollectiveMainloopFwdSm90ILi2EN4cute5tupleIJNS5_1CILi1EEES8_S8_EEENS6_IJNS7_ILi64EEESA_SA_EEELi512ENS_6half_tEfNS_4arch4Sm90ELb1ELb0ELb1ELb0ELb0ELb0ELb1ELb0ELb0ELb0ELb0ELb0EEENS1_21CollectiveEpilogueFwdINS6_IJSA_NS7_ILi512EEESA_EEES9_SC_SE_Li256ELb0ELb0ELb0ELb0EEENS1_30DynamicPersistentTileSchedulerILi256ELi32ELb0ELb0ELb1EEEEEEEEEvNT_6ParamsE)
        /*0068*/ 	.word	0x000000a8


	//----- nvinfo : EIATTR_FRAME_SIZE
	.align		4
.L_35:
        /*006c*/ 	.byte	0x04, 0x11
        /*006e*/ 	.short	(.L_37 - .L_36)
	.align		4
.L_36:
        /*0070*/ 	.word	index@(_ZN7cutlass13device_kernelIN5flash11enable_sm90INS1_16FlashAttnFwdSm90INS1_25CollectiveMainloopFwdSm90ILi2EN4cute5tupleIJNS5_1CILi1EEES8_S8_EEENS6_IJNS7_ILi64EEESA_SA_EEELi512ENS_6half_tEfNS_4arch4Sm90ELb1ELb0ELb1ELb0ELb0ELb0ELb1ELb0ELb0ELb0ELb0ELb0EEENS1_21CollectiveEpilogueFwdINS6_IJSA_NS7_ILi512EEESA_EEES9_SC_SE_Li256ELb0ELb0ELb0ELb0EEENS1_30DynamicPersistentTileSchedulerILi256ELi32ELb0ELb0ELb1EEEEEEEEEvNT_6ParamsE)
        /*0074*/ 	.word	0x00000008


	//----- nvinfo : EIATTR_REGCOUNT
	.align		4
.L_37:
        /*0078*/ 	.byte	0x04, 0x2f
        /*007a*/ 	.short	(.L_39 - .L_38)
	.align		4
.L_38:
        /*007c*/ 	.word	index@(_ZN7cutlass13device_kernelIN5flash11enable_sm90INS1_16FlashAttnFwdSm90INS1_25CollectiveMainloopFwdSm90ILi2EN4cute5tupleIJNS5_1CILi1EEES8_S8_EEENS6_IJNS7_ILi64EEESA_SA_EEELi512ENS_6half_tEfNS_4arch4Sm90ELb1ELb0ELb1ELb0ELb0ELb0ELb0ELb0ELb0ELb0ELb0ELb0EEENS1_21CollectiveEpilogueFwdINS6_IJSA_NS7_ILi512EEESA_EEES9_SC_SE_Li256ELb0ELb0ELb0ELb0EEENS1_30DynamicPersistentTileSchedulerILi256ELi32ELb0ELb0ELb1EEEEEEEEEvNT_6ParamsE)
        /*0080*/ 	.word	0x000000a8


	//----- nvinfo : EIATTR_FRAME_SIZE
	.align		4
.L_39:
        /*0084*/ 	.byte	0x04, 0x11
        /*0086*/ 	.short	(.L_41 - .L_40)
	.align		4
.L_40:
        /*0088*/ 	.word	index@(_ZN7cutlass13device_kernelIN5flash11enable_sm90INS1_16FlashAttnFwdSm90INS1_25CollectiveMainloopFwdSm90ILi2EN4cute5tupleIJNS5_1CILi1EEES8_S8_EEENS6_IJNS7_ILi64EEESA_SA_EEELi512ENS_6half_tEfNS_4arch4Sm90ELb1ELb0ELb1ELb0ELb0ELb0ELb0ELb0ELb0ELb0ELb0ELb0EEENS1_21CollectiveEpilogueFwdINS6_IJSA_NS7_ILi512EEESA_EEES9_SC_SE_Li256ELb0ELb0ELb0ELb0EEENS1_30DynamicPersistentTileSchedulerILi256ELi32ELb0ELb0ELb1EEEEEEEEEvNT_6ParamsE)
        /*008c*/ 	.word	0x00000000


	//----- nvinfo : EIATTR_REGCOUNT
	.align		4
.L_41:
        /*0090*/ 	.byte	0x04, 0x2f
        /*0092*/ 	.short	(.L_43 - .L_42)
	.align		4
.L_42:
        /*0094*/ 	.word	index@(_ZN7cutlass13device_kernelIN5flash11enable_sm90INS1_16FlashAttnFwdSm90INS1_25CollectiveMainloopFwdSm90ILi2EN4cute5tupleIJNS5_1CILi1EEES8_S8_EEENS6_IJNS7_ILi64EEESA_SA_EEELi512ENS_6half_tEfNS_4arch4Sm90ELb0ELb1ELb1ELb1ELb0ELb1ELb1ELb0ELb0ELb0ELb0ELb0EEENS1_21CollectiveEpilogueFwdINS6_IJSA_NS7_ILi512EEESA_EEES9_SC_SE_Li256ELb1ELb0ELb0ELb0EEENS1_36VarlenDynamicPersistentTileSchedulerILi64ELi64ELi256ELi32ELb0ELb0ELb1ELb1ELb0ELb1EEEEEEEEEvNT_6ParamsE)
        /*0098*/ 	.word	0x000000a8


	//----- nvinfo : EIATTR_FRAME_SIZE
	.align		4
.L_43:
        /*009c*/ 	.byte	0x04, 0x11
        /*009e*/ 	.short	(.L_45 - .L_44)
	.align		4
.L_44:
        /*00a0*/ 	.word	index@(_ZN7cutlass13device_kernelIN5flash11enable_sm90INS1_16FlashAttnFwdSm90INS1_25CollectiveMainloopFwdSm90ILi2EN4cute5tupleIJNS5_1CILi1EEES8_S8_EEENS6_IJNS7_ILi64EEESA_SA_EEELi512ENS_6half_tEfNS_4arch4Sm90ELb0ELb1ELb1ELb1ELb0ELb1ELb1ELb0ELb0ELb0ELb0ELb0EEENS1_21CollectiveEpilogueFwdINS6_IJSA_NS7_ILi512EEESA_EEES9_SC_SE_Li256ELb1ELb0ELb0ELb0EEENS1_36VarlenDynamicPersistentTileSchedulerILi64ELi64ELi256ELi32ELb0ELb0ELb1ELb1ELb0ELb1EEEEEEEEEvNT_6ParamsE)
        /*00a4*/ 	.word	0x00000038


	//----- nvinfo : EIATTR_REGCOUNT
	.align		4
.L_45:
        /*00a8*/ 	.byte	0x04, 0x2f
        /*00aa*/ 	.short	(.L_47 - .L_46)
	.align		4
.L_46:
        /*00ac*/ 	.word	index@(_ZN7cutlass13device_kernelIN5flash11enable_sm90INS1_16FlashAttnFwdSm90INS1_25CollectiveMainloopFwdSm90ILi2EN4cute5tupleIJNS5_1CILi1EEES8_S8_EEENS6_IJNS7_ILi64EEESA_SA_EEELi512ENS_6half_tEfNS_4arch4Sm90ELb0ELb1ELb1ELb1ELb0ELb0ELb1ELb0ELb0ELb0ELb0ELb0EEENS1_21CollectiveEpilogueFwdINS6_IJSA_NS7_ILi512EEESA_EEES9_SC_SE_Li256ELb1ELb0ELb0ELb0EEENS1_36VarlenDynamicPersistentTileSchedulerILi64ELi64ELi256ELi32ELb0ELb0ELb1ELb1ELb0ELb1EEEEEEEEEvNT_6ParamsE)
        /*00b0*/ 	.word	0x000000a8


	//----- nvinfo : EIATTR_FRAME_SIZE
	.align		4
.L_47:
        /*00b4*/ 	.byte	0x04, 0x11
        /*00b6*/ 	.short	(.L_49 - .L_48)
	.align		4
.L_48:
        /*00b8*/ 	.word	index@(_ZN7cutlass13device_kernelIN5flash11enable_sm90INS1_16FlashAttnFwdSm90INS1_25CollectiveMainloopFwdSm90ILi2EN4cute5tupleIJNS5_1CILi1EEES8_S8_EEENS6_IJNS7_ILi64EEESA_SA_EEELi512ENS_6half_tEfNS_4arch4Sm90ELb0ELb1ELb1ELb1ELb0ELb0ELb1ELb0ELb0ELb0ELb0ELb0EEENS1_21CollectiveEpilogueFwdINS6_IJSA_NS7_ILi512EEESA_EEES9_SC_SE_Li256ELb1ELb0ELb0ELb0EEENS1_36VarlenDynamicPersistentTileSchedulerILi64ELi64ELi256ELi32ELb0ELb0ELb1ELb1ELb0ELb1EEEEEEEEEvNT_6ParamsE)
        /*00bc*/ 	.word	0x00000028


	//----- nvinfo : EIATTR_REGCOUNT
	.align		4
.L_49:
        /*00c0*/ 	.byte	0x04, 0x2f
        /*00c2*/ 	.short	(.L_51 - .L_50)
	.align		4
.L_50:
        /*00c4*/ 	.word	index@(_ZN7cutlass13device_kernelIN5flash11enable_sm90INS1_16FlashAttnFwdSm90INS1_25CollectiveMainloopFwdSm90ILi2EN4cute5tupleIJNS5_1CILi1EEES8_S8_EEENS6_IJNS7_ILi64EEESA_SA_EEELi512ENS_6half_tEfNS_4arch4Sm90ELb0ELb1ELb1ELb1ELb0ELb1ELb0ELb0ELb0ELb0ELb0ELb0EEENS1_21CollectiveEpilogueFwdINS6_IJSA_NS7_ILi512EEESA_EEES9_SC_SE_Li256ELb1ELb0ELb0ELb0EEENS1_36VarlenDynamicPersistentTileSchedulerILi64ELi64ELi256ELi32ELb0ELb0ELb1ELb1ELb0ELb1EEEEEEEEEvNT_6ParamsE)
        /*00c8*/ 	.word	0x000000a8


	//----- nvinfo : EIATTR_FRAME_SIZE
	.align		4
.L_51:
        /*00cc*/ 	.byte	0x04, 0x11
        /*00ce*/ 	.short	(.L_53 - .L_52)
	.align		4
.L_52:
        /*00d0*/ 	.word	index@(_ZN7cutlass13device_kernelIN5flash11enable_sm90INS1_16FlashAttnFwdSm90INS1_25CollectiveMainloopFwdSm90ILi2EN4cute5tupleIJNS5_1CILi1EEES8_S8_EEENS6_IJNS7_ILi64EEESA_SA_EEELi512ENS_6half_tEfNS_4arch4Sm90ELb0ELb1ELb1ELb1ELb0ELb1ELb0ELb0ELb0ELb0ELb0ELb0EEENS1_21CollectiveEpilogueFwdINS6_IJSA_NS7_ILi512EEESA_EEES9_SC_SE_Li256ELb1ELb0ELb0ELb0EEENS1_36VarlenDynamicPersistentTileSchedulerILi64ELi64ELi256ELi32ELb0ELb0ELb1ELb1ELb0ELb1EEEEEEEEEvNT_6ParamsE)
        /*00d4*/ 	.word	0x00000028


	//----- nvinfo : EIATTR_REGCOUNT
	.align		4
.L_53:
        /*00d8*/ 	.byte	0x04, 0x2f
        /*00da*/ 	.short	(.L_55 - .L_54)
	.align		4
.L_54:
        /*00dc*/ 	.word	index@(_ZN7cutlass13device_kernelIN5flash11enable_sm90INS1_16FlashAttnFwdSm90INS1_25CollectiveMainloopFwdSm90ILi2EN4cute5tupleIJNS5_1CILi1EEES8_S8_EEENS6_IJNS7_ILi64EEESA_SA_EEELi512ENS_6half_tEfNS_4arch4Sm90ELb0ELb1ELb1ELb1ELb0ELb0ELb0ELb0ELb0ELb0ELb0ELb0EEENS1_21CollectiveEpilogueFwdINS6_IJSA_NS7_ILi512EEESA_EEES9_SC_SE_Li256ELb1ELb0ELb0ELb0EEENS1_36VarlenDynamicPersistentTileSchedulerILi64ELi64ELi256ELi32ELb0ELb0ELb1ELb1ELb0ELb1EEEEEEEEEvNT_6ParamsE)
        /*00e0*/ 	.word	0x000000a8


	//----- nvinfo : EIATTR_FRAME_SIZE
	.align		4
.L_55:
        /*00e4*/ 	.byte	0x04, 0x11
        /*00e6*/ 	.short	(.L_57 - .L_56)
	.align		4
.L_56:
        /*00e8*/ 	.word	index@(_ZN7cutlass13device_kernelIN5flash11enable_sm90INS1_16FlashAttnFwdSm90INS1_25CollectiveMainloopFwdSm90ILi2EN4cute5tupleIJNS5_1CILi1EEES8_S8_EEENS6_IJNS7_ILi64EEESA_SA_EEELi512ENS_6half_tEfNS_4arch4Sm90ELb0ELb1ELb1ELb1ELb0ELb0ELb0ELb0ELb0ELb0ELb0ELb0EEENS1_21CollectiveEpilogueFwdINS6_IJSA_NS7_ILi512EEESA_EEES9_SC_SE_Li256ELb1ELb0ELb0ELb0EEENS1_36VarlenDynamicPersistentTileSchedulerILi64ELi64ELi256ELi32ELb0ELb0ELb1ELb1ELb0ELb1EEEEEEEEEvNT_6ParamsE)
        /*00ec*/ 	.word	0x00000020


	//----- nvinfo : EIATTR_REGCOUNT
	.align		4
.L_57:
        /*00f0*/ 	.byte	0x04, 0x2f
        /*00f2*/ 	.short	(.L_59 - .L_58)
	.align		4
.L_58:
        /*00f4*/ 	.word	index@(_ZN7cutlass13device_kernelIN5flash11enable_sm90INS1_16FlashAttnFwdSm90INS1_25CollectiveMainloopFwdSm90ILi2EN4cute5tupleIJNS5_1CILi1EEES8_S8_EEENS6_IJNS7_ILi64EEESA_SA_EEELi512ENS_6half_tEfNS_4arch4Sm90ELb0ELb1ELb1ELb0ELb0ELb0ELb1ELb0ELb0ELb0ELb0ELb0EEENS1_21CollectiveEpilogueFwdINS6_IJSA_NS7_ILi512EEESA_EEES9_SC_SE_Li256ELb0ELb0ELb0ELb0EEENS1_30DynamicPersistentTileSchedulerILi256ELi32ELb0ELb0ELb1EEEEEEEEEvNT_6ParamsE)
        /*00f8*/ 	.word	0x000000a8


	//----- nvinfo : EIATTR_FRAME_SIZE
	.align		4
.L_59:
        /*00fc*/ 	.byte	0x04, 0x11
        /*00fe*/ 	.short	(.L_61 - .L_60)
	.align		4
.L_60:
        /*0100*/ 	.word	index@(_ZN7cutlass13device_kernelIN5flash11enable_sm90INS1_16FlashAttnFwdSm90INS1_25CollectiveMainloopFwdSm90ILi2EN4cute5tupleIJNS5_1CILi1EEES8_S8_EEENS6_IJNS7_ILi64EEESA_SA_EEELi512ENS_6half_tEfNS_4arch4Sm90ELb0ELb1ELb1ELb0ELb0ELb0ELb1ELb0ELb0ELb0ELb0ELb0EEENS1_21CollectiveEpilogueFwdINS6_IJSA_NS7_ILi512EEESA_EEES9_SC_SE_Li256ELb0ELb0ELb0ELb0EEENS1_30DynamicPersistentTileSchedulerILi256ELi32ELb0ELb0ELb1EEEEEEEEEvNT_6ParamsE)
        /*0104*/ 	.word	0x00000008


	//----- nvinfo : EIATTR_REGCOUNT
	.align		4
.L_61:
        /*0108*/ 	.byte	0x04, 0x2f
        /*010a*/ 	.short	(.L_63 - .L_62)
	.align		4
.L_62:
        /*010c*/ 	.word	index@(_ZN7cutlass13device_kernelIN5flash11enable_sm90INS1_16FlashAttnFwdSm90INS1_25CollectiveMainloopFwdSm90ILi2EN4cute5tupleIJNS5_1CILi1EEES8_S8_EEENS6_IJNS7_ILi64EEESA_SA_EEELi512ENS_6half_tEfNS_4arch4Sm90ELb0ELb1ELb1ELb0ELb0ELb0ELb0ELb0ELb0ELb0ELb0ELb0EEENS1_21CollectiveEpilogueFwdINS6_IJSA_NS7_ILi512EEESA_EEES9_SC_SE_Li256ELb0ELb0ELb0ELb0EEENS1_30DynamicPersistentTileSchedulerILi256ELi32ELb0ELb0ELb1EEEEEEEEEvNT_6ParamsE)
        /*0110*/ 	.word	0x000000a8


	//----- nvinfo : EIATTR_FRAME_SIZE
	.align		4
.L_63:
        /*0114*/ 	.byte	0x04, 0x11
        /*0116*/ 	.short	(.L_65 - .L_64)
	.align		4
.L_64:
        /*0118*/ 	.word	index@(_ZN7cutlass13device_kernelIN5flash11enable_sm90INS1_16FlashAttnFwdSm90INS1_25CollectiveMainloopFwdSm90ILi2EN4cute5tupleIJNS5_1CILi1EEES8_S8_EEENS6_IJNS7_ILi64EEESA_SA_EEELi512ENS_6half_tEfNS_4arch4Sm90ELb0ELb1ELb1ELb0ELb0ELb0ELb0ELb0ELb0ELb0ELb0ELb0EEENS1_21CollectiveEpilogueFwdINS6_IJSA_NS7_ILi512EEESA_EEES9_SC_SE_Li256ELb0ELb0ELb0ELb0EEENS1_30DynamicPersistentTileSchedulerILi256ELi32ELb0ELb0ELb1EEEEEEEEEvNT_6ParamsE)
        /*011c*/ 	.word	0x00000000


	//----- nvinfo : EIATTR_REGCOUNT
	.align		4
.L_65:
        /*0120*/ 	.byte	0x04, 0x2f
        /*0122*/ 	.short	(.L_67 - .L_66)
	.align		4
.L_66:
        /*0124*/ 	.word	index@(_ZN7cutlass13device_kernelIN5flash11enable_sm90INS1_16FlashAttnFwdSm90INS1_25CollectiveMainloopFwdSm90ILi2EN4cute5tupleIJNS5_1CILi1EEES8_S8_EEENS6_IJNS7_ILi64EEESA_SA_EEELi512ENS_6half_tEfNS_4arch4Sm90ELb0ELb0ELb1ELb1ELb0ELb1ELb1ELb0ELb0ELb0ELb0ELb0EEENS1_21CollectiveEpilogueFwdINS6_IJSA_NS7_ILi512EEESA_EEES9_SC_SE_Li256ELb1ELb0ELb0ELb0EEENS1_36VarlenDynamicPersistentTileSchedulerILi64ELi64ELi256ELi32ELb0ELb0ELb1ELb0ELb1ELb1EEEEEEEEEvNT_6ParamsE)
        /*0128*/ 	.word	0x000000a8


	//----- nvinfo : EIATTR_FRAME_SIZE
	.align		4
.L_67:
        /*012c*/ 	.byte	0x04, 0x11
        /*012e*/ 	.short	(.L_69 - .L_68)
	.align		4
.L_68:
        /*0130*/ 	.word	index@(_ZN7cutlass13device_kernelIN5flash11enable_sm90INS1_16FlashAttnFwdSm90INS1_25CollectiveMainloopFwdSm90ILi2EN4cute5tupleIJNS5_1CILi1EEES8_S8_EEENS6_IJNS7_ILi64EEESA_SA_EEELi512ENS_6half_tEfNS_4arch4Sm90ELb0ELb0ELb1ELb1ELb0ELb1ELb1ELb0ELb0ELb0ELb0ELb0EEENS1_21CollectiveEpilogueFwdINS6_IJSA_NS7_ILi512EEESA_EEES9_SC_SE_Li256ELb1ELb0ELb0ELb0EEENS1_36VarlenDynamicPersistentTileSchedulerILi64ELi64ELi256ELi32ELb0ELb0ELb1ELb0ELb1ELb1EEEEEEEEEvNT_6ParamsE)
        /*0134*/ 	.word	0x00000040


	//----- nvinfo : EIATTR_REGCOUNT
	.align		4
.L_69:
        /*0138*/ 	.byte	0x04, 0x2f
        /*013a*/ 	.short	(.L_71 - .L_70)
	.align		4
.L_70:
        /*013c*/ 	.word	index@(_ZN7cutlass13device_kernelIN5flash11enable_sm90INS1_16FlashAttnFwdSm90INS1_25CollectiveMainloopFwdSm90ILi2EN4cute5tupleIJNS5_1CILi1EEES8_S8_EEENS6_IJNS7_ILi64EEESA_SA_EEELi512ENS_6half_tEfNS_4arch4Sm90ELb0ELb0ELb1ELb1ELb0ELb0ELb1ELb0ELb0ELb0ELb0ELb0EEENS1_21CollectiveEpilogueFwdINS6_IJSA_NS7_ILi512EEESA_EEES9_SC_SE_Li256ELb1ELb0ELb0ELb0EEENS1_36VarlenDynamicPersistentTileSchedulerILi64ELi64ELi256ELi32ELb0ELb0ELb1ELb0ELb1ELb1EEEEEEEEEvNT_6ParamsE)
        /*0140*/ 	.word	0x000000a8


	//----- nvinfo : EIATTR_FRAME_SIZE
	.align		4
.L_71:
        /*0144*/ 	.byte	0x04, 0x11
        /*0146*/ 	.short	(.L_73 - .L_72)
	.align		4
.L_72:
        /*0148*/ 	.word	index@(_ZN7cutlass13device_kernelIN5flash11enable_sm90INS1_16FlashAttnFwdSm90INS1_25CollectiveMainloopFwdSm90ILi2EN4cute5tupleIJNS5_1CILi1EEES8_S8_EEENS6_IJNS7_ILi64EEESA_SA_EEELi512ENS_6half_tEfNS_4arch4Sm90ELb0ELb0ELb1ELb1ELb0ELb0ELb1ELb0ELb0ELb0ELb0ELb0EEENS1_21CollectiveEpilogueFwdINS6_IJSA_NS7_ILi512EEESA_EEES9_SC_SE_Li256ELb1ELb0ELb0ELb0EEENS1_36VarlenDynamicPersistentTileSchedulerILi64ELi64ELi256ELi32ELb0ELb0ELb1ELb0ELb1ELb1EEEEEEEEEvNT_6ParamsE)
        /*014c*/ 	.word	0x00000038


	//----- nvinfo : EIATTR_REGCOUNT
	.align		4
.L_73:
        /*0150*/ 	.byte	0x04, 0x2f
        /*0152*/ 	.short	(.L_75 - .L_74)
	.align		4
.L_74:
        /*0154*/ 	.word	index@(_ZN7cutlass13device_kernelIN5flash11enable_sm90INS1_16FlashAttnFwdSm90INS1_25CollectiveMainloopFwdSm90ILi2EN4cute5tupleIJNS5_1CILi1EEES8_S8_EEENS6_IJNS7_ILi64EEESA_SA_EEELi512ENS_6half_tEfNS_4arch4Sm90ELb0ELb0ELb1ELb1ELb0ELb1ELb0ELb0ELb0ELb0ELb0ELb0EEENS1_21CollectiveEpilogueFwdINS6_IJSA_NS7_ILi512EEESA_EEES9_SC_SE_Li256ELb1ELb0ELb0ELb0EEENS1_36VarlenDynamicPersistentTileSchedulerILi64ELi64ELi256ELi32ELb0ELb0ELb1ELb0ELb1ELb1EEEEEEEEEvNT_6ParamsE)
        /*0158*/ 	.word	0x000000a8


	//----- nvinfo : EIATTR_FRAME_SIZE
	.align		4
.L_75:
        /*015c*/ 	.byte	0x04, 0x11
        /*015e*/ 	.short	(.L_77 - .L_76)
	.align		4
.L_76:
        /*0160*/ 	.word	index@(_ZN7cutlass13device_kernelIN5flash11enable_sm90INS1_16FlashAttnFwdSm90INS1_25CollectiveMainloopFwdSm90ILi2EN4cute5tupleIJNS5_1CILi1EEES8_S8_EEENS6_IJNS7_ILi64EEESA_SA_EEELi512ENS_6half_tEfNS_4arch4Sm90ELb0ELb0ELb1ELb1ELb0ELb1ELb0ELb0ELb0ELb0ELb0ELb0EEENS1_21CollectiveEpilogueFwdINS6_IJSA_NS7_ILi512EEESA_EEES9_SC_SE_Li256ELb1ELb0ELb0ELb0EEENS1_36VarlenDynamicPersistentTileSchedulerILi64ELi64ELi256ELi32ELb0ELb0ELb1ELb0ELb1ELb1EEEEEEEEEvNT_6ParamsE)
        /*0164*/ 	.word	0x00000040


	//----- nvinfo : EIATTR_REGCOUNT
	.align		4
.L_77:
        /*0168*/ 	.byte	0x04, 0x2f
        /*016a*/ 	.short	(.L_79 - .L_78)
	.align		4
.L_78:
        /*016c*/ 	.word	index@(_ZN7cutlass13device_kernelIN5flash11enable_sm90INS1_16FlashAttnFwdSm90INS1_25CollectiveMainloopFwdSm90ILi2EN4cute5tupleIJNS5_1CILi1EEES8_S8_EEENS6_IJNS7_ILi64EEESA_SA_EEELi512ENS_6half_tEfNS_4arch4Sm90ELb0ELb0ELb1ELb1ELb0ELb0ELb0ELb0ELb0ELb0ELb0ELb0EEENS1_21CollectiveEpilogueFwdINS6_IJSA_NS7_ILi512EEESA_EEES9_SC_SE_Li256ELb1ELb0ELb0ELb0EEENS1_36VarlenDynamicPersistentTileSchedulerILi64ELi64ELi256ELi32ELb0ELb0ELb1ELb0ELb1ELb1EEEEEEEEEvNT_6ParamsE)
        /*0170*/ 	.word	0x000000a8


	//----- nvinfo : EIATTR_FRAME_SIZE
	.align		4
.L_79:
        /*0174*/ 	.byte	0x04, 0x11
        /*0176*/ 	.short	(.L_81 - .L_80)
	.align		4
.L_80:
        /*0178*/ 	.word	index@(_ZN7cutlass13device_kernelIN5flash11enable_sm90INS1_16FlashAttnFwdSm90INS1_25CollectiveMainloopFwdSm90ILi2EN4cute5tupleIJNS5_1CILi1EEES8_S8_EEENS6_IJNS7_ILi64EEESA_SA_EEELi512ENS_6half_tEfNS_4arch4Sm90ELb0ELb0ELb1ELb1ELb0ELb0ELb0ELb0ELb0ELb0ELb0ELb0EEENS1_21CollectiveEpilogueFwdINS6_IJSA_NS7_ILi512EEESA_EEES9_SC_SE_Li256ELb1ELb0ELb0ELb0EEENS1_36VarlenDynamicPersistentTileSchedulerILi64ELi64ELi256ELi32ELb0ELb0ELb1ELb0ELb1ELb1EEEEEEEEEvNT_6ParamsE)
        /*017c*/ 	.word	0x00000030


	//----- nvinfo : EIATTR_REGCOUNT
	.align		4
.L_81:
        /*0180*/ 	.byte	0x04, 0x2f
        /*0182*/ 	.short	(.L_83 - .L_82)
	.align		4
.L_82:
        /*0184*/ 	.word	index@(_ZN7cutlass13device_kernelIN5flash11enable_sm90INS1_16FlashAttnFwdSm90INS1_25CollectiveMainloopFwdSm90ILi2EN4cute5tupleIJNS5_1CILi1EEES8_S8_EEENS6_IJNS7_ILi64EEESA_SA_EEELi512ENS_6half_tEfNS_4arch4Sm90ELb0ELb0ELb1ELb0ELb0ELb0ELb1ELb0ELb0ELb0ELb0ELb0EEENS1_21CollectiveEpilogueFwdINS6_IJSA_NS7_ILi512EEESA_EEES9_SC_SE_Li256ELb0ELb0ELb0ELb0EEENS1_29StaticPersistentTileSchedulerILb0EEEEEEEEEvNT_6ParamsE)
        /*0188*/ 	.word	0x000000a8


	//----- nvinfo : EIATTR_FRAME_SIZE
	.align		4
.L_83:
        /*018c*/ 	.byte	0x04, 0x11
        /*018e*/ 	.short	(.L_85 - .L_84)
	.align		4
.L_84:
        /*0190*/ 	.word	index@(_ZN7cutlass13device_kernelIN5flash11enable_sm90INS1_16FlashAttnFwdSm90INS1_25CollectiveMainloopFwdSm90ILi2EN4cute5tupleIJNS5_1CILi1EEES8_S8_EEENS6_IJNS7_ILi64EEESA_SA_EEELi512ENS_6half_tEfNS_4arch4Sm90ELb0ELb0ELb1ELb0ELb0ELb0ELb1ELb0ELb0ELb0ELb0ELb0EEENS1_21CollectiveEpilogueFwdINS6_IJSA_NS7_ILi512EEESA_EEES9_SC_SE_Li256ELb0ELb0ELb0ELb0EEENS1_29StaticPersistentTileSchedulerILb0EEEEEEEEEvNT_6ParamsE)
        /*0194*/ 	.word	0x00000020


	//----- nvinfo : EIATTR_REGCOUNT
	.align		4
.L_85:
        /*0198*/ 	.byte	0x04, 0x2f
        /*019a*/ 	.short	(.L_87 - .L_86)
	.align		4
.L_86:
        /*019c*/ 	.word	index@(_ZN7cutlass13device_kernelIN5flash11enable_sm90INS1_16FlashAttnFwdSm90INS1_25CollectiveMainloopFwdSm90ILi2EN4cute5tupleIJNS5_1CILi1EEES8_S8_EEENS6_IJNS7_ILi64EEESA_SA_EEELi512ENS_6half_tEfNS_4arch4Sm90ELb0ELb0ELb1ELb0ELb0ELb0ELb0ELb0ELb0ELb0ELb0ELb0EEENS1_21CollectiveEpilogueFwdINS6_IJSA_NS7_ILi512EEESA_EEES9_SC_SE_Li256ELb0ELb0ELb0ELb0EEENS1_29StaticPersistentTileSchedulerILb0EEEEEEEEEvNT_6ParamsE)
        /*01a0*/ 	.word	0x000000a8


	//----- nvinfo : EIATTR_FRAME_SIZE
	.align		4
.L_87:
        /*01a4*/ 	.byte	0x04, 0x11
        /*01a6*/ 	.short	(.L_89 - .L_88)
	.align		4
.L_88:
        /*01a8*/ 	.word	index@(_ZN7cutlass13device_kernelIN5flash11enable_sm90INS1_16FlashAttnFwdSm90INS1_25CollectiveMainloopFwdSm90ILi2EN4cute5tupleIJNS5_1CILi1EEES8_S8_EEENS6_IJNS7_ILi64EEESA_SA_EEELi512ENS_6half_tEfNS_4arch4Sm90ELb0ELb0ELb1ELb0ELb0ELb0ELb0ELb0ELb0ELb0ELb0ELb0EEENS1_21CollectiveEpilogueFwdINS6_IJSA_NS7_ILi512EEESA_EEES9_SC_SE_Li256ELb0ELb0ELb0ELb0EEENS1_29StaticPersistentTileSchedulerILb0EEEEEEEEEvNT_6ParamsE)
        /*01ac*/ 	.word	0x00000020


	//----- nvinfo : EIATTR_MIN_STACK_SIZE
	.align		4
.L_89:
        /*01b0*/ 	.byte	0x04, 0x12
        /*01b2*/ 	.short	(.L_91 - .L_90)
	.align		4
.L_90:
        /*01b4*/ 	.word	index@(_ZN7cutlass13device_kernelIN5flash11enable_sm90INS1_16FlashAttnFwdSm90INS1_25CollectiveMainloopFwdSm90ILi2EN4cute5tupleIJNS5_1CILi1EEES8_S8_EEENS6_IJNS7_ILi64EEESA_SA_EEELi512ENS_6half_tEfNS_4arch4Sm90ELb0ELb0ELb1ELb0ELb0ELb0ELb0ELb0ELb0ELb0ELb0ELb0EEENS1_21CollectiveEpilogueFwdINS6_IJSA_NS7_ILi512EEESA_EEES9_SC_SE_Li256ELb0ELb0ELb0ELb0EEENS1_29StaticPersistentTileSchedulerILb0EEEEEEEEEvNT_6ParamsE)
        /*01b8*/ 	.word	0x00000020


	//----- nvinfo : EIATTR_MIN_STACK_SIZE
	.align		4
.L_91:
        /*01bc*/ 	.byte	0x04, 0x12
        /*01be*/ 	.short	(.L_93 - .L_92)
	.align		4
.L_92:
        /*01c0*/ 	.word	index@(_ZN7cutlass13device_kernelIN5flash11enable_sm90INS1_16FlashAttnFwdSm90INS1_25CollectiveMainloopFwdSm90ILi2EN4cute5tupleIJNS5_1CILi1EEES8_S8_EEENS6_IJNS7_ILi64EEESA_SA_EEELi512ENS_6half_tEfNS_4arch4Sm90ELb0ELb0ELb1ELb0ELb0ELb0ELb1ELb0ELb0ELb0ELb0ELb0EEENS1_21CollectiveEpilogueFwdINS6_IJSA_NS7_ILi512EEESA_EEES9_SC_SE_Li256ELb0ELb0ELb0ELb0EEENS1_29StaticPersistentTileSchedulerILb0EEEEEEEEEvNT_6ParamsE)
        /*01c4*/ 	.word	0x00000020


	//----- nvinfo : EIATTR_MIN_STACK_SIZE
	.align		4
.L_93:
        /*01c8*/ 	.byte	0x04, 0x12
        /*01ca*/ 	.short	(.L_95 - .L_94)
	.align		4
.L_94:
        /*01cc*/ 	.word	index@(_ZN7cutlass13device_kernelIN5flash11enable_sm90INS1_16FlashAttnFwdSm90INS1_25CollectiveMainloopFwdSm90ILi2EN4cute5tupleIJNS5_1CILi1EEES8_S8_EEENS6_IJNS7_ILi64EEESA_SA_EEELi512ENS_6half_tEfNS_4arch4Sm90ELb0ELb0ELb1ELb1ELb0ELb0ELb0ELb0ELb0ELb0ELb0ELb0EEENS1_21CollectiveEpilogueFwdINS6_IJSA_NS7_ILi512EEESA_EEES9_SC_SE_Li256ELb1ELb0ELb0ELb0EEENS1_36VarlenDynamicPersistentTileSchedulerILi64ELi64ELi256ELi32ELb0ELb0ELb1ELb0ELb1ELb1EEEEEEEEEvNT_6ParamsE)
        /*01d0*/ 	.word	0x00000030


	//----- nvinfo : EIATTR_MIN_STACK_SIZE
	.align		4
.L_95:
        /*01d4*/ 	.byte	0x04, 0x12
        /*01d6*/ 	.short	(.L_97 - .L_96)
	.align		4
.L_96:
        /*01d8*/ 	.word	index@(_ZN7cutlass13device_kernelIN5flash11enable_sm90INS1_16FlashAttnFwdSm90INS1_25CollectiveMainloopFwdSm90ILi2EN4cute5tupleIJNS5_1CILi1EEES8_S8_EEENS6_IJNS7_ILi64EEESA_SA_EEELi512ENS_6half_tEfNS_4arch4Sm90ELb0ELb0ELb1ELb1ELb0ELb1ELb0ELb0ELb0ELb0ELb0ELb0EEENS1_21CollectiveEpilogueFwdINS6_IJSA_NS7_ILi512EEESA_EEES9_SC_SE_Li256ELb1ELb0ELb0ELb0EEENS1_36VarlenDynamicPersistentTileSchedulerILi64ELi64ELi256ELi32ELb0ELb0ELb1ELb0ELb1ELb1EEEEEEEEEvNT_6ParamsE)
        /*01dc*/ 	.word	0x00000040


	//----- nvinfo : EIATTR_MIN_STACK_SIZE
	.align		4
.L_97:
        /*01e0*/ 	.byte	0x04, 0x12
        /*01e2*/ 	.short	(.L_99 - .L_98)
	.align		4
.L_98:
        /*01e4*/ 	.word	index@(_ZN7cutlass13device_kernelIN5flash11enable_sm90INS1_16FlashAttnFwdSm90INS1_25CollectiveMainloopFwdSm90ILi2EN4cute5tupleIJNS5_1CILi1EEES8_S8_EEENS6_IJNS7_ILi64EEESA_SA_EEELi512ENS_6half_tEfNS_4arch4Sm90ELb0ELb0ELb1ELb1ELb0ELb0ELb1ELb0ELb0ELb0ELb0ELb0EEENS1_21CollectiveEpilogueFwdINS6_IJSA_NS7_ILi512EEESA_EEES9_SC_SE_Li256ELb1ELb0ELb0ELb0EEENS1_36VarlenDynamicPersistentTileSchedulerILi64ELi64ELi256ELi32ELb0ELb0ELb1ELb0ELb1ELb1EEEEEEEEEvNT_6ParamsE)
        /*01e8*/ 	.word	0x00000038


	//----- nvinfo : EIATTR_MIN_STACK_SIZE
	.align		4
.L_99:
        /*01ec*/ 	.byte	0x04, 0x12
        /*01ee*/ 	.short	(.L_101 - .L_100)
	.align		4
.L_100:
        /*01f0*/ 	.word	index@(_ZN7cutlass13device_kernelIN5flash11enable_sm90INS1_16FlashAttnFwdSm90INS1_25CollectiveMainloopFwdSm90ILi2EN4cute5tupleIJNS5_1CILi1EEES8_S8_EEENS6_IJNS7_ILi64EEESA_SA_EEELi512ENS_6half_tEfNS_4arch4Sm90ELb0ELb0ELb1ELb1ELb0ELb1ELb1ELb0ELb0ELb0ELb0ELb0EEENS1_21CollectiveEpilogueFwdINS6_IJSA_NS7_ILi512EEESA_EEES9_SC_SE_Li256ELb1ELb0ELb0ELb0EEENS1_36VarlenDynamicPersistentTileSchedulerILi64ELi64ELi256ELi32ELb0ELb0ELb1ELb0ELb1ELb1EEEEEEEEEvNT_6ParamsE)
        /*01f4*/ 	.word	0x00000040


	//----- nvinfo : EIATTR_MIN_STACK_SIZE
	.align		4
.L_101:
        /*01f8*/ 	.byte	0x04, 0x12
        /*01fa*/ 	.short	(.L_103 - .L_102)
	.align		4
.L_102:
        /*01fc*/ 	.word	index@(_ZN7cutlass13device_kernelIN5flash11enable_sm90INS1_16FlashAttnFwdSm90INS1_25CollectiveMainloopFwdSm90ILi2EN4cute5tupleIJNS5_1CILi1EEES8_S8_EEENS6_IJNS7_ILi64EEESA_SA_EEELi512ENS_6half_tEfNS_4arch4Sm90ELb0ELb1ELb1ELb0ELb0ELb0ELb0ELb0ELb0ELb0ELb0ELb0EEENS1_21CollectiveEpilogueFwdINS6_IJSA_NS7_ILi512EEESA_EEES9_SC_SE_Li256ELb0ELb0ELb0ELb0EEENS1_30DynamicPersistentTileSchedulerILi256ELi32ELb0ELb0ELb1EEEEEEEEEvNT_6ParamsE)
        /*0200*/ 	.word	0x00000000


	//----- nvinfo : EIATTR_MIN_STACK_SIZE
	.align		4
.L_103:
        /*0204*/ 	.byte	0x04, 0x12
        /*0206*/ 	.short	(.L_105 - .L_104)
	.align		4
.L_104:
        /*0208*/ 	.word	index@(_ZN7cutlass13device_kernelIN5flash11enable_sm90INS1_16FlashAttnFwdSm90INS1_25CollectiveMainloopFwdSm90ILi2EN4cute5tupleIJNS5_1CILi1EEES8_S8_EEENS6_IJNS7_ILi64EEESA_SA_EEELi512ENS_6half_tEfNS_4arch4Sm90ELb0ELb1ELb1ELb0ELb0ELb0ELb1ELb0ELb0ELb0ELb0ELb0EEENS1_21CollectiveEpilogueFwdINS6_IJSA_NS7_ILi512EEESA_EEES9_SC_SE_Li256ELb0ELb0ELb0ELb0EEENS1_30DynamicPersistentTileSchedulerILi256ELi32ELb0ELb0ELb1EEEEEEEEEvNT_6ParamsE)
        /*020c*/ 	.word	0x00000008


	//----- nvinfo : EIATTR_MIN_STACK_SIZE
	.align		4
.L_105:
        /*0210*/ 	.byte	0x04, 0x12
        /*0212*/ 	.short	(.L_107 - .L_106)
	.align		4
.L_106:
        /*0214*/ 	.word	index@(_ZN7cutlass13device_kernelIN5flash11enable_sm90INS1_16FlashAttnFwdSm90INS1_25CollectiveMainloopFwdSm90ILi2EN4cute5tupleIJNS5_1CILi1EEES8_S8_EEENS6_IJNS7_ILi64EEESA_SA_EEELi512ENS_6half_tEfNS_4arch4Sm90ELb0ELb1ELb1ELb1ELb0ELb0ELb0ELb0ELb0ELb0ELb0ELb0EEENS1_21CollectiveEpilogueFwdINS6_IJSA_NS7_ILi512EEESA_EEES9_SC_SE_Li256ELb1ELb0ELb0ELb0EEENS1_36VarlenDynamicPersistentTileSchedulerILi64ELi64ELi256ELi32ELb0ELb0ELb1ELb1ELb0ELb1EEEEEEEEEvNT_6ParamsE)
        /*0218*/ 	.word	0x00000020


	//----- nvinfo : EIATTR_MIN_STACK_SIZE
	.align		4
.L_107:
        /*021c*/ 	.byte	0x04, 0x12
        /*021e*/ 	.short	(.L_109 - .L_108)
	.align		4
.L_108:
        /*0220*/ 	.word	index@(_ZN7cutlass13device_kernelIN5flash11enable_sm90INS1_16FlashAttnFwdSm90INS1_25CollectiveMainloopFwdSm90ILi2EN4cute5tupleIJNS5_1CILi1EEES8_S8_EEENS6_IJNS7_ILi64EEESA_SA_EEELi512ENS_6half_tEfNS_4arch4Sm90ELb0ELb1ELb1ELb1ELb0ELb1ELb0ELb0ELb0ELb0ELb0ELb0EEENS1_21CollectiveEpilogueFwdINS6_IJSA_NS7_ILi512EEESA_EEES9_SC_SE_Li256ELb1ELb0ELb0ELb0EEENS1_36VarlenDynamicPersistentTileSchedulerILi64ELi64ELi256ELi32ELb0ELb0ELb1ELb1ELb0ELb1EEEEEEEEEvNT_6ParamsE)
        /*0224*/ 	.word	0x00000028


	//----- nvinfo : EIATTR_MIN_STACK_SIZE
	.align		4
.L_109:
        /*0228*/ 	.byte	0x04, 0x12
        /*022a*/ 	.short	(.L_111 - .L_110)
	.align		4
.L_110:
        /*022c*/ 	.word	index@(_ZN7cutlass13device_kernelIN5flash11enable_sm90INS1_16FlashAttnFwdSm90INS1_25CollectiveMainloopFwdSm90ILi2EN4cute5tupleIJNS5_1CILi1EEES8_S8_EEENS6_IJNS7_ILi64EEESA_SA_EEELi512ENS_6half_tEfNS_4arch4Sm90ELb0ELb1ELb1ELb1ELb0ELb0ELb1ELb0ELb0ELb0ELb0ELb0EEENS1_21CollectiveEpilogueFwdINS6_IJSA_NS7_ILi512EEESA_EEES9_SC_SE_Li256ELb1ELb0ELb0ELb0EEENS1_36VarlenDynamicPersistentTileSchedulerILi64ELi64ELi256ELi32ELb0ELb0ELb1ELb1ELb0ELb1EEEEEEEEEvNT_6ParamsE)
        /*0230*/ 	.word	0x00000028


	//----- nvinfo : EIATTR_MIN_STACK_SIZE
	.align		4
.L_111:
        /*0234*/ 	.byte	0x04, 0x12
        /*0236*/ 	.short	(.L_113 - .L_112)
	.align		4
.L_112:
        /*0238*/ 	.word	index@(_ZN7cutlass13device_kernelIN5flash11enable_sm90INS1_16FlashAttnFwdSm90INS1_25CollectiveMainloopFwdSm90ILi2EN4cute5tupleIJNS5_1CILi1EEES8_S8_EEENS6_IJNS7_ILi64EEESA_SA_EEELi512ENS_6half_tEfNS_4arch4Sm90ELb0ELb1ELb1ELb1ELb0ELb1ELb1ELb0ELb0ELb0ELb0ELb0EEENS1_21CollectiveEpilogueFwdINS6_IJSA_NS7_ILi512EEESA_EEES9_SC_SE_Li256ELb1ELb0ELb0ELb0EEENS1_36VarlenDynamicPersistentTileSchedulerILi64ELi64ELi256ELi32ELb0ELb0ELb1ELb1ELb0ELb1EEEEEEEEEvNT_6ParamsE)
        /*023c*/ 	.word	0x00000038


	//----- nvinfo : EIATTR_MIN_STACK_SIZE
	.align		4
.L_113:
        /*0240*/ 	.byte	0x04, 0x12
        /*0242*/ 	.short	(.L_115 - .L_114)
	.align		4
.L_114:
        /*0244*/ 	.word	index@(_ZN7cutlass13device_kernelIN5flash11enable_sm90INS1_16FlashAttnFwdSm90INS1_25CollectiveMainloopFwdSm90ILi2EN4cute5tupleIJNS5_1CILi1EEES8_S8_EEENS6_IJNS7_ILi64EEESA_SA_EEELi512ENS_6half_tEfNS_4arch4Sm90ELb1ELb0ELb1ELb0ELb0ELb0ELb0ELb0ELb0ELb0ELb0ELb0EEENS1_21CollectiveEpilogueFwdINS6_IJSA_NS7_ILi512EEESA_EEES9_SC_SE_Li256ELb0ELb0ELb0ELb0EEENS1_30DynamicPersistentTileSchedulerILi256ELi32ELb0ELb0ELb1EEEEEEEEEvNT_6ParamsE)
        /*0248*/ 	.word	0x00000000


	//----- nvinfo : EIATTR_MIN_STACK_SIZE
	.align		4
.L_115:
        /*024c*/ 	.byte	0x04, 0x12
        /*024e*/ 	.short	(.L_117 - .L_116)
	.align		4
.L_116:
        /*0250*/ 	.word	index@(_ZN7cutlass13device_kernelIN5flash11enable_sm90INS1_16FlashAttnFwdSm90INS1_25CollectiveMainloopFwdSm90ILi2EN4cute5tupleIJNS5_1CILi1EEES8_S8_EEENS6_IJNS7_ILi64EEESA_SA_EEELi512ENS_6half_tEfNS_4arch4Sm90ELb1ELb0ELb1ELb0ELb0ELb0ELb1ELb0ELb0ELb0ELb0ELb0EEENS1_21CollectiveEpilogueFwdINS6_IJSA_NS7_ILi512EEESA_EEES9_SC_SE_Li256ELb0ELb0ELb0ELb0EEENS1_30DynamicPersistentTileSchedulerILi256ELi32ELb0ELb0ELb1EEEEEEEEEvNT_6ParamsE)
        /*0254*/ 	.word	0x00000008


	//----- nvinfo : EIATTR_MIN_STACK_SIZE
	.align		4
.L_117:
        /*0258*/ 	.byte	0x04, 0x12
        /*025a*/ 	.short	(.L_119 - .L_118)
	.align		4
.L_118:
        /*025c*/ 	.word	index@(_ZN7cutlass13device_kernelIN5flash11enable_sm90INS1_16FlashAttnFwdSm90INS1_25CollectiveMainloopFwdSm90ILi2EN4cute5tupleIJNS5_1CILi1EEES8_S8_EEENS6_IJNS7_ILi64EEESA_SA_EEELi512ENS_6half_tEfNS_4arch4Sm90ELb1ELb0ELb1ELb1ELb0ELb0ELb0ELb0ELb0ELb0ELb0ELb0EEENS1_21CollectiveEpilogueFwdINS6_IJSA_NS7_ILi512EEESA_EEES9_SC_SE_Li256ELb1ELb0ELb0ELb0EEENS1_36VarlenDynamicPersistentTileSchedulerILi64ELi64ELi256ELi32ELb0ELb0ELb1ELb1ELb1ELb1EEEEEEEEEvNT_6ParamsE)
        /*0260*/ 	.word	0x00000028


	//----- nvinfo : EIATTR_MIN_STACK_SIZE
	.align		4
.L_119:
        /*0264*/ 	.byte	0x04, 0x12
        /*0266*/ 	.short	(.L_121 - .L_120)
	.align		4
.L_120:
        /*0268*/ 	.word	index@(_ZN7cutlass13device_kernelIN5flash11enable_sm90INS1_16FlashAttnFwdSm90INS1_25CollectiveMainloopFwdSm90ILi2EN4cute5tupleIJNS5_1CILi1EEES8_S8_EEENS6_IJNS7_ILi64EEESA_SA_EEELi512ENS_6half_tEfNS_4arch4Sm90ELb1ELb0ELb1ELb1ELb0ELb1ELb0ELb0ELb0ELb0ELb0ELb0EEENS1_21CollectiveEpilogueFwdINS6_IJSA_NS7_ILi512EEESA_EEES9_SC_SE_Li256ELb1ELb0ELb0ELb0EEENS1_36VarlenDynamicPersistentTileSchedulerILi64ELi64ELi256ELi32ELb0ELb0ELb1ELb1ELb1ELb1EEEEEEEEEvNT_6ParamsE)
        /*026c*/ 	.word	0x00000038


	//----- nvinfo : EIATTR_MIN_STACK_SIZE
	.align		4
.L_121:
        /*0270*/ 	.byte	0x04, 0x12
        /*0272*/ 	.short	(.L_123 - .L_122)
	.align		4
.L_122:
        /*0274*/ 	.word	index@(_ZN7cutlass13device_kernelIN5flash11enable_sm90INS1_16FlashAttnFwdSm90INS1_25CollectiveMainloopFwdSm90ILi2EN4cute5tupleIJNS5_1CILi1EEES8_S8_EEENS6_IJNS7_ILi64EEESA_SA_EEELi512ENS_6half_tEfNS_4arch4Sm90ELb1ELb0ELb1ELb1ELb0ELb0ELb1ELb0ELb0ELb0ELb0ELb0EEENS1_21CollectiveEpilogueFwdINS6_IJSA_NS7_ILi512EEESA_EEES9_SC_SE_Li256ELb1ELb0ELb0ELb0EEENS1_36VarlenDynamicPersistentTileSchedulerILi64ELi64ELi256ELi32ELb0ELb0ELb1ELb1ELb1ELb1EEEEEEEEEvNT_6ParamsE)
        /*0278*/ 	.word	0x00000030


	//----- nvinfo : EIATTR_MIN_STACK_SIZE
	.align		4
.L_123:
        /*027c*/ 	.byte	0x04, 0x12
        /*027e*/ 	.short	(.L_125 - .L_124)
	.align		4
.L_124:
        /*0280*/ 	.word	index@(_ZN7cutlass13device_kernelIN5flash11enable_sm90INS1_16FlashAttnFwdSm90INS1_25CollectiveMainloopFwdSm90ILi2EN4cute5tupleIJNS5_1CILi1EEES8_S8_EEENS6_IJNS7_ILi64EEESA_SA_EEELi512ENS_6half_tEfNS_4arch4Sm90ELb1ELb0ELb1ELb1ELb0ELb1ELb1ELb0ELb0ELb0ELb0ELb0EEENS1_21CollectiveEpilogueFwdINS6_IJSA_NS7_ILi512EEESA_EEES9_SC_SE_Li256ELb1ELb0ELb0ELb0EEENS1_36VarlenDynamicPersistentTileSchedulerILi64ELi64ELi256ELi32ELb0ELb0ELb1ELb1ELb1ELb1EEEEEEEEEvNT_6ParamsE)
        /*0284*/ 	.word	0x00000038
.L_125:


//--------------------- .nv.compat                --------------------------
	.section	.nv.compat,"",@"SHT_CUDA_COMPAT_INFO"
	.align	4
        /*0000*/ 	.byte	0x02, 0x09, 0x01, 0x00, 0x02, 0x02, 0x04, 0x00, 0x02, 0x05, 0x05, 0x00, 0x03, 0x07, 0x01, 0x01
        /*0010*/ 	.byte	0x02, 0x03, 0x01, 0x00, 0x02, 0x06, 0x01, 0x00, 0x04, 0x0b, 0x08, 0x00, 0x00, 0x00, 0x00, 0x00
        /*0020*/ 	.byte	0x00, 0x00, 0x00, 0x00


//--------------------- .nv.info._ZN7cutlass13device_kernelIN5flash11enable_sm90INS1_16FlashAttnFwdSm90INS1_25CollectiveMainloopFwdSm90ILi2EN4cute5tupleIJNS5_1CILi1EEES8_S8_EEENS6_IJNS7_ILi64EEESA_SA_EEELi512ENS_6half_tEfNS_4arch4Sm90ELb0ELb0ELb1ELb0ELb0ELb0ELb0ELb0ELb0ELb0ELb0ELb0EEENS1_21CollectiveEpilogueFwdINS6_IJSA_NS7_ILi512EEESA_EEES9_SC_SE_Li256ELb0ELb0ELb0ELb0EEENS1_29StaticPersistentTileSchedulerILb0EEEEEEEEEvNT_6ParamsE --------------------------
	.section	.nv.info._ZN7cutlass13device_kernelIN5flash11enable_sm90INS1_16FlashAttnFwdSm90INS1_25CollectiveMainloopFwdSm90ILi2EN4cute5tupleIJNS5_1CILi1EEES8_S8_EEENS6_IJNS7_ILi64EEESA_SA_EEELi512ENS_6half_tEfNS_4arch4Sm90ELb0ELb0ELb1ELb0ELb0ELb0ELb0ELb0ELb0ELb0ELb0ELb0EEENS1_21CollectiveEpilogueFwdINS6_IJSA_NS7_ILi512EEESA_EEES9_SC_SE_Li256ELb0ELb0ELb0ELb0EEENS1_29StaticPersistentTileSchedulerILb0EEEEEEEEEvNT_6ParamsE,"",@"SHT_CUDA_INFO"
	.sectionflags	@""
	.align	4


	//----- nvinfo : EIATTR_CUDA_API_VERSION
	.align		4
        /*0000*/ 	.byte	0x04, 0x37
        /*0002*/ 	.short	(.L_127 - .L_126)
.L_126:
        /*0004*/ 	.word	0x00000082


	//----- nvinfo : EIATTR_KPARAM_INFO
	.align		4
.L_127:
        /*0008*/ 	.byte	0x04, 0x17
        /*000a*/ 	.short	(.L_129 - .L_128)
.L_128:
        /*000c*/ 	.word	0x00000000
        /*0010*/ 	.short	0x0000
        /*0012*/ 	.short	0x0070
        /*0014*/ 	.byte	0x00, 0xf0, 0x01, 0x2e


	//----- nvinfo : EIATTR_SPARSE_MMA_MASK
	.align		4
.L_129:
        /*0018*/ 	.byte	0x03, 0x50
        /*001a*/ 	.short	0x0000


	//----- nvinfo : EIATTR_MAXREG_COUNT
	.align		4
        /*001c*/ 	.byte	0x03, 0x1b
        /*001e*/ 	.short	0x00a8


	//----- nvinfo : EIATTR_NUM_BARRIERS
	.align		4
        /*0020*/ 	.byte	0x02, 0x4c
        /*0022*/ 	.byte	0x10
	.zero		1


	//----- nvinfo : EIATTR_EXTERNS
	.align		4
        /*0024*/ 	.byte	0x04, 0x0f
        /*0026*/ 	.short	(.L_131 - .L_130)


	//   ....[0]....
	.align		4
.L_130:
        /*0028*/ 	.word	index@(__assertfail)


	//----- nvinfo : EIATTR_ANNOTATIONS
	.align		4
.L_131:
        /*002c*/ 	.byte	0x04, 0x55
        /*002e*/ 	.short	(.L_133 - .L_132)


	//   ....[0]....
.L_132:
        /*0030*/ 	.word	0x00000001
        /*0034*/ 	.byte	0xc0, 0x7e, 0x00, 0x00, 0x01, 0x00, 0x00, 0x00, 0xd0, 0x7e, 0x00, 0x00, 0x01, 0x00, 0x00, 0x00
        /* <DEDUP_REMOVED lines=10> */
        /*00e4*/ 	.byte	0xb0, 0xab, 0x00, 0x00


	//----- nvinfo : EIATTR_MERCURY_ISA_VERSION
	.align		4
.L_133:
        /*00e8*/ 	.byte	0x03, 0x5f
        /*00ea*/ 	.short	0x0101


	//----- nvinfo : EIATTR_INT_WARP_WIDE_INSTR_OFFSETS
	.align		4
        /*00ec*/ 	.byte	0x04, 0x31
        /*00ee*/ 	.short	(.L_135 - .L_134)


	//   ....[0]....
.L_134:
        /*00f0*/ 	.word	0x00000190


	//   ....[1]....
        /*00f4*/ 	.word	0x000001c0


	//   ....[2]....
        /*00f8*/ 	.word	0x000001d0


	//   ....[3]....
        /*00fc*/ 	.word	0x000085a0


	//   ....[4]....
        /*0100*/ 	.word	0x00008600


	//----- nvinfo : EIATTR_COOP_GROUP_MASK_REGIDS
	.align		4
.L_135:
        /*0104*/ 	.byte	0x04, 0x29
        /*0106*/ 	.short	(.L_137 - .L_136)


	//   ....[0]....
.L_136:
        /*0108*/ 	.word	0xffffffff


	//   ....[1]....
        /*010c*/ 	.word	0xffffffff


	//   ....[2]....
        /*0110*/ 	.word	0xffffffff


	//   ....[3]....
        /*0114*/ 	.word	0xffffffff


	//   ....[4]....
        /*0118*/ 	.word	0xffffffff


	//   ....[5]....
        /*011c*/ 	.word	0xffffffff


	//   ....[6]....
        /*0120*/ 	.word	0xffffffff


	//   ....[7]....
        /*0124*/ 	.word	0xffffffff


	//   ....[8]....
        /*0128*/ 	.word	0xffffffff


	//   ....[9]....
        /*012c*/ 	.word	0xffffffff


	//   ....[10]....
        /*0130*/ 	.word	0xffffffff


	//   ....[11]....
        /*0134*/ 	.word	0xffffffff


	//   ....[12]....
        /*0138*/ 	.word	0xffffffff


	//   ....[13]....
        /*013c*/ 	.word	0xffffffff


	//   ....[14]....
        /*0140*/ 	.word	0xffffffff


	//   ....[15]....
        /*0144*/ 	.word	0xffffffff


	//   ....[16]....
        /*0148*/ 	.word	0xffffffff


	//   ....[17]....
        /*014c*/ 	.word	0xffffffff


	//   ....[18]....
        /*0150*/ 	.word	0xffffffff


	//   ....[19]....
        /*0154*/ 	.word	0xffffffff


	//   ....[20]....
        /*0158*/ 	.word	0xffffffff


	//   ....[21]....
        /*015c*/ 	.word	0xffffffff


	//   ....[22]....
        /*0160*/ 	.word	0xffffffff


	//   ....[23]....
        /*0164*/ 	.word	0xffffffff


	//   ....[24]....
        /*0168*/ 	.word	0xffffffff


	//   ....[25]....
        /*016c*/ 	.word	0xffffffff


	//   ....[26]....
        /*0170*/ 	.word	0xffffffff


	//   ....[27]....
        /*0174*/ 	.word	0x0500000f


	//   ....[28]....
        /*0178*/ 	.word	0x0500000f


	//----- nvinfo : EIATTR_COOP_GROUP_INSTR_OFFSETS
	.align		4
.L_137:
        /*017c*/ 	.byte	0x04, 0x28
        /*017e*/ 	.short	(.L_139 - .L_138)


	//   ....[0]....
.L_138:
        /*0180*/ 	.word	0x00000060


	//   ....[1]....
        /*0184*/ 	.word	0x000001a0


	//   ....[2]....
        /*0188*/ 	.word	0x000001f0


	//   ....[3]....
        /*018c*/ 	.word	0x000003a0


	//   ....[4]....
        /*0190*/ 	.word	0x00000500


	//   ....[5]....
        /*0194*/ 	.word	0x00000620


	//   ....[6]....
        /*0198*/ 	.word	0x00000780


	//   ....[7]....
        /*019c*/ 	.word	0x00001040


	//   ....[8]....
        /*01a0*/ 	.word	0x00002960


	//   ....[9]....
        /*01a4*/ 	.word	0x00003720


	//   ....[10]....
        /*01a8*/ 	.word	0x000037a0


	//   ....[11]....
        /*01ac*/ 	.word	0x00003980


	//   ....[12]....
        /*01b0*/ 	.word	0x00003a50


	//   ....[13]....
        /*01b4*/ 	.word	0x00004350


	//   ....[14]....
        /*01b8*/ 	.word	0x00004ac0


	//   ....[15]....
        /*01bc*/ 	.word	0x00004b40


	//   ....[16]....
        /*01c0*/ 	.word	0x00004e60


	//   ....[17]....
        /*01c4*/ 	.word	0x00005030


	//   ....[18]....
        /*01c8*/ 	.word	0x00006070


	//   ....[19]....
        /*01cc*/ 	.word	0x000060b0


	//   ....[20]....
        /*01d0*/ 	.word	0x000060f0


	//   ....[21]....
        /*01d4*/ 	.word	0x00006170


	//   ....[22]....
        /*01d8*/ 	.word	0x000061a0


	//   ....[23]....
        /*01dc*/ 	.word	0x00006b60


	//   ....[24]....
        /*01e0*/ 	.word	0x00007970


	//   ....[25]....
        /*01e4*/ 	.word	0x00007dd0


	//   ....[26]....
        /*01e8*/ 	.word	0x0000acb0


	//   ....[27]....
        /*01ec*/ 	.word	0x0000b230


	//   ....[28]....
        /*01f0*/ 	.word	0x0000b6d0


	//----- nvinfo : EIATTR_REG_RECONFIG
	.align		4
.L_139:
        /*01f4*/ 	.byte	0x01, 0x54
	.zero		2


	//----- nvinfo : EIATTR_SYSCALL_OFFSETS
	.align		4
        /*01f8*/ 	.byte	0x04, 0x46
        /*01fa*/ 	.short	(.L_141 - .L_140)


	//   ....[0]....
.L_140:
        /*01fc*/ 	.word	0x00002b20


	//   ....[1]....
        /*0200*/ 	.word	0x00008220


	//   ....[2]....
        /*0204*/ 	.word	0x00008360


	//   ....[3]....
        /*0208*/ 	.word	0x00008460


	//----- nvinfo : EIATTR_MBARRIER_INSTR_OFFSETS
	.align		4
.L_141:
        /*020c*/ 	.byte	0x04, 0x39
        /*020e*/ 	.short	(.L_143 - .L_142)


	//   ....[0]....
.L_142:
        /*0210*/ 	.word	0x00000290
        /*0214*/ 	.word	0x000000ff
        /*0218*/ 	.word	0x00028c00
        /*021c*/ 	.short	0x0100
        /*021e*/ 	.byte	0x06
	.zero		1


	//   ....[1]....
        /*0220*/ 	.word	0x000002a0
        /*0224*/ 	.word	0x000000ff
        /*0228*/ 	.word	0x00028c20
        /*022c*/ 	.short	0x0100
        /*022e*/ 	.byte	0x06
	.zero		1


	//   ....[2]....
        /*0230*/ 	.word	0x00000350
        /*0234*/ 	.word	0x000000ff
        /*0238*/ 	.word	0x00028c30
        /*023c*/ 	.short	0x0100
        /*023e*/ 	.byte	0x06
	.zero		1


	//   ....[3]....
        /*0240*/ 	.word	0x00000360
        /*0244*/ 	.word	0x000000ff
        /*0248*/ 	.word	0x00028c40
        /*024c*/ 	.short	0x0100
        /*024e*/ 	.byte	0x06
	.zero		1


	//   ....[4]....
        /*0250*/ 	.word	0x00000370
        /*0254*/ 	.word	0x000000ff
        /*0258*/ 	.word	0x00028c38
        /*025c*/ 	.short	0x0100
        /*025e*/ 	.byte	0x06
	.zero		1


	//   ....[5]....
        /*0260*/ 	.word	0x00000380
        /*0264*/ 	.word	0x000000ff
        /*0268*/ 	.word	0x00028c48
        /*026c*/ 	.short	0x0100
        /*026e*/ 	.byte	0x06
	.zero		1


	//   ....[6]....
        /*0270*/ 	.word	0x000004b0
        /*0274*/ 	.word	0x000000ff
        /*0278*/ 	.word	0x00028c50
        /*027c*/ 	.short	0x0100
        /*027e*/ 	.byte	0x08
	.zero		1


	//   ....[7]....
        /*0280*/ 	.word	0x000004c0
        /*0284*/ 	.word	0x000000ff
        /*0288*/ 	.word	0x00028c60
        /*028c*/ 	.short	0x0100
        /*028e*/ 	.byte	0x08
	.zero		1


	//   ....[8]....
        /*0290*/ 	.word	0x000004d0
        /*0294*/ 	.word	0x000000ff
        /*0298*/ 	.word	0x00028c58
        /*029c*/ 	.short	0x0100
        /*029e*/ 	.byte	0x08
	.zero		1


	//   ....[9]....
        /*02a0*/ 	.word	0x000004e0
        /*02a4*/ 	.word	0x000000ff
        /*02a8*/ 	.word	0x00028c68
        /*02ac*/ 	.short	0x0100
        /*02ae*/ 	.byte	0x08
	.zero		1


	//   ....[10]....
        /*02b0*/ 	.word	0x000005d0
        /*02b4*/ 	.word	0x000000ff
        /*02b8*/ 	.word	0x00028c70
        /*02bc*/ 	.short	0x0100
        /*02be*/ 	.byte	0x06
	.zero		1


	//   ....[11]....
        /*02c0*/ 	.word	0x000005e0
        /*02c4*/ 	.word	0x000000ff
        /*02c8*/ 	.word	0x00028c80
        /*02cc*/ 	.short	0x0100
        /*02ce*/ 	.byte	0x06
	.zero		1


	//   ....[12]....
        /*02d0*/ 	.word	0x000005f0
        /*02d4*/ 	.word	0x000000ff
        /*02d8*/ 	.word	0x00028c78
        /*02dc*/ 	.short	0x0100
        /*02de*/ 	.byte	0x06
	.zero		1


	//   ....[13]....
        /*02e0*/ 	.word	0x00000600
        /*02e4*/ 	.word	0x000000ff
        /*02e8*/ 	.word	0x00028c88
        /*02ec*/ 	.short	0x0100
        /*02ee*/ 	.byte	0x06
	.zero		1


	//   ....[14]....
        /*02f0*/ 	.word	0x00000730
        /*02f4*/ 	.word	0x000000ff
        /*02f8*/ 	.word	0x00028c90
        /*02fc*/ 	.short	0x0100
        /*02fe*/ 	.byte	0x08
	.zero		1


	//   ....[15]....
        /*0300*/ 	.word	0x00000740
        /*0304*/ 	.word	0x000000ff
        /*0308*/ 	.word	0x00028ca0
        /*030c*/ 	.short	0x0100
        /*030e*/ 	.byte	0x08
	.zero		1


	//   ....[16]....
        /*0310*/ 	.word	0x00000750
        /*0314*/ 	.word	0x000000ff
        /*0318*/ 	.word	0x00028c98
        /*031c*/ 	.short	0x0100
        /*031e*/ 	.byte	0x08
	.zero		1


	//   ....[17]....
        /*0320*/ 	.word	0x00000760
        /*0324*/ 	.word	0x000000ff
        /*0328*/ 	.word	0x00028ca8
        /*032c*/ 	.short	0x0100
        /*032e*/ 	.byte	0x08
	.zero		1


	//   ....[18]....
        /*0330*/ 	.word	0x00000890
        /*0334*/ 	.word	0x000000ff
        /*0338*/ 	.word	0x00028cb0
        /*033c*/ 	.short	0x0100
        /*033e*/ 	.byte	0x08
	.zero		1


	//   ....[19]....
        /*0340*/ 	.word	0x000008a0
        /*0344*/ 	.word	0x000000ff
        /*0348*/ 	.word	0x00028cc0
        /*034c*/ 	.short	0x0100
        /*034e*/ 	.byte	0x08
	.zero		1


	//   ....[20]....
        /*0350*/ 	.word	0x000008b0
        /*0354*/ 	.word	0x000000ff
        /*0358*/ 	.word	0x00028cb8
        /*035c*/ 	.short	0x0100
        /*035e*/ 	.byte	0x08
	.zero		1


	//   ....[21]....
        /*0360*/ 	.word	0x000008c0
        /*0364*/ 	.word	0x000000ff
        /*0368*/ 	.word	0x00028cc8
        /*036c*/ 	.short	0x0100
        /*036e*/ 	.byte	0x08
	.zero		1


	//   ....[22]....
        /*0370*/ 	.word	0x00001150
        /*0374*/ 	.word	0x000000ff
        /*0378*/ 	.word	0x00028c50
        /*037c*/ 	.short	0x010a
        /*037e*/ 	.byte	0x10
	.zero		1


	//   ....[23]....
        /*0380*/ 	.word	0x00001430
        /*0384*/ 	.word	0x00000000
        /*0388*/ 	.word	0x00000000
        /*038c*/ 	.short	0x0101
        /*038e*/ 	.byte	0x3f
	.zero		1


	//   ....[24]....
        /*0390*/ 	.word	0x00001dc0
        /*0394*/ 	.word	0x000000ff
        /*0398*/ 	.word	0x00028c50
        /*039c*/ 	.short	0x010a
        /*039e*/ 	.byte	0x06
	.zero		1


	//   ....[25]....
        /*03a0*/ 	.word	0x00001e00
        /*03a4*/ 	.word	0x000000ff
        /*03a8*/ 	.word	0x00028c50
        /*03ac*/ 	.short	0x010a
        /*03ae*/ 	.byte	0x06
	.zero		1


	//   ....[26]....
        /*03b0*/ 	.word	0x00002050
        /*03b4*/ 	.word	0x00000003
        /*03b8*/ 	.word	0x00000000
        /*03bc*/ 	.short	0x0101
        /*03be*/ 	.byte	0x3f
	.zero		1


	//   ....[27]....
        /*03c0*/ 	.word	0x00002ba0
        /*03c4*/ 	.word	0x000000ff
        /*03c8*/ 	.word	0x00028c00
        /*03cc*/ 	.short	0x010a
        /*03ce*/ 	.byte	0x2e
	.zero		1


	//   ....[28]....
        /*03d0*/ 	.word	0x00002c20
        /*03d4*/ 	.word	0x00000007
        /*03d8*/ 	.word	0x00028c30
        /*03dc*/ 	.short	0x010a
        /*03de*/ 	.byte	0x3f
	.zero		1


	//   ....[29]....
        /*03e0*/ 	.word	0x00002c60
        /*03e4*/ 	.word	0x00000007
        /*03e8*/ 	.word	0x00028c30
        /*03ec*/ 	.short	0x010a
        /*03ee*/ 	.byte	0x3f
	.zero		1


	//   ....[30]....
        /*03f0*/ 	.word	0x00003c40
        /*03f4*/ 	.word	0x00000005
        /*03f8*/ 	.word	0x00000000
        /*03fc*/ 	.short	0x0101
        /*03fe*/ 	.byte	0x3f
	.zero		1


	//   ....[31]....
        /*0400*/ 	.word	0x000040c0
        /*0404*/ 	.word	0x00000007
        /*0408*/ 	.word	0x00028c50
        /*040c*/ 	.short	0x010a
        /*040e*/ 	.byte	0x3f
	.zero		1


	//   ....[32]....
        /*0410*/ 	.word	0x00004110
        /*0414*/ 	.word	0x00000007
        /*0418*/ 	.word	0x00028c50
        /*041c*/ 	.short	0x010a
        /*041e*/ 	.byte	0x3f
	.zero		1


	//   ....[33]....
        /*0420*/ 	.word	0x00004370
        /*0424*/ 	.word	0x00000007
        /*0428*/ 	.word	0x00000000
        /*042c*/ 	.short	0x0101
        /*042e*/ 	.byte	0x3f
	.zero		1


	//   ....[34]....
        /*0430*/ 	.word	0x000044c0
        /*0434*/ 	.word	0x000000ff
        /*0438*/ 	.word	0x00028c30
        /*043c*/ 	.short	0x010a
        /*043e*/ 	.byte	0x17
	.zero		1


	//   ....[35]....
        /*0440*/ 	.word	0x00004500
        /*0444*/ 	.word	0x000000ff
        /*0448*/ 	.word	0x00028c30
        /*044c*/ 	.short	0x010a
        /*044e*/ 	.byte	0x17
	.zero		1


	//   ....[36]....
        /*0450*/ 	.word	0x00005440
        /*0454*/ 	.word	0x00000098
        /*0458*/ 	.word	0x00000000
        /*045c*/ 	.short	0x0101
        /*045e*/ 	.byte	0x3f
	.zero		1


	//   ....[37]....
        /*0460*/ 	.word	0x00005de0
        /*0464*/ 	.word	0x000000ff
        /*0468*/ 	.word	0x00028c50
        /*046c*/ 	.short	0x010a
        /*046e*/ 	.byte	0x17
	.zero		1


	//   ....[38]....
        /*0470*/ 	.word	0x00005e20
        /*0474*/ 	.word	0x000000ff
        /*0478*/ 	.word	0x00028c50
        /*047c*/ 	.short	0x010a
        /*047e*/ 	.byte	0x17
	.zero		1


	//   ....[39]....
        /*0480*/ 	.word	0x00006090
        /*0484*/ 	.word	0x000000a8
        /*0488*/ 	.word	0x00000000
        /*048c*/ 	.short	0x0101
        /*048e*/ 	.byte	0x3f
	.zero		1


	//   ....[40]....
        /*0490*/ 	.word	0x00007d40
        /*0494*/ 	.word	0x000000ff
        /*0498*/ 	.word	0x00000000
        /*049c*/ 	.short	0x0101
        /*049e*/ 	.byte	0x06
	.zero		1


	//   ....[41]....
        /*04a0*/ 	.word	0x00008960
        /*04a4*/ 	.word	0x00000005
        /*04a8*/ 	.word	0x00028c40
        /*04ac*/ 	.short	0x010a
        /*04ae*/ 	.byte	0x3f
	.zero		1


	//   ....[42]....
        /*04b0*/ 	.word	0x00008cf0
        /*04b4*/ 	.word	0x0000000a
        /*04b8*/ 	.word	0x00028c20
        /*04bc*/ 	.short	0x010a
        /*04be*/ 	.byte	0x3f
	.zero		1


	//   ....[43]....
        /*04c0*/ 	.word	0x00008db0
        /*04c4*/ 	.word	0x00000008
        /*04c8*/ 	.word	0x00028c60
        /*04cc*/ 	.short	0x010a
        /*04ce*/ 	.byte	0x3f
	.zero		1


	//   ....[44]....
        /*04d0*/ 	.word	0x000094a0
        /*04d4*/ 	.word	0x00000002
        /*04d8*/ 	.word	0x00028c40
        /*04dc*/ 	.short	0x010a
        /*04de*/ 	.byte	0x3f
	.zero		1


	//   ....[45]....
        /*04e0*/ 	.word	0x00009670
        /*04e4*/ 	.word	0x00000002
        /*04e8*/ 	.word	0x00028c60
        /*04ec*/ 	.short	0x010a
        /*04ee*/ 	.byte	0x3f
	.zero		1


	//   ....[46]....
        /*04f0*/ 	.word	0x00009cf0
        /*04f4*/ 	.word	0x00000003
        /*04f8*/ 	.word	0x00028c40
        /*04fc*/ 	.short	0x010a
        /*04fe*/ 	.byte	0x3f
	.zero		1


	//   ....[47]....
        /*0500*/ 	.word	0x00009ec0
        /*0504*/ 	.word	0x00000003
        /*0508*/ 	.word	0x00028c60
        /*050c*/ 	.short	0x010a
        /*050e*/ 	.byte	0x3f
	.zero		1


	//   ....[48]....
        /*0510*/ 	.word	0x0000a4e0
        /*0514*/ 	.word	0x00000003
        /*0518*/ 	.word	0x00028c40
        /*051c*/ 	.short	0x010a
        /*051e*/ 	.byte	0x3f
	.zero		1


	//   ....[49]....
        /*0520*/ 	.word	0x0000a6b0
        /*0524*/ 	.word	0x00000003
        /*0528*/ 	.word	0x00028c60
        /*052c*/ 	.short	0x010a
        /*052e*/ 	.byte	0x3f
	.zero		1


	//   ....[50]....
        /*0530*/ 	.word	0x0000ac30
        /*0534*/ 	.word	0x00000000
        /*0538*/ 	.word	0x00028c20
        /*053c*/ 	.short	0x010a
        /*053e*/ 	.byte	0x3f
	.zero		1


	//   ....[51]....
        /*0540*/ 	.word	0x0000add0
        /*0544*/ 	.word	0x00000006
        /*0548*/ 	.word	0x00000000
        /*054c*/ 	.short	0x010a
        /*054e*/ 	.byte	0x3f
	.zero		1


	//   ....[52]....
        /*0550*/ 	.word	0x0000ae40
        /*0554*/ 	.word	0x00000003
        /*0558*/ 	.word	0x00000000
        /*055c*/ 	.short	0x010a
        /*055e*/ 	.byte	0x3f
	.zero		1


	//   ....[53]....
        /*0560*/ 	.word	0x0000aea0
        /*0564*/ 	.word	0x00000010
        /*0568*/ 	.word	0x00000000
        /*056c*/ 	.short	0x010a
        /*056e*/ 	.byte	0x3f
	.zero		1


	//   ....[54]....
        /*0570*/ 	.word	0x0000aed0
        /*0574*/ 	.word	0x00000003
        /*0578*/ 	.word	0x00000000
        /*057c*/ 	.short	0x010a
        /*057e*/ 	.byte	0x3f
	.zero		1


	//   ....[55]....
        /*0580*/ 	.word	0x0000af40
        /*0584*/ 	.word	0x00000003
        /*0588*/ 	.word	0x00028c50
        /*058c*/ 	.short	0x010a
        /*058e*/ 	.byte	0x3f
	.zero		1


	//   ....[56]....
        /*0590*/ 	.word	0x0000afa0
        /*0594*/ 	.word	0x00000004
        /*0598*/ 	.word	0x00028c50
        /*059c*/ 	.short	0x010a
        /*059e*/ 	.byte	0x3f
	.zero		1


	//   ....[57]....
        /*05a0*/ 	.word	0x0000b000
        /*05a4*/ 	.word	0x00000003
        /*05a8*/ 	.word	0x00028c00
        /*05ac*/ 	.short	0x010a
        /*05ae*/ 	.byte	0x3f
	.zero		1


	//   ....[58]....
        /*05b0*/ 	.word	0x0000b050
        /*05b4*/ 	.word	0x00000007
        /*05b8*/ 	.word	0x00028c30
        /*05bc*/ 	.short	0x010a
        /*05be*/ 	.byte	0x3f
	.zero		1


	//   ....[59]....
        /*05c0*/ 	.word	0x0000b0a0
        /*05c4*/ 	.word	0x00000007
        /*05c8*/ 	.word	0x00028c50
        /*05cc*/ 	.short	0x010a
        /*05ce*/ 	.byte	0x3f
	.zero		1


	//   ....[60]....
        /*05d0*/ 	.word	0x0000b100
        /*05d4*/ 	.word	0x00000004
        /*05d8*/ 	.word	0x00028c30
        /*05dc*/ 	.short	0x010a
        /*05de*/ 	.byte	0x3f
	.zero		1


	//   ....[61]....
        /*05e0*/ 	.word	0x0000b150
        /*05e4*/ 	.word	0x000000a8
        /*05e8*/ 	.word	0x00028c50
        /*05ec*/ 	.short	0x010a
        /*05ee*/ 	.byte	0x3f
	.zero		1


	//   ....[62]....
        /*05f0*/ 	.word	0x0000b2f0
        /*05f4*/ 	.word	0x00000005
        /*05f8*/ 	.word	0x00028c40
        /*05fc*/ 	.short	0x010a
        /*05fe*/ 	.byte	0x3f
	.zero		1


	//   ....[63]....
        /*0600*/ 	.word	0x0000b370
        /*0604*/ 	.word	0x00000008
        /*0608*/ 	.word	0x00028c20
        /*060c*/ 	.short	0x010a
        /*060e*/ 	.byte	0x3f
	.zero		1


	//   ....[64]....
        /*0610*/ 	.word	0x0000b3c0
        /*0614*/ 	.word	0x00000008
        /*0618*/ 	.word	0x00028c60
        /*061c*/ 	.short	0x010a
        /*061e*/ 	.byte	0x3f
	.zero		1


	//   ....[65]....
        /*0620*/ 	.word	0x0000b410
        /*0624*/ 	.word	0x00000002
        /*0628*/ 	.word	0x00028c40
        /*062c*/ 	.short	0x010a
        /*062e*/ 	.byte	0x3f
	.zero		1


	//   ....[66]....
        /*0630*/ 	.word	0x0000b460
        /*0634*/ 	.word	0x00000002
        /*0638*/ 	.word	0x00028c60
        /*063c*/ 	.short	0x010a
        /*063e*/ 	.byte	0x3f
	.zero		1


	//   ....[67]....
        /*0640*/ 	.word	0x0000b4b0
        /*0644*/ 	.word	0x00000003
        /*0648*/ 	.word	0x00028c40
        /*064c*/ 	.short	0x010a
        /*064e*/ 	.byte	0x3f
	.zero		1


	//   ....[68]....
        /*0650*/ 	.word	0x0000b500
        /*0654*/ 	.word	0x00000003
        /*0658*/ 	.word	0x00028c60
        /*065c*/ 	.short	0x010a
        /*065e*/ 	.byte	0x3f
	.zero		1


	//   ....[69]....
        /*0660*/ 	.word	0x0000b550
        /*0664*/ 	.word	0x00000003
        /*0668*/ 	.word	0x00028c40
        /*066c*/ 	.short	0x010a
        /*066e*/ 	.byte	0x3f
	.zero		1


	//   ....[70]....
        /*0670*/ 	.word	0x0000b5a0
        /*0674*/ 	.word	0x00000003
        /*0678*/ 	.word	0x00028c60
        /*067c*/ 	.short	0x010a
        /*067e*/ 	.byte	0x3f
	.zero		1


	//   ....[71]....
        /*0680*/ 	.word	0x0000b5f0
        /*0684*/ 	.word	0x00000000
        /*0688*/ 	.word	0x00028c20
        /*068c*/ 	.short	0x010a
        /*068e*/ 	.byte	0x3f
	.zero		1


	//   ....[72]....
        /*0690*/ 	.word	0x0000b790
        /*0694*/ 	.word	0x00000006
        /*0698*/ 	.word	0x00000000
        /*069c*/ 	.short	0x010a
        /*069e*/ 	.byte	0x3f
	.zero		1


	//   ....[73]....
        /*06a0*/ 	.word	0x0000b7e0
        /*06a4*/ 	.word	0x00000003
        /*06a8*/ 	.word	0x00000000
        /*06ac*/ 	.short	0x010a
        /*06ae*/ 	.byte	0x3f
	.zero		1


	//   ....[74]....
        /*06b0*/ 	.word	0x0000b830
        /*06b4*/ 	.word	0x00000010
        /*06b8*/ 	.word	0x00000000
        /*06bc*/ 	.short	0x010a
        /*06be*/ 	.byte	0x3f
	.zero		1


	//----- nvinfo : EIATTR_NUM_MBARRIERS
	.align		4
.L_143:
        /*06c0*/ 	.byte	0x03, 0x38
        /*06c2*/ 	.short	0x0016


	//----- nvinfo : EIATTR_EXIT_INSTR_OFFSETS
	.align		4
        /*06c4*/ 	.byte	0x04, 0x1c
        /*06c6*/ 	.short	(.L_145 - .L_144)


	//   ....[0]....
.L_144:
        /*06c8*/ 	.word	0x00000a10


	//   ....[1]....
        /*06cc*/ 	.word	0x00007d90


	//   ....[2]....
        /*06d0*/ 	.word	0x00007df0


	//   ....[3]....
        /*06d4*/ 	.word	0x0000af20


	//----- nvinfo : EIATTR_MAX_THREADS
	.align		4
.L_145:
        /*06d8*/ 	.byte	0x04, 0x05
        /*06da*/ 	.short	(.L_147 - .L_146)
.L_146:
        /*06dc*/ 	.word	0x00000180
        /*06e0*/ 	.word	0x00000001
        /*06e4*/ 	.word	0x00000001


	//----- nvinfo : EIATTR_CRS_STACK_SIZE
	.align		4
.L_147:
        /*06e8*/ 	.byte	0x04, 0x1e
        /*06ea*/ 	.short	(.L_149 - .L_148)
.L_148:
        /*06ec*/ 	.word	0x00000000


	//----- nvinfo : EIATTR_CBANK_PARAM_SIZE
	.align		4
.L_149:
        /*06f0*/ 	.byte	0x03, 0x19
        /*06f2*/ 	.short	0x0bf0


	//----- nvinfo : EIATTR_PARAM_CBANK
	.align		4
        /*06f4*/ 	.byte	0x04, 0x0a
        /*06f6*/ 	.short	(.L_151 - .L_150)
	.align		4
.L_150:
        /*06f8*/ 	.word	index@(.nv.constant0._ZN7cutlass13device_kernelIN5flash11enable_sm90INS1_16FlashAttnFwdSm90INS1_25CollectiveMainloopFwdSm90ILi2EN4cute5tupleIJNS5_1CILi1EEES8_S8_EEENS6_IJNS7_ILi64EEESA_SA_EEELi512ENS_6half_tEfNS_4arch4Sm90ELb0ELb0ELb1ELb0ELb0ELb0ELb0ELb0ELb0ELb0ELb0ELb0EEENS1_21CollectiveEpilogueFwdINS6_IJSA_NS7_ILi512EEESA_EEES9_SC_SE_Li256ELb0ELb0ELb0ELb0EEENS1_29StaticPersistentTileSchedulerILb0EEEEEEEEEvNT_6ParamsE)
        /*06fc*/ 	.short	0x0210
        /*06fe*/ 	.short	0x0bf0


	//----- nvinfo : EIATTR_SW_WAR
	.align		4
.L_151:
        /*0700*/ 	.byte	0x04, 0x36
        /*0702*/ 	.short	(.L_153 - .L_152)
.L_152:
        /*0704*/ 	.word	0x00000008
.L_153:


//--------------------- .nv.info._ZN7cutlass13device_kernelIN5flash11enable_sm90INS1_16FlashAttnFwdSm90INS1_25CollectiveMainloopFwdSm90ILi2EN4cute5tupleIJNS5_1CILi1EEES8_S8_EEENS6_IJNS7_ILi64EEESA_SA_EEELi512ENS_6half_tEfNS_4arch4Sm90ELb0ELb0ELb1ELb0ELb0ELb0ELb1ELb0ELb0ELb0ELb0ELb0EEENS1_21CollectiveEpilogueFwdINS6_IJSA_NS7_ILi512EEESA_EEES9_SC_SE_Li256ELb0ELb0ELb0ELb0EEENS1_29StaticPersistentTileSchedulerILb0EEEEEEEEEvNT_6ParamsE --------------------------
	.section	.nv.info._ZN7cutlass13device_kernelIN5flash11enable_sm90INS1_16FlashAttnFwdSm90INS1_25CollectiveMainloopFwdSm90ILi2EN4cute5tupleIJNS5_1CILi1EEES8_S8_EEENS6_IJNS7_ILi64EEESA_SA_EEELi512ENS_6half_tEfNS_4arch4Sm90ELb0ELb0ELb1ELb0ELb0ELb0ELb1ELb0ELb0ELb0ELb0ELb0EEENS1_21CollectiveEpilogueFwdINS6_IJSA_NS7_ILi512EEESA_EEES9_SC_SE_Li256ELb0ELb0ELb0ELb0EEENS1_29StaticPersistentTileSchedulerILb0EEEEEEEEEvNT_6ParamsE,"",@"SHT_CUDA_INFO"
	.sectionflags	@""
	.align	4


	//----- nvinfo : EIATTR_CUDA_API_VERSION
	.align		4
        /*0000*/ 	.byte	0x04, 0x37
        /*0002*/ 	.short	(.L_155 - .L_154)
.L_154:
        /*0004*/ 	.word	0x00000082


	//----- nvinfo : EIATTR_KPARAM_INFO
	.align		4
.L_155:
        /*0008*/ 	.byte	0x04, 0x17
        /*000a*/ 	.short	(.L_157 - .L_156)
.L_156:
        /*000c*/ 	.word	0x00000000
        /*0010*/ 	.short	0x0000
        /*0012*/ 	.short	0x0070
        /*0014*/ 	.byte	0x00, 0xf0, 0x01, 0x32


	//----- nvinfo : EIATTR_SPARSE_MMA_MASK
	.align		4
.L_157:
        /*0018*/ 	.byte	0x03, 0x50
        /*001a*/ 	.short	0x0000


	//----- nvinfo : EIATTR_MAXREG_COUNT
	.align		4
        /*001c*/ 	.byte	0x03, 0x1b
        /*001e*/ 	.short	0x00a8


	//----- nvinfo : EIATTR_NUM_BARRIERS
	.align		4
        /*0020*/ 	.byte	0x02, 0x4c
        /*0022*/ 	.byte	0x10
	.zero		1


	//----- nvinfo : EIATTR_EXTERNS
	.align		4
        /*0024*/ 	.byte	0x04, 0x0f
        /*0026*/ 	.short	(.L_159 - .L_158)


	//   ....[0]....
	.align		4
.L_158:
        /*0028*/ 	.word	index@(__assertfail)


	//----- nvinfo : EIATTR_ANNOTATIONS
	.align		4
.L_159:
        /*002c*/ 	.byte	0x04, 0x55
        /*002e*/ 	.short	(.L_161 - .L_160)


	//   ....[0]....
.L_160:
        /* <DEDUP_REMOVED lines=14> */


	//----- nvinfo : EIATTR_MERCURY_ISA_VERSION
	.align		4
.L_161:
        /*00f8*/ 	.byte	0x03, 0x5f
        /*00fa*/ 	.short	0x0101


	//----- nvinfo : EIATTR_INT_WARP_WIDE_INSTR_OFFSETS
	.align		4
        /*00fc*/ 	.byte	0x04, 0x31
        /*00fe*/ 	.short	(.L_163 - .L_162)


	//   ....[0]....
.L_162:
        /*0100*/ 	.word	0x000001b0


	//   ....[1]....
        /*0104*/ 	.word	0x000001e0


	//   ....[2]....
        /*0108*/ 	.word	0x00000250


	//   ....[3]....
        /*010c*/ 	.word	0x00000290


	//   ....[4]....
        /*0110*/ 	.word	0x0000adc0


	//   ....[5]....
        /*0114*/ 	.word	0x0000ae20


	//----- nvinfo : EIATTR_COOP_GROUP_MASK_REGIDS
	.align		4
.L_163:
        /*0118*/ 	.byte	0x04, 0x29
        /*011a*/ 	.short	(.L_165 - .L_164)


	//   ....[0]....
.L_164:
        /*011c*/ 	.word	0xffffffff


	//   ....[1]....
        /*0120*/ 	.word	0xffffffff


	//   ....[2]....
        /*0124*/ 	.word	0xffffffff


	//   ....[3]....
        /*0128*/ 	.word	0xffffffff


	//   ....[4]....
        /*012c*/ 	.word	0xffffffff


	//   ....[5]....
        /*0130*/ 	.word	0xffffffff


	//   ....[6]....
        /*0134*/ 	.word	0xffffffff


	//   ....[7]....
        /*0138*/ 	.word	0xffffffff


	//   ....[8]....
        /*013c*/ 	.word	0xffffffff


	//   ....[9]....
        /*0140*/ 	.word	0xffffffff


	//   ....[10]....
        /*0144*/ 	.word	0xffffffff


	//   ....[11]....
        /*0148*/ 	.word	0xffffffff


	//   ....[12]....
        /*014c*/ 	.word	0xffffffff


	//   ....[13]....
        /*0150*/ 	.word	0xffffffff


	//   ....[14]....
        /*0154*/ 	.word	0xffffffff


	//   ....[15]....
        /*0158*/ 	.word	0xffffffff


	//   ....[16]....
        /*015c*/ 	.word	0xffffffff


	//   ....[17]....
        /*0160*/ 	.word	0xffffffff


	//   ....[18]....
        /*0164*/ 	.word	0xffffffff


	//   ....[19]....
        /*0168*/ 	.word	0xffffffff


	//   ....[20]....
        /*016c*/ 	.word	0xffffffff


	//   ....[21]....
        /*0170*/ 	.word	0xffffffff


	//   ....[22]....
        /*0174*/ 	.word	0xffffffff


	//   ....[23]....
        /*0178*/ 	.word	0xffffffff


	//   ....[24]....
        /*017c*/ 	.word	0xffffffff


	//   ....[25]....
        /*0180*/ 	.word	0xffffffff


	//   ....[26]....
        /*0184*/ 	.word	0xffffffff


	//   ....[27]....
        /*0188*/ 	.word	0xffffffff


	//   ....[28]....
        /*018c*/ 	.word	0xffffffff


	//   ....[29]....
        /*0190*/ 	.word	0x0500000f


	//   ....[30]....
        /*0194*/ 	.word	0x0500000f


	//----- nvinfo : EIATTR_COOP_GROUP_INSTR_OFFSETS
	.align		4
.L_165:
        /*0198*/ 	.byte	0x04, 0x28
        /*019a*/ 	.short	(.L_167 - .L_166)


	//   ....[0]....
.L_166:
        /*019c*/ 	.word	0x00000060


	//   ....[1]....
        /*01a0*/ 	.word	0x000001c0


	//   ....[2]....
        /*01a4*/ 	.word	0x00000270


	//   ....[3]....
        /*01a8*/ 	.word	0x000003d0


	//   ....[4]....
        /*01ac*/ 	.word	0x00000530


	//   ....[5]....
        /*01b0*/ 	.word	0x00000650


	//   ....[6]....
        /*01b4*/ 	.word	0x000007b0


	//   ....[7]....
        /*01b8*/ 	.word	0x00001010


	//   ....[8]....
        /*01bc*/ 	.word	0x00002790


	//   ....[9]....
        /*01c0*/ 	.word	0x00003750


	//   ....[10]....
        /*01c4*/ 	.word	0x00004ac0


	//   ....[11]....
        /*01c8*/ 	.word	0x00004b60


	//   ....[12]....
        /*01cc*/ 	.word	0x00004d50


	//   ....[13]....
        /*01d0*/ 	.word	0x00004e60


	//   ....[14]....
        /*01d4*/ 	.word	0x00005690


	//   ....[15]....
        /*01d8*/ 	.word	0x000063f0


	//   ....[16]....
        /*01dc*/ 	.word	0x00007380


	//   ....[17]....
        /*01e0*/ 	.word	0x00007400


	//   ....[18]....
        /*01e4*/ 	.word	0x00007700


	//   ....[19]....
        /*01e8*/ 	.word	0x000077e0


	//   ....[20]....
        /*01ec*/ 	.word	0x00008880


	//   ....[21]....
        /*01f0*/ 	.word	0x000088c0


	//   ....[22]....
        /*01f4*/ 	.word	0x00008900


	//   ....[23]....
        /*01f8*/ 	.word	0x00008990


	//   ....[24]....
        /*01fc*/ 	.word	0x000089a0


	//   ....[25]....
        /*0200*/ 	.word	0x00009360


	//   ....[26]....
        /*0204*/ 	.word	0x0000a170


	//   ....[27]....
        /*0208*/ 	.word	0x0000a5d0


	//   ....[28]....
        /*020c*/ 	.word	0x0000d8c0


	//   ....[29]....
        /*0210*/ 	.word	0x0000dd60


	//   ....[30]....
        /*0214*/ 	.word	0x0000e200


	//----- nvinfo : EIATTR_REG_RECONFIG
	.align		4
.L_167:
        /*0218*/ 	.byte	0x01, 0x54
	.zero		2


	//----- nvinfo : EIATTR_SYSCALL_OFFSETS
	.align		4
        /*021c*/ 	.byte	0x04, 0x46
        /*021e*/ 	.short	(.L_169 - .L_168)


	//   ....[0]....
.L_168:
        /*0220*/ 	.word	0x00002980


	//   ....[1]....
        /*0224*/ 	.word	0x0000aa40


	//   ....[2]....
        /*0228*/ 	.word	0x0000ab80


	//   ....[3]....
        /*022c*/ 	.word	0x0000ac80


	//----- nvinfo : EIATTR_MBARRIER_INSTR_OFFSETS
	.align		4
.L_169:
        /*0230*/ 	.byte	0x04, 0x39
        /*0232*/ 	.short	(.L_171 - .L_170)


	//   ....[0]....
.L_170:
        /*0234*/ 	.word	0x000002b0
        /*0238*/ 	.word	0x000000ff
        /*023c*/ 	.word	0x00038800
        /*0240*/ 	.short	0x0100
        /*0242*/ 	.byte	0x06
	.zero		1


	//   ....[1]....
        /*0244*/ 	.word	0x000002c0
        /*0248*/ 	.word	0x000000ff
        /*024c*/ 	.word	0x00038810
        /*0250*/ 	.short	0x0100
        /*0252*/ 	.byte	0x06
	.zero		1


	//   ....[2]....
        /*0254*/ 	.word	0x000002d0
        /*0258*/ 	.word	0x000000ff
        /*025c*/ 	.word	0x00038820
        /*0260*/ 	.short	0x0100
        /*0262*/ 	.byte	0x06
	.zero		1


	//   ....[3]....
        /*0264*/ 	.word	0x00000380
        /*0268*/ 	.word	0x000000ff
        /*026c*/ 	.word	0x00038830
        /*0270*/ 	.short	0x0100
        /*0272*/ 	.byte	0x06
	.zero		1


	//   ....[4]....
        /*0274*/ 	.word	0x00000390
        /*0278*/ 	.word	0x000000ff
        /*027c*/ 	.word	0x00038840
        /*0280*/ 	.short	0x0100
        /*0282*/ 	.byte	0x06
	.zero		1


	//   ....[5]....
        /*0284*/ 	.word	0x000003a0
        /*0288*/ 	.word	0x000000ff
        /*028c*/ 	.word	0x00038838
        /*0290*/ 	.short	0x0100
        /*0292*/ 	.byte	0x06
	.zero		1


	//   ....[6]....
        /*0294*/ 	.word	0x000003b0
        /*0298*/ 	.word	0x000000ff
        /*029c*/ 	.word	0x00038848
        /*02a0*/ 	.short	0x0100
        /*02a2*/ 	.byte	0x06
	.zero		1


	//   ....[7]....
        /*02a4*/ 	.word	0x000004e0
        /*02a8*/ 	.word	0x000000ff
        /*02ac*/ 	.word	0x00038850
        /*02b0*/ 	.short	0x0100
        /*02b2*/ 	.byte	0x08
	.zero		1


	//   ....[8]....
        /*02b4*/ 	.word	0x000004f0
        /*02b8*/ 	.word	0x000000ff
        /*02bc*/ 	.word	0x00038860
        /*02c0*/ 	.short	0x0100
        /*02c2*/ 	.byte	0x08
	.zero		1


	//   ....[9]....
        /*02c4*/ 	.word	0x00000500
        /*02c8*/ 	.word	0x000000ff
        /*02cc*/ 	.word	0x00038858
        /*02d0*/ 	.short	0x0100
        /*02d2*/ 	.byte	0x08
	.zero		1


	//   ....[10]....
        /*02d4*/ 	.word	0x00000510
        /*02d8*/ 	.word	0x000000ff
        /*02dc*/ 	.word	0x00038868
        /*02e0*/ 	.short	0x0100
        /*02e2*/ 	.byte	0x08
	.zero		1


	//   ....[11]....
        /*02e4*/ 	.word	0x00000600
        /*02e8*/ 	.word	0x000000ff
        /*02ec*/ 	.word	0x00038870
        /*02f0*/ 	.short	0x0100
        /*02f2*/ 	.byte	0x06
	.zero		1


	//   ....[12]....
        /*02f4*/ 	.word	0x00000610
        /*02f8*/ 	.word	0x000000ff
        /*02fc*/ 	.word	0x00038880
        /*0300*/ 	.short	0x0100
        /*0302*/ 	.byte	0x06
	.zero		1


	//   ....[13]....
        /*0304*/ 	.word	0x00000620
        /*0308*/ 	.word	0x000000ff
        /*030c*/ 	.word	0x00038878
        /*0310*/ 	.short	0x0100
        /*0312*/ 	.byte	0x06
	.zero		1


	//   ....[14]....
        /*0314*/ 	.word	0x00000630
        /*0318*/ 	.word	0x000000ff
        /*031c*/ 	.word	0x00038888
        /*0320*/ 	.short	0x0100
        /*0322*/ 	.byte	0x06
	.zero		1


	//   ....[15]....
        /*0324*/ 	.word	0x00000760
        /*0328*/ 	.word	0x000000ff
        /*032c*/ 	.word	0x00038890
        /*0330*/ 	.short	0x0100
        /*0332*/ 	.byte	0x08
	.zero		1


	//   ....[16]....
        /*0334*/ 	.word	0x00000770
        /*0338*/ 	.word	0x000000ff
        /*033c*/ 	.word	0x000388a0
        /*0340*/ 	.short	0x0100
        /*0342*/ 	.byte	0x08
	.zero		1


	//   ....[17]....
        /*0344*/ 	.word	0x00000780
        /*0348*/ 	.word	0x000000ff
        /*034c*/ 	.word	0x00038898
        /*0350*/ 	.short	0x0100
        /*0352*/ 	.byte	0x08
	.zero		1


	//   ....[18]....
        /*0354*/ 	.word	0x00000790
        /*0358*/ 	.word	0x000000ff
        /*035c*/ 	.word	0x000388a8
        /*0360*/ 	.short	0x0100
        /*0362*/ 	.byte	0x08
	.zero		1


	//   ....[19]....
        /*0364*/ 	.word	0x000008d0
        /*0368*/ 	.word	0x000000ff
        /*036c*/ 	.word	0x000388b0
        /*0370*/ 	.short	0x0100
        /*0372*/ 	.byte	0x08
	.zero		1


	//   ....[20]....
        /*0374*/ 	.word	0x000008e0
        /*0378*/ 	.word	0x000000ff
        /*037c*/ 	.word	0x000388c0
        /*0380*/ 	.short	0x0100
        /*0382*/ 	.byte	0x08
	.zero		1


	//   ....[21]....
        /*0384*/ 	.word	0x000008f0
        /*0388*/ 	.word	0x000000ff
        /*038c*/ 	.word	0x000388b8
        /*0390*/ 	.short	0x0100
        /*0392*/ 	.byte	0x08
	.zero		1


	//   ....[22]....
        /*0394*/ 	.word	0x00000900
        /*0398*/ 	.word	0x000000ff
        /*039c*/ 	.word	0x000388c8
        /*03a0*/ 	.short	0x0100
        /*03a2*/ 	.byte	0x08
	.zero		1


	//   ....[23]....
        /*03a4*/ 	.word	0x00001390
        /*03a8*/ 	.word	0x00000000
        /*03ac*/ 	.word	0x00000000
        /*03b0*/ 	.short	0x0101
        /*03b2*/ 	.byte	0x3f
	.zero		1


	//   ....[24]....
        /*03b4*/ 	.word	0x00001e80
        /*03b8*/ 	.word	0x00000003
        /*03bc*/ 	.word	0x00000000
        /*03c0*/ 	.short	0x0101
        /*03c2*/ 	.byte	0x3f
	.zero		1


	//   ....[25]....
        /*03c4*/ 	.word	0x000029f0
        /*03c8*/ 	.word	0x000000ff
        /*03cc*/ 	.word	0x00038800
        /*03d0*/ 	.short	0x010a
        /*03d2*/ 	.byte	0x2a
	.zero		1


	//   ....[26]....
        /*03d4*/ 	.word	0x00002a50
        /*03d8*/ 	.word	0x00000008
        /*03dc*/ 	.word	0x00038830
        /*03e0*/ 	.short	0x010a
        /*03e2*/ 	.byte	0x3f
	.zero		1


	//   ....[27]....
        /*03e4*/ 	.word	0x00002a90
        /*03e8*/ 	.word	0x00000008
        /*03ec*/ 	.word	0x00038830
        /*03f0*/ 	.short	0x010a
        /*03f2*/ 	.byte	0x3f
	.zero		1


	//   ....[28]....
        /*03f4*/ 	.word	0x00002d10
        /*03f8*/ 	.word	0x000000ff
        /*03fc*/ 	.word	0x00038810
        /*0400*/ 	.short	0x010a
        /*0402*/ 	.byte	0x2a
	.zero		1


	//   ....[29]....
        /*0404*/ 	.word	0x00002d50
        /*0408*/ 	.word	0x00000008
        /*040c*/ 	.word	0x00038850
        /*0410*/ 	.short	0x010a
        /*0412*/ 	.byte	0x3f
	.zero		1


	//   ....[30]....
        /*0414*/ 	.word	0x00002e30
        /*0418*/ 	.word	0x00000008
        /*041c*/ 	.word	0x00038850
        /*0420*/ 	.short	0x010a
        /*0422*/ 	.byte	0x3f
	.zero		1


	//   ....[31]....
        /*0424*/ 	.word	0x000050a0
        /*0428*/ 	.word	0x00000018
        /*042c*/ 	.word	0x00000000
        /*0430*/ 	.short	0x0101
        /*0432*/ 	.byte	0x3f
	.zero		1


	//   ....[32]....
        /*0434*/ 	.word	0x000056b0
        /*0438*/ 	.word	0x00000008
        /*043c*/ 	.word	0x00000000
        /*0440*/ 	.short	0x0101
        /*0442*/ 	.byte	0x3f
	.zero		1


	//   ....[33]....
        /*0444*/ 	.word	0x00005810
        /*0448*/ 	.word	0x0000000b
        /*044c*/ 	.word	0x00038830
        /*0450*/ 	.short	0x010a
        /*0452*/ 	.byte	0x3f
	.zero		1


	//   ....[34]....
        /*0454*/ 	.word	0x00005860
        /*0458*/ 	.word	0x0000000b
        /*045c*/ 	.word	0x00038830
        /*0460*/ 	.short	0x010a
        /*0462*/ 	.byte	0x3f
	.zero		1


	//   ....[35]....
        /*0464*/ 	.word	0x00005a30
        /*0468*/ 	.word	0x0000000b
        /*046c*/ 	.word	0x00038850
        /*0470*/ 	.short	0x010a
        /*0472*/ 	.byte	0x3f
	.zero		1


	//   ....[36]....
        /*0474*/ 	.word	0x00005a70
        /*0478*/ 	.word	0x0000000b
        /*047c*/ 	.word	0x00038850
        /*0480*/ 	.short	0x010a
        /*0482*/ 	.byte	0x3f
	.zero		1


	//   ....[37]....
        /*0484*/ 	.word	0x00007b40
        /*0488*/ 	.word	0x00000098
        /*048c*/ 	.word	0x00000000
        /*0490*/ 	.short	0x0101
        /*0492*/ 	.byte	0x3f
	.zero		1


	//   ....[38]....
        /*0494*/ 	.word	0x000088a0
        /*0498*/ 	.word	0x0000000b
        /*049c*/ 	.word	0x00000000
        /*04a0*/ 	.short	0x0101
        /*04a2*/ 	.byte	0x3f
	.zero		1


	//   ....[39]....
        /*04a4*/ 	.word	0x0000a540
        /*04a8*/ 	.word	0x000000ff
        /*04ac*/ 	.word	0x00000000
        /*04b0*/ 	.short	0x0101
        /*04b2*/ 	.byte	0x06
	.zero		1


	//   ....[40]....
        /*04b4*/ 	.word	0x0000b180
        /*04b8*/ 	.word	0x0000000a
        /*04bc*/ 	.word	0x00038840
        /*04c0*/ 	.short	0x010a
        /*04c2*/ 	.byte	0x3f
	.zero		1


	//   ....[41]....
        /*04c4*/ 	.word	0x0000b900
        /*04c8*/ 	.word	0x0000000b
        /*04cc*/ 	.word	0x00038820
        /*04d0*/ 	.short	0x010a
        /*04d2*/ 	.byte	0x3f
	.zero		1


	//   ....[42]....
        /*04d4*/ 	.word	0x0000b9d0
        /*04d8*/ 	.word	0x00000005
        /*04dc*/ 	.word	0x00038860
        /*04e0*/ 	.short	0x010a
        /*04e2*/ 	.byte	0x3f
	.zero		1


	//   ....[43]....
        /*04e4*/ 	.word	0x0000c0b0
        /*04e8*/ 	.word	0x00000002
        /*04ec*/ 	.word	0x00038840
        /*04f0*/ 	.short	0x010a
        /*04f2*/ 	.byte	0x3f
	.zero		1


	//   ....[44]....
        /*04f4*/ 	.word	0x0000c280
        /*04f8*/ 	.word	0x00000002
        /*04fc*/ 	.word	0x00038860
        /*0500*/ 	.short	0x010a
        /*0502*/ 	.byte	0x3f
	.zero		1


	//   ....[45]....
        /*0504*/ 	.word	0x0000c900
        /*0508*/ 	.word	0x00000002
        /*050c*/ 	.word	0x00038840
        /*0510*/ 	.short	0x010a
        /*0512*/ 	.byte	0x3f
	.zero		1


	//   ....[46]....
        /*0514*/ 	.word	0x0000cac0
        /*0518*/ 	.word	0x00000002
        /*051c*/ 	.word	0x00038860
        /*0520*/ 	.short	0x010a
        /*0522*/ 	.byte	0x3f
	.zero		1


	//   ....[47]....
        /*0524*/ 	.word	0x0000d0d0
        /*0528*/ 	.word	0x00000002
        /*052c*/ 	.word	0x00038840
        /*0530*/ 	.short	0x010a
        /*0532*/ 	.byte	0x3f
	.zero		1


	//   ....[48]....
        /*0534*/ 	.word	0x0000d2a0
        /*0538*/ 	.word	0x00000002
        /*053c*/ 	.word	0x00038860
        /*0540*/ 	.short	0x010a
        /*0542*/ 	.byte	0x3f
	.zero		1


	//   ....[49]....
        /*0544*/ 	.word	0x0000d840
        /*0548*/ 	.word	0x00000000
        /*054c*/ 	.word	0x00038820
        /*0550*/ 	.short	0x010a
        /*0552*/ 	.byte	0x3f
	.zero		1


	//   ....[50]....
        /*0554*/ 	.word	0x0000d990
        /*0558*/ 	.word	0x00000006
        /*055c*/ 	.word	0x00000000
        /*0560*/ 	.short	0x010a
        /*0562*/ 	.byte	0x3f
	.zero		1


	//   ....[51]....
        /*0564*/ 	.word	0x0000da00
        /*0568*/ 	.word	0x00000007
        /*056c*/ 	.word	0x00000000
        /*0570*/ 	.short	0x010a
        /*0572*/ 	.byte	0x3f
	.zero		1


	//   ....[52]....
        /*0574*/ 	.word	0x0000da40
        /*0578*/ 	.word	0x00000010
        /*057c*/ 	.word	0x00000000
        /*0580*/ 	.short	0x010a
        /*0582*/ 	.byte	0x3f
	.zero		1


	//   ....[53]....
        /*0584*/ 	.word	0x0000da70
        /*0588*/ 	.word	0x00000003
        /*058c*/ 	.word	0x00000000
        /*0590*/ 	.short	0x010a
        /*0592*/ 	.byte	0x3f
	.zero		1


	//   ....[54]....
        /*0594*/ 	.word	0x0000dae0
        /*0598*/ 	.word	0x00000003
        /*059c*/ 	.word	0x00038800
        /*05a0*/ 	.short	0x010a
        /*05a2*/ 	.byte	0x3f
	.zero		1


	//   ....[55]....
        /*05a4*/ 	.word	0x0000db30
        /*05a8*/ 	.word	0x00000008
        /*05ac*/ 	.word	0x00038830
        /*05b0*/ 	.short	0x010a
        /*05b2*/ 	.byte	0x3f
	.zero		1


	//   ....[56]....
        /*05b4*/ 	.word	0x0000db90
        /*05b8*/ 	.word	0x00000003
        /*05bc*/ 	.word	0x00038810
        /*05c0*/ 	.short	0x010a
        /*05c2*/ 	.byte	0x3f
	.zero		1


	//   ....[57]....
        /*05c4*/ 	.word	0x0000dbe0
        /*05c8*/ 	.word	0x00000008
        /*05cc*/ 	.word	0x00038850
        /*05d0*/ 	.short	0x010a
        /*05d2*/ 	.byte	0x3f
	.zero		1


	//   ....[58]....
        /*05d4*/ 	.word	0x0000dc30
        /*05d8*/ 	.word	0x0000000b
        /*05dc*/ 	.word	0x00038830
        /*05e0*/ 	.short	0x010a
        /*05e2*/ 	.byte	0x3f
	.zero		1


	//   ....[59]....
        /*05e4*/ 	.word	0x0000dc80
        /*05e8*/ 	.word	0x0000000b
        /*05ec*/ 	.word	0x00038850
        /*05f0*/ 	.short	0x010a
        /*05f2*/ 	.byte	0x3f
	.zero		1


	//   ....[60]....
        /*05f4*/ 	.word	0x0000de20
        /*05f8*/ 	.word	0x0000000a
        /*05fc*/ 	.word	0x00038840
        /*0600*/ 	.short	0x010a
        /*0602*/ 	.byte	0x3f
	.zero		1


	//   ....[61]....
        /*0604*/ 	.word	0x0000dea0
        /*0608*/ 	.word	0x00000008
        /*060c*/ 	.word	0x00038820
        /*0610*/ 	.short	0x010a
        /*0612*/ 	.byte	0x3f
	.zero		1


	//   ....[62]....
        /*0614*/ 	.word	0x0000def0
        /*0618*/ 	.word	0x00000005
        /*061c*/ 	.word	0x00038860
        /*0620*/ 	.short	0x010a
        /*0622*/ 	.byte	0x3f
	.zero		1


	//   ....[63]....
        /*0624*/ 	.word	0x0000df40
        /*0628*/ 	.word	0x00000002
        /*062c*/ 	.word	0x00038840
        /*0630*/ 	.short	0x010a
        /*0632*/ 	.byte	0x3f
	.zero		1


	//   ....[64]....
        /*0634*/ 	.word	0x0000df90
        /*0638*/ 	.word	0x00000002
        /*063c*/ 	.word	0x00038860
        /*0640*/ 	.short	0x010a
        /*0642*/ 	.byte	0x3f
	.zero		1


	//   ....[65]....
        /*0644*/ 	.word	0x0000dfe0
        /*0648*/ 	.word	0x00000002
        /*064c*/ 	.word	0x00038840
        /*0650*/ 	.short	0x010a
        /*0652*/ 	.byte	0x3f
	.zero		1


	//   ....[66]....
        /*0654*/ 	.word	0x0000e030
        /*0658*/ 	.word	0x00000002
        /*065c*/ 	.word	0x00038860
        /*0660*/ 	.short	0x010a
        /*0662*/ 	.byte	0x3f
	.zero		1


	//   ....[67]....
        /*0664*/ 	.word	0x0000e080
        /*0668*/ 	.word	0x00000002
        /*066c*/ 	.word	0x00038840
        /*0670*/ 	.short	0x010a
        /*0672*/ 	.byte	0x3f
	.zero		1


	//   ....[68]....
        /*0674*/ 	.word	0x0000e0d0
        /*0678*/ 	.word	0x00000002
        /*067c*/ 	.word	0x00038860
        /*0680*/ 	.short	0x010a
        /*0682*/ 	.byte	0x3f
	.zero		1


	//   ....[69]....
        /*0684*/ 	.word	0x0000e120
        /*0688*/ 	.word	0x00000000
        /*068c*/ 	.word	0x00038820
        /*0690*/ 	.short	0x010a
        /*0692*/ 	.byte	0x3f
	.zero		1


	//   ....[70]....
        /*0694*/ 	.word	0x0000e2c0
        /*0698*/ 	.word	0x00000006
        /*069c*/ 	.word	0x00000000
        /*06a0*/ 	.short	0x010a
        /*06a2*/ 	.byte	0x3f
	.zero		1


	//   ....[71]....
        /*06a4*/ 	.word	0x0000e310
        /*06a8*/ 	.word	0x00000007
        /*06ac*/ 	.word	0x00000000
        /*06b0*/ 	.short	0x010a
        /*06b2*/ 	.byte	0x3f
	.zero		1


	//   ....[72]....
        /*06b4*/ 	.word	0x0000e360
        /*06b8*/ 	.word	0x00000010
        /*06bc*/ 	.word	0x00000000
        /*06c0*/ 	.short	0x010a
        /*06c2*/ 	.byte	0x3f
	.zero		1


	//----- nvinfo : EIATTR_NUM_MBARRIERS
	.align		4
.L_171:
        /*06c4*/ 	.byte	0x03, 0x38
        /*06c6*/ 	.short	0x0017


	//----- nvinfo : EIATTR_EXIT_INSTR_OFFSETS
	.align		4
        /*06c8*/ 	.byte	0x04, 0x1c
        /*06ca*/ 	.short	(.L_173 - .L_172)


	//   ....[0]....
.L_172:
        /*06cc*/ 	.word	0x00000a30


	//   ....[1]....
        /*06d0*/ 	.word	0x0000a590


	//   ....[2]....
        /*06d4*/ 	.word	0x0000a5f0


	//   ....[3]....
        /*06d8*/ 	.word	0x0000dac0


	//----- nvinfo : EIATTR_MAX_THREADS
	.align		4
.L_173:
        /*06dc*/ 	.byte	0x04, 0x05
        /*06de*/ 	.short	(.L_175 - .L_174)
.L_174:
        /*06e0*/ 	.word	0x00000180
        /*06e4*/ 	.word	0x00000001
        /*06e8*/ 	.word	0x00000001


	//----- nvinfo : EIATTR_CRS_STACK_SIZE
	.align		4
.L_175:
        /*06ec*/ 	.byte	0x04, 0x1e
        /*06ee*/ 	.short	(.L_177 - .L_176)
.L_176:
        /*06f0*/ 	.word	0x00000000


	//----- nvinfo : EIATTR_CBANK_PARAM_SIZE
	.align		4
.L_177:
        /*06f4*/ 	.byte	0x03, 0x19
        /*06f6*/ 	.short	0x0cf0


	//----- nvinfo : EIATTR_PARAM_CBANK
	.align		4
        /*06f8*/ 	.byte	0x04, 0x0a
        /*06fa*/ 	.short	(.L_179 - .L_178)
	.align		4
.L_178:
        /*06fc*/ 	.word	index@(.nv.constant0._ZN7cutlass13device_kernelIN5flash11enable_sm90INS1_16FlashAttnFwdSm90INS1_25CollectiveMainloopFwdSm90ILi2EN4cute5tupleIJNS5_1CILi1EEES8_S8_EEENS6_IJNS7_ILi64EEESA_SA_EEELi512ENS_6half_tEfNS_4arch4Sm90ELb0ELb0ELb1ELb0ELb0ELb0ELb1ELb0ELb0ELb0ELb0ELb0EEENS1_21CollectiveEpilogueFwdINS6_IJSA_NS7_ILi512EEESA_EEES9_SC_SE_Li256ELb0ELb0ELb0ELb0EEENS1_29StaticPersistentTileSchedulerILb0EEEEEEEEEvNT_6ParamsE)
        /*0700*/ 	.short	0x0210
        /*0702*/ 	.short	0x0cf0


	//----- nvinfo : EIATTR_SW_WAR
	.align		4
.L_179:
        /*0704*/ 	.byte	0x04, 0x36
        /*0706*/ 	.short	(.L_181 - .L_180)
.L_180:
        /*0708*/ 	.word	0x00000008
.L_181:


//--------------------- .nv.info._ZN7cutlass13device_kernelIN5flash11enable_sm90INS1_16FlashAttnFwdSm90INS1_25CollectiveMainloopFwdSm90ILi2EN4cute5tupleIJNS5_1CILi1EEES8_S8_EEENS6_IJNS7_ILi64EEESA_SA_EEELi512ENS_6half_tEfNS_4arch4Sm90ELb0ELb0ELb1ELb1ELb0ELb0ELb0ELb0ELb0ELb0ELb0ELb0EEENS1_21CollectiveEpilogueFwdINS6_IJSA_NS7_ILi512EEESA_EEES9_SC_SE_Li256ELb1ELb0ELb0ELb0EEENS1_36VarlenDynamicPersistentTileSchedulerILi64ELi64ELi256ELi32ELb0ELb0ELb1ELb0ELb1ELb1EEEEEEEEEvNT_6ParamsE --------------------------
	.section	.nv.info._ZN7cutlass13device_kernelIN5flash11enable_sm90INS1_16FlashAttnFwdSm90INS1_25CollectiveMainloopFwdSm90ILi2EN4cute5tupleIJNS5_1CILi1EEES8_S8_EEENS6_IJNS7_ILi64EEESA_SA_EEELi512ENS_6half_tEfNS_4arch4Sm90ELb0ELb0ELb1ELb1ELb0ELb0ELb0ELb0ELb0ELb0ELb0ELb0EEENS1_21CollectiveEpilogueFwdINS6_IJSA_NS7_ILi512EEESA_EEES9_SC_SE_Li256ELb1ELb0ELb0ELb0EEENS1_36VarlenDynamicPersistentTileSchedulerILi64ELi64ELi256ELi32ELb0ELb0ELb1ELb0ELb1ELb1EEEEEEEEEvNT_6ParamsE,"",@"SHT_CUDA_INFO"
	.sectionflags	@""
	.align	4


	//----- nvinfo : EIATTR_CUDA_API_VERSION
	.align		4
        /*0000*/ 	.byte	0x04, 0x37
        /*0002*/ 	.short	(.L_183 - .L_182)
.L_182:
        /*0004*/ 	.word	0x00000082


	//----- nvinfo : EIATTR_KPARAM_INFO
	.align		4
.L_183:
        /*0008*/ 	.byte	0x04, 0x17
        /*000a*/ 	.short	(.L_185 - .L_184)
.L_184:
        /*000c*/ 	.word	0x00000000
        /*0010*/ 	.short	0x0000
        /*0012*/ 	.short	0x0070
        /*0014*/ 	.byte	0x00, 0xf0, 0x01, 0x28


	//----- nvinfo : EIATTR_SPARSE_MMA_MASK
	.align		4
.L_185:
        /*0018*/ 	.byte	0x03, 0x50
        /*001a*/ 	.short	0x0000


	//----- nvinfo : EIATTR_MAXREG_COUNT
	.align		4
        /*001c*/ 	.byte	0x03, 0x1b
        /*001e*/ 	.short	0x00a8


	//----- nvinfo : EIATTR_NUM_BARRIERS
	.align		4
        /*0020*/ 	.byte	0x02, 0x4c
        /*0022*/ 	.byte	0x10
	.zero		1


	//----- nvinfo : EIATTR_EXTERNS
	.align		4
        /*0024*/ 	.byte	0x04, 0x0f
        /*0026*/ 	.short	(.L_187 - .L_186)


	//   ....[0]....
	.align		4
.L_186:
        /*0028*/ 	.word	index@(__assertfail)


	//----- nvinfo : EIATTR_ANNOTATIONS
	.align		4
.L_187:
        /*002c*/ 	.byte	0x04, 0x55
        /*002e*/ 	.short	(.L_189 - .L_188)


	//   ....[0]....
.L_188:
        /* <DEDUP_REMOVED lines=30> */
        /*0204*/ 	.byte	0xc0, 0xe4, 0x00, 0x00, 0x01, 0x00, 0x00, 0x00, 0xd0, 0xe5, 0x00, 0x00


	//----- nvinfo : EIATTR_MERCURY_ISA_VERSION
	.align		4
.L_189:
        /*0210*/ 	.byte	0x03, 0x5f
        /*0212*/ 	.short	0x0101


	//----- nvinfo : EIATTR_UNUSED_LOAD_BYTE_OFFSET
	.align		4
        /*0214*/ 	.byte	0x04, 0x44
        /*0216*/ 	.short	(.L_191 - .L_190)


	//   ....[0]....
.L_190:
        /*0218*/ 	.word	0x00000a50
        /*021c*/ 	.word	0x0000fff0


	//   ....[1]....
        /*0220*/ 	.word	0x00007250
        /*0224*/ 	.word	0x0000fff0


	//----- nvinfo : EIATTR_INT_WARP_WIDE_INSTR_OFFSETS
	.align		4
.L_191:
        /*0228*/ 	.byte	0x04, 0x31
        /*022a*/ 	.short	(.L_193 - .L_192)


	//   ....[0]....
.L_192:
        /*022c*/ 	.word	0x00000160


	//   ....[1]....
        /*0230*/ 	.word	0x000001a0


	//   ....[2]....
        /*0234*/ 	.word	0x00000210


	//   ....[3]....
        /*0238*/ 	.word	0x0000a980


	//   ....[4]....
        /*023c*/ 	.word	0x0000aa10


	//   ....[5]....
        /*0240*/ 	.word	0x0000ae90


	//   ....[6]....
        /*0244*/ 	.word	0x0000aec0


	//   ....[7]....
        /*0248*/ 	.word	0x0000d7f0


	//   ....[8]....
        /*024c*/ 	.word	0x0000d880


	//----- nvinfo : EIATTR_COOP_GROUP_MASK_REGIDS
	.align		4
.L_193:
        /*0250*/ 	.byte	0x04, 0x29
        /*0252*/ 	.short	(.L_195 - .L_194)


	//   ....[0]....
.L_194:
        /*0254*/ 	.word	0xffffffff


	//   ....[1]....
        /*0258*/ 	.word	0xffffffff


	//   ....[2]....
        /*025c*/ 	.word	0xffffffff


	//   ....[3]....
        /*0260*/ 	.word	0xffffffff


	//   ....[4]....
        /*0264*/ 	.word	0xffffffff


	//   ....[5]....
        /*0268*/ 	.word	0xffffffff


	//   ....[6]....
        /*026c*/ 	.word	0xffffffff


	//   ....[7]....
        /*0270*/ 	.word	0xffffffff


	//   ....[8]....
        /*0274*/ 	.word	0xffffffff


	//   ....[9]....
        /*0278*/ 	.word	0xffffffff


	//   ....[10]....
        /*027c*/ 	.word	0xffffffff


	//   ....[11]....
        /*0280*/ 	.word	0xffffffff


	//   ....[12]....
        /*0284*/ 	.word	0xffffffff


	//   ....[13]....
        /*0288*/ 	.word	0xffffffff


	//   ....[14]....
        /*028c*/ 	.word	0xffffffff


	//   ....[15]....
        /*0290*/ 	.word	0xffffffff


	//   ....[16]....
        /*0294*/ 	.word	0xffffffff


	//   ....[17]....
        /*0298*/ 	.word	0xffffffff


	//   ....[18]....
        /*029c*/ 	.word	0xffffffff


	//   ....[19]....
        /*02a0*/ 	.word	0xffffffff


	//   ....[20]....
        /*02a4*/ 	.word	0xffffffff


	//   ....[21]....
        /*02a8*/ 	.word	0xffffffff


	//   ....[22]....
        /*02ac*/ 	.word	0xffffffff


	//   ....[23]....
        /*02b0*/ 	.word	0xffffffff


	//   ....[24]....
        /*02b4*/ 	.word	0xffffffff


	//   ....[25]....
        /*02b8*/ 	.word	0xffffffff


	//   ....[26]....
        /*02bc*/ 	.word	0xffffffff


	//   ....[27]....
        /*02c0*/ 	.word	0xffffffff


	//   ....[28]....
        /*02c4*/ 	.word	0xffffffff


	//   ....[29]....
        /*02c8*/ 	.word	0xffffffff


	//   ....[30]....
        /*02cc*/ 	.word	0xffffffff


	//   ....[31]....
        /*02d0*/ 	.word	0xffffffff


	//   ....[32]....
        /*02d4*/ 	.word	0xffffffff


	//   ....[33]....
        /*02d8*/ 	.word	0xffffffff


	//   ....[34]....
        /*02dc*/ 	.word	0xffffffff


	//   ....[35]....
        /*02e0*/ 	.word	0xffffffff


	//   ....[36]....
        /*02e4*/ 	.word	0xffffffff


	//   ....[37]....
        /*02e8*/ 	.word	0xffffffff


	//   ....[38]....
        /*02ec*/ 	.word	0xffffffff


	//   ....[39]....
        /*02f0*/ 	.word	0xffffffff


	//   ....[40]....
        /*02f4*/ 	.word	0xffffffff


	//   ....[41]....
        /*02f8*/ 	.word	0xffffffff


	//   ....[42]....
        /*02fc*/ 	.word	0xffffffff


	//   ....[43]....
        /*0300*/ 	.word	0xffffffff


	//   ....[44]....
        /*0304*/ 	.word	0xffffffff


	//   ....[45]....
        /*0308*/ 	.word	0xffffffff


	//   ....[46]....
        /*030c*/ 	.word	0xffffffff


	//   ....[47]....
        /*0310*/ 	.word	0xffffffff


	//   ....[48]....
        /*0314*/ 	.word	0xffffffff


	//   ....[49]....
        /*0318*/ 	.word	0xffffffff


	//   ....[50]....
        /*031c*/ 	.word	0xffffffff


	//   ....[51]....
        /*0320*/ 	.word	0xffffffff


	//   ....[52]....
        /*0324*/ 	.word	0xffffffff


	//   ....[53]....
        /*0328*/ 	.word	0xffffffff


	//   ....[54]....
        /*032c*/ 	.word	0xffffffff


	//   ....[55]....
        /*0330*/ 	.word	0xffffffff


	//   ....[56]....
        /*0334*/ 	.word	0xffffffff


	//   ....[57]....
        /*0338*/ 	.word	0xffffffff


	//   ....[58]....
        /*033c*/ 	.word	0x0500000f


	//   ....[59]....
        /*0340*/ 	.word	0x0500000f


	//   ....[60]....
        /*0344*/ 	.word	0x0500000f


	//   ....[61]....
        /*0348*/ 	.word	0x0500000f


	//   ....[62]....
        /*034c*/ 	.word	0x0500000f


	//   ....[63]....
        /*0350*/ 	.word	0x0500000f


	//   ....[64]....
        /*0354*/ 	.word	0x0500000f


	//   ....[65]....
        /*0358*/ 	.word	0x0500000f


	//   ....[66]....
        /*035c*/ 	.word	0x0500000f


	//   ....[67]....
        /*0360*/ 	.word	0x0500000f


	//   ....[68]....
        /*0364*/ 	.word	0x0500000f


	//   ....[69]....
        /*0368*/ 	.word	0x0500000f


	//   ....[70]....
        /*036c*/ 	.word	0x0500000f


	//   ....[71]....
        /*0370*/ 	.word	0x0500000f


	//   ....[72]....
        /*0374*/ 	.word	0x0500000f


	//   ....[73]....
        /*0378*/ 	.word	0x0500000f


	//   ....[74]....
        /*037c*/ 	.word	0x0500000f


	//   ....[75]....
        /*0380*/ 	.word	0x0500000f


	//   ....[76]....
        /*0384*/ 	.word	0x0500000f


	//----- nvinfo : EIATTR_COOP_GROUP_INSTR_OFFSETS
	.align		4
.L_195:
        /*0388*/ 	.byte	0x04, 0x28
        /*038a*/ 	.short	(.L_197 - .L_196)


	//   ....[0]....
.L_196:
        /*038c*/ 	.word	0x00000060


	//   ....[1]....
        /*0390*/ 	.word	0x00000170


	//   ....[2]....
        /*0394*/ 	.word	0x000001c0


	//   ....[3]....
        /*0398*/ 	.word	0x000003b0


	//   ....[4]....
        /*039c*/ 	.word	0x00000510


	//   ....[5]....
        /*03a0*/ 	.word	0x00000630


	//   ....[6]....
        /*03a4*/ 	.word	0x00000790


	//   ....[7]....
        /*03a8*/ 	.word	0x00001700


	//   ....[8]....
        /*03ac*/ 	.word	0x00003040


	//   ....[9]....
        /*03b0*/ 	.word	0x00003df0


	//   ....[10]....
        /*03b4*/ 	.word	0x00003e70


	//   ....[11]....
        /*03b8*/ 	.word	0x00004050


	//   ....[12]....
        /*03bc*/ 	.word	0x00004120


	//   ....[13]....
        /*03c0*/ 	.word	0x00004a00


	//   ....[14]....
        /*03c4*/ 	.word	0x00005160


	//   ....[15]....
        /*03c8*/ 	.word	0x000051e0


	//   ....[16]....
        /*03cc*/ 	.word	0x000054f0


	//   ....[17]....
        /*03d0*/ 	.word	0x000056b0


	//   ....[18]....
        /*03d4*/ 	.word	0x00006710


	//   ....[19]....
        /*03d8*/ 	.word	0x00006750


	//   ....[20]....
        /*03dc*/ 	.word	0x00006780


	//   ....[21]....
        /*03e0*/ 	.word	0x000067e0


	//   ....[22]....
        /*03e4*/ 	.word	0x00006810


	//   ....[23]....
        /*03e8*/ 	.word	0x00008160


	//   ....[24]....
        /*03ec*/ 	.word	0x00009af0


	//   ....[25]....
        /*03f0*/ 	.word	0x00009c80


	//   ....[26]....
        /*03f4*/ 	.word	0x00009cb0


	//   ....[27]....
        /*03f8*/ 	.word	0x00009cf0


	//   ....[28]....
        /*03fc*/ 	.word	0x00009d50


	//   ....[29]....
        /*0400*/ 	.word	0x00009db0


	//   ....[30]....
        /*0404*/ 	.word	0x00009df0


	//   ....[31]....
        /*0408*/ 	.word	0x00009fa0


	//   ....[32]....
        /*040c*/ 	.word	0x0000a000


	//   ....[33]....
        /*0410*/ 	.word	0x0000a040


	//   ....[34]....
        /*0414*/ 	.word	0x0000a080


	//   ....[35]....
        /*0418*/ 	.word	0x0000a0b0


	//   ....[36]....
        /*041c*/ 	.word	0x0000a0e0


	//   ....[37]....
        /*0420*/ 	.word	0x0000a170


	//   ....[38]....
        /*0424*/ 	.word	0x0000a1a0


	//   ....[39]....
        /*0428*/ 	.word	0x0000a230


	//   ....[40]....
        /*042c*/ 	.word	0x0000d910


	//   ....[41]....
        /*0430*/ 	.word	0x0000d920


	//   ....[42]....
        /*0434*/ 	.word	0x0000da30


	//   ....[43]....
        /*0438*/ 	.word	0x0000da90


	//   ....[44]....
        /*043c*/ 	.word	0x0000dad0


	//   ....[45]....
        /*0440*/ 	.word	0x0000db10


	//   ....[46]....
        /*0444*/ 	.word	0x0000db40


	//   ....[47]....
        /*0448*/ 	.word	0x0000db70


	//   ....[48]....
        /*044c*/ 	.word	0x0000dd00


	//   ....[49]....
        /*0450*/ 	.word	0x0000dd60


	//   ....[50]....
        /*0454*/ 	.word	0x0000dda0


	//   ....[51]....
        /*0458*/ 	.word	0x0000dde0


	//   ....[52]....
        /*045c*/ 	.word	0x0000de10


	//   ....[53]....
        /*0460*/ 	.word	0x0000de40


	//   ....[54]....
        /*0464*/ 	.word	0x0000df00


	//   ....[55]....
        /*0468*/ 	.word	0x0000df20


	//   ....[56]....
        /*046c*/ 	.word	0x0000df90


	//   ....[57]....
        /*0470*/ 	.word	0x0000e3e0


	//   ....[58]....
        /*0474*/ 	.word	0x0000e990


	//   ....[59]....
        /*0478*/ 	.word	0x0000edb0


	//   ....[60]....
        /*047c*/ 	.word	0x0000ee40


	//   ....[61]....
        /*0480*/ 	.word	0x0000eee0


	//   ....[62]....
        /*0484*/ 	.word	0x0000ef90


	//   ....[63]....
        /*0488*/ 	.word	0x0000f010


	//   ....[64]....
        /*048c*/ 	.word	0x0000f090


	//   ....[65]....
        /*0490*/ 	.word	0x0000f110


	//   ....[66]....
        /*0494*/ 	.word	0x0000f190


	//   ....[67]....
        /*0498*/ 	.word	0x0000f220


	//   ....[68]....
        /*049c*/ 	.word	0x0000f2d0


	//   ....[69]....
        /*04a0*/ 	.word	0x0000f350


	//   ....[70]....
        /*04a4*/ 	.word	0x0000f3d0


	//   ....[71]....
        /*04a8*/ 	.word	0x0000f450


	//   ....[72]....
        /*04ac*/ 	.word	0x0000f4d0


	//   ....[73]....
        /*04b0*/ 	.word	0x0000f540


	//   ....[74]....
        /*04b4*/ 	.word	0x0000f5e0


	//   ....[75]....
        /*04b8*/ 	.word	0x0000f670


	//   ....[76]....
        /*04bc*/ 	.word	0x0000f790


	//----- nvinfo : EIATTR_REG_RECONFIG
	.align		4
.L_197:
        /*04c0*/ 	.byte	0x01, 0x54
	.zero		2


	//----- nvinfo : EIATTR_SYSCALL_OFFSETS
	.align		4
        /*04c4*/ 	.byte	0x04, 0x46
        /*04c6*/ 	.short	(.L_199 - .L_198)


	//   ....[0]....
.L_198:
        /*04c8*/ 	.word	0x00003200


	//   ....[1]....
        /*04cc*/ 	.word	0x0000aba0


	//   ....[2]....
        /*04d0*/ 	.word	0x0000ace0


	//   ....[3]....
        /*04d4*/ 	.word	0x0000ade0


	//----- nvinfo : EIATTR_MBARRIER_INSTR_OFFSETS
	.align		4
.L_199:
        /*04d8*/ 	.byte	0x04, 0x39
        /*04da*/ 	.short	(.L_201 - .L_200)


	//   ....[0]....
.L_200:
        /*04dc*/ 	.word	0x000002a0
        /*04e0*/ 	.word	0x000000ff
        /*04e4*/ 	.word	0x00028c00
        /*04e8*/ 	.short	0x0100
        /*04ea*/ 	.byte	0x08
	.zero		1


	//   ....[1]....
        /*04ec*/ 	.word	0x000002b0
        /*04f0*/ 	.word	0x000000ff
        /*04f4*/ 	.word	0x00028c20
        /*04f8*/ 	.short	0x0100
        /*04fa*/ 	.byte	0x08
	.zero		1


	//   ....[2]....
        /*04fc*/ 	.word	0x00000360
        /*0500*/ 	.word	0x000000ff
        /*0504*/ 	.word	0x00028c30
        /*0508*/ 	.short	0x0100
        /*050a*/ 	.byte	0x06
	.zero		1


	//   ....[3]....
        /*050c*/ 	.word	0x00000370
        /*0510*/ 	.word	0x000000ff
        /*0514*/ 	.word	0x00028c40
        /*0518*/ 	.short	0x0100
        /*051a*/ 	.byte	0x06
	.zero		1


	//   ....[4]....
        /*051c*/ 	.word	0x00000380
        /*0520*/ 	.word	0x000000ff
        /*0524*/ 	.word	0x00028c38
        /*0528*/ 	.short	0x0100
        /*052a*/ 	.byte	0x06
	.zero		1


	//   ....[5]....
        /*052c*/ 	.word	0x00000390
        /*0530*/ 	.word	0x000000ff
        /*0534*/ 	.word	0x00028c48
        /*0538*/ 	.short	0x0100
        /*053a*/ 	.byte	0x06
	.zero		1


	//   ....[6]....
        /*053c*/ 	.word	0x000004c0
        /*0540*/ 	.word	0x000000ff
        /*0544*/ 	.word	0x00028c50
        /*0548*/ 	.short	0x0100
        /*054a*/ 	.byte	0x08
	.zero		1


	//   ....[7]....
        /*054c*/ 	.word	0x000004d0
        /*0550*/ 	.word	0x000000ff
        /*0554*/ 	.word	0x00028c60
        /*0558*/ 	.short	0x0100
        /*055a*/ 	.byte	0x08
	.zero		1


	//   ....[8]....
        /*055c*/ 	.word	0x000004e0
        /*0560*/ 	.word	0x000000ff
        /*0564*/ 	.word	0x00028c58
        /*0568*/ 	.short	0x0100
        /*056a*/ 	.byte	0x08
	.zero		1


	//   ....[9]....
        /*056c*/ 	.word	0x000004f0
        /*0570*/ 	.word	0x000000ff
        /*0574*/ 	.word	0x00028c68
        /*0578*/ 	.short	0x0100
        /*057a*/ 	.byte	0x08
	.zero		1


	//   ....[10]....
        /*057c*/ 	.word	0x000005e0
        /*0580*/ 	.word	0x000000ff
        /*0584*/ 	.word	0x00028c70
        /*0588*/ 	.short	0x0100
        /*058a*/ 	.byte	0x06
	.zero		1


	//   ....[11]....
        /*058c*/ 	.word	0x000005f0
        /*0590*/ 	.word	0x000000ff
        /*0594*/ 	.word	0x00028c80
        /*0598*/ 	.short	0x0100
        /*059a*/ 	.byte	0x06
	.zero		1


	//   ....[12]....
        /*059c*/ 	.word	0x00000600
        /*05a0*/ 	.word	0x000000ff
        /*05a4*/ 	.word	0x00028c78
        /*05a8*/ 	.short	0x0100
        /*05aa*/ 	.byte	0x06
	.zero		1


	//   ....[13]....
        /*05ac*/ 	.word	0x00000610
        /*05b0*/ 	.word	0x000000ff
        /*05b4*/ 	.word	0x00028c88
        /*05b8*/ 	.short	0x0100
        /*05ba*/ 	.byte	0x06
	.zero		1


	//   ....[14]....
        /*05bc*/ 	.word	0x00000740
        /*05c0*/ 	.word	0x000000ff
        /*05c4*/ 	.word	0x00028c90
        /*05c8*/ 	.short	0x0100
        /*05ca*/ 	.byte	0x08
	.zero		1


	//   ....[15]....
        /*05cc*/ 	.word	0x00000750
        /*05d0*/ 	.word	0x000000ff
        /*05d4*/ 	.word	0x00028ca0
        /*05d8*/ 	.short	0x0100
        /*05da*/ 	.byte	0x08
	.zero		1


	//   ....[16]....
        /*05dc*/ 	.word	0x00000760
        /*05e0*/ 	.word	0x000000ff
        /*05e4*/ 	.word	0x00028c98
        /*05e8*/ 	.short	0x0100
        /*05ea*/ 	.byte	0x08
	.zero		1


	//   ....[17]....
        /*05ec*/ 	.word	0x00000770
        /*05f0*/ 	.word	0x000000ff
        /*05f4*/ 	.word	0x00028ca8
        /*05f8*/ 	.short	0x0100
        /*05fa*/ 	.byte	0x08
	.zero		1


	//   ....[18]....
        /*05fc*/ 	.word	0x000008a0
        /*0600*/ 	.word	0x000000ff
        /*0604*/ 	.word	0x00028cb0
        /*0608*/ 	.short	0x0100
        /*060a*/ 	.byte	0x08
	.zero		1


	//   ....[19]....
        /*060c*/ 	.word	0x000008b0
        /*0610*/ 	.word	0x000000ff
        /*0614*/ 	.word	0x00028cc0
        /*0618*/ 	.short	0x0100
        /*061a*/ 	.byte	0x08
	.zero		1


	//   ....[20]....
        /*061c*/ 	.word	0x000008c0
        /*0620*/ 	.word	0x000000ff
        /*0624*/ 	.word	0x00028cb8
        /*0628*/ 	.short	0x0100
        /*062a*/ 	.byte	0x08
	.zero		1


	//   ....[21]....
        /*062c*/ 	.word	0x000008d0
        /*0630*/ 	.word	0x000000ff
        /*0634*/ 	.word	0x00028cc8
        /*0638*/ 	.short	0x0100
        /*063a*/ 	.byte	0x08
	.zero		1


	//   ....[22]....
        /*063c*/ 	.word	0x00001810
        /*0640*/ 	.word	0x000000ff
        /*0644*/ 	.word	0x00028c50
        /*0648*/ 	.short	0x010a
        /*064a*/ 	.byte	0x10
	.zero		1


	//   ....[23]....
        /*064c*/ 	.word	0x00001ae0
        /*0650*/ 	.word	0x00000000
        /*0654*/ 	.word	0x00000000
        /*0658*/ 	.short	0x0101
        /*065a*/ 	.byte	0x3f
	.zero		1


	//   ....[24]....
        /*065c*/ 	.word	0x00002460
        /*0660*/ 	.word	0x000000ff
        /*0664*/ 	.word	0x00028c50
        /*0668*/ 	.short	0x010a
        /*066a*/ 	.byte	0x06
	.zero		1


	//   ....[25]....
        /*066c*/ 	.word	0x000024a0
        /*0670*/ 	.word	0x000000ff
        /*0674*/ 	.word	0x00028c50
        /*0678*/ 	.short	0x010a
        /*067a*/ 	.byte	0x06
	.zero		1


	//   ....[26]....
        /*067c*/ 	.word	0x000026f0
        /*0680*/ 	.word	0x00000000
        /*0684*/ 	.word	0x00000000
        /*0688*/ 	.short	0x0101
        /*068a*/ 	.byte	0x3f
	.zero		1


	//   ....[27]....
        /*068c*/ 	.word	0x00003280
        /*0690*/ 	.word	0x000000ff
        /*0694*/ 	.word	0x00028c00
        /*0698*/ 	.short	0x010a
        /*069a*/ 	.byte	0x2a
	.zero		1


	//   ....[28]....
        /*069c*/ 	.word	0x00003300
        /*06a0*/ 	.word	0x00000007
        /*06a4*/ 	.word	0x00028c30
        /*06a8*/ 	.short	0x010a
        /*06aa*/ 	.byte	0x3f
	.zero		1


	//   ....[29]....
        /*06ac*/ 	.word	0x00003340
        /*06b0*/ 	.word	0x00000007
        /*06b4*/ 	.word	0x00028c30
        /*06b8*/ 	.short	0x010a
        /*06ba*/ 	.byte	0x3f
	.zero		1


	//   ....[30]....
        /*06bc*/ 	.word	0x00004310
        /*06c0*/ 	.word	0x00000003
        /*06c4*/ 	.word	0x00000000
        /*06c8*/ 	.short	0x0101
        /*06ca*/ 	.byte	0x3f
	.zero		1


	//   ....[31]....
        /*06cc*/ 	.word	0x00004790
        /*06d0*/ 	.word	0x00000007
        /*06d4*/ 	.word	0x00028c50
        /*06d8*/ 	.short	0x010a
        /*06da*/ 	.byte	0x3f
	.zero		1


	//   ....[32]....
        /*06dc*/ 	.word	0x000047e0
        /*06e0*/ 	.word	0x00000007
        /*06e4*/ 	.word	0x00028c50
        /*06e8*/ 	.short	0x010a
        /*06ea*/ 	.byte	0x3f
	.zero		1


	//   ....[33]....
        /*06ec*/ 	.word	0x00004a20
        /*06f0*/ 	.word	0x00000007
        /*06f4*/ 	.word	0x00000000
        /*06f8*/ 	.short	0x0101
        /*06fa*/ 	.byte	0x3f
	.zero		1


	//   ....[34]....
        /*06fc*/ 	.word	0x00004b60
        /*0700*/ 	.word	0x000000ff
        /*0704*/ 	.word	0x00028c30
        /*0708*/ 	.short	0x010a
        /*070a*/ 	.byte	0x17
	.zero		1


	//   ....[35]....
        /*070c*/ 	.word	0x00004ba0
        /*0710*/ 	.word	0x000000ff
        /*0714*/ 	.word	0x00028c30
        /*0718*/ 	.short	0x010a
        /*071a*/ 	.byte	0x17
	.zero		1


	//   ....[36]....
        /*071c*/ 	.word	0x00005a80
        /*0720*/ 	.word	0x00000098
        /*0724*/ 	.word	0x00000000
        /*0728*/ 	.short	0x0101
        /*072a*/ 	.byte	0x3f
	.zero		1


	//   ....[37]....
        /*072c*/ 	.word	0x00006480
        /*0730*/ 	.word	0x000000ff
        /*0734*/ 	.word	0x00028c50
        /*0738*/ 	.short	0x010a
        /*073a*/ 	.byte	0x17
	.zero		1


	//   ....[38]....
        /*073c*/ 	.word	0x000064c0
        /*0740*/ 	.word	0x000000ff
        /*0744*/ 	.word	0x00028c50
        /*0748*/ 	.short	0x010a
        /*074a*/ 	.byte	0x17
	.zero		1


	//   ....[39]....
        /*074c*/ 	.word	0x00006730
        /*0750*/ 	.word	0x000000a9
        /*0754*/ 	.word	0x00000000
        /*0758*/ 	.short	0x0101
        /*075a*/ 	.byte	0x3f
	.zero		1


	//   ....[40]....
        /*075c*/ 	.word	0x00008bb0
        /*0760*/ 	.word	0x000000ff
        /*0764*/ 	.word	0x00000000
        /*0768*/ 	.short	0x0101
        /*076a*/ 	.byte	0x04
	.zero		1


	//   ....[41]....
        /*076c*/ 	.word	0x0000b340
        /*0770*/ 	.word	0x00000008
        /*0774*/ 	.word	0x00028c40
        /*0778*/ 	.short	0x010a
        /*077a*/ 	.byte	0x3f
	.zero		1


	//   ....[42]....
        /*077c*/ 	.word	0x0000b740
        /*0780*/ 	.word	0x0000000a
        /*0784*/ 	.word	0x00028c20
        /*0788*/ 	.short	0x010a
        /*078a*/ 	.byte	0x3f
	.zero		1


	//   ....[43]....
        /*078c*/ 	.word	0x0000b800
        /*0790*/ 	.word	0x00000008
        /*0794*/ 	.word	0x00028c60
        /*0798*/ 	.short	0x010a
        /*079a*/ 	.byte	0x3f
	.zero		1


	//   ....[44]....
        /*079c*/ 	.word	0x0000bfb0
        /*07a0*/ 	.word	0x00000003
        /*07a4*/ 	.word	0x00028c40
        /*07a8*/ 	.short	0x010a
        /*07aa*/ 	.byte	0x3f
	.zero		1


	//   ....[45]....
        /*07ac*/ 	.word	0x0000c1c0
        /*07b0*/ 	.word	0x00000003
        /*07b4*/ 	.word	0x00028c60
        /*07b8*/ 	.short	0x010a
        /*07ba*/ 	.byte	0x3f
	.zero		1


	//   ....[46]....
        /*07bc*/ 	.word	0x0000c880
        /*07c0*/ 	.word	0x00000002
        /*07c4*/ 	.word	0x00028c40
        /*07c8*/ 	.short	0x010a
        /*07ca*/ 	.byte	0x3f
	.zero		1


	//   ....[47]....
        /*07cc*/ 	.word	0x0000ca80
        /*07d0*/ 	.word	0x00000002
        /*07d4*/ 	.word	0x00028c60
        /*07d8*/ 	.short	0x010a
        /*07da*/ 	.byte	0x3f
	.zero		1


	//   ....[48]....
        /*07dc*/ 	.word	0x0000d0c0
        /*07e0*/ 	.word	0x00000002
        /*07e4*/ 	.word	0x00028c40
        /*07e8*/ 	.short	0x010a
        /*07ea*/ 	.byte	0x3f
	.zero		1


	//   ....[49]....
        /*07ec*/ 	.word	0x0000d2d0
        /*07f0*/ 	.word	0x00000002
        /*07f4*/ 	.word	0x00028c60
        /*07f8*/ 	.short	0x010a
        /*07fa*/ 	.byte	0x3f
	.zero		1


	//   ....[50]....
        /*07fc*/ 	.word	0x0000e360
        /*0800*/ 	.word	0x00000000
        /*0804*/ 	.word	0x00028c20
        /*0808*/ 	.short	0x010a
        /*080a*/ 	.byte	0x3f
	.zero		1


	//   ....[51]....
        /*080c*/ 	.word	0x0000e520
        /*0810*/ 	.word	0x00000006
        /*0814*/ 	.word	0x00000000
        /*0818*/ 	.short	0x010a
        /*081a*/ 	.byte	0x3f
	.zero		1


	//   ....[52]....
        /*081c*/ 	.word	0x0000e590
        /*0820*/ 	.word	0x00000007
        /*0824*/ 	.word	0x00000000
        /*0828*/ 	.short	0x010a
        /*082a*/ 	.byte	0x3f
	.zero		1


	//   ....[53]....
        /*082c*/ 	.word	0x0000e600
        /*0830*/ 	.word	0x00000004
        /*0834*/ 	.word	0x00000000
        /*0838*/ 	.short	0x010a
        /*083a*/ 	.byte	0x3f
	.zero		1


	//   ....[54]....
        /*083c*/ 	.word	0x0000e630
        /*0840*/ 	.word	0x00000003
        /*0844*/ 	.word	0x00000000
        /*0848*/ 	.short	0x010a
        /*084a*/ 	.byte	0x3f
	.zero		1


	//   ....[55]....
        /*084c*/ 	.word	0x0000e6a0
        /*0850*/ 	.word	0x00000003
        /*0854*/ 	.word	0x00028c50
        /*0858*/ 	.short	0x010a
        /*085a*/ 	.byte	0x3f
	.zero		1


	//   ....[56]....
        /*085c*/ 	.word	0x0000e700
        /*0860*/ 	.word	0x00000003
        /*0864*/ 	.word	0x00028c50
        /*0868*/ 	.short	0x010a
        /*086a*/ 	.byte	0x3f
	.zero		1


	//   ....[57]....
        /*086c*/ 	.word	0x0000e760
        /*0870*/ 	.word	0x00000003
        /*0874*/ 	.word	0x00028c00
        /*0878*/ 	.short	0x010a
        /*087a*/ 	.byte	0x3f
	.zero		1


	//   ....[58]....
        /*087c*/ 	.word	0x0000e7b0
        /*0880*/ 	.word	0x00000007
        /*0884*/ 	.word	0x00028c30
        /*0888*/ 	.short	0x010a
        /*088a*/ 	.byte	0x3f
	.zero		1


	//   ....[59]....
        /*088c*/ 	.word	0x0000e800
        /*0890*/ 	.word	0x00000007
        /*0894*/ 	.word	0x00028c50
        /*0898*/ 	.short	0x010a
        /*089a*/ 	.byte	0x3f
	.zero		1


	//   ....[60]....
        /*089c*/ 	.word	0x0000e860
        /*08a0*/ 	.word	0x00000005
        /*08a4*/ 	.word	0x00028c30
        /*08a8*/ 	.short	0x010a
        /*08aa*/ 	.byte	0x3f
	.zero		1


	//   ....[61]....
        /*08ac*/ 	.word	0x0000e8b0
        /*08b0*/ 	.word	0x000000a9
        /*08b4*/ 	.word	0x00028c50
        /*08b8*/ 	.short	0x010a
        /*08ba*/ 	.byte	0x3f
	.zero		1


	//   ....[62]....
        /*08bc*/ 	.word	0x0000ea50
        /*08c0*/ 	.word	0x00000008
        /*08c4*/ 	.word	0x00028c40
        /*08c8*/ 	.short	0x010a
        /*08ca*/ 	.byte	0x3f
	.zero		1


	//   ....[63]....
        /*08cc*/ 	.word	0x0000ead0
        /*08d0*/ 	.word	0x00000008
        /*08d4*/ 	.word	0x00028c20
        /*08d8*/ 	.short	0x010a
        /*08da*/ 	.byte	0x3f
	.zero		1


	//   ....[64]....
        /*08dc*/ 	.word	0x0000eb20
        /*08e0*/ 	.word	0x00000008
        /*08e4*/ 	.word	0x00028c60
        /*08e8*/ 	.short	0x010a
        /*08ea*/ 	.byte	0x3f
	.zero		1


	//   ....[65]....
        /*08ec*/ 	.word	0x0000eb70
        /*08f0*/ 	.word	0x00000003
        /*08f4*/ 	.word	0x00028c40
        /*08f8*/ 	.short	0x010a
        /*08fa*/ 	.byte	0x3f
	.zero		1


	//   ....[66]....
        /*08fc*/ 	.word	0x0000ebc0
        /*0900*/ 	.word	0x00000003
        /*0904*/ 	.word	0x00028c60
        /*0908*/ 	.short	0x010a
        /*090a*/ 	.byte	0x3f
	.zero		1


	//   ....[67]....
        /*090c*/ 	.word	0x0000ec10
        /*0910*/ 	.word	0x00000002
        /*0914*/ 	.word	0x00028c40
        /*0918*/ 	.short	0x010a
        /*091a*/ 	.byte	0x3f
	.zero		1


	//   ....[68]....
        /*091c*/ 	.word	0x0000ec60
        /*0920*/ 	.word	0x00000002
        /*0924*/ 	.word	0x00028c60
        /*0928*/ 	.short	0x010a
        /*092a*/ 	.byte	0x3f
	.zero		1


	//   ....[69]....
        /*092c*/ 	.word	0x0000ecb0
        /*0930*/ 	.word	0x00000002
        /*0934*/ 	.word	0x00028c40
        /*0938*/ 	.short	0x010a
        /*093a*/ 	.byte	0x3f
	.zero		1


	//   ....[70]....
        /*093c*/ 	.word	0x0000ed00
        /*0940*/ 	.word	0x00000002
        /*0944*/ 	.word	0x00028c60
        /*0948*/ 	.short	0x010a
        /*094a*/ 	.byte	0x3f
	.zero		1


	//   ....[71]....
        /*094c*/ 	.word	0x0000f6b0
        /*0950*/ 	.word	0x00000000
        /*0954*/ 	.word	0x00028c20
        /*0958*/ 	.short	0x010a
        /*095a*/ 	.byte	0x3f
	.zero		1


	//   ....[72]....
        /*095c*/ 	.word	0x0000f850
        /*0960*/ 	.word	0x00000006
        /*0964*/ 	.word	0x00000000
        /*0968*/ 	.short	0x010a
        /*096a*/ 	.byte	0x3f
	.zero		1


	//   ....[73]....
        /*096c*/ 	.word	0x0000f8a0
        /*0970*/ 	.word	0x00000007
        /*0974*/ 	.word	0x00000000
        /*0978*/ 	.short	0x010a
        /*097a*/ 	.byte	0x3f
	.zero		1


	//   ....[74]....
        /*097c*/ 	.word	0x0000f8f0
        /*0980*/ 	.word	0x00000004
        /*0984*/ 	.word	0x00000000
        /*0988*/ 	.short	0x010a
        /*098a*/ 	.byte	0x3f
	.zero		1


	//----- nvinfo : EIATTR_NUM_MBARRIERS
	.align		4
.L_201:
        /*098c*/ 	.byte	0x03, 0x38
        /*098e*/ 	.short	0x0016


	//----- nvinfo : EIATTR_EXIT_INSTR_OFFSETS
	.align		4
        /*0990*/ 	.byte	0x04, 0x1c
        /*0992*/ 	.short	(.L_203 - .L_202)


	//   ....[0]....
.L_202:
        /*0994*/ 	.word	0x00000a80


	//   ....[1]....
        /*0998*/ 	.word	0x00009ab0


	//   ....[2]....
        /*099c*/ 	.word	0x00009b10


	//   ....[3]....
        /*09a0*/ 	.word	0x0000e680


	//----- nvinfo : EIATTR_MAX_THREADS
	.align		4
.L_203:
        /*09a4*/ 	.byte	0x04, 0x05
        /*09a6*/ 	.short	(.L_205 - .L_204)
.L_204:
        /*09a8*/ 	.word	0x00000180
        /*09ac*/ 	.word	0x00000001
        /*09b0*/ 	.word	0x00000001


	//----- nvinfo : EIATTR_CRS_STACK_SIZE
	.align		4
.L_205:
        /*09b4*/ 	.byte	0x04, 0x1e
        /*09b6*/ 	.short	(.L_207 - .L_206)
.L_206:
        /*09b8*/ 	.word	0x00000000


	//----- nvinfo : EIATTR_CBANK_PARAM_SIZE
	.align		4
.L_207:
        /*09bc*/ 	.byte	0x03, 0x19
        /*09be*/ 	.short	0x0a70


	//----- nvinfo : EIATTR_PARAM_CBANK
	.align		4
        /*09c0*/ 	.byte	0x04, 0x0a
        /*09c2*/ 	.short	(.L_209 - .L_208)
	.align		4
.L_208:
        /*09c4*/ 	.word	index@(.nv.constant0._ZN7cutlass13device_kernelIN5flash11enable_sm90INS1_16FlashAttnFwdSm90INS1_25CollectiveMainloopFwdSm90ILi2EN4cute5tupleIJNS5_1CILi1EEES8_S8_EEENS6_IJNS7_ILi64EEESA_SA_EEELi512ENS_6half_tEfNS_4arch4Sm90ELb0ELb0ELb1ELb1ELb0ELb0ELb0ELb0ELb0ELb0ELb0ELb0EEENS1_21CollectiveEpilogueFwdINS6_IJSA_NS7_ILi512EEESA_EEES9_SC_SE_Li256ELb1ELb0ELb0ELb0EEENS1_36VarlenDynamicPersistentTileSchedulerILi64ELi64ELi256ELi32ELb0ELb0ELb1ELb0ELb1ELb1EEEEEEEEEvNT_6ParamsE)
        /*09c8*/ 	.short	0x0210
        /*09ca*/ 	.short	0x0a70


	//----- nvinfo : EIATTR_SW_WAR
	.align		4
.L_209:
        /*09cc*/ 	.byte	0x04, 0x36
        /*09ce*/ 	.short	(.L_211 - .L_210)
.L_210:
        /*09d0*/ 	.word	0x00000008
.L_211:


//--------------------- .nv.info._ZN7cutlass13device_kernelIN5flash11enable_sm90INS1_16FlashAttnFwdSm90INS1_25CollectiveMainloopFwdSm90ILi2EN4cute5tupleIJNS5_1CILi1EEES8_S8_EEENS6_IJNS7_ILi64EEESA_SA_EEELi512ENS_6half_tEfNS_4arch4Sm90ELb0ELb0ELb1ELb1ELb0ELb1ELb0ELb0ELb0ELb0ELb0ELb0EEENS1_21CollectiveEpilogueFwdINS6_IJSA_NS7_ILi512EEESA_EEES9_SC_SE_Li256ELb1ELb0ELb0ELb0EEENS1_36VarlenDynamicPersistentTileSchedulerILi64ELi64ELi256ELi32ELb0ELb0ELb1ELb0ELb1ELb1EEEEEEEEEvNT_6ParamsE --------------------------
	.section	.nv.info._ZN7cutlass13device_kernelIN5flash11enable_sm90INS1_16FlashAttnFwdSm90INS1_25CollectiveMainloopFwdSm90ILi2EN4cute5tupleIJNS5_1CILi1EEES8_S8_EEENS6_IJNS7_ILi64EEESA_SA_EEELi512ENS_6half_tEfNS_4arch4Sm90ELb0ELb0ELb1ELb1ELb0ELb1ELb0ELb0ELb0ELb0ELb0ELb0EEENS1_21CollectiveEpilogueFwdINS6_IJSA_NS7_ILi512EEESA_EEES9_SC_SE_Li256ELb1ELb0ELb0ELb0EEENS1_36VarlenDynamicPersistentTileSchedulerILi64ELi64ELi256ELi32ELb0ELb0ELb1ELb0ELb1ELb1EEEEEEEEEvNT_6ParamsE,"",@"SHT_CUDA_INFO"
	.sectionflags	@""
	.align	4


	//----- nvinfo : EIATTR_CUDA_API_VERSION
	.align		4
        /*0000*/ 	.byte	0x04, 0x37
        /*0002*/ 	.short	(.L_213 - .L_212)
.L_212:
        /*0004*/ 	.word	0x00000082


	//----- nvinfo : EIATTR_KPARAM_INFO
	.align		4
.L_213:
        /*0008*/ 	.byte	0x04, 0x17
        /*000a*/ 	.short	(.L_215 - .L_214)
.L_214:
        /*000c*/ 	.word	0x00000000
        /*0010*/ 	.short	0x0000
        /*0012*/ 	.short	0x0070
        /*0014*/ 	.byte	0x00, 0xf0, 0x01, 0x28


	//----- nvinfo : EIATTR_SPARSE_MMA_MASK
	.align		4
.L_215:
        /*0018*/ 	.byte	0x03, 0x50
        /*001a*/ 	.short	0x0000


	//----- nvinfo : EIATTR_MAXREG_COUNT
	.align		4
        /*001c*/ 	.byte	0x03, 0x1b
        /*001e*/ 	.short	0x00a8


	//----- nvinfo : EIATTR_NUM_BARRIERS
	.align		4
        /*0020*/ 	.byte	0x02, 0x4c
        /*0022*/ 	.byte	0x10
	.zero		1


	//----- nvinfo : EIATTR_EXTERNS
	.align		4
        /*0024*/ 	.byte	0x04, 0x0f
        /*0026*/ 	.short	(.L_217 - .L_216)


	//   ....[0]....
	.align		4
.L_216:
        /*0028*/ 	.word	index@(__assertfail)


	//----- nvinfo : EIATTR_ANNOTATIONS
	.align		4
.L_217:
        /*002c*/ 	.byte	0x04, 0x55
        /*002e*/ 	.short	(.L_219 - .L_218)


	//   ....[0]....
.L_218:
        /* <DEDUP_REMOVED lines=44> */


	//----- nvinfo : EIATTR_MERCURY_ISA_VERSION
	.align		4
.L_219:
        /*02d8*/ 	.byte	0x03, 0x5f
        /*02da*/ 	.short	0x0101


	//----- nvinfo : EIATTR_UNUSED_LOAD_BYTE_OFFSET
	.align		4
        /*02dc*/ 	.byte	0x04, 0x44
        /*02de*/ 	.short	(.L_221 - .L_220)


	//   ....[0]....
.L_220:
        /*02e0*/ 	.word	0x00000ae0
        /*02e4*/ 	.word	0x0000fff0


	//   ....[1]....
        /*02e8*/ 	.word	0x0000c7c0
        /*02ec*/ 	.word	0x0000fff0


	//----- nvinfo : EIATTR_INT_WARP_WIDE_INSTR_OFFSETS
	.align		4
.L_221:
        /*02f0*/ 	.byte	0x04, 0x31
        /*02f2*/ 	.short	(.L_223 - .L_222)


	//   ....[0]....
.L_222:
        /*02f4*/ 	.word	0x000001c0


	//   ....[1]....
        /*02f8*/ 	.word	0x00000200


	//   ....[2]....
        /*02fc*/ 	.word	0x000002d0


	//   ....[3]....
        /*0300*/ 	.word	0x00010f40


	//   ....[4]....
        /*0304*/ 	.word	0x00010fd0


	//   ....[5]....
        /*0308*/ 	.word	0x00011450


	//   ....[6]....
        /*030c*/ 	.word	0x00011480


	//   ....[7]....
        /*0310*/ 	.word	0x00013da0


	//   ....[8]....
        /*0314*/ 	.word	0x00013e30


	//----- nvinfo : EIATTR_COOP_GROUP_MASK_REGIDS
	.align		4
.L_223:
        /*0318*/ 	.byte	0x04, 0x29
        /*031a*/ 	.short	(.L_225 - .L_224)


	//   ....[0]....
.L_224:
        /*031c*/ 	.word	0xffffffff


	//   ....[1]....
        /*0320*/ 	.word	0xffffffff


	//   ....[2]....
        /*0324*/ 	.word	0xffffffff


	//   ....[3]....
        /*0328*/ 	.word	0xffffffff


	//   ....[4]....
        /*032c*/ 	.word	0xffffffff


	//   ....[5]....
        /*0330*/ 	.word	0xffffffff


	//   ....[6]....
        /*0334*/ 	.word	0xffffffff


	//   ....[7]....
        /*0338*/ 	.word	0xffffffff


	//   ....[8]....
        /*033c*/ 	.word	0xffffffff


	//   ....[9]....
        /*0340*/ 	.word	0xffffffff


	//   ....[10]....
        /*0344*/ 	.word	0xffffffff


	//   ....[11]....
        /*0348*/ 	.word	0xffffffff


	//   ....[12]....
        /*034c*/ 	.word	0xffffffff


	//   ....[13]....
        /*0350*/ 	.word	0xffffffff


	//   ....[14]....
        /*0354*/ 	.word	0xffffffff


	//   ....[15]....
        /*0358*/ 	.word	0xffffffff


	//   ....[16]....
        /*035c*/ 	.word	0xffffffff


	//   ....[17]....
        /*0360*/ 	.word	0xffffffff


	//   ....[18]....
        /*0364*/ 	.word	0xffffffff


	//   ....[19]....
        /*0368*/ 	.word	0xffffffff


	//   ....[20]....
        /*036c*/ 	.word	0xffffffff


	//   ....[21]....
        /*0370*/ 	.word	0xffffffff


	//   ....[22]....
        /*0374*/ 	.word	0xffffffff


	//   ....[23]....
        /*0378*/ 	.word	0xffffffff


	//   ....[24]....
        /*037c*/ 	.word	0xffffffff


	//   ....[25]....
        /*0380*/ 	.word	0xffffffff


	//   ....[26]....
        /*0384*/ 	.word	0xffffffff


	//   ....[27]....
        /*0388*/ 	.word	0xffffffff


	//   ....[28]....
        /*038c*/ 	.word	0xffffffff


	//   ....[29]....
        /*0390*/ 	.word	0xffffffff


	//   ....[30]....
        /*0394*/ 	.word	0xffffffff


	//   ....[31]....
        /*0398*/ 	.word	0xffffffff


	//   ....[32]....
        /*039c*/ 	.word	0xffffffff


	//   ....[33]....
        /*03a0*/ 	.word	0xffffffff


	//   ....[34]....
        /*03a4*/ 	.word	0xffffffff


	//   ....[35]....
        /*03a8*/ 	.word	0xffffffff


	//   ....[36]....
        /*03ac*/ 	.word	0xffffffff


	//   ....[37]....
        /*03b0*/ 	.word	0xffffffff


	//   ....[38]....
        /*03b4*/ 	.word	0xffffffff


	//   ....[39]....
        /*03b8*/ 	.word	0xffffffff


	//   ....[40]....
        /*03bc*/ 	.word	0xffffffff


	//   ....[41]....
        /*03c0*/ 	.word	0xffffffff


	//   ....[42]....
        /*03c4*/ 	.word	0xffffffff


	//   ....[43]....
        /*03c8*/ 	.word	0xffffffff


	//   ....[44]....
        /*03cc*/ 	.word	0xffffffff


	//   ....[45]....
        /*03d0*/ 	.word	0xffffffff


	//   ....[46]....
        /*03d4*/ 	.word	0xffffffff


	//   ....[47]....
        /*03d8*/ 	.word	0xffffffff


	//   ....[48]....
        /*03dc*/ 	.word	0xffffffff


	//   ....[49]....
        /*03e0*/ 	.word	0xffffffff


	//   ....[50]....
        /*03e4*/ 	.word	0xffffffff


	//   ....[51]....
        /*03e8*/ 	.word	0xffffffff


	//   ....[52]....
        /*03ec*/ 	.word	0xffffffff


	//   ....[53]....
        /*03f0*/ 	.word	0xffffffff


	//   ....[54]....
        /*03f4*/ 	.word	0xffffffff


	//   ....[55]....
        /*03f8*/ 	.word	0xffffffff


	//   ....[56]....
        /*03fc*/ 	.word	0xffffffff


	//   ....[57]....
        /*0400*/ 	.word	0xffffffff


	//   ....[58]....
        /*0404*/ 	.word	0x0500000f


	//   ....[59]....
        /*0408*/ 	.word	0x0500000f


	//   ....[60]....
        /*040c*/ 	.word	0x0500000f


	//   ....[61]....
        /*0410*/ 	.word	0x0500000f


	//   ....[62]....
        /*0414*/ 	.word	0x0500000f


	//   ....[63]....
        /*0418*/ 	.word	0x0500000f


	//   ....[64]....
        /*041c*/ 	.word	0x0500000f


	//   ....[65]....
        /*0420*/ 	.word	0x0500000f


	//   ....[66]....
        /*0424*/ 	.word	0x0500000f


	//   ....[67]....
        /*0428*/ 	.word	0x0500000f


	//   ....[68]....
        /*042c*/ 	.word	0x0500000f


	//   ....[69]....
        /*0430*/ 	.word	0x0500000f


	//   ....[70]....
        /*0434*/ 	.word	0x0500000f


	//   ....[71]....
        /*0438*/ 	.word	0x0500000f


	//   ....[72]....
        /*043c*/ 	.word	0x0500000f


	//   ....[73]....
        /*0440*/ 	.word	0x0500000f


	//   ....[74]....
        /*0444*/ 	.word	0x0500000f


	//   ....[75]....
        /*0448*/ 	.word	0x0500000f


	//   ....[76]....
        /*044c*/ 	.word	0x0500000f


	//   ....[77]....
        /*0450*/ 	.word	0x0500000f


	//   ....[78]....
        /*0454*/ 	.word	0x0500000f


	//   ....[79]....
        /*0458*/ 	.word	0x0500000f


	//   ....[80]....
        /*045c*/ 	.word	0x0500000f


	//   ....[81]....
        /*0460*/ 	.word	0x0500000f


	//   ....[82]....
        /*0464*/ 	.word	0x0500000f


	//   ....[83]....
        /*0468*/ 	.word	0x0500000f


	//   ....[84]....
        /*046c*/ 	.word	0x0500000f


	//   ....[85]....
        /*0470*/ 	.word	0x0500000f


	//----- nvinfo : EIATTR_COOP_GROUP_INSTR_OFFSETS
	.align		4
.L_225:
        /*0474*/ 	.byte	0x04, 0x28
        /*0476*/ 	.short	(.L_227 - .L_226)


	//   ....[0]....
.L_226:
        /*0478*/ 	.word	0x00000060


	//   ....[1]....
        /*047c*/ 	.word	0x000001d0


	//   ....[2]....
        /*0480*/ 	.word	0x00000210


	//   ....[3]....
        /*0484*/ 	.word	0x00000400


	//   ....[4]....
        /*0488*/ 	.word	0x00000560


	//   ....[5]....
        /*048c*/ 	.word	0x00000680


	//   ....[6]....
        /*0490*/ 	.word	0x000007e0


	//   ....[7]....
        /*0494*/ 	.word	0x000045a0


	//   ....[8]....
        /*0498*/ 	.word	0x00006080


	//   ....[9]....
        /*049c*/ 	.word	0x000090f0


	//   ....[10]....
        /*04a0*/ 	.word	0x00009180


	//   ....[11]....
        /*04a4*/ 	.word	0x000093d0


	//   ....[12]....
        /*04a8*/ 	.word	0x00009470


	//   ....[13]....
        /*04ac*/ 	.word	0x00009e20


	//   ....[14]....
        /*04b0*/ 	.word	0x0000a680


	//   ....[15]....
        /*04b4*/ 	.word	0x0000a6f0


	//   ....[16]....
        /*04b8*/ 	.word	0x0000aa50


	//   ....[17]....
        /*04bc*/ 	.word	0x0000ac20


	//   ....[18]....
        /*04c0*/ 	.word	0x0000bc80


	//   ....[19]....
        /*04c4*/ 	.word	0x0000bcd0


	//   ....[20]....
        /*04c8*/ 	.word	0x0000bd10


	//   ....[21]....
        /*04cc*/ 	.word	0x0000bd70


	//   ....[22]....
        /*04d0*/ 	.word	0x0000bd80


	//   ....[23]....
        /*04d4*/ 	.word	0x0000d760


	//   ....[24]....
        /*04d8*/ 	.word	0x0000eef0


	//   ....[25]....
        /*04dc*/ 	.word	0x0000f080


	//   ....[26]....
        /*04e0*/ 	.word	0x0000f0b0


	//   ....[27]....
        /*04e4*/ 	.word	0x0000f0f0


	//   ....[28]....
        /*04e8*/ 	.word	0x0000f150


	//   ....[29]....
        /*04ec*/ 	.word	0x0000f1b0


	//   ....[30]....
        /*04f0*/ 	.word	0x0000f1f0


	//   ....[31]....
        /*04f4*/ 	.word	0x0000f3a0


	//   ....[32]....
        /*04f8*/ 	.word	0x0000f400


	//   ....[33]....
        /*04fc*/ 	.word	0x0000f440


	//   ....[34]....
        /*0500*/ 	.word	0x0000f480


	//   ....[35]....
        /*0504*/ 	.word	0x0000f4b0


	//   ....[36]....
        /*0508*/ 	.word	0x0000f4e0


	//   ....[37]....
        /*050c*/ 	.word	0x0000f570


	//   ....[38]....
        /*0510*/ 	.word	0x0000f5a0


	//   ....[39]....
        /*0514*/ 	.word	0x0000f630


	//   ....[40]....
        /*0518*/ 	.word	0x00013ec0


	//   ....[41]....
        /*051c*/ 	.word	0x00013ed0


	//   ....[42]....
        /*0520*/ 	.word	0x00013fe0


	//   ....[43]....
        /*0524*/ 	.word	0x00014040


	//   ....[44]....
        /*0528*/ 	.word	0x00014080


	//   ....[45]....
        /*052c*/ 	.word	0x000140c0


	//   ....[46]....
        /*0530*/ 	.word	0x000140f0


	//   ....[47]....
        /*0534*/ 	.word	0x00014120


	//   ....[48]....
        /*0538*/ 	.word	0x000142b0


	//   ....[49]....
        /*053c*/ 	.word	0x00014310


	//   ....[50]....
        /*0540*/ 	.word	0x00014350


	//   ....[51]....
        /*0544*/ 	.word	0x00014390


	//   ....[52]....
        /*0548*/ 	.word	0x000143c0


	//   ....[53]....
        /*054c*/ 	.word	0x000143f0


	//   ....[54]....
        /*0550*/ 	.word	0x000144b0


	//   ....[55]....
        /*0554*/ 	.word	0x000144d0


	//   ....[56]....
        /*0558*/ 	.word	0x00014540


	//   ....[57]....
        /*055c*/ 	.word	0x00014990


	//   ....[58]....
        /*0560*/ 	.word	0x00014e70


	//   ....[59]....
        /*0564*/ 	.word	0x00014f10


	//   ....[60]....
        /*0568*/ 	.word	0x00014fb0


	//   ....[61]....
        /*056c*/ 	.word	0x00015050


	//   ....[62]....
        /*0570*/ 	.word	0x00015140


	//   ....[63]....
        /*0574*/ 	.word	0x000151e0


	//   ....[64]....
        /*0578*/ 	.word	0x00015280


	//   ....[65]....
        /*057c*/ 	.word	0x00015320


	//   ....[66]....
        /*0580*/ 	.word	0x00015580


	//   ....[67]....
        /*0584*/ 	.word	0x00015860


	//   ....[68]....
        /*0588*/ 	.word	0x00015c80


	//   ....[69]....
        /*058c*/ 	.word	0x00015d10


	//   ....[70]....
        /*0590*/ 	.word	0x00015db0


	//   ....[71]....
        /*0594*/ 	.word	0x00015e60


	//   ....[72]....
        /*0598*/ 	.word	0x00015ee0


	//   ....[73]....
        /*059c*/ 	.word	0x00015f60


	//   ....[74]....
        /*05a0*/ 	.word	0x00015fe0


	//   ....[75]....
        /*05a4*/ 	.word	0x00016060


	//   ....[76]....
        /*05a8*/ 	.word	0x000160f0


	//   ....[77]....
        /*05ac*/ 	.word	0x000161a0


	//   ....[78]....
        /*05b0*/ 	.word	0x00016220


	//   ....[79]....
        /*05b4*/ 	.word	0x000162a0


	//   ....[80]....
        /*05b8*/ 	.word	0x00016320


	//   ....[81]....
        /*05bc*/ 	.word	0x000163a0


	//   ....[82]....
        /*05c0*/ 	.word	0x00016410


	//   ....[83]....
        /*05c4*/ 	.word	0x000164b0


	//   ....[84]....
        /*05c8*/ 	.word	0x00016540


	//   ....[85]....
        /*05cc*/ 	.word	0x00016660


	//----- nvinfo : EIATTR_REG_RECONFIG
	.align		4
.L_227:
        /*05d0*/ 	.byte	0x01, 0x54
	.zero		2


	//----- nvinfo : EIATTR_SYSCALL_OFFSETS
	.align		4
        /*05d4*/ 	.byte	0x04, 0x46
        /*05d6*/ 	.short	(.L_229 - .L_228)


	//   ....[0]....
.L_228:
        /*05d8*/ 	.word	0x00001850


	//   ....[1]....
        /*05dc*/ 	.word	0x000019a0


	//   ....[2]....
        /*05e0*/ 	.word	0x00006230


	//   ....[3]....
        /*05e4*/ 	.word	0x000066e0


	//   ....[4]....
        /*05e8*/ 	.word	0x00011160


	//   ....[5]....
        /*05ec*/ 	.word	0x000112a0


	//   ....[6]....
        /*05f0*/ 	.word	0x000113a0


	//----- nvinfo : EIATTR_MBARRIER_INSTR_OFFSETS
	.align		4
.L_229:
        /*05f4*/ 	.byte	0x04, 0x39
        /*05f6*/ 	.short	(.L_231 - .L_230)


	//   ....[0]....
.L_230:
        /*05f8*/ 	.word	0x000002f0
        /*05fc*/ 	.word	0x000000ff
        /*0600*/ 	.word	0x00028c00
        /*0604*/ 	.short	0x0100
        /*0606*/ 	.byte	0x08
	.zero		1


	//   ....[1]....
        /*0608*/ 	.word	0x00000300
        /*060c*/ 	.word	0x000000ff
        /*0610*/ 	.word	0x00028c20
        /*0614*/ 	.short	0x0100
        /*0616*/ 	.byte	0x08
	.zero		1


	//   ....[2]....
        /*0618*/ 	.word	0x000003b0
        /*061c*/ 	.word	0x000000ff
        /*0620*/ 	.word	0x00028c30
        /*0624*/ 	.short	0x0100
        /*0626*/ 	.byte	0x06
	.zero		1


	//   ....[3]....
        /*0628*/ 	.word	0x000003c0
        /*062c*/ 	.word	0x000000ff
        /*0630*/ 	.word	0x00028c40
        /*0634*/ 	.short	0x0100
        /*0636*/ 	.byte	0x06
	.zero		1


	//   ....[4]....
        /*0638*/ 	.word	0x000003d0
        /*063c*/ 	.word	0x000000ff
        /*0640*/ 	.word	0x00028c38
        /*0644*/ 	.short	0x0100
        /*0646*/ 	.byte	0x06
	.zero		1


	//   ....[5]....
        /*0648*/ 	.word	0x000003e0
        /*064c*/ 	.word	0x000000ff
        /*0650*/ 	.word	0x00028c48
        /*0654*/ 	.short	0x0100
        /*0656*/ 	.byte	0x06
	.zero		1


	//   ....[6]....
        /*0658*/ 	.word	0x00000510
        /*065c*/ 	.word	0x000000ff
        /*0660*/ 	.word	0x00028c50
        /*0664*/ 	.short	0x0100
        /*0666*/ 	.byte	0x08
	.zero		1


	//   ....[7]....
        /*0668*/ 	.word	0x00000520
        /*066c*/ 	.word	0x000000ff
        /*0670*/ 	.word	0x00028c60
        /*0674*/ 	.short	0x0100
        /*0676*/ 	.byte	0x08
	.zero		1


	//   ....[8]....
        /*0678*/ 	.word	0x00000530
        /*067c*/ 	.word	0x000000ff
        /*0680*/ 	.word	0x00028c58
        /*0684*/ 	.short	0x0100
        /*0686*/ 	.byte	0x08
	.zero		1


	//   ....[9]....
        /*0688*/ 	.word	0x00000540
        /*068c*/ 	.word	0x000000ff
        /*0690*/ 	.word	0x00028c68
        /*0694*/ 	.short	0x0100
        /*0696*/ 	.byte	0x08
	.zero		1


	//   ....[10]....
        /*0698*/ 	.word	0x00000630
        /*069c*/ 	.word	0x000000ff
        /*06a0*/ 	.word	0x00028c70
        /*06a4*/ 	.short	0x0100
        /*06a6*/ 	.byte	0x06
	.zero		1


	//   ....[11]....
        /*06a8*/ 	.word	0x00000640
        /*06ac*/ 	.word	0x000000ff
        /*06b0*/ 	.word	0x00028c80
        /*06b4*/ 	.short	0x0100
        /*06b6*/ 	.byte	0x06
	.zero		1


	//   ....[12]....
        /*06b8*/ 	.word	0x00000650
        /*06bc*/ 	.word	0x000000ff
        /*06c0*/ 	.word	0x00028c78
        /*06c4*/ 	.short	0x0100
        /*06c6*/ 	.byte	0x06
	.zero		1


	//   ....[13]....
        /*06c8*/ 	.word	0x00000660
        /*06cc*/ 	.word	0x000000ff
        /*06d0*/ 	.word	0x00028c88
        /*06d4*/ 	.short	0x0100
        /*06d6*/ 	.byte	0x06
	.zero		1


	//   ....[14]....
        /*06d8*/ 	.word	0x00000790
        /*06dc*/ 	.word	0x000000ff
        /*06e0*/ 	.word	0x00028c90
        /*06e4*/ 	.short	0x0100
        /*06e6*/ 	.byte	0x08
	.zero		1


	//   ....[15]....
        /*06e8*/ 	.word	0x000007a0
        /*06ec*/ 	.word	0x000000ff
        /*06f0*/ 	.word	0x00028ca0
        /*06f4*/ 	.short	0x0100
        /*06f6*/ 	.byte	0x08
	.zero		1


	//   ....[16]....
        /*06f8*/ 	.word	0x000007b0
        /*06fc*/ 	.word	0x000000ff
        /*0700*/ 	.word	0x00028c98
        /*0704*/ 	.short	0x0100
        /*0706*/ 	.byte	0x08
	.zero		1


	//   ....[17]....
        /*0708*/ 	.word	0x000007c0
        /*070c*/ 	.word	0x000000ff
        /*0710*/ 	.word	0x00028ca8
        /*0714*/ 	.short	0x0100
        /*0716*/ 	.byte	0x08
	.zero		1


	//   ....[18]....
        /*0718*/ 	.word	0x000008f0
        /*071c*/ 	.word	0x000000ff
        /*0720*/ 	.word	0x00028cb0
        /*0724*/ 	.short	0x0100
        /*0726*/ 	.byte	0x08
	.zero		1


	//   ....[19]....
        /*0728*/ 	.word	0x00000900
        /*072c*/ 	.word	0x000000ff
        /*0730*/ 	.word	0x00028cc0
        /*0734*/ 	.short	0x0100
        /*0736*/ 	.byte	0x08
	.zero		1


	//   ....[20]....
        /*0738*/ 	.word	0x00000910
        /*073c*/ 	.word	0x000000ff
        /*0740*/ 	.word	0x00028cb8
        /*0744*/ 	.short	0x0100
        /*0746*/ 	.byte	0x08
	.zero		1


	//   ....[21]....
        /*0748*/ 	.word	0x00000920
        /*074c*/ 	.word	0x000000ff
        /*0750*/ 	.word	0x00028cc8
        /*0754*/ 	.short	0x0100
        /*0756*/ 	.byte	0x08
	.zero		1


	//   ....[22]....
        /*0758*/ 	.word	0x000025d0
        /*075c*/ 	.word	0x00000048
        /*0760*/ 	.word	0x00028c90
        /*0764*/ 	.short	0x010a
        /*0766*/ 	.byte	0x3f
	.zero		1


	//   ....[23]....
        /*0768*/ 	.word	0x00002f60
        /*076c*/ 	.word	0x00000048
        /*0770*/ 	.word	0x00028c90
        /*0774*/ 	.short	0x010a
        /*0776*/ 	.byte	0x3f
	.zero		1


	//   ....[24]....
        /*0778*/ 	.word	0x000037c0
        /*077c*/ 	.word	0x00000048
        /*0780*/ 	.word	0x00028c90
        /*0784*/ 	.short	0x010a
        /*0786*/ 	.byte	0x3f
	.zero		1


	//   ....[25]....
        /*0788*/ 	.word	0x000039c0
        /*078c*/ 	.word	0x00000004
        /*0790*/ 	.word	0x00000000
        /*0794*/ 	.short	0x0101
        /*0796*/ 	.byte	0x3f
	.zero		1


	//   ....[26]....
        /*0798*/ 	.word	0x00003a00
        /*079c*/ 	.word	0x00000048
        /*07a0*/ 	.word	0x00028cb0
        /*07a4*/ 	.short	0x010a
        /*07a6*/ 	.byte	0x3f
	.zero		1


	//   ....[27]....
        /*07a8*/ 	.word	0x00004020
        /*07ac*/ 	.word	0x00000048
        /*07b0*/ 	.word	0x00000000
        /*07b4*/ 	.short	0x0101
        /*07b6*/ 	.byte	0x3f
	.zero		1


	//   ....[28]....
        /*07b8*/ 	.word	0x000046b0
        /*07bc*/ 	.word	0x00000008
        /*07c0*/ 	.word	0x00028c50
        /*07c4*/ 	.short	0x010a
        /*07c6*/ 	.byte	0x3f
	.zero		1


	//   ....[29]....
        /*07c8*/ 	.word	0x00004a50
        /*07cc*/ 	.word	0x00000000
        /*07d0*/ 	.word	0x00000000
        /*07d4*/ 	.short	0x0101
        /*07d6*/ 	.byte	0x3f
	.zero		1


	//   ....[30]....
        /*07d8*/ 	.word	0x000053a0
        /*07dc*/ 	.word	0x00000000
        /*07e0*/ 	.word	0x00028c50
        /*07e4*/ 	.short	0x010a
        /*07e6*/ 	.byte	0x3f
	.zero		1


	//   ....[31]....
        /*07e8*/ 	.word	0x000053f0
        /*07ec*/ 	.word	0x00000000
        /*07f0*/ 	.word	0x00028c50
        /*07f4*/ 	.short	0x010a
        /*07f6*/ 	.byte	0x3f
	.zero		1


	//   ....[32]....
        /*07f8*/ 	.word	0x00005740
        /*07fc*/ 	.word	0x00000000
        /*0800*/ 	.word	0x00000000
        /*0804*/ 	.short	0x0101
        /*0806*/ 	.byte	0x3f
	.zero		1


	//   ....[33]....
        /*0808*/ 	.word	0x000062c0
        /*080c*/ 	.word	0x00000002
        /*0810*/ 	.word	0x00028c00
        /*0814*/ 	.short	0x010a
        /*0816*/ 	.byte	0x3f
	.zero		1


	//   ....[34]....
        /*0818*/ 	.word	0x00006310
        /*081c*/ 	.word	0x00000002
        /*0820*/ 	.word	0x00028c00
        /*0824*/ 	.short	0x010a
        /*0826*/ 	.byte	0x3f
	.zero		1


	//   ....[35]....
        /*0828*/ 	.word	0x000069b0
        /*082c*/ 	.word	0x00000002
        /*0830*/ 	.word	0x00028c00
        /*0834*/ 	.short	0x010a
        /*0836*/ 	.byte	0x3f
	.zero		1


	//   ....[36]....
        /*0838*/ 	.word	0x00007820
        /*083c*/ 	.word	0x00000002
        /*0840*/ 	.word	0x00028c00
        /*0844*/ 	.short	0x010a
        /*0846*/ 	.byte	0x3f
	.zero		1


	//   ....[37]....
        /*0848*/ 	.word	0x00008590
        /*084c*/ 	.word	0x0000000f
        /*0850*/ 	.word	0x00028c30
        /*0854*/ 	.short	0x010a
        /*0856*/ 	.byte	0x3f
	.zero		1


	//   ....[38]....
        /*0858*/ 	.word	0x00008640
        /*085c*/ 	.word	0x0000000f
        /*0860*/ 	.word	0x00028c30
        /*0864*/ 	.short	0x010a
        /*0866*/ 	.byte	0x3f
	.zero		1


	//   ....[39]....
        /*0868*/ 	.word	0x00009770
        /*086c*/ 	.word	0x0000000c
        /*0870*/ 	.word	0x00000000
        /*0874*/ 	.short	0x0101
        /*0876*/ 	.byte	0x3f
	.zero		1


	//   ....[40]....
        /*0878*/ 	.word	0x00009af0
        /*087c*/ 	.word	0x0000000f
        /*0880*/ 	.word	0x00028c50
        /*0884*/ 	.short	0x010a
        /*0886*/ 	.byte	0x3f
	.zero		1


	//   ....[41]....
        /*0888*/ 	.word	0x00009b90
        /*088c*/ 	.word	0x0000000f
        /*0890*/ 	.word	0x00028c50
        /*0894*/ 	.short	0x010a
        /*0896*/ 	.byte	0x3f
	.zero		1


	//   ....[42]....
        /*0898*/ 	.word	0x00009e40
        /*089c*/ 	.word	0x0000000f
        /*08a0*/ 	.word	0x00000000
        /*08a4*/ 	.short	0x0101
        /*08a6*/ 	.byte	0x3f
	.zero		1


	//   ....[43]....
        /*08a8*/ 	.word	0x00009f50
        /*08ac*/ 	.word	0x0000000f
        /*08b0*/ 	.word	0x00028c30
        /*08b4*/ 	.short	0x010a
        /*08b6*/ 	.byte	0x3f
	.zero		1


	//   ....[44]....
        /*08b8*/ 	.word	0x0000a000
        /*08bc*/ 	.word	0x0000000f
        /*08c0*/ 	.word	0x00028c30
        /*08c4*/ 	.short	0x010a
        /*08c6*/ 	.byte	0x3f
	.zero		1


	//   ....[45]....
        /*08c8*/ 	.word	0x0000af60
        /*08cc*/ 	.word	0x00000098
        /*08d0*/ 	.word	0x00000000
        /*08d4*/ 	.short	0x0101
        /*08d6*/ 	.byte	0x3f
	.zero		1


	//   ....[46]....
        /*08d8*/ 	.word	0x0000b970
        /*08dc*/ 	.word	0x0000000f
        /*08e0*/ 	.word	0x00028c50
        /*08e4*/ 	.short	0x010a
        /*08e6*/ 	.byte	0x3f
	.zero		1


	//   ....[47]....
        /*08e8*/ 	.word	0x0000b9c0
        /*08ec*/ 	.word	0x0000000f
        /*08f0*/ 	.word	0x00028c50
        /*08f4*/ 	.short	0x010a
        /*08f6*/ 	.byte	0x3f
	.zero		1


	//   ....[48]....
        /*08f8*/ 	.word	0x0000bca0
        /*08fc*/ 	.word	0x0000000f
        /*0900*/ 	.word	0x00000000
        /*0904*/ 	.short	0x0101
        /*0906*/ 	.byte	0x3f
	.zero		1


	//   ....[49]....
        /*0908*/ 	.word	0x0000dfe0
        /*090c*/ 	.word	0x00000000
        /*0910*/ 	.word	0x00000000
        /*0914*/ 	.short	0x0101
        /*0916*/ 	.byte	0x3f
	.zero		1


	//   ....[50]....
        /*0918*/ 	.word	0x00010050
        /*091c*/ 	.word	0x00000005
        /*0920*/ 	.word	0x00028c20
        /*0924*/ 	.short	0x010a
        /*0926*/ 	.byte	0x3f
	.zero		1


	//   ....[51]....
        /*0928*/ 	.word	0x000100e0
        /*092c*/ 	.word	0x00000006
        /*0930*/ 	.word	0x00028ca0
        /*0934*/ 	.short	0x010a
        /*0936*/ 	.byte	0x3f
	.zero		1


	//   ....[52]....
        /*0938*/ 	.word	0x000102c0
        /*093c*/ 	.word	0x00000006
        /*0940*/ 	.word	0x00028cc0
        /*0944*/ 	.short	0x010a
        /*0946*/ 	.byte	0x3f
	.zero		1


	//   ....[53]....
        /*0948*/ 	.word	0x00010810
        /*094c*/ 	.word	0x00000007
        /*0950*/ 	.word	0x00028ca0
        /*0954*/ 	.short	0x010a
        /*0956*/ 	.byte	0x3f
	.zero		1


	//   ....[54]....
        /*0958*/ 	.word	0x000109d0
        /*095c*/ 	.word	0x00000007
        /*0960*/ 	.word	0x00028cc0
        /*0964*/ 	.short	0x010a
        /*0966*/ 	.byte	0x3f
	.zero		1


	//   ....[55]....
        /*0968*/ 	.word	0x00011900
        /*096c*/ 	.word	0x00000005
        /*0970*/ 	.word	0x00028c40
        /*0974*/ 	.short	0x010a
        /*0976*/ 	.byte	0x3f
	.zero		1


	//   ....[56]....
        /*0978*/ 	.word	0x00011d00
        /*097c*/ 	.word	0x00000007
        /*0980*/ 	.word	0x00028c20
        /*0984*/ 	.short	0x010a
        /*0986*/ 	.byte	0x3f
	.zero		1


	//   ....[57]....
        /*0988*/ 	.word	0x00011dc0
        /*098c*/ 	.word	0x00000002
        /*0990*/ 	.word	0x00028c60
        /*0994*/ 	.short	0x010a
        /*0996*/ 	.byte	0x3f
	.zero		1


	//   ....[58]....
        /*0998*/ 	.word	0x00012570
        /*099c*/ 	.word	0x00000002
        /*09a0*/ 	.word	0x00028c40
        /*09a4*/ 	.short	0x010a
        /*09a6*/ 	.byte	0x3f
	.zero		1


	//   ....[59]....
        /*09a8*/ 	.word	0x00012780
        /*09ac*/ 	.word	0x00000002
        /*09b0*/ 	.word	0x00028c60
        /*09b4*/ 	.short	0x010a
        /*09b6*/ 	.byte	0x3f
	.zero		1


	//   ....[60]....
        /*09b8*/ 	.word	0x00012e40
        /*09bc*/ 	.word	0x00000002
        /*09c0*/ 	.word	0x00028c40
        /*09c4*/ 	.short	0x010a
        /*09c6*/ 	.byte	0x3f
	.zero		1


	//   ....[61]....
        /*09c8*/ 	.word	0x00013040
        /*09cc*/ 	.word	0x00000002
        /*09d0*/ 	.word	0x00028c60
        /*09d4*/ 	.short	0x010a
        /*09d6*/ 	.byte	0x3f
	.zero		1


	//   ....[62]....
        /*09d8*/ 	.word	0x00013680
        /*09dc*/ 	.word	0x00000002
        /*09e0*/ 	.word	0x00028c40
        /*09e4*/ 	.short	0x010a
        /*09e6*/ 	.byte	0x3f
	.zero		1


	//   ....[63]....
        /*09e8*/ 	.word	0x00013890
        /*09ec*/ 	.word	0x00000002
        /*09f0*/ 	.word	0x00028c60
        /*09f4*/ 	.short	0x010a
        /*09f6*/ 	.byte	0x3f
	.zero		1


	//   ....[64]....
        /*09f8*/ 	.word	0x00014910
        /*09fc*/ 	.word	0x00000000
        /*0a00*/ 	.word	0x00028c20
        /*0a04*/ 	.short	0x010a
        /*0a06*/ 	.byte	0x3f
	.zero		1


	//   ....[65]....
        /*0a08*/ 	.word	0x00014ac0
        /*0a0c*/ 	.word	0x00000006
        /*0a10*/ 	.word	0x00000000
        /*0a14*/ 	.short	0x010a
        /*0a16*/ 	.byte	0x3f
	.zero		1


	//   ....[66]....
        /*0a18*/ 	.word	0x00014b30
        /*0a1c*/ 	.word	0x00000007
        /*0a20*/ 	.word	0x00000000
        /*0a24*/ 	.short	0x010a
        /*0a26*/ 	.byte	0x3f
	.zero		1


	//   ....[67]....
        /*0a28*/ 	.word	0x00014ba0
        /*0a2c*/ 	.word	0x00000004
        /*0a30*/ 	.word	0x00000000
        /*0a34*/ 	.short	0x010a
        /*0a36*/ 	.byte	0x3f
	.zero		1


	//   ....[68]....
        /*0a38*/ 	.word	0x00014bd0
        /*0a3c*/ 	.word	0x00000003
        /*0a40*/ 	.word	0x00000000
        /*0a44*/ 	.short	0x010a
        /*0a46*/ 	.byte	0x3f
	.zero		1


	//   ....[69]....
        /*0a48*/ 	.word	0x00014c30
        /*0a4c*/ 	.word	0x00000048
        /*0a50*/ 	.word	0x00028c90
        /*0a54*/ 	.short	0x010a
        /*0a56*/ 	.byte	0x3f
	.zero		1


	//   ....[70]....
        /*0a58*/ 	.word	0x00014c80
        /*0a5c*/ 	.word	0x00000048
        /*0a60*/ 	.word	0x00028c90
        /*0a64*/ 	.short	0x010a
        /*0a66*/ 	.byte	0x3f
	.zero		1


	//   ....[71]....
        /*0a68*/ 	.word	0x00014cd0
        /*0a6c*/ 	.word	0x00000048
        /*0a70*/ 	.word	0x00028c90
        /*0a74*/ 	.short	0x010a
        /*0a76*/ 	.byte	0x3f
	.zero		1


	//   ....[72]....
        /*0a78*/ 	.word	0x00014d20
        /*0a7c*/ 	.word	0x00000048
        /*0a80*/ 	.word	0x00028cb0
        /*0a84*/ 	.short	0x010a
        /*0a86*/ 	.byte	0x3f
	.zero		1


	//   ....[73]....
        /*0a88*/ 	.word	0x00014d70
        /*0a8c*/ 	.word	0x00000008
        /*0a90*/ 	.word	0x00028c50
        /*0a94*/ 	.short	0x010a
        /*0a96*/ 	.byte	0x3f
	.zero		1


	//   ....[74]....
        /*0a98*/ 	.word	0x00014dc0
        /*0a9c*/ 	.word	0x00000000
        /*0aa0*/ 	.word	0x00028c50
        /*0aa4*/ 	.short	0x010a
        /*0aa6*/ 	.byte	0x3f
	.zero		1


	//   ....[75]....
        /*0aa8*/ 	.word	0x00015090
        /*0aac*/ 	.word	0x00000002
        /*0ab0*/ 	.word	0x00028c00
        /*0ab4*/ 	.short	0x010a
        /*0ab6*/ 	.byte	0x3f
	.zero		1


	//   ....[76]....
        /*0ab8*/ 	.word	0x00015360
        /*0abc*/ 	.word	0x00000002
        /*0ac0*/ 	.word	0x00028c00
        /*0ac4*/ 	.short	0x010a
        /*0ac6*/ 	.byte	0x3f
	.zero		1


	//   ....[77]....
        /*0ac8*/ 	.word	0x000153b0
        /*0acc*/ 	.word	0x0000000f
        /*0ad0*/ 	.word	0x00028c30
        /*0ad4*/ 	.short	0x010a
        /*0ad6*/ 	.byte	0x3f
	.zero		1


	//   ....[78]....
        /*0ad8*/ 	.word	0x00015400
        /*0adc*/ 	.word	0x0000000f
        /*0ae0*/ 	.word	0x00028c50
        /*0ae4*/ 	.short	0x010a
        /*0ae6*/ 	.byte	0x3f
	.zero		1


	//   ....[79]....
        /*0ae8*/ 	.word	0x00015450
        /*0aec*/ 	.word	0x0000000f
        /*0af0*/ 	.word	0x00028c30
        /*0af4*/ 	.short	0x010a
        /*0af6*/ 	.byte	0x3f
	.zero		1


	//   ....[80]....
        /*0af8*/ 	.word	0x000154a0
        /*0afc*/ 	.word	0x0000000f
        /*0b00*/ 	.word	0x00028c50
        /*0b04*/ 	.short	0x010a
        /*0b06*/ 	.byte	0x3f
	.zero		1


	//   ....[81]....
        /*0b08*/ 	.word	0x00015640
        /*0b0c*/ 	.word	0x00000005
        /*0b10*/ 	.word	0x00028c20
        /*0b14*/ 	.short	0x010a
        /*0b16*/ 	.byte	0x3f
	.zero		1


	//   ....[82]....
        /*0b18*/ 	.word	0x00015690
        /*0b1c*/ 	.word	0x00000006
        /*0b20*/ 	.word	0x00028ca0
        /*0b24*/ 	.short	0x010a
        /*0b26*/ 	.byte	0x3f
	.zero		1


	//   ....[83]....
        /*0b28*/ 	.word	0x000156e0
        /*0b2c*/ 	.word	0x00000006
        /*0b30*/ 	.word	0x00028cc0
        /*0b34*/ 	.short	0x010a
        /*0b36*/ 	.byte	0x3f
	.zero		1


	//   ....[84]....
        /*0b38*/ 	.word	0x00015730
        /*0b3c*/ 	.word	0x00000007
        /*0b40*/ 	.word	0x00028ca0
        /*0b44*/ 	.short	0x010a
        /*0b46*/ 	.byte	0x3f
	.zero		1


	//   ....[85]....
        /*0b48*/ 	.word	0x00015780
        /*0b4c*/ 	.word	0x00000007
        /*0b50*/ 	.word	0x00028cc0
        /*0b54*/ 	.short	0x010a
        /*0b56*/ 	.byte	0x3f
	.zero		1


	//   ....[86]....
        /*0b58*/ 	.word	0x00015920
        /*0b5c*/ 	.word	0x00000005
        /*0b60*/ 	.word	0x00028c40
        /*0b64*/ 	.short	0x010a
        /*0b66*/ 	.byte	0x3f
	.zero		1


	//   ....[87]....
        /*0b68*/ 	.word	0x000159a0
        /*0b6c*/ 	.word	0x00000005
        /*0b70*/ 	.word	0x00028c20
        /*0b74*/ 	.short	0x010a
        /*0b76*/ 	.byte	0x3f
	.zero		1


	//   ....[88]....
        /*0b78*/ 	.word	0x000159f0
        /*0b7c*/ 	.word	0x00000002
        /*0b80*/ 	.word	0x00028c60
        /*0b84*/ 	.short	0x010a
        /*0b86*/ 	.byte	0x3f
	.zero		1


	//   ....[89]....
        /*0b88*/ 	.word	0x00015a40
        /*0b8c*/ 	.word	0x00000002
        /*0b90*/ 	.word	0x00028c40
        /*0b94*/ 	.short	0x010a
        /*0b96*/ 	.byte	0x3f
	.zero		1


	//   ....[90]....
        /*0b98*/ 	.word	0x00015a90
        /*0b9c*/ 	.word	0x00000002
        /*0ba0*/ 	.word	0x00028c60
        /*0ba4*/ 	.short	0x010a
        /*0ba6*/ 	.byte	0x3f
	.zero		1


	//   ....[91]....
        /*0ba8*/ 	.word	0x00015ae0
        /*0bac*/ 	.word	0x00000002
        /*0bb0*/ 	.word	0x00028c40
        /*0bb4*/ 	.short	0x010a
        /*0bb6*/ 	.byte	0x3f
	.zero		1


	//   ....[92]....
        /*0bb8*/ 	.word	0x00015b30
        /*0bbc*/ 	.word	0x00000002
        /*0bc0*/ 	.word	0x00028c60
        /*0bc4*/ 	.short	0x010a
        /*0bc6*/ 	.byte	0x3f
	.zero		1


	//   ....[93]....
        /*0bc8*/ 	.word	0x00015b80
        /*0bcc*/ 	.word	0x00000002
        /*0bd0*/ 	.word	0x00028c40
        /*0bd4*/ 	.short	0x010a
        /*0bd6*/ 	.byte	0x3f
	.zero		1


	//   ....[94]....
        /*0bd8*/ 	.word	0x00015bd0
        /*0bdc*/ 	.word	0x00000002
        /*0be0*/ 	.word	0x00028c60
        /*0be4*/ 	.short	0x010a
        /*0be6*/ 	.byte	0x3f
	.zero		1


	//   ....[95]....
        /*0be8*/ 	.word	0x00016580
        /*0bec*/ 	.word	0x00000000
        /*0bf0*/ 	.word	0x00028c20
        /*0bf4*/ 	.short	0x010a
        /*0bf6*/ 	.byte	0x3f
	.zero		1


	//   ....[96]....
        /*0bf8*/ 	.word	0x00016720
        /*0bfc*/ 	.word	0x00000006
        /*0c00*/ 	.word	0x00000000
        /*0c04*/ 	.short	0x010a
        /*0c06*/ 	.byte	0x3f
	.zero		1


	//   ....[97]....
        /*0c08*/ 	.word	0x00016770
        /*0c0c*/ 	.word	0x00000007
        /*0c10*/ 	.word	0x00000000
        /*0c14*/ 	.short	0x010a
        /*0c16*/ 	.byte	0x3f
	.zero		1


	//   ....[98]....
        /*0c18*/ 	.word	0x000167c0
        /*0c1c*/ 	.word	0x00000004
        /*0c20*/ 	.word	0x00000000
        /*0c24*/ 	.short	0x010a
        /*0c26*/ 	.byte	0x3f
	.zero		1


	//----- nvinfo : EIATTR_NUM_MBARRIERS
	.align		4
.L_231:
        /*0c28*/ 	.byte	0x03, 0x38
        /*0c2a*/ 	.short	0x0016


	//----- nvinfo : EIATTR_EXIT_INSTR_OFFSETS
	.align		4
        /*0c2c*/ 	.byte	0x04, 0x1c
        /*0c2e*/ 	.short	(.L_233 - .L_232)


	//   ....[0]....
.L_232:
        /*0c30*/ 	.word	0x00014c20


	//----- nvinfo : EIATTR_MAX_THREADS
	.align		4
.L_233:
        /*0c34*/ 	.byte	0x04, 0x05
        /*0c36*/ 	.short	(.L_235 - .L_234)
.L_234:
        /*0c38*/ 	.word	0x00000180
        /*0c3c*/ 	.word	0x00000001
        /*0c40*/ 	.word	0x00000001


	//----- nvinfo : EIATTR_CRS_STACK_SIZE
	.align		4
.L_235:
        /*0c44*/ 	.byte	0x04, 0x1e
        /*0c46*/ 	.short	(.L_237 - .L_236)
.L_236:
        /*0c48*/ 	.word	0x00000000


	//----- nvinfo : EIATTR_CBANK_PARAM_SIZE
	.align		4
.L_237:
        /*0c4c*/ 	.byte	0x03, 0x19
        /*0c4e*/ 	.short	0x0a70


	//----- nvinfo : EIATTR_PARAM_CBANK
	.align		4
        /*0c50*/ 	.byte	0x04, 0x0a
        /*0c52*/ 	.short	(.L_239 - .L_238)
	.align		4
.L_238:
        /*0c54*/ 	.word	index@(.nv.constant0._ZN7cutlass13device_kernelIN5flash11enable_sm90INS1_16FlashAttnFwdSm90INS1_25CollectiveMainloopFwdSm90ILi2EN4cute5tupleIJNS5_1CILi1EEES8_S8_EEENS6_IJNS7_ILi64EEESA_SA_EEELi512ENS_6half_tEfNS_4arch4Sm90ELb0ELb0ELb1ELb1ELb0ELb1ELb0ELb0ELb0ELb0ELb0ELb0EEENS1_21CollectiveEpilogueFwdINS6_IJSA_NS7_ILi512EEESA_EEES9_SC_SE_Li256ELb1ELb0ELb0ELb0EEENS1_36VarlenDynamicPersistentTileSchedulerILi64ELi64ELi256ELi32ELb0ELb0ELb1ELb0ELb1ELb1EEEEEEEEEvNT_6ParamsE)
        /*0c58*/ 	.short	0x0210
        /*0c5a*/ 	.short	0x0a70


	//----- nvinfo : EIATTR_SW_WAR
	.align		4
.L_239:
        /*0c5c*/ 	.byte	0x04, 0x36
        /*0c5e*/ 	.short	(.L_241 - .L_240)
.L_240:
        /*0c60*/ 	.word	0x00000008
.L_241:


//--------------------- .nv.info._ZN7cutlass13device_kernelIN5flash11enable_sm90INS1_16FlashAttnFwdSm90INS1_25CollectiveMainloopFwdSm90ILi2EN4cute5tupleIJNS5_1CILi1EEES8_S8_EEENS6_IJNS7_ILi64EEESA_SA_EEELi512ENS_6half_tEfNS_4arch4Sm90ELb0ELb0ELb1ELb1ELb0ELb0ELb1ELb0ELb0ELb0ELb0ELb0EEENS1_21CollectiveEpilogueFwdINS6_IJSA_NS7_ILi512EEESA_EEES9_SC_SE_Li256ELb1ELb0ELb0ELb0EEENS1_36VarlenDynamicPersistentTileSchedulerILi64ELi64ELi256ELi32ELb0ELb0ELb1ELb0ELb1ELb1EEEEEEEEEvNT_6ParamsE --------------------------
	.section	.nv.info._ZN7cutlass13device_kernelIN5flash11enable_sm90INS1_16FlashAttnFwdSm90INS1_25CollectiveMainloopFwdSm90ILi2EN4cute5tupleIJNS5_1CILi1EEES8_S8_EEENS6_IJNS7_ILi64EEESA_SA_EEELi512ENS_6half_tEfNS_4arch4Sm90ELb0ELb0ELb1ELb1ELb0ELb0ELb1ELb0ELb0ELb0ELb0ELb0EEENS1_21CollectiveEpilogueFwdINS6_IJSA_NS7_ILi512EEESA_EEES9_SC_SE_Li256ELb1ELb0ELb0ELb0EEENS1_36VarlenDynamicPersistentTileSchedulerILi64ELi64ELi256ELi32ELb0ELb0ELb1ELb0ELb1ELb1EEEEEEEEEvNT_6ParamsE,"",@"SHT_CUDA_INFO"
	.sectionflags	@""
	.align	4


	//----- nvinfo : EIATTR_CUDA_API_VERSION
	.align		4
        /*0000*/ 	.byte	0x04, 0x37
        /*0002*/ 	.short	(.L_243 - .L_242)
.L_242:
        /*0004*/ 	.word	0x00000082


	//----- nvinfo : EIATTR_KPARAM_INFO
	.align		4
.L_243:
        /*0008*/ 	.byte	0x04, 0x17
        /*000a*/ 	.short	(.L_245 - .L_244)
.L_244:
        /*000c*/ 	.word	0x00000000
        /*0010*/ 	.short	0x0000
        /*0012*/ 	.short	0x0070
        /*0014*/ 	.byte	0x00, 0xf0, 0x01, 0x2c


	//----- nvinfo : EIATTR_SPARSE_MMA_MASK
	.align		4
.L_245:
        /*0018*/ 	.byte	0x03, 0x50
        /*001a*/ 	.short	0x0000


	//----- nvinfo : EIATTR_MAXREG_COUNT
	.align		4
        /*001c*/ 	.byte	0x03, 0x1b
        /*001e*/ 	.short	0x00a8


	//----- nvinfo : EIATTR_NUM_BARRIERS
	.align		4
        /*0020*/ 	.byte	0x02, 0x4c
        /*0022*/ 	.byte	0x10
	.zero		1


	//----- nvinfo : EIATTR_EXTERNS
	.align		4
        /*0024*/ 	.byte	0x04, 0x0f
        /*0026*/ 	.short	(.L_247 - .L_246)


	//   ....[0]....
	.align		4
.L_246:
        /*0028*/ 	.word	index@(__assertfail)


	//----- nvinfo : EIATTR_ANNOTATIONS
	.align		4
.L_247:
        /*002c*/ 	.byte	0x04, 0x55
        /*002e*/ 	.short	(.L_249 - .L_248)


	//   ....[0]....
.L_248:
        /* <DEDUP_REMOVED lines=34> */


	//----- nvinfo : EIATTR_MERCURY_ISA_VERSION
	.align		4
.L_249:
        /*0240*/ 	.byte	0x03, 0x5f
        /*0242*/ 	.short	0x0101


	//----- nvinfo : EIATTR_UNUSED_LOAD_BYTE_OFFSET
	.align		4
        /*0244*/ 	.byte	0x04, 0x44
        /*0246*/ 	.short	(.L_251 - .L_250)


	//   ....[0]....
.L_250:
        /*0248*/ 	.word	0x00000a60
        /*024c*/ 	.word	0x0000fff0


	//   ....[1]....
        /*0250*/ 	.word	0x00009360
        /*0254*/ 	.word	0x0000fff0


	//----- nvinfo : EIATTR_INT_WARP_WIDE_INSTR_OFFSETS
	.align		4
.L_251:
        /*0258*/ 	.byte	0x04, 0x31
        /*025a*/ 	.short	(.L_253 - .L_252)


	//   ....[0]....
.L_252:
        /*025c*/ 	.word	0x00000190


	//   ....[1]....
        /*0260*/ 	.word	0x000001d0


	//   ....[2]....
        /*0264*/ 	.word	0x00000240


	//   ....[3]....
        /*0268*/ 	.word	0x000002b0


	//   ....[4]....
        /*026c*/ 	.word	0x0000cc20


	//   ....[5]....
        /*0270*/ 	.word	0x0000cce0


	//   ....[6]....
        /*0274*/ 	.word	0x0000d180


	//   ....[7]....
        /*0278*/ 	.word	0x0000d1b0


	//   ....[8]....
        /*027c*/ 	.word	0x0000fef0


	//   ....[9]....
        /*0280*/ 	.word	0x0000ffb0


	//----- nvinfo : EIATTR_COOP_GROUP_MASK_REGIDS
	.align		4
.L_253:
        /*0284*/ 	.byte	0x04, 0x29
        /*0286*/ 	.short	(.L_255 - .L_254)


	//   ....[0]....
.L_254:
        /*0288*/ 	.word	0xffffffff


	//   ....[1]....
        /*028c*/ 	.word	0xffffffff


	//   ....[2]....
        /*0290*/ 	.word	0xffffffff


	//   ....[3]....
        /*0294*/ 	.word	0xffffffff


	//   ....[4]....
        /*0298*/ 	.word	0xffffffff


	//   ....[5]....
        /*029c*/ 	.word	0xffffffff


	//   ....[6]....
        /*02a0*/ 	.word	0xffffffff


	//   ....[7]....
        /*02a4*/ 	.word	0xffffffff


	//   ....[8]....
        /*02a8*/ 	.word	0xffffffff


	//   ....[9]....
        /*02ac*/ 	.word	0xffffffff


	//   ....[10]....
        /*02b0*/ 	.word	0xffffffff


	//   ....[11]....
        /*02b4*/ 	.word	0xffffffff


	//   ....[12]....
        /*02b8*/ 	.word	0xffffffff


	//   ....[13]....
        /*02bc*/ 	.word	0xffffffff


	//   ....[14]....
        /*02c0*/ 	.word	0xffffffff


	//   ....[15]....
        /*02c4*/ 	.word	0xffffffff


	//   ....[16]....
        /*02c8*/ 	.word	0xffffffff


	//   ....[17]....
        /*02cc*/ 	.word	0xffffffff


	//   ....[18]....
        /*02d0*/ 	.word	0xffffffff


	//   ....[19]....
        /*02d4*/ 	.word	0xffffffff


	//   ....[20]....
        /*02d8*/ 	.word	0xffffffff


	//   ....[21]....
        /*02dc*/ 	.word	0xffffffff


	//   ....[22]....
        /*02e0*/ 	.word	0xffffffff


	//   ....[23]....
        /*02e4*/ 	.word	0xffffffff


	//   ....[24]....
        /*02e8*/ 	.word	0xffffffff


	//   ....[25]....
        /*02ec*/ 	.word	0xffffffff


	//   ....[26]....
        /*02f0*/ 	.word	0xffffffff


	//   ....[27]....
        /*02f4*/ 	.word	0xffffffff


	//   ....[28]....
        /*02f8*/ 	.word	0xffffffff


	//   ....[29]....
        /*02fc*/ 	.word	0xffffffff


	//   ....[30]....
        /*0300*/ 	.word	0xffffffff


	//   ....[31]....
        /*0304*/ 	.word	0xffffffff


	//   ....[32]....
        /*0308*/ 	.word	0xffffffff


	//   ....[33]....
        /*030c*/ 	.word	0xffffffff


	//   ....[34]....
        /*0310*/ 	.word	0xffffffff


	//   ....[35]....
        /*0314*/ 	.word	0xffffffff


	//   ....[36]....
        /*0318*/ 	.word	0xffffffff


	//   ....[37]....
        /*031c*/ 	.word	0xffffffff


	//   ....[38]....
        /*0320*/ 	.word	0xffffffff


	//   ....[39]....
        /*0324*/ 	.word	0xffffffff


	//   ....[40]....
        /*0328*/ 	.word	0xffffffff


	//   ....[41]....
        /*032c*/ 	.word	0xffffffff


	//   ....[42]....
        /*0330*/ 	.word	0xffffffff


	//   ....[43]....
        /*0334*/ 	.word	0xffffffff


	//   ....[44]....
        /*0338*/ 	.word	0xffffffff


	//   ....[45]....
        /*033c*/ 	.word	0xffffffff


	//   ....[46]....
        /*0340*/ 	.word	0xffffffff


	//   ....[47]....
        /*0344*/ 	.word	0xffffffff


	//   ....[48]....
        /*0348*/ 	.word	0xffffffff


	//   ....[49]....
        /*034c*/ 	.word	0xffffffff


	//   ....[50]....
        /*0350*/ 	.word	0xffffffff


	//   ....[51]....
        /*0354*/ 	.word	0xffffffff


	//   ....[52]....
        /*0358*/ 	.word	0xffffffff


	//   ....[53]....
        /*035c*/ 	.word	0xffffffff


	//   ....[54]....
        /*0360*/ 	.word	0xffffffff


	//   ....[55]....
        /*0364*/ 	.word	0xffffffff


	//   ....[56]....
        /*0368*/ 	.word	0xffffffff


	//   ....[57]....
        /*036c*/ 	.word	0xffffffff


	//   ....[58]....
        /*0370*/ 	.word	0xffffffff


	//   ....[59]....
        /*0374*/ 	.word	0xffffffff


	//   ....[60]....
        /*0378*/ 	.word	0x0500000f


	//   ....[61]....
        /*037c*/ 	.word	0x0500000f


	//   ....[62]....
        /*0380*/ 	.word	0x0500000f


	//   ....[63]....
        /*0384*/ 	.word	0x0500000f


	//   ....[64]....
        /*0388*/ 	.word	0x0500000f


	//   ....[65]....
        /*038c*/ 	.word	0x0500000f


	//   ....[66]....
        /*0390*/ 	.word	0x0500000f


	//   ....[67]....
        /*0394*/ 	.word	0x0500000f


	//   ....[68]....
        /*0398*/ 	.word	0x0500000f


	//   ....[69]....
        /*039c*/ 	.word	0x0500000f


	//   ....[70]....
        /*03a0*/ 	.word	0x0500000f


	//   ....[71]....
        /*03a4*/ 	.word	0x0500000f


	//   ....[72]....
        /*03a8*/ 	.word	0x0500000f


	//   ....[73]....
        /*03ac*/ 	.word	0x0500000f


	//   ....[74]....
        /*03b0*/ 	.word	0x0500000f


	//   ....[75]....
        /*03b4*/ 	.word	0x0500000f


	//   ....[76]....
        /*03b8*/ 	.word	0x0500000f


	//   ....[77]....
        /*03bc*/ 	.word	0x0500000f


	//   ....[78]....
        /*03c0*/ 	.word	0x0500000f


	//----- nvinfo : EIATTR_COOP_GROUP_INSTR_OFFSETS
	.align		4
.L_255:
        /*03c4*/ 	.byte	0x04, 0x28
        /*03c6*/ 	.short	(.L_257 - .L_256)


	//   ....[0]....
.L_256:
        /*03c8*/ 	.word	0x00000060


	//   ....[1]....
        /*03cc*/ 	.word	0x000001a0


	//   ....[2]....
        /*03d0*/ 	.word	0x000001e0


	//   ....[3]....
        /*03d4*/ 	.word	0x000003f0


	//   ....[4]....
        /*03d8*/ 	.word	0x00000550


	//   ....[5]....
        /*03dc*/ 	.word	0x00000670


	//   ....[6]....
        /*03e0*/ 	.word	0x000007d0


	//   ....[7]....
        /*03e4*/ 	.word	0x00001720


	//   ....[8]....
        /*03e8*/ 	.word	0x00002e70


	//   ....[9]....
        /*03ec*/ 	.word	0x000036b0


	//   ....[10]....
        /*03f0*/ 	.word	0x00004e00


	//   ....[11]....
        /*03f4*/ 	.word	0x00004ea0


	//   ....[12]....
        /*03f8*/ 	.word	0x000050d0


	//   ....[13]....
        /*03fc*/ 	.word	0x00005180


	//   ....[14]....
        /*0400*/ 	.word	0x00005960


	//   ....[15]....
        /*0404*/ 	.word	0x00005f40


	//   ....[16]....
        /*0408*/ 	.word	0x00007320


	//   ....[17]....
        /*040c*/ 	.word	0x000073b0


	//   ....[18]....
        /*0410*/ 	.word	0x000076c0


	//   ....[19]....
        /*0414*/ 	.word	0x00007820


	//   ....[20]....
        /*0418*/ 	.word	0x00008800


	//   ....[21]....
        /*041c*/ 	.word	0x00008870


	//   ....[22]....
        /*0420*/ 	.word	0x000088a0


	//   ....[23]....
        /*0424*/ 	.word	0x00008900


	//   ....[24]....
        /*0428*/ 	.word	0x00008910


	//   ....[25]....
        /*042c*/ 	.word	0x0000a290


	//   ....[26]....
        /*0430*/ 	.word	0x0000bce0


	//   ....[27]....
        /*0434*/ 	.word	0x0000be80


	//   ....[28]....
        /*0438*/ 	.word	0x0000beb0


	//   ....[29]....
        /*043c*/ 	.word	0x0000bef0


	//   ....[30]....
        /*0440*/ 	.word	0x0000bf50


	//   ....[31]....
        /*0444*/ 	.word	0x0000bfb0


	//   ....[32]....
        /*0448*/ 	.word	0x0000bff0


	//   ....[33]....
        /*044c*/ 	.word	0x0000c1b0


	//   ....[34]....
        /*0450*/ 	.word	0x0000c210


	//   ....[35]....
        /*0454*/ 	.word	0x0000c250


	//   ....[36]....
        /*0458*/ 	.word	0x0000c290


	//   ....[37]....
        /*045c*/ 	.word	0x0000c2c0


	//   ....[38]....
        /*0460*/ 	.word	0x0000c2f0


	//   ....[39]....
        /*0464*/ 	.word	0x0000c380


	//   ....[40]....
        /*0468*/ 	.word	0x0000c3b0


	//   ....[41]....
        /*046c*/ 	.word	0x0000c440


	//   ....[42]....
        /*0470*/ 	.word	0x00010040


	//   ....[43]....
        /*0474*/ 	.word	0x00010050


	//   ....[44]....
        /*0478*/ 	.word	0x00010170


	//   ....[45]....
        /*047c*/ 	.word	0x000101d0


	//   ....[46]....
        /*0480*/ 	.word	0x00010210


	//   ....[47]....
        /*0484*/ 	.word	0x00010250


	//   ....[48]....
        /*0488*/ 	.word	0x00010280


	//   ....[49]....
        /*048c*/ 	.word	0x000102b0


	//   ....[50]....
        /*0490*/ 	.word	0x00010450


	//   ....[51]....
        /*0494*/ 	.word	0x000104b0


	//   ....[52]....
        /*0498*/ 	.word	0x000104f0


	//   ....[53]....
        /*049c*/ 	.word	0x00010530


	//   ....[54]....
        /*04a0*/ 	.word	0x00010560


	//   ....[55]....
        /*04a4*/ 	.word	0x00010590


	//   ....[56]....
        /*04a8*/ 	.word	0x00010650


	//   ....[57]....
        /*04ac*/ 	.word	0x00010670


	//   ....[58]....
        /*04b0*/ 	.word	0x000106e0


	//   ....[59]....
        /*04b4*/ 	.word	0x00010b30


	//   ....[60]....
        /*04b8*/ 	.word	0x00011020


	//   ....[61]....
        /*04bc*/ 	.word	0x00011440


	//   ....[62]....
        /*04c0*/ 	.word	0x000114d0


	//   ....[63]....
        /*04c4*/ 	.word	0x00011570


	//   ....[64]....
        /*04c8*/ 	.word	0x00011620


	//   ....[65]....
        /*04cc*/ 	.word	0x000116a0


	//   ....[66]....
        /*04d0*/ 	.word	0x00011720


	//   ....[67]....
        /*04d4*/ 	.word	0x000117a0


	//   ....[68]....
        /*04d8*/ 	.word	0x00011820


	//   ....[69]....
        /*04dc*/ 	.word	0x000118b0


	//   ....[70]....
        /*04e0*/ 	.word	0x00011960


	//   ....[71]....
        /*04e4*/ 	.word	0x000119e0


	//   ....[72]....
        /*04e8*/ 	.word	0x00011a60


	//   ....[73]....
        /*04ec*/ 	.word	0x00011ae0


	//   ....[74]....
        /*04f0*/ 	.word	0x00011b60


	//   ....[75]....
        /*04f4*/ 	.word	0x00011bd0


	//   ....[76]....
        /*04f8*/ 	.word	0x00011c70


	//   ....[77]....
        /*04fc*/ 	.word	0x00011d00


	//   ....[78]....
        /*0500*/ 	.word	0x00011e20


	//----- nvinfo : EIATTR_REG_RECONFIG
	.align		4
.L_257:
        /*0504*/ 	.byte	0x01, 0x54
	.zero		2


	//----- nvinfo : EIATTR_SYSCALL_OFFSETS
	.align		4
        /*0508*/ 	.byte	0x04, 0x46
        /*050a*/ 	.short	(.L_259 - .L_258)


	//   ....[0]....
.L_258:
        /*050c*/ 	.word	0x00003030


	//   ....[1]....
        /*0510*/ 	.word	0x0000ce70


	//   ....[2]....
        /*0514*/ 	.word	0x0000cfb0


	//   ....[3]....
        /*0518*/ 	.word	0x0000d0b0


	//----- nvinfo : EIATTR_MBARRIER_INSTR_OFFSETS
	.align		4
.L_259:
        /*051c*/ 	.byte	0x04, 0x39
        /*051e*/ 	.short	(.L_261 - .L_260)


	//   ....[0]....
.L_260:
        /*0520*/ 	.word	0x000002d0
        /*0524*/ 	.word	0x000000ff
        /*0528*/ 	.word	0x00038800
        /*052c*/ 	.short	0x0100
        /*052e*/ 	.byte	0x08
	.zero		1


	//   ....[1]....
        /*0530*/ 	.word	0x000002e0
        /*0534*/ 	.word	0x000000ff
        /*0538*/ 	.word	0x00038810
        /*053c*/ 	.short	0x0100
        /*053e*/ 	.byte	0x08
	.zero		1


	//   ....[2]....
        /*0540*/ 	.word	0x000002f0
        /*0544*/ 	.word	0x000000ff
        /*0548*/ 	.word	0x00038820
        /*054c*/ 	.short	0x0100
        /*054e*/ 	.byte	0x08
	.zero		1


	//   ....[3]....
        /*0550*/ 	.word	0x000003a0
        /*0554*/ 	.word	0x000000ff
        /*0558*/ 	.word	0x00038830
        /*055c*/ 	.short	0x0100
        /*055e*/ 	.byte	0x06
	.zero		1


	//   ....[4]....
        /*0560*/ 	.word	0x000003b0
        /*0564*/ 	.word	0x000000ff
        /*0568*/ 	.word	0x00038840
        /*056c*/ 	.short	0x0100
        /*056e*/ 	.byte	0x06
	.zero		1


	//   ....[5]....
        /*0570*/ 	.word	0x000003c0
        /*0574*/ 	.word	0x000000ff
        /*0578*/ 	.word	0x00038838
        /*057c*/ 	.short	0x0100
        /*057e*/ 	.byte	0x06
	.zero		1


	//   ....[6]....
        /*0580*/ 	.word	0x000003d0
        /*0584*/ 	.word	0x000000ff
        /*0588*/ 	.word	0x00038848
        /*058c*/ 	.short	0x0100
        /*058e*/ 	.byte	0x06
	.zero		1


	//   ....[7]....
        /*0590*/ 	.word	0x00000500
        /*0594*/ 	.word	0x000000ff
        /*0598*/ 	.word	0x00038850
        /*059c*/ 	.short	0x0100
        /*059e*/ 	.byte	0x08
	.zero		1


	//   ....[8]....
        /*05a0*/ 	.word	0x00000510
        /*05a4*/ 	.word	0x000000ff
        /*05a8*/ 	.word	0x00038860
        /*05ac*/ 	.short	0x0100
        /*05ae*/ 	.byte	0x08
	.zero		1


	//   ....[9]....
        /*05b0*/ 	.word	0x00000520
        /*05b4*/ 	.word	0x000000ff
        /*05b8*/ 	.word	0x00038858
        /*05bc*/ 	.short	0x0100
        /*05be*/ 	.byte	0x08
	.zero		1


	//   ....[10]....
        /*05c0*/ 	.word	0x00000530
        /*05c4*/ 	.word	0x000000ff
        /*05c8*/ 	.word	0x00038868
        /*05cc*/ 	.short	0x0100
        /*05ce*/ 	.byte	0x08
	.zero		1


	//   ....[11]....
        /*05d0*/ 	.word	0x00000620
        /*05d4*/ 	.word	0x000000ff
        /*05d8*/ 	.word	0x00038870
        /*05dc*/ 	.short	0x0100
        /*05de*/ 	.byte	0x06
	.zero		1


	//   ....[12]....
        /*05e0*/ 	.word	0x00000630
        /*05e4*/ 	.word	0x000000ff
        /*05e8*/ 	.word	0x00038880
        /*05ec*/ 	.short	0x0100
        /*05ee*/ 	.byte	0x06
	.zero		1


	//   ....[13]....
        /*05f0*/ 	.word	0x00000640
        /*05f4*/ 	.word	0x000000ff
        /*05f8*/ 	.word	0x00038878
        /*05fc*/ 	.short	0x0100
        /*05fe*/ 	.byte	0x06
	.zero		1


	//   ....[14]....
        /*0600*/ 	.word	0x00000650
        /*0604*/ 	.word	0x000000ff
        /*0608*/ 	.word	0x00038888
        /*060c*/ 	.short	0x0100
        /*060e*/ 	.byte	0x06
	.zero		1


	//   ....[15]....
        /*0610*/ 	.word	0x00000780
        /*0614*/ 	.word	0x000000ff
        /*0618*/ 	.word	0x00038890
        /*061c*/ 	.short	0x0100
        /*061e*/ 	.byte	0x08
	.zero		1


	//   ....[16]....
        /*0620*/ 	.word	0x00000790
        /*0624*/ 	.word	0x000000ff
        /*0628*/ 	.word	0x000388a0
        /*062c*/ 	.short	0x0100
        /*062e*/ 	.byte	0x08
	.zero		1


	//   ....[17]....
        /*0630*/ 	.word	0x000007a0
        /*0634*/ 	.word	0x000000ff
        /*0638*/ 	.word	0x00038898
        /*063c*/ 	.short	0x0100
        /*063e*/ 	.byte	0x08
	.zero		1


	//   ....[18]....
        /*0640*/ 	.word	0x000007b0
        /*0644*/ 	.word	0x000000ff
        /*0648*/ 	.word	0x000388a8
        /*064c*/ 	.short	0x0100
        /*064e*/ 	.byte	0x08
	.zero		1


	//   ....[19]....
        /*0650*/ 	.word	0x000008e0
        /*0654*/ 	.word	0x000000ff
        /*0658*/ 	.word	0x000388b0
        /*065c*/ 	.short	0x0100
        /*065e*/ 	.byte	0x08
	.zero		1


	//   ....[20]....
        /*0660*/ 	.word	0x000008f0
        /*0664*/ 	.word	0x000000ff
        /*0668*/ 	.word	0x000388c0
        /*066c*/ 	.short	0x0100
        /*066e*/ 	.byte	0x08
	.zero		1


	//   ....[21]....
        /*0670*/ 	.word	0x00000900
        /*0674*/ 	.word	0x000000ff
        /*0678*/ 	.word	0x000388b8
        /*067c*/ 	.short	0x0100
        /*067e*/ 	.byte	0x08
	.zero		1


	//   ....[22]....
        /*0680*/ 	.word	0x00000910
        /*0684*/ 	.word	0x000000ff
        /*0688*/ 	.word	0x000388c8
        /*068c*/ 	.short	0x0100
        /*068e*/ 	.byte	0x08
	.zero		1


	//   ....[23]....
        /*0690*/ 	.word	0x00001a80
        /*0694*/ 	.word	0x00000004
        /*0698*/ 	.word	0x00000000
        /*069c*/ 	.short	0x0101
        /*069e*/ 	.byte	0x3f
	.zero		1


	//   ....[24]....
        /*06a0*/ 	.word	0x00002540
        /*06a4*/ 	.word	0x00000004
        /*06a8*/ 	.word	0x00000000
        /*06ac*/ 	.short	0x0101
        /*06ae*/ 	.byte	0x3f
	.zero		1


	//   ....[25]....
        /*06b0*/ 	.word	0x000030a0
        /*06b4*/ 	.word	0x000000ff
        /*06b8*/ 	.word	0x00038800
        /*06bc*/ 	.short	0x010a
        /*06be*/ 	.byte	0x25
	.zero		1


	//   ....[26]....
        /*06c0*/ 	.word	0x00003120
        /*06c4*/ 	.word	0x00000003
        /*06c8*/ 	.word	0x00038830
        /*06cc*/ 	.short	0x010a
        /*06ce*/ 	.byte	0x3f
	.zero		1


	//   ....[27]....
        /*06d0*/ 	.word	0x00003160
        /*06d4*/ 	.word	0x00000003
        /*06d8*/ 	.word	0x00038830
        /*06dc*/ 	.short	0x010a
        /*06de*/ 	.byte	0x3f
	.zero		1


	//   ....[28]....
        /*06e0*/ 	.word	0x000033e0
        /*06e4*/ 	.word	0x000000ff
        /*06e8*/ 	.word	0x00038810
        /*06ec*/ 	.short	0x010a
        /*06ee*/ 	.byte	0x25
	.zero		1


	//   ....[29]....
        /*06f0*/ 	.word	0x00003420
        /*06f4*/ 	.word	0x00000003
        /*06f8*/ 	.word	0x00038850
        /*06fc*/ 	.short	0x010a
        /*06fe*/ 	.byte	0x3f
	.zero		1


	//   ....[30]....
        /*0700*/ 	.word	0x00003460
        /*0704*/ 	.word	0x00000003
        /*0708*/ 	.word	0x00038850
        /*070c*/ 	.short	0x010a
        /*070e*/ 	.byte	0x3f
	.zero		1


	//   ....[31]....
        /*0710*/ 	.word	0x000053c0
        /*0714*/ 	.word	0x00000018
        /*0718*/ 	.word	0x00000000
        /*071c*/ 	.short	0x0101
        /*071e*/ 	.byte	0x3f
	.zero		1


	//   ....[32]....
        /*0720*/ 	.word	0x00005980
        /*0724*/ 	.word	0x00000003
        /*0728*/ 	.word	0x00000000
        /*072c*/ 	.short	0x0101
        /*072e*/ 	.byte	0x3f
	.zero		1


	//   ....[33]....
        /*0730*/ 	.word	0x00005ac0
        /*0734*/ 	.word	0x000000ff
        /*0738*/ 	.word	0x00038830
        /*073c*/ 	.short	0x010a
        /*073e*/ 	.byte	0x06
	.zero		1


	//   ....[34]....
        /*0740*/ 	.word	0x00005b00
        /*0744*/ 	.word	0x000000ff
        /*0748*/ 	.word	0x00038830
        /*074c*/ 	.short	0x010a
        /*074e*/ 	.byte	0x06
	.zero		1


	//   ....[35]....
        /*0750*/ 	.word	0x00005d50
        /*0754*/ 	.word	0x000000ff
        /*0758*/ 	.word	0x00038850
        /*075c*/ 	.short	0x010a
        /*075e*/ 	.byte	0x06
	.zero		1


	//   ....[36]....
        /*0760*/ 	.word	0x00005d90
        /*0764*/ 	.word	0x000000ff
        /*0768*/ 	.word	0x00038850
        /*076c*/ 	.short	0x010a
        /*076e*/ 	.byte	0x06
	.zero		1


	//   ....[37]....
        /*0770*/ 	.word	0x00007bb0
        /*0774*/ 	.word	0x00000098
        /*0778*/ 	.word	0x00000000
        /*077c*/ 	.short	0x0101
        /*077e*/ 	.byte	0x3f
	.zero		1


	//   ....[38]....
        /*0780*/ 	.word	0x00008820
        /*0784*/ 	.word	0x00000003
        /*0788*/ 	.word	0x00000000
        /*078c*/ 	.short	0x0101
        /*078e*/ 	.byte	0x3f
	.zero		1


	//   ....[39]....
        /*0790*/ 	.word	0x0000ad00
        /*0794*/ 	.word	0x000000ff
        /*0798*/ 	.word	0x00000000
        /*079c*/ 	.short	0x0101
        /*079e*/ 	.byte	0x04
	.zero		1


	//   ....[40]....
        /*07a0*/ 	.word	0x0000d630
        /*07a4*/ 	.word	0x00000008
        /*07a8*/ 	.word	0x00038840
        /*07ac*/ 	.short	0x010a
        /*07ae*/ 	.byte	0x3f
	.zero		1


	//   ....[41]....
        /*07b0*/ 	.word	0x0000de30
        /*07b4*/ 	.word	0x0000000b
        /*07b8*/ 	.word	0x00038820
        /*07bc*/ 	.short	0x010a
        /*07be*/ 	.byte	0x3f
	.zero		1


	//   ....[42]....
        /*07c0*/ 	.word	0x0000df00
        /*07c4*/ 	.word	0x00000006
        /*07c8*/ 	.word	0x00038860
        /*07cc*/ 	.short	0x010a
        /*07ce*/ 	.byte	0x3f
	.zero		1


	//   ....[43]....
        /*07d0*/ 	.word	0x0000e6c0
        /*07d4*/ 	.word	0x00000002
        /*07d8*/ 	.word	0x00038840
        /*07dc*/ 	.short	0x010a
        /*07de*/ 	.byte	0x3f
	.zero		1


	//   ....[44]....
        /*07e0*/ 	.word	0x0000e8d0
        /*07e4*/ 	.word	0x00000002
        /*07e8*/ 	.word	0x00038860
        /*07ec*/ 	.short	0x010a
        /*07ee*/ 	.byte	0x3f
	.zero		1


	//   ....[45]....
        /*07f0*/ 	.word	0x0000ef90
        /*07f4*/ 	.word	0x00000002
        /*07f8*/ 	.word	0x00038840
        /*07fc*/ 	.short	0x010a
        /*07fe*/ 	.byte	0x3f
	.zero		1


	//   ....[46]....
        /*0800*/ 	.word	0x0000f190
        /*0804*/ 	.word	0x00000002
        /*0808*/ 	.word	0x00038860
        /*080c*/ 	.short	0x010a
        /*080e*/ 	.byte	0x3f
	.zero		1


	//   ....[47]....
        /*0810*/ 	.word	0x0000f7c0
        /*0814*/ 	.word	0x00000002
        /*0818*/ 	.word	0x00038840
        /*081c*/ 	.short	0x010a
        /*081e*/ 	.byte	0x3f
	.zero		1


	//   ....[48]....
        /*0820*/ 	.word	0x0000f9d0
        /*0824*/ 	.word	0x00000002
        /*0828*/ 	.word	0x00038860
        /*082c*/ 	.short	0x010a
        /*082e*/ 	.byte	0x3f
	.zero		1


	//   ....[49]....
        /*0830*/ 	.word	0x00010ac0
        /*0834*/ 	.word	0x00000000
        /*0838*/ 	.word	0x00038820
        /*083c*/ 	.short	0x010a
        /*083e*/ 	.byte	0x3f
	.zero		1


	//   ....[50]....
        /*0840*/ 	.word	0x00010c20
        /*0844*/ 	.word	0x00000006
        /*0848*/ 	.word	0x00000000
        /*084c*/ 	.short	0x010a
        /*084e*/ 	.byte	0x3f
	.zero		1


	//   ....[51]....
        /*0850*/ 	.word	0x00010ca0
        /*0854*/ 	.word	0x00000007
        /*0858*/ 	.word	0x00000000
        /*085c*/ 	.short	0x010a
        /*085e*/ 	.byte	0x3f
	.zero		1


	//   ....[52]....
        /*0860*/ 	.word	0x00010ce0
        /*0864*/ 	.word	0x00000004
        /*0868*/ 	.word	0x00000000
        /*086c*/ 	.short	0x010a
        /*086e*/ 	.byte	0x3f
	.zero		1


	//   ....[53]....
        /*0870*/ 	.word	0x00010d10
        /*0874*/ 	.word	0x00000003
        /*0878*/ 	.word	0x00000000
        /*087c*/ 	.short	0x010a
        /*087e*/ 	.byte	0x3f
	.zero		1


	//   ....[54]....
        /*0880*/ 	.word	0x00010d80
        /*0884*/ 	.word	0x00000003
        /*0888*/ 	.word	0x00038800
        /*088c*/ 	.short	0x010a
        /*088e*/ 	.byte	0x3f
	.zero		1


	//   ....[55]....
        /*0890*/ 	.word	0x00010dd0
        /*0894*/ 	.word	0x00000003
        /*0898*/ 	.word	0x00038830
        /*089c*/ 	.short	0x010a
        /*089e*/ 	.byte	0x3f
	.zero		1


	//   ....[56]....
        /*08a0*/ 	.word	0x00010e30
        /*08a4*/ 	.word	0x00000005
        /*08a8*/ 	.word	0x00038810
        /*08ac*/ 	.short	0x010a
        /*08ae*/ 	.byte	0x3f
	.zero		1


	//   ....[57]....
        /*08b0*/ 	.word	0x00010e80
        /*08b4*/ 	.word	0x00000003
        /*08b8*/ 	.word	0x00038850
        /*08bc*/ 	.short	0x010a
        /*08be*/ 	.byte	0x3f
	.zero		1


	//   ....[58]....
        /*08c0*/ 	.word	0x00010ee0
        /*08c4*/ 	.word	0x00000005
        /*08c8*/ 	.word	0x00038830
        /*08cc*/ 	.short	0x010a
        /*08ce*/ 	.byte	0x3f
	.zero		1


	//   ....[59]....
        /*08d0*/ 	.word	0x00010f40
        /*08d4*/ 	.word	0x00000005
        /*08d8*/ 	.word	0x00038850
        /*08dc*/ 	.short	0x010a
        /*08de*/ 	.byte	0x3f
	.zero		1


	//   ....[60]....
        /*08e0*/ 	.word	0x000110e0
        /*08e4*/ 	.word	0x00000008
        /*08e8*/ 	.word	0x00038840
        /*08ec*/ 	.short	0x010a
        /*08ee*/ 	.byte	0x3f
	.zero		1


	//   ....[61]....
        /*08f0*/ 	.word	0x00011160
        /*08f4*/ 	.word	0x00000008
        /*08f8*/ 	.word	0x00038820
        /*08fc*/ 	.short	0x010a
        /*08fe*/ 	.byte	0x3f
	.zero		1


	//   ....[62]....
        /*0900*/ 	.word	0x000111b0
        /*0904*/ 	.word	0x00000006
        /*0908*/ 	.word	0x00038860
        /*090c*/ 	.short	0x010a
        /*090e*/ 	.byte	0x3f
	.zero		1


	//   ....[63]....
        /*0910*/ 	.word	0x00011200
        /*0914*/ 	.word	0x00000002
        /*0918*/ 	.word	0x00038840
        /*091c*/ 	.short	0x010a
        /*091e*/ 	.byte	0x3f
	.zero		1


	//   ....[64]....
        /*0920*/ 	.word	0x00011250
        /*0924*/ 	.word	0x00000002
        /*0928*/ 	.word	0x00038860
        /*092c*/ 	.short	0x010a
        /*092e*/ 	.byte	0x3f
	.zero		1


	//   ....[65]....
        /*0930*/ 	.word	0x000112a0
        /*0934*/ 	.word	0x00000002
        /*0938*/ 	.word	0x00038840
        /*093c*/ 	.short	0x010a
        /*093e*/ 	.byte	0x3f
	.zero		1


	//   ....[66]....
        /*0940*/ 	.word	0x000112f0
        /*0944*/ 	.word	0x00000002
        /*0948*/ 	.word	0x00038860
        /*094c*/ 	.short	0x010a
        /*094e*/ 	.byte	0x3f
	.zero		1


	//   ....[67]....
        /*0950*/ 	.word	0x00011340
        /*0954*/ 	.word	0x00000002
        /*0958*/ 	.word	0x00038840
        /*095c*/ 	.short	0x010a
        /*095e*/ 	.byte	0x3f
	.zero		1


	//   ....[68]....
        /*0960*/ 	.word	0x00011390
        /*0964*/ 	.word	0x00000002
        /*0968*/ 	.word	0x00038860
        /*096c*/ 	.short	0x010a
        /*096e*/ 	.byte	0x3f
	.zero		1


	//   ....[69]....
        /*0970*/ 	.word	0x00011d40
        /*0974*/ 	.word	0x00000000
        /*0978*/ 	.word	0x00038820
        /*097c*/ 	.short	0x010a
        /*097e*/ 	.byte	0x3f
	.zero		1


	//   ....[70]....
        /*0980*/ 	.word	0x00011ee0
        /*0984*/ 	.word	0x00000006
        /*0988*/ 	.word	0x00000000
        /*098c*/ 	.short	0x010a
        /*098e*/ 	.byte	0x3f
	.zero		1


	//   ....[71]....
        /*0990*/ 	.word	0x00011f30
        /*0994*/ 	.word	0x00000007
        /*0998*/ 	.word	0x00000000
        /*099c*/ 	.short	0x010a
        /*099e*/ 	.byte	0x3f
	.zero		1


	//   ....[72]....
        /*09a0*/ 	.word	0x00011f80
        /*09a4*/ 	.word	0x00000004
        /*09a8*/ 	.word	0x00000000
        /*09ac*/ 	.short	0x010a
        /*09ae*/ 	.byte	0x3f
	.zero		1


	//----- nvinfo : EIATTR_NUM_MBARRIERS
	.align		4
.L_261:
        /*09b0*/ 	.byte	0x03, 0x38
        /*09b2*/ 	.short	0x0017


	//----- nvinfo : EIATTR_EXIT_INSTR_OFFSETS
	.align		4
        /*09b4*/ 	.byte	0x04, 0x1c
        /*09b6*/ 	.short	(.L_263 - .L_262)


	//   ....[0]....
.L_262:
        /*09b8*/ 	.word	0x00000a90


	//   ....[1]....
        /*09bc*/ 	.word	0x0000bca0


	//   ....[2]....
        /*09c0*/ 	.word	0x0000bd00


	//   ....[3]....
        /*09c4*/ 	.word	0x00010d60


	//----- nvinfo : EIATTR_MAX_THREADS
	.align		4
.L_263:
        /*09c8*/ 	.byte	0x04, 0x05
        /*09ca*/ 	.short	(.L_265 - .L_264)
.L_264:
        /*09cc*/ 	.word	0x00000180
        /*09d0*/ 	.word	0x00000001
        /*09d4*/ 	.word	0x00000001


	//----- nvinfo : EIATTR_CRS_STACK_SIZE
	.align		4
.L_265:
        /*09d8*/ 	.byte	0x04, 0x1e
        /*09da*/ 	.short	(.L_267 - .L_266)
.L_266:
        /*09dc*/ 	.word	0x00000000


	//----- nvinfo : EIATTR_CBANK_PARAM_SIZE
	.align		4
.L_267:
        /*09e0*/ 	.byte	0x03, 0x19
        /*09e2*/ 	.short	0x0b70


	//----- nvinfo : EIATTR_PARAM_CBANK
	.align		4
        /*09e4*/ 	.byte	0x04, 0x0a
        /*09e6*/ 	.short	(.L_269 - .L_268)
	.align		4
.L_268:
        /*09e8*/ 	.word	index@(.nv.constant0._ZN7cutlass13device_kernelIN5flash11enable_sm90INS1_16FlashAttnFwdSm90INS1_25CollectiveMainloopFwdSm90ILi2EN4cute5tupleIJNS5_1CILi1EEES8_S8_EEENS6_IJNS7_ILi64EEESA_SA_EEELi512ENS_6half_tEfNS_4arch4Sm90ELb0ELb0ELb1ELb1ELb0ELb0ELb1ELb0ELb0ELb0ELb0ELb0EEENS1_21CollectiveEpilogueFwdINS6_IJSA_NS7_ILi512EEESA_EEES9_SC_SE_Li256ELb1ELb0ELb0ELb0EEENS1_36VarlenDynamicPersistentTileSchedulerILi64ELi64ELi256ELi32ELb0ELb0ELb1ELb0ELb1ELb1EEEEEEEEEvNT_6ParamsE)
        /*09ec*/ 	.short	0x0210
        /*09ee*/ 	.short	0x0b70


	//----- nvinfo : EIATTR_SW_WAR
	.align		4
.L_269:
        /*09f0*/ 	.byte	0x04, 0x36
        /*09f2*/ 	.short	(.L_271 - .L_270)
.L_270:
        /*09f4*/ 	.word	0x00000008
.L_271:


//--------------------- .nv.info._ZN7cutlass13device_kernelIN5flash11enable_sm90INS1_16FlashAttnFwdSm90INS1_25CollectiveMainloopFwdSm90ILi2EN4cute5tupleIJNS5_1CILi1EEES8_S8_EEENS6_IJNS7_ILi64EEESA_SA_EEELi512ENS_6half_tEfNS_4arch4Sm90ELb0ELb0ELb1ELb1ELb0ELb1ELb1ELb0ELb0ELb0ELb0ELb0EEENS1_21CollectiveEpilogueFwdINS6_IJSA_NS7_ILi512EEESA_EEES9_SC_SE_Li256ELb1ELb0ELb0ELb0EEENS1_36VarlenDynamicPersistentTileSchedulerILi64ELi64ELi256ELi32ELb0ELb0ELb1ELb0ELb1ELb1EEEEEEEEEvNT_6ParamsE --------------------------
	.section	.nv.info._ZN7cutlass13device_kernelIN5flash11enable_sm90INS1_16FlashAttnFwdSm90INS1_25CollectiveMainloopFwdSm90ILi2EN4cute5tupleIJNS5_1CILi1EEES8_S8_EEENS6_IJNS7_ILi64EEESA_SA_EEELi512ENS_6half_tEfNS_4arch4Sm90ELb0ELb0ELb1ELb1ELb0ELb1ELb1ELb0ELb0ELb0ELb0ELb0EEENS1_21CollectiveEpilogueFwdINS6_IJSA_NS7_ILi512EEESA_EEES9_SC_SE_Li256ELb1ELb0ELb0ELb0EEENS1_36VarlenDynamicPersistentTileSchedulerILi64ELi64ELi256ELi32ELb0ELb0ELb1ELb0ELb1ELb1EEEEEEEEEvNT_6ParamsE,"",@"SHT_CUDA_INFO"
	.sectionflags	@""
	.align	4


	//----- nvinfo : EIATTR_CUDA_API_VERSION
	.align		4
        /*0000*/ 	.byte	0x04, 0x37
        /*0002*/ 	.short	(.L_273 - .L_272)
.L_272:
        /*0004*/ 	.word	0x00000082


	//----- nvinfo : EIATTR_KPARAM_INFO
	.align		4
.L_273:
        /*0008*/ 	.byte	0x04, 0x17
        /*000a*/ 	.short	(.L_275 - .L_274)
.L_274:
        /*000c*/ 	.word	0x00000000
        /*0010*/ 	.short	0x0000
        /*0012*/ 	.short	0x0070
        /*0014*/ 	.byte	0x00, 0xf0, 0x01, 0x2c


	//----- nvinfo : EIATTR_SPARSE_MMA_MASK
	.align		4
.L_275:
        /*0018*/ 	.byte	0x03, 0x50
        /*001a*/ 	.short	0x0000


	//----- nvinfo : EIATTR_MAXREG_COUNT
	.align		4
        /*001c*/ 	.byte	0x03, 0x1b
        /*001e*/ 	.short	0x00a8


	//----- nvinfo : EIATTR_NUM_BARRIERS
	.align		4
        /*0020*/ 	.byte	0x02, 0x4c
        /*0022*/ 	.byte	0x10
	.zero		1


	//----- nvinfo : EIATTR_EXTERNS
	.align		4
        /*0024*/ 	.byte	0x04, 0x0f
        /*0026*/ 	.short	(.L_277 - .L_276)


	//   ....[0]....
	.align		4
.L_276:
        /*0028*/ 	.word	index@(__assertfail)


	//----- nvinfo : EIATTR_ANNOTATIONS
	.align		4
.L_277:
        /*002c*/ 	.byte	0x04, 0x55
        /*002e*/ 	.short	(.L_279 - .L_278)


	//   ....[0]....
.L_278:
        /* <DEDUP_REMOVED lines=45> */


	//----- nvinfo : EIATTR_MERCURY_ISA_VERSION
	.align		4
.L_279:
        /*02f0*/ 	.byte	0x03, 0x5f
        /*02f2*/ 	.short	0x0101


	//----- nvinfo : EIATTR_UNUSED_LOAD_BYTE_OFFSET
	.align		4
        /*02f4*/ 	.byte	0x04, 0x44
        /*02f6*/ 	.short	(.L_281 - .L_280)


	//   ....[0]....
.L_280:
        /*02f8*/ 	.word	0x00000b30
        /*02fc*/ 	.word	0x0000fff0


	//   ....[1]....
        /*0300*/ 	.word	0x0000f880
        /*0304*/ 	.word	0x0000fff0


	//----- nvinfo : EIATTR_INT_WARP_WIDE_INSTR_OFFSETS
	.align		4
.L_281:
        /*0308*/ 	.byte	0x04, 0x31
        /*030a*/ 	.short	(.L_283 - .L_282)


	//   ....[0]....
.L_282:
        /*030c*/ 	.word	0x000001f0


	//   ....[1]....
        /*0310*/ 	.word	0x00000230


	//   ....[2]....
        /*0314*/ 	.word	0x000002a0


	//   ....[3]....
        /*0318*/ 	.word	0x00000310


	//   ....[4]....
        /*031c*/ 	.word	0x00014030


	//   ....[5]....
        /*0320*/ 	.word	0x000140e0


	//   ....[6]....
        /*0324*/ 	.word	0x00014570


	//   ....[7]....
        /*0328*/ 	.word	0x000145a0


	//   ....[8]....
        /*032c*/ 	.word	0x000172f0


	//   ....[9]....
        /*0330*/ 	.word	0x000173a0


	//----- nvinfo : EIATTR_COOP_GROUP_MASK_REGIDS
	.align		4
.L_283:
        /*0334*/ 	.byte	0x04, 0x29
        /*0336*/ 	.short	(.L_285 - .L_284)


	//   ....[0]....
.L_284:
        /*0338*/ 	.word	0xffffffff


	//   ....[1]....
        /*033c*/ 	.word	0xffffffff


	//   ....[2]....
        /*0340*/ 	.word	0xffffffff


	//   ....[3]....
        /*0344*/ 	.word	0xffffffff


	//   ....[4]....
        /*0348*/ 	.word	0xffffffff


	//   ....[5]....
        /*034c*/ 	.word	0xffffffff


	//   ....[6]....
        /*0350*/ 	.word	0xffffffff


	//   ....[7]....
        /*0354*/ 	.word	0xffffffff


	//   ....[8]....
        /*0358*/ 	.word	0xffffffff


	//   ....[9]....
        /*035c*/ 	.word	0xffffffff


	//   ....[10]....
        /*0360*/ 	.word	0xffffffff


	//   ....[11]....
        /*0364*/ 	.word	0xffffffff


	//   ....[12]....
        /*0368*/ 	.word	0xffffffff


	//   ....[13]....
        /*036c*/ 	.word	0xffffffff


	//   ....[14]....
        /*0370*/ 	.word	0xffffffff


	//   ....[15]....
        /*0374*/ 	.word	0xffffffff


	//   ....[16]....
        /*0378*/ 	.word	0xffffffff


	//   ....[17]....
        /*037c*/ 	.word	0xffffffff


	//   ....[18]....
        /*0380*/ 	.word	0xffffffff


	//   ....[19]....
        /*0384*/ 	.word	0xffffffff


	//   ....[20]....
        /*0388*/ 	.word	0xffffffff


	//   ....[21]....
        /*038c*/ 	.word	0xffffffff


	//   ....[22]....
        /*0390*/ 	.word	0xffffffff


	//   ....[23]....
        /*0394*/ 	.word	0xffffffff


	//   ....[24]....
        /*0398*/ 	.word	0xffffffff


	//   ....[25]....
        /*039c*/ 	.word	0xffffffff


	//   ....[26]....
        /*03a0*/ 	.word	0xffffffff


	//   ....[27]....
        /*03a4*/ 	.word	0xffffffff


	//   ....[28]....
        /*03a8*/ 	.word	0xffffffff


	//   ....[29]....
        /*03ac*/ 	.word	0xffffffff


	//   ....[30]....
        /*03b0*/ 	.word	0xffffffff


	//   ....[31]....
        /*03b4*/ 	.word	0xffffffff


	//   ....[32]....
        /*03b8*/ 	.word	0xffffffff


	//   ....[33]....
        /*03bc*/ 	.word	0xffffffff


	//   ....[34]....
        /*03c0*/ 	.word	0xffffffff


	//   ....[35]....
        /*03c4*/ 	.word	0xffffffff


	//   ....[36]....
        /*03c8*/ 	.word	0xffffffff


	//   ....[37]....
        /*03cc*/ 	.word	0xffffffff


	//   ....[38]....
        /*03d0*/ 	.word	0xffffffff


	//   ....[39]....
        /*03d4*/ 	.word	0xffffffff


	//   ....[40]....
        /*03d8*/ 	.word	0xffffffff


	//   ....[41]....
        /*03dc*/ 	.word	0xffffffff


	//   ....[42]....
        /*03e0*/ 	.word	0xffffffff


	//   ....[43]....
        /*03e4*/ 	.word	0xffffffff


	//   ....[44]....
        /*03e8*/ 	.word	0xffffffff


	//   ....[45]....
        /*03ec*/ 	.word	0xffffffff


	//   ....[46]....
        /*03f0*/ 	.word	0xffffffff


	//   ....[47]....
        /*03f4*/ 	.word	0xffffffff


	//   ....[48]....
        /*03f8*/ 	.word	0xffffffff


	//   ....[49]....
        /*03fc*/ 	.word	0xffffffff


	//   ....[50]....
        /*0400*/ 	.word	0xffffffff


	//   ....[51]....
        /*0404*/ 	.word	0xffffffff


	//   ....[52]....
        /*0408*/ 	.word	0xffffffff


	//   ....[53]....
        /*040c*/ 	.word	0xffffffff


	//   ....[54]....
        /*0410*/ 	.word	0xffffffff


	//   ....[55]....
        /*0414*/ 	.word	0xffffffff


	//   ....[56]....
        /*0418*/ 	.word	0xffffffff


	//   ....[57]....
        /*041c*/ 	.word	0xffffffff


	//   ....[58]....
        /*0420*/ 	.word	0xffffffff


	//   ....[59]....
        /*0424*/ 	.word	0xffffffff


	//   ....[60]....
        /*0428*/ 	.word	0x0500000f


	//   ....[61]....
        /*042c*/ 	.word	0x0500000f


	//   ....[62]....
        /*0430*/ 	.word	0x0500000f


	//   ....[63]....
        /*0434*/ 	.word	0x0500000f


	//   ....[64]....
        /*0438*/ 	.word	0x0500000f


	//   ....[65]....
        /*043c*/ 	.word	0x0500000f


	//   ....[66]....
        /*0440*/ 	.word	0x0500000f


	//   ....[67]....
        /*0444*/ 	.word	0x0500000f


	//   ....[68]....
        /*0448*/ 	.word	0x0500000f


	//   ....[69]....
        /*044c*/ 	.word	0x0500000f


	//   ....[70]....
        /*0450*/ 	.word	0x0500000f


	//   ....[71]....
        /*0454*/ 	.word	0x0500000f


	//   ....[72]....
        /*0458*/ 	.word	0x0500000f


	//   ....[73]....
        /*045c*/ 	.word	0x0500000f


	//   ....[74]....
        /*0460*/ 	.word	0x0500000f


	//   ....[75]....
        /*0464*/ 	.word	0x0500000f


	//   ....[76]....
        /*0468*/ 	.word	0x0500000f


	//   ....[77]....
        /*046c*/ 	.word	0x0500000f


	//   ....[78]....
        /*0470*/ 	.word	0x0500000f


	//   ....[79]....
        /*0474*/ 	.word	0x0500000f


	//   ....[80]....
        /*0478*/ 	.word	0x0500000f


	//   ....[81]....
        /*047c*/ 	.word	0x0500000f


	//   ....[82]....
        /*0480*/ 	.word	0x0500000f


	//   ....[83]....
        /*0484*/ 	.word	0x0500000f


	//   ....[84]....
        /*0488*/ 	.word	0x0500000f


	//   ....[85]....
        /*048c*/ 	.word	0x0500000f


	//   ....[86]....
        /*0490*/ 	.word	0x0500000f


	//   ....[87]....
        /*0494*/ 	.word	0x0500000f


	//----- nvinfo : EIATTR_COOP_GROUP_INSTR_OFFSETS
	.align		4
.L_285:
        /*0498*/ 	.byte	0x04, 0x28
        /*049a*/ 	.short	(.L_287 - .L_286)


	//   ....[0]....
.L_286:
        /*049c*/ 	.word	0x00000060


	//   ....[1]....
        /*04a0*/ 	.word	0x00000200


	//   ....[2]....
        /*04a4*/ 	.word	0x00000240


	//   ....[3]....
        /*04a8*/ 	.word	0x00000450


	//   ....[4]....
        /*04ac*/ 	.word	0x000005b0


	//   ....[5]....
        /*04b0*/ 	.word	0x000006d0


	//   ....[6]....
        /*04b4*/ 	.word	0x00000830


	//   ....[7]....
        /*04b8*/ 	.word	0x000045f0


	//   ....[8]....
        /*04bc*/ 	.word	0x00005f10


	//   ....[9]....
        /*04c0*/ 	.word	0x00008b20


	//   ....[10]....
        /*04c4*/ 	.word	0x0000a9a0


	//   ....[11]....
        /*04c8*/ 	.word	0x0000aa40


	//   ....[12]....
        /*04cc*/ 	.word	0x0000ac70


	//   ....[13]....
        /*04d0*/ 	.word	0x0000ad00


	//   ....[14]....
        /*04d4*/ 	.word	0x0000b5f0


	//   ....[15]....
        /*04d8*/ 	.word	0x0000c630


	//   ....[16]....
        /*04dc*/ 	.word	0x0000d7f0


	//   ....[17]....
        /*04e0*/ 	.word	0x0000d8c0


	//   ....[18]....
        /*04e4*/ 	.word	0x0000dbc0


	//   ....[19]....
        /*04e8*/ 	.word	0x0000dd80


	//   ....[20]....
        /*04ec*/ 	.word	0x0000ed40


	//   ....[21]....
        /*04f0*/ 	.word	0x0000ed90


	//   ....[22]....
        /*04f4*/ 	.word	0x0000edc0


	//   ....[23]....
        /*04f8*/ 	.word	0x0000ee30


	//   ....[24]....
        /*04fc*/ 	.word	0x0000ee40


	//   ....[25]....
        /*0500*/ 	.word	0x00010820


	//   ....[26]....
        /*0504*/ 	.word	0x00011fa0


	//   ....[27]....
        /*0508*/ 	.word	0x00012130


	//   ....[28]....
        /*050c*/ 	.word	0x00012160


	//   ....[29]....
        /*0510*/ 	.word	0x000121a0


	//   ....[30]....
        /*0514*/ 	.word	0x00012200


	//   ....[31]....
        /*0518*/ 	.word	0x00012260


	//   ....[32]....
        /*051c*/ 	.word	0x000122a0


	//   ....[33]....
        /*0520*/ 	.word	0x00012450


	//   ....[34]....
        /*0524*/ 	.word	0x000124b0


	//   ....[35]....
        /*0528*/ 	.word	0x000124f0


	//   ....[36]....
        /*052c*/ 	.word	0x00012530


	//   ....[37]....
        /*0530*/ 	.word	0x00012560


	//   ....[38]....
        /*0534*/ 	.word	0x00012590


	//   ....[39]....
        /*0538*/ 	.word	0x00012620


	//   ....[40]....
        /*053c*/ 	.word	0x00012650


	//   ....[41]....
        /*0540*/ 	.word	0x000126e0


	//   ....[42]....
        /*0544*/ 	.word	0x00017430


	//   ....[43]....
        /*0548*/ 	.word	0x00017440


	//   ....[44]....
        /*054c*/ 	.word	0x00017550


	//   ....[45]....
        /*0550*/ 	.word	0x000175b0


	//   ....[46]....
        /*0554*/ 	.word	0x000175f0


	//   ....[47]....
        /*0558*/ 	.word	0x00017630


	//   ....[48]....
        /*055c*/ 	.word	0x00017660


	//   ....[49]....
        /*0560*/ 	.word	0x00017690


	//   ....[50]....
        /*0564*/ 	.word	0x00017820


	//   ....[51]....
        /*0568*/ 	.word	0x00017880


	//   ....[52]....
        /*056c*/ 	.word	0x000178c0


	//   ....[53]....
        /*0570*/ 	.word	0x00017900


	//   ....[54]....
        /*0574*/ 	.word	0x00017930


	//   ....[55]....
        /*0578*/ 	.word	0x00017960


	//   ....[56]....
        /*057c*/ 	.word	0x00017a20


	//   ....[57]....
        /*0580*/ 	.word	0x00017a40


	//   ....[58]....
        /*0584*/ 	.word	0x00017ab0


	//   ....[59]....
        /*0588*/ 	.word	0x00017ee0


	//   ....[60]....
        /*058c*/ 	.word	0x00018320


	//   ....[61]....
        /*0590*/ 	.word	0x000183c0


	//   ....[62]....
        /*0594*/ 	.word	0x00018460


	//   ....[63]....
        /*0598*/ 	.word	0x00018500


	//   ....[64]....
        /*059c*/ 	.word	0x000185f0


	//   ....[65]....
        /*05a0*/ 	.word	0x00018690


	//   ....[66]....
        /*05a4*/ 	.word	0x00018730


	//   ....[67]....
        /*05a8*/ 	.word	0x000187d0


	//   ....[68]....
        /*05ac*/ 	.word	0x00018a80


	//   ....[69]....
        /*05b0*/ 	.word	0x00018d60


	//   ....[70]....
        /*05b4*/ 	.word	0x00019180


	//   ....[71]....
        /*05b8*/ 	.word	0x00019210


	//   ....[72]....
        /*05bc*/ 	.word	0x000192b0


	//   ....[73]....
        /*05c0*/ 	.word	0x00019360


	//   ....[74]....
        /*05c4*/ 	.word	0x000193e0


	//   ....[75]....
        /*05c8*/ 	.word	0x00019460


	//   ....[76]....
        /*05cc*/ 	.word	0x000194e0


	//   ....[77]....
        /*05d0*/ 	.word	0x00019560


	//   ....[78]....
        /*05d4*/ 	.word	0x000195f0


	//   ....[79]....
        /*05d8*/ 	.word	0x000196b0


	//   ....[80]....
        /*05dc*/ 	.word	0x00019730


	//   ....[81]....
        /*05e0*/ 	.word	0x000197b0


	//   ....[82]....
        /*05e4*/ 	.word	0x00019830


	//   ....[83]....
        /*05e8*/ 	.word	0x000198b0


	//   ....[84]....
        /*05ec*/ 	.word	0x00019920


	//   ....[85]....
        /*05f0*/ 	.word	0x000199c0


	//   ....[86]....
        /*05f4*/ 	.word	0x00019a50


	//   ....[87]....
        /*05f8*/ 	.word	0x00019b70


	//----- nvinfo : EIATTR_REG_RECONFIG
	.align		4
.L_287:
        /*05fc*/ 	.byte	0x01, 0x54
	.zero		2


	//----- nvinfo : EIATTR_SYSCALL_OFFSETS
	.align		4
        /*0600*/ 	.byte	0x04, 0x46
        /*0602*/ 	.short	(.L_289 - .L_288)


	//   ....[0]....
.L_288:
        /*0604*/ 	.word	0x000018a0


	//   ....[1]....
        /*0608*/ 	.word	0x000019f0


	//   ....[2]....
        /*060c*/ 	.word	0x000060c0


	//   ....[3]....
        /*0610*/ 	.word	0x00006570


	//   ....[4]....
        /*0614*/ 	.word	0x00014270


	//   ....[5]....
        /*0618*/ 	.word	0x000143b0


	//   ....[6]....
        /*061c*/ 	.word	0x000144b0


	//----- nvinfo : EIATTR_MBARRIER_INSTR_OFFSETS
	.align		4
.L_289:
        /*0620*/ 	.byte	0x04, 0x39
        /*0622*/ 	.short	(.L_291 - .L_290)


	//   ....[0]....
.L_290:
        /*0624*/ 	.word	0x00000330
        /*0628*/ 	.word	0x000000ff
        /*062c*/ 	.word	0x00038800
        /*0630*/ 	.short	0x0100
        /*0632*/ 	.byte	0x08
	.zero		1


	//   ....[1]....
        /*0634*/ 	.word	0x00000340
        /*0638*/ 	.word	0x000000ff
        /*063c*/ 	.word	0x00038810
        /*0640*/ 	.short	0x0100
        /*0642*/ 	.byte	0x08
	.zero		1


	//   ....[2]....
        /*0644*/ 	.word	0x00000350
        /*0648*/ 	.word	0x000000ff
        /*064c*/ 	.word	0x00038820
        /*0650*/ 	.short	0x0100
        /*0652*/ 	.byte	0x08
	.zero		1


	//   ....[3]....
        /*0654*/ 	.word	0x00000400
        /*0658*/ 	.word	0x000000ff
        /*065c*/ 	.word	0x00038830
        /*0660*/ 	.short	0x0100
        /*0662*/ 	.byte	0x06
	.zero		1


	//   ....[4]....
        /*0664*/ 	.word	0x00000410
        /*0668*/ 	.word	0x000000ff
        /*066c*/ 	.word	0x00038840
        /*0670*/ 	.short	0x0100
        /*0672*/ 	.byte	0x06
	.zero		1


	//   ....[5]....
        /*0674*/ 	.word	0x00000420
        /*0678*/ 	.word	0x000000ff
        /*067c*/ 	.word	0x00038838
        /*0680*/ 	.short	0x0100
        /*0682*/ 	.byte	0x06
	.zero		1


	//   ....[6]....
        /*0684*/ 	.word	0x00000430
        /*0688*/ 	.word	0x000000ff
        /*068c*/ 	.word	0x00038848
        /*0690*/ 	.short	0x0100
        /*0692*/ 	.byte	0x06
	.zero		1


	//   ....[7]....
        /*0694*/ 	.word	0x00000560
        /*0698*/ 	.word	0x000000ff
        /*069c*/ 	.word	0x00038850
        /*06a0*/ 	.short	0x0100
        /*06a2*/ 	.byte	0x08
	.zero		1


	//   ....[8]....
        /*06a4*/ 	.word	0x00000570
        /*06a8*/ 	.word	0x000000ff
        /*06ac*/ 	.word	0x00038860
        /*06b0*/ 	.short	0x0100
        /*06b2*/ 	.byte	0x08
	.zero		1


	//   ....[9]....
        /*06b4*/ 	.word	0x00000580
        /*06b8*/ 	.word	0x000000ff
        /*06bc*/ 	.word	0x00038858
        /*06c0*/ 	.short	0x0100
        /*06c2*/ 	.byte	0x08
	.zero		1


	//   ....[10]....
        /*06c4*/ 	.word	0x00000590
        /*06c8*/ 	.word	0x000000ff
        /*06cc*/ 	.word	0x00038868
        /*06d0*/ 	.short	0x0100
        /*06d2*/ 	.byte	0x08
	.zero		1


	//   ....[11]....
        /*06d4*/ 	.word	0x00000680
        /*06d8*/ 	.word	0x000000ff
        /*06dc*/ 	.word	0x00038870
        /*06e0*/ 	.short	0x0100
        /*06e2*/ 	.byte	0x06
	.zero		1


	//   ....[12]....
        /*06e4*/ 	.word	0x00000690
        /*06e8*/ 	.word	0x000000ff
        /*06ec*/ 	.word	0x00038880
        /*06f0*/ 	.short	0x0100
        /*06f2*/ 	.byte	0x06
	.zero		1


	//   ....[13]....
        /*06f4*/ 	.word	0x000006a0
        /*06f8*/ 	.word	0x000000ff
        /*06fc*/ 	.word	0x00038878
        /*0700*/ 	.short	0x0100
        /*0702*/ 	.byte	0x06
	.zero		1


	//   ....[14]....
        /*0704*/ 	.word	0x000006b0
        /*0708*/ 	.word	0x000000ff
        /*070c*/ 	.word	0x00038888
        /*0710*/ 	.short	0x0100
        /*0712*/ 	.byte	0x06
	.zero		1


	//   ....[15]....
        /*0714*/ 	.word	0x000007e0
        /*0718*/ 	.word	0x000000ff
        /*071c*/ 	.word	0x00038890
        /*0720*/ 	.short	0x0100
        /*0722*/ 	.byte	0x08
	.zero		1


	//   ....[16]....
        /*0724*/ 	.word	0x000007f0
        /*0728*/ 	.word	0x000000ff
        /*072c*/ 	.word	0x000388a0
        /*0730*/ 	.short	0x0100
        /*0732*/ 	.byte	0x08
	.zero		1


	//   ....[17]....
        /*0734*/ 	.word	0x00000800
        /*0738*/ 	.word	0x000000ff
        /*073c*/ 	.word	0x00038898
        /*0740*/ 	.short	0x0100
        /*0742*/ 	.byte	0x08
	.zero		1


	//   ....[18]....
        /*0744*/ 	.word	0x00000810
        /*0748*/ 	.word	0x000000ff
        /*074c*/ 	.word	0x000388a8
        /*0750*/ 	.short	0x0100
        /*0752*/ 	.byte	0x08
	.zero		1


	//   ....[19]....
        /*0754*/ 	.word	0x00000940
        /*0758*/ 	.word	0x000000ff
        /*075c*/ 	.word	0x000388b0
        /*0760*/ 	.short	0x0100
        /*0762*/ 	.byte	0x08
	.zero		1


	//   ....[20]....
        /*0764*/ 	.word	0x00000950
        /*0768*/ 	.word	0x000000ff
        /*076c*/ 	.word	0x000388c0
        /*0770*/ 	.short	0x0100
        /*0772*/ 	.byte	0x08
	.zero		1


	//   ....[21]....
        /*0774*/ 	.word	0x00000960
        /*0778*/ 	.word	0x000000ff
        /*077c*/ 	.word	0x000388b8
        /*0780*/ 	.short	0x0100
        /*0782*/ 	.byte	0x08
	.zero		1


	//   ....[22]....
        /*0784*/ 	.word	0x00000970
        /*0788*/ 	.word	0x000000ff
        /*078c*/ 	.word	0x000388c8
        /*0790*/ 	.short	0x0100
        /*0792*/ 	.byte	0x08
	.zero		1


	//   ....[23]....
        /*0794*/ 	.word	0x00002620
        /*0798*/ 	.word	0x00000048
        /*079c*/ 	.word	0x00038890
        /*07a0*/ 	.short	0x010a
        /*07a2*/ 	.byte	0x3f
	.zero		1


	//   ....[24]....
        /*07a4*/ 	.word	0x00002fb0
        /*07a8*/ 	.word	0x00000048
        /*07ac*/ 	.word	0x00038890
        /*07b0*/ 	.short	0x010a
        /*07b2*/ 	.byte	0x3f
	.zero		1


	//   ....[25]....
        /*07b4*/ 	.word	0x00003810
        /*07b8*/ 	.word	0x00000048
        /*07bc*/ 	.word	0x00038890
        /*07c0*/ 	.short	0x010a
        /*07c2*/ 	.byte	0x3f
	.zero		1


	//   ....[26]....
        /*07c4*/ 	.word	0x00003a10
        /*07c8*/ 	.word	0x00000004
        /*07cc*/ 	.word	0x00000000
        /*07d0*/ 	.short	0x0101
        /*07d2*/ 	.byte	0x3f
	.zero		1


	//   ....[27]....
        /*07d4*/ 	.word	0x00003a50
        /*07d8*/ 	.word	0x00000048
        /*07dc*/ 	.word	0x000388b0
        /*07e0*/ 	.short	0x010a
        /*07e2*/ 	.byte	0x3f
	.zero		1


	//   ....[28]....
        /*07e4*/ 	.word	0x00004070
        /*07e8*/ 	.word	0x00000048
        /*07ec*/ 	.word	0x00000000
        /*07f0*/ 	.short	0x0101
        /*07f2*/ 	.byte	0x3f
	.zero		1


	//   ....[29]....
        /*07f4*/ 	.word	0x00004a40
        /*07f8*/ 	.word	0x00000000
        /*07fc*/ 	.word	0x00000000
        /*0800*/ 	.short	0x0101
        /*0802*/ 	.byte	0x3f
	.zero		1


	//   ....[30]....
        /*0804*/ 	.word	0x000055c0
        /*0808*/ 	.word	0x00000000
        /*080c*/ 	.word	0x00000000
        /*0810*/ 	.short	0x0101
        /*0812*/ 	.byte	0x3f
	.zero		1


	//   ....[31]....
        /*0814*/ 	.word	0x00006150
        /*0818*/ 	.word	0x00000002
        /*081c*/ 	.word	0x00038800
        /*0820*/ 	.short	0x010a
        /*0822*/ 	.byte	0x3f
	.zero		1


	//   ....[32]....
        /*0824*/ 	.word	0x000061a0
        /*0828*/ 	.word	0x00000002
        /*082c*/ 	.word	0x00038800
        /*0830*/ 	.short	0x010a
        /*0832*/ 	.byte	0x3f
	.zero		1


	//   ....[33]....
        /*0834*/ 	.word	0x00006840
        /*0838*/ 	.word	0x00000002
        /*083c*/ 	.word	0x00038800
        /*0840*/ 	.short	0x010a
        /*0842*/ 	.byte	0x3f
	.zero		1


	//   ....[34]....
        /*0844*/ 	.word	0x000076b0
        /*0848*/ 	.word	0x00000002
        /*084c*/ 	.word	0x00038800
        /*0850*/ 	.short	0x010a
        /*0852*/ 	.byte	0x3f
	.zero		1


	//   ....[35]....
        /*0854*/ 	.word	0x00008420
        /*0858*/ 	.word	0x00000014
        /*085c*/ 	.word	0x00038830
        /*0860*/ 	.short	0x010a
        /*0862*/ 	.byte	0x3f
	.zero		1


	//   ....[36]....
        /*0864*/ 	.word	0x000084d0
        /*0868*/ 	.word	0x00000014
        /*086c*/ 	.word	0x00038830
        /*0870*/ 	.short	0x010a
        /*0872*/ 	.byte	0x3f
	.zero		1


	//   ....[37]....
        /*0874*/ 	.word	0x000087e0
        /*0878*/ 	.word	0x00000002
        /*087c*/ 	.word	0x00038810
        /*0880*/ 	.short	0x010a
        /*0882*/ 	.byte	0x3f
	.zero		1


	//   ....[38]....
        /*0884*/ 	.word	0x00008830
        /*0888*/ 	.word	0x00000014
        /*088c*/ 	.word	0x00038850
        /*0890*/ 	.short	0x010a
        /*0892*/ 	.byte	0x3f
	.zero		1


	//   ....[39]....
        /*0894*/ 	.word	0x000088f0
        /*0898*/ 	.word	0x00000014
        /*089c*/ 	.word	0x00038850
        /*08a0*/ 	.short	0x010a
        /*08a2*/ 	.byte	0x3f
	.zero		1


	//   ....[40]....
        /*08a4*/ 	.word	0x0000af50
        /*08a8*/ 	.word	0x0000000d
        /*08ac*/ 	.word	0x00000000
        /*08b0*/ 	.short	0x0101
        /*08b2*/ 	.byte	0x3f
	.zero		1


	//   ....[41]....
        /*08b4*/ 	.word	0x0000b610
        /*08b8*/ 	.word	0x00000014
        /*08bc*/ 	.word	0x00000000
        /*08c0*/ 	.short	0x0101
        /*08c2*/ 	.byte	0x3f
	.zero		1


	//   ....[42]....
        /*08c4*/ 	.word	0x0000b730
        /*08c8*/ 	.word	0x0000000c
        /*08cc*/ 	.word	0x00038830
        /*08d0*/ 	.short	0x010a
        /*08d2*/ 	.byte	0x3f
	.zero		1


	//   ....[43]....
        /*08d4*/ 	.word	0x0000b7e0
        /*08d8*/ 	.word	0x0000000c
        /*08dc*/ 	.word	0x00038830
        /*08e0*/ 	.short	0x010a
        /*08e2*/ 	.byte	0x3f
	.zero		1


	//   ....[44]....
        /*08e4*/ 	.word	0x0000ba60
        /*08e8*/ 	.word	0x0000000c
        /*08ec*/ 	.word	0x00038850
        /*08f0*/ 	.short	0x010a
        /*08f2*/ 	.byte	0x3f
	.zero		1


	//   ....[45]....
        /*08f4*/ 	.word	0x0000bab0
        /*08f8*/ 	.word	0x0000000c
        /*08fc*/ 	.word	0x00038850
        /*0900*/ 	.short	0x010a
        /*0902*/ 	.byte	0x3f
	.zero		1


	//   ....[46]....
        /*0904*/ 	.word	0x0000e050
        /*0908*/ 	.word	0x0000009a
        /*090c*/ 	.word	0x00000000
        /*0910*/ 	.short	0x0101
        /*0912*/ 	.byte	0x3f
	.zero		1


	//   ....[47]....
        /*0914*/ 	.word	0x0000ed60
        /*0918*/ 	.word	0x0000000c
        /*091c*/ 	.word	0x00000000
        /*0920*/ 	.short	0x0101
        /*0922*/ 	.byte	0x3f
	.zero		1


	//   ....[48]....
        /*0924*/ 	.word	0x00011090
        /*0928*/ 	.word	0x00000000
        /*092c*/ 	.word	0x00000000
        /*0930*/ 	.short	0x0101
        /*0932*/ 	.byte	0x3f
	.zero		1


	//   ....[49]....
        /*0934*/ 	.word	0x00013110
        /*0938*/ 	.word	0x00000005
        /*093c*/ 	.word	0x00038820
        /*0940*/ 	.short	0x010a
        /*0942*/ 	.byte	0x3f
	.zero		1


	//   ....[50]....
        /*0944*/ 	.word	0x00013190
        /*0948*/ 	.word	0x00000006
        /*094c*/ 	.word	0x000388a0
        /*0950*/ 	.short	0x010a
        /*0952*/ 	.byte	0x3f
	.zero		1


	//   ....[51]....
        /*0954*/ 	.word	0x00013380
        /*0958*/ 	.word	0x00000006
        /*095c*/ 	.word	0x000388c0
        /*0960*/ 	.short	0x010a
        /*0962*/ 	.byte	0x3f
	.zero		1


	//   ....[52]....
        /*0964*/ 	.word	0x000138e0
        /*0968*/ 	.word	0x00000007
        /*096c*/ 	.word	0x000388a0
        /*0970*/ 	.short	0x010a
        /*0972*/ 	.byte	0x3f
	.zero		1


	//   ....[53]....
        /*0974*/ 	.word	0x00013ab0
        /*0978*/ 	.word	0x00000007
        /*097c*/ 	.word	0x000388c0
        /*0980*/ 	.short	0x010a
        /*0982*/ 	.byte	0x3f
	.zero		1


	//   ....[54]....
        /*0984*/ 	.word	0x00014a20
        /*0988*/ 	.word	0x00000009
        /*098c*/ 	.word	0x00038840
        /*0990*/ 	.short	0x010a
        /*0992*/ 	.byte	0x3f
	.zero		1


	//   ....[55]....
        /*0994*/ 	.word	0x00015210
        /*0998*/ 	.word	0x0000000b
        /*099c*/ 	.word	0x00038820
        /*09a0*/ 	.short	0x010a
        /*09a2*/ 	.byte	0x3f
	.zero		1


	//   ....[56]....
        /*09a4*/ 	.word	0x000152e0
        /*09a8*/ 	.word	0x00000005
        /*09ac*/ 	.word	0x00038860
        /*09b0*/ 	.short	0x010a
        /*09b2*/ 	.byte	0x3f
	.zero		1


	//   ....[57]....
        /*09b4*/ 	.word	0x00015aa0
        /*09b8*/ 	.word	0x00000002
        /*09bc*/ 	.word	0x00038840
        /*09c0*/ 	.short	0x010a
        /*09c2*/ 	.byte	0x3f
	.zero		1


	//   ....[58]....
        /*09c4*/ 	.word	0x00015cc0
        /*09c8*/ 	.word	0x00000002
        /*09cc*/ 	.word	0x00038860
        /*09d0*/ 	.short	0x010a
        /*09d2*/ 	.byte	0x3f
	.zero		1


	//   ....[59]....
        /*09d4*/ 	.word	0x00016370
        /*09d8*/ 	.word	0x00000002
        /*09dc*/ 	.word	0x00038840
        /*09e0*/ 	.short	0x010a
        /*09e2*/ 	.byte	0x3f
	.zero		1


	//   ....[60]....
        /*09e4*/ 	.word	0x00016580
        /*09e8*/ 	.word	0x00000002
        /*09ec*/ 	.word	0x00038860
        /*09f0*/ 	.short	0x010a
        /*09f2*/ 	.byte	0x3f
	.zero		1


	//   ....[61]....
        /*09f4*/ 	.word	0x00016bb0
        /*09f8*/ 	.word	0x00000002
        /*09fc*/ 	.word	0x00038840
        /*0a00*/ 	.short	0x010a
        /*0a02*/ 	.byte	0x3f
	.zero		1


	//   ....[62]....
        /*0a04*/ 	.word	0x00016dd0
        /*0a08*/ 	.word	0x00000002
        /*0a0c*/ 	.word	0x00038860
        /*0a10*/ 	.short	0x010a
        /*0a12*/ 	.byte	0x3f
	.zero		1


	//   ....[63]....
        /*0a14*/ 	.word	0x00017e70
        /*0a18*/ 	.word	0x00000000
        /*0a1c*/ 	.word	0x00038820
        /*0a20*/ 	.short	0x010a
        /*0a22*/ 	.byte	0x3f
	.zero		1


	//   ....[64]....
        /*0a24*/ 	.word	0x00018010
        /*0a28*/ 	.word	0x00000006
        /*0a2c*/ 	.word	0x00000000
        /*0a30*/ 	.short	0x010a
        /*0a32*/ 	.byte	0x3f
	.zero		1


	//   ....[65]....
        /*0a34*/ 	.word	0x00018080
        /*0a38*/ 	.word	0x00000007
        /*0a3c*/ 	.word	0x00000000
        /*0a40*/ 	.short	0x010a
        /*0a42*/ 	.byte	0x3f
	.zero		1


	//   ....[66]....
        /*0a44*/ 	.word	0x000180f0
        /*0a48*/ 	.word	0x00000004
        /*0a4c*/ 	.word	0x00000000
        /*0a50*/ 	.short	0x010a
        /*0a52*/ 	.byte	0x3f
	.zero		1


	//   ....[67]....
        /*0a54*/ 	.word	0x00018120
        /*0a58*/ 	.word	0x00000003
        /*0a5c*/ 	.word	0x00000000
        /*0a60*/ 	.short	0x010a
        /*0a62*/ 	.byte	0x3f
	.zero		1


	//   ....[68]....
        /*0a64*/ 	.word	0x00018180
        /*0a68*/ 	.word	0x00000048
        /*0a6c*/ 	.word	0x00038890
        /*0a70*/ 	.short	0x010a
        /*0a72*/ 	.byte	0x3f
	.zero		1


	//   ....[69]....
        /*0a74*/ 	.word	0x000181d0
        /*0a78*/ 	.word	0x00000048
        /*0a7c*/ 	.word	0x00038890
        /*0a80*/ 	.short	0x010a
        /*0a82*/ 	.byte	0x3f
	.zero		1


	//   ....[70]....
        /*0a84*/ 	.word	0x00018220
        /*0a88*/ 	.word	0x00000048
        /*0a8c*/ 	.word	0x00038890
        /*0a90*/ 	.short	0x010a
        /*0a92*/ 	.byte	0x3f
	.zero		1


	//   ....[71]....
        /*0a94*/ 	.word	0x00018270
        /*0a98*/ 	.word	0x00000048
        /*0a9c*/ 	.word	0x000388b0
        /*0aa0*/ 	.short	0x010a
        /*0aa2*/ 	.byte	0x3f
	.zero		1


	//   ....[72]....
        /*0aa4*/ 	.word	0x00018540
        /*0aa8*/ 	.word	0x00000002
        /*0aac*/ 	.word	0x00038800
        /*0ab0*/ 	.short	0x010a
        /*0ab2*/ 	.byte	0x3f
	.zero		1


	//   ....[73]....
        /*0ab4*/ 	.word	0x00018810
        /*0ab8*/ 	.word	0x00000002
        /*0abc*/ 	.word	0x00038800
        /*0ac0*/ 	.short	0x010a
        /*0ac2*/ 	.byte	0x3f
	.zero		1


	//   ....[74]....
        /*0ac4*/ 	.word	0x00018860
        /*0ac8*/ 	.word	0x00000014
        /*0acc*/ 	.word	0x00038830
        /*0ad0*/ 	.short	0x010a
        /*0ad2*/ 	.byte	0x3f
	.zero		1


	//   ....[75]....
        /*0ad4*/ 	.word	0x000188b0
        /*0ad8*/ 	.word	0x00000002
        /*0adc*/ 	.word	0x00038810
        /*0ae0*/ 	.short	0x010a
        /*0ae2*/ 	.byte	0x3f
	.zero		1


	//   ....[76]....
        /*0ae4*/ 	.word	0x00018900
        /*0ae8*/ 	.word	0x00000014
        /*0aec*/ 	.word	0x00038850
        /*0af0*/ 	.short	0x010a
        /*0af2*/ 	.byte	0x3f
	.zero		1


	//   ....[77]....
        /*0af4*/ 	.word	0x00018950
        /*0af8*/ 	.word	0x0000000c
        /*0afc*/ 	.word	0x00038830
        /*0b00*/ 	.short	0x010a
        /*0b02*/ 	.byte	0x3f
	.zero		1


	//   ....[78]....
        /*0b04*/ 	.word	0x000189a0
        /*0b08*/ 	.word	0x0000000c
        /*0b0c*/ 	.word	0x00038850
        /*0b10*/ 	.short	0x010a
        /*0b12*/ 	.byte	0x3f
	.zero		1


	//   ....[79]....
        /*0b14*/ 	.word	0x00018b40
        /*0b18*/ 	.word	0x00000005
        /*0b1c*/ 	.word	0x00038820
        /*0b20*/ 	.short	0x010a
        /*0b22*/ 	.byte	0x3f
	.zero		1


	//   ....[80]....
        /*0b24*/ 	.word	0x00018b90
        /*0b28*/ 	.word	0x00000006
        /*0b2c*/ 	.word	0x000388a0
        /*0b30*/ 	.short	0x010a
        /*0b32*/ 	.byte	0x3f
	.zero		1


	//   ....[81]....
        /*0b34*/ 	.word	0x00018be0
        /*0b38*/ 	.word	0x00000006
        /*0b3c*/ 	.word	0x000388c0
        /*0b40*/ 	.short	0x010a
        /*0b42*/ 	.byte	0x3f
	.zero		1


	//   ....[82]....
        /*0b44*/ 	.word	0x00018c30
        /*0b48*/ 	.word	0x00000007
        /*0b4c*/ 	.word	0x000388a0
        /*0b50*/ 	.short	0x010a
        /*0b52*/ 	.byte	0x3f
	.zero		1


	//   ....[83]....
        /*0b54*/ 	.word	0x00018c80
        /*0b58*/ 	.word	0x00000007
        /*0b5c*/ 	.word	0x000388c0
        /*0b60*/ 	.short	0x010a
        /*0b62*/ 	.byte	0x3f
	.zero		1


	//   ....[84]....
        /*0b64*/ 	.word	0x00018e20
        /*0b68*/ 	.word	0x00000009
        /*0b6c*/ 	.word	0x00038840
        /*0b70*/ 	.short	0x010a
        /*0b72*/ 	.byte	0x3f
	.zero		1


	//   ....[85]....
        /*0b74*/ 	.word	0x00018ea0
        /*0b78*/ 	.word	0x00000009
        /*0b7c*/ 	.word	0x00038820
        /*0b80*/ 	.short	0x010a
        /*0b82*/ 	.byte	0x3f
	.zero		1


	//   ....[86]....
        /*0b84*/ 	.word	0x00018ef0
        /*0b88*/ 	.word	0x00000005
        /*0b8c*/ 	.word	0x00038860
        /*0b90*/ 	.short	0x010a
        /*0b92*/ 	.byte	0x3f
	.zero		1


	//   ....[87]....
        /*0b94*/ 	.word	0x00018f40
        /*0b98*/ 	.word	0x00000002
        /*0b9c*/ 	.word	0x00038840
        /*0ba0*/ 	.short	0x010a
        /*0ba2*/ 	.byte	0x3f
	.zero		1


	//   ....[88]....
        /*0ba4*/ 	.word	0x00018f90
        /*0ba8*/ 	.word	0x00000002
        /*0bac*/ 	.word	0x00038860
        /*0bb0*/ 	.short	0x010a
        /*0bb2*/ 	.byte	0x3f
	.zero		1


	//   ....[89]....
        /*0bb4*/ 	.word	0x00018fe0
        /*0bb8*/ 	.word	0x00000002
        /*0bbc*/ 	.word	0x00038840
        /*0bc0*/ 	.short	0x010a
        /*0bc2*/ 	.byte	0x3f
	.zero		1


	//   ....[90]....
        /*0bc4*/ 	.word	0x00019030
        /*0bc8*/ 	.word	0x00000002
        /*0bcc*/ 	.word	0x00038860
        /*0bd0*/ 	.short	0x010a
        /*0bd2*/ 	.byte	0x3f
	.zero		1


	//   ....[91]....
        /*0bd4*/ 	.word	0x00019080
        /*0bd8*/ 	.word	0x00000002
        /*0bdc*/ 	.word	0x00038840
        /*0be0*/ 	.short	0x010a
        /*0be2*/ 	.byte	0x3f
	.zero		1


	//   ....[92]....
        /*0be4*/ 	.word	0x000190d0
        /*0be8*/ 	.word	0x00000002
        /*0bec*/ 	.word	0x00038860
        /*0bf0*/ 	.short	0x010a
        /*0bf2*/ 	.byte	0x3f
	.zero		1


	//   ....[93]....
        /*0bf4*/ 	.word	0x00019a90
        /*0bf8*/ 	.word	0x00000000
        /*0bfc*/ 	.word	0x00038820
        /*0c00*/ 	.short	0x010a
        /*0c02*/ 	.byte	0x3f
	.zero		1


	//   ....[94]....
        /*0c04*/ 	.word	0x00019c30
        /*0c08*/ 	.word	0x00000006
        /*0c0c*/ 	.word	0x00000000
        /*0c10*/ 	.short	0x010a
        /*0c12*/ 	.byte	0x3f
	.zero		1


	//   ....[95]....
        /*0c14*/ 	.word	0x00019c80
        /*0c18*/ 	.word	0x00000007
        /*0c1c*/ 	.word	0x00000000
        /*0c20*/ 	.short	0x010a
        /*0c22*/ 	.byte	0x3f
	.zero		1


	//   ....[96]....
        /*0c24*/ 	.word	0x00019cd0
        /*0c28*/ 	.word	0x00000004
        /*0c2c*/ 	.word	0x00000000
        /*0c30*/ 	.short	0x010a
        /*0c32*/ 	.byte	0x3f
	.zero		1


	//----- nvinfo : EIATTR_NUM_MBARRIERS
	.align		4
.L_291:
        /*0c34*/ 	.byte	0x03, 0x38
        /*0c36*/ 	.short	0x0017


	//----- nvinfo : EIATTR_EXIT_INSTR_OFFSETS
	.align		4
        /*0c38*/ 	.byte	0x04, 0x1c
        /*0c3a*/ 	.short	(.L_293 - .L_292)


	//   ....[0]....
.L_292:
        /*0c3c*/ 	.word	0x00018170


	//----- nvinfo : EIATTR_MAX_THREADS
	.align		4
.L_293:
        /*0c40*/ 	.byte	0x04, 0x05
        /*0c42*/ 	.short	(.L_295 - .L_294)
.L_294:
        /*0c44*/ 	.word	0x00000180
        /*0c48*/ 	.word	0x00000001
        /*0c4c*/ 	.word	0x00000001


	//----- nvinfo : EIATTR_CRS_STACK_SIZE
	.align		4
.L_295:
        /*0c50*/ 	.byte	0x04, 0x1e
        /*0c52*/ 	.short	(.L_297 - .L_296)
.L_296:
        /*0c54*/ 	.word	0x00000000


	//----- nvinfo : EIATTR_CBANK_PARAM_SIZE
	.align		4
.L_297:
        /*0c58*/ 	.byte	0x03, 0x19
        /*0c5a*/ 	.short	0x0b70


	//----- nvinfo : EIATTR_PARAM_CBANK
	.align		4
        /*0c5c*/ 	.byte	0x04, 0x0a
        /*0c5e*/ 	.short	(.L_299 - .L_298)
	.align		4
.L_298:
        /*0c60*/ 	.word	index@(.nv.constant0._ZN7cutlass13device_kernelIN5flash11enable_sm90INS1_16FlashAttnFwdSm90INS1_25CollectiveMainloopFwdSm90ILi2EN4cute5tupleIJNS5_1CILi1EEES8_S8_EEENS6_IJNS7_ILi64EEESA_SA_EEELi512ENS_6half_tEfNS_4arch4Sm90ELb0ELb0ELb1ELb1ELb0ELb1ELb1ELb0ELb0ELb0ELb0ELb0EEENS1_21CollectiveEpilogueFwdINS6_IJSA_NS7_ILi512EEESA_EEES9_SC_SE_Li256ELb1ELb0ELb0ELb0EEENS1_36VarlenDynamicPersistentTileSchedulerILi64ELi64ELi256ELi32ELb0ELb0ELb1ELb0ELb1ELb1EEEEEEEEEvNT_6ParamsE)
        /*0c64*/ 	.short	0x0210
        /*0c66*/ 	.short	0x0b70


	//----- nvinfo : EIATTR_SW_WAR
	.align		4
.L_299:
        /*0c68*/ 	.byte	0x04, 0x36
        /*0c6a*/ 	.short	(.L_301 - .L_300)
.L_300:
        /*0c6c*/ 	.word	0x00000008
.L_301:


//--------------------- .nv.info._ZN7cutlass13device_kernelIN5flash11enable_sm90INS1_16FlashAttnFwdSm90INS1_25CollectiveMainloopFwdSm90ILi2EN4cute5tupleIJNS5_1CILi1EEES8_S8_EEENS6_IJNS7_ILi64EEESA_SA_EEELi512ENS_6half_tEfNS_4arch4Sm90ELb0ELb1ELb1ELb0ELb0ELb0ELb0ELb0ELb0ELb0ELb0ELb0EEENS1_21CollectiveEpilogueFwdINS6_IJSA_NS7_ILi512EEESA_EEES9_SC_SE_Li256ELb0ELb0ELb0ELb0EEENS1_30DynamicPersistentTileSchedulerILi256ELi32ELb0ELb0ELb1EEEEEEEEEvNT_6ParamsE --------------------------
	.section	.nv.info._ZN7cutlass13device_kernelIN5flash11enable_sm90INS1_16FlashAttnFwdSm90INS1_25CollectiveMainloopFwdSm90ILi2EN4cute5tupleIJNS5_1CILi1EEES8_S8_EEENS6_IJNS7_ILi64EEESA_SA_EEELi512ENS_6half_tEfNS_4arch4Sm90ELb0ELb1ELb1ELb0ELb0ELb0ELb0ELb0ELb0ELb0ELb0ELb0EEENS1_21CollectiveEpilogueFwdINS6_IJSA_NS7_ILi512EEESA_EEES9_SC_SE_Li256ELb0ELb0ELb0ELb0EEENS1_30DynamicPersistentTileSchedulerILi256ELi32ELb0ELb0ELb1EEEEEEEEEvNT_6ParamsE,"",@"SHT_CUDA_INFO"
	.sectionflags	@""
	.align	4


	//----- nvinfo : EIATTR_CUDA_API_VERSION
	.align		4
        /*0000*/ 	.byte	0x04, 0x37
        /*0002*/ 	.short	(.L_303 - .L_302)
.L_302:
        /*0004*/ 	.word	0x00000082


	//----- nvinfo : EIATTR_KPARAM_INFO
	.align		4
.L_303:
        /*0008*/ 	.byte	0x04, 0x17
        /*000a*/ 	.short	(.L_305 - .L_304)
.L_304:
        /*000c*/ 	.word	0x00000000
        /*0010*/ 	.short	0x0000
        /*0012*/ 	.short	0x0070
        /*0014*/ 	.byte	0x00, 0xf0, 0x01, 0x2e


	//----- nvinfo : EIATTR_SPARSE_MMA_MASK
	.align		4
.L_305:
        /*0018*/ 	.byte	0x03, 0x50
        /*001a*/ 	.short	0x0000


	//----- nvinfo : EIATTR_MAXREG_COUNT
	.align		4
        /*001c*/ 	.byte	0x03, 0x1b
        /*001e*/ 	.short	0x00a8


	//----- nvinfo : EIATTR_NUM_BARRIERS
	.align		4
        /*0020*/ 	.byte	0x02, 0x4c
        /*0022*/ 	.byte	0x10
	.zero		1


	//----- nvinfo : EIATTR_EXTERNS
	.align		4
        /*0024*/ 	.byte	0x04, 0x0f
        /*0026*/ 	.short	(.L_307 - .L_306)


	//   ....[0]....
	.align		4
.L_306:
        /*0028*/ 	.word	index@(__assertfail)


	//----- nvinfo : EIATTR_MERCURY_ISA_VERSION
	.align		4
.L_307:
        /*002c*/ 	.byte	0x03, 0x5f
        /*002e*/ 	.short	0x0101


	//----- nvinfo : EIATTR_INT_WARP_WIDE_INSTR_OFFSETS
	.align		4
        /*0030*/ 	.byte	0x04, 0x31
        /*0032*/ 	.short	(.L_309 - .L_308)


	//   ....[0]....
.L_308:
        /*0034*/ 	.word	0x00000180


	//   ....[1]....
        /*0038*/ 	.word	0x000001b0


	//   ....[2]....
        /*003c*/ 	.word	0x000001c0


	//   ....[3]....
        /*0040*/ 	.word	0x0000fa30


	//   ....[4]....
        /*0044*/ 	.word	0x0000fac0


	//   ....[5]....
        /*0048*/ 	.word	0x0000ffb0


	//   ....[6]....
        /*004c*/ 	.word	0x000120d0


	//   ....[7]....
        /*0050*/ 	.word	0x00012160


	//----- nvinfo : EIATTR_COOP_GROUP_MASK_REGIDS
	.align		4
.L_309:
        /*0054*/ 	.byte	0x04, 0x29
        /*0056*/ 	.short	(.L_311 - .L_310)


	//   ....[0]....
.L_310:
        /*0058*/ 	.word	0xffffffff


	//   ....[1]....
        /*005c*/ 	.word	0xffffffff


	//   ....[2]....
        /*0060*/ 	.word	0xffffffff


	//   ....[3]....
        /*0064*/ 	.word	0xffffffff


	//   ....[4]....
        /*0068*/ 	.word	0xffffffff


	//   ....[5]....
        /*006c*/ 	.word	0xffffffff


	//   ....[6]....
        /*0070*/ 	.word	0xffffffff


	//   ....[7]....
        /*0074*/ 	.word	0xffffffff


	//   ....[8]....
        /*0078*/ 	.word	0xffffffff


	//   ....[9]....
        /*007c*/ 	.word	0xffffffff


	//   ....[10]....
        /*0080*/ 	.word	0xffffffff


	//   ....[11]....
        /*0084*/ 	.word	0xffffffff


	//   ....[12]....
        /*0088*/ 	.word	0xffffffff


	//   ....[13]....
        /*008c*/ 	.word	0xffffffff


	//   ....[14]....
        /*0090*/ 	.word	0xffffffff


	//   ....[15]....
        /*0094*/ 	.word	0xffffffff


	//   ....[16]....
        /*0098*/ 	.word	0xffffffff


	//   ....[17]....
        /*009c*/ 	.word	0xffffffff


	//   ....[18]....
        /*00a0*/ 	.word	0xffffffff


	//   ....[19]....
        /*00a4*/ 	.word	0xffffffff


	//   ....[20]....
        /*00a8*/ 	.word	0xffffffff


	//   ....[21]....
        /*00ac*/ 	.word	0xffffffff


	//   ....[22]....
        /*00b0*/ 	.word	0xffffffff


	//   ....[23]....
        /*00b4*/ 	.word	0xffffffff


	//   ....[24]....
        /*00b8*/ 	.word	0xffffffff


	//   ....[25]....
        /*00bc*/ 	.word	0xffffffff


	//   ....[26]....
        /*00c0*/ 	.word	0xffffffff


	//   ....[27]....
        /*00c4*/ 	.word	0xffffffff


	//   ....[28]....
        /*00c8*/ 	.word	0xffffffff


	//   ....[29]....
        /*00cc*/ 	.word	0xffffffff


	//   ....[30]....
        /*00d0*/ 	.word	0xffffffff


	//   ....[31]....
        /*00d4*/ 	.word	0xffffffff


	//   ....[32]....
        /*00d8*/ 	.word	0xffffffff


	//   ....[33]....
        /*00dc*/ 	.word	0xffffffff


	//   ....[34]....
        /*00e0*/ 	.word	0xffffffff


	//   ....[35]....
        /*00e4*/ 	.word	0xffffffff


	//   ....[36]....
        /*00e8*/ 	.word	0xffffffff


	//   ....[37]....
        /*00ec*/ 	.word	0xffffffff


	//   ....[38]....
        /*00f0*/ 	.word	0x0500000f


	//   ....[39]....
        /*00f4*/ 	.word	0x0500000f


	//----- nvinfo : EIATTR_COOP_GROUP_INSTR_OFFSETS
	.align		4
.L_311:
        /*00f8*/ 	.byte	0x04, 0x28
        /*00fa*/ 	.short	(.L_313 - .L_312)


	//   ....[0]....
.L_312:
        /*00fc*/ 	.word	0x00000050


	//   ....[1]....
        /*0100*/ 	.word	0x00000190


	//   ....[2]....
        /*0104*/ 	.word	0x000001e0


	//   ....[3]....
        /*0108*/ 	.word	0x00000390


	//   ....[4]....
        /*010c*/ 	.word	0x000004f0


	//   ....[5]....
        /*0110*/ 	.word	0x00000610


	//   ....[6]....
        /*0114*/ 	.word	0x00000770


	//   ....[7]....
        /*0118*/ 	.word	0x00001a40


	//   ....[8]....
        /*011c*/ 	.word	0x00003a30


	//   ....[9]....
        /*0120*/ 	.word	0x00004f80


	//   ....[10]....
        /*0124*/ 	.word	0x00005090


	//   ....[11]....
        /*0128*/ 	.word	0x000054d0


	//   ....[12]....
        /*012c*/ 	.word	0x00005550


	//   ....[13]....
        /*0130*/ 	.word	0x00005d60


	//   ....[14]....
        /*0134*/ 	.word	0x00006ef0


	//   ....[15]....
        /*0138*/ 	.word	0x00006ff0


	//   ....[16]....
        /*013c*/ 	.word	0x00007370


	//   ....[17]....
        /*0140*/ 	.word	0x00007420


	//   ....[18]....
        /*0144*/ 	.word	0x000085d0


	//   ....[19]....
        /*0148*/ 	.word	0x00008f20


	//   ....[20]....
        /*014c*/ 	.word	0x00008f90


	//   ....[21]....
        /*0150*/ 	.word	0x00009290


	//   ....[22]....
        /*0154*/ 	.word	0x00009450


	//   ....[23]....
        /*0158*/ 	.word	0x0000a4c0


	//   ....[24]....
        /*015c*/ 	.word	0x0000b510


	//   ....[25]....
        /*0160*/ 	.word	0x0000b5e0


	//   ....[26]....
        /*0164*/ 	.word	0x0000b9b0


	//   ....[27]....
        /*0168*/ 	.word	0x0000ba60


	//   ....[28]....
        /*016c*/ 	.word	0x0000cbf0


	//   ....[29]....
        /*0170*/ 	.word	0x0000cc30


	//   ....[30]....
        /*0174*/ 	.word	0x0000cc70


	//   ....[31]....
        /*0178*/ 	.word	0x0000ccf0


	//   ....[32]....
        /*017c*/ 	.word	0x0000cd20


	//   ....[33]....
        /*0180*/ 	.word	0x0000d770


	//   ....[34]....
        /*0184*/ 	.word	0x0000e520


	//   ....[35]....
        /*0188*/ 	.word	0x0000f1a0


	//   ....[36]....
        /*018c*/ 	.word	0x000121e0


	//   ....[37]....
        /*0190*/ 	.word	0x00012390


	//   ....[38]....
        /*0194*/ 	.word	0x00012a40


	//   ....[39]....
        /*0198*/ 	.word	0x00012e20


	//----- nvinfo : EIATTR_REG_RECONFIG
	.align		4
.L_313:
        /*019c*/ 	.byte	0x01, 0x54
	.zero		2


	//----- nvinfo : EIATTR_SYSCALL_OFFSETS
	.align		4
        /*01a0*/ 	.byte	0x04, 0x46
        /*01a2*/ 	.short	(.L_315 - .L_314)


	//   ....[0]....
.L_314:
        /*01a4*/ 	.word	0x00003c00


	//   ....[1]....
        /*01a8*/ 	.word	0x0000fc50


	//   ....[2]....
        /*01ac*/ 	.word	0x0000fd90


	//   ....[3]....
        /*01b0*/ 	.word	0x0000fe90


	//----- nvinfo : EIATTR_MBARRIER_INSTR_OFFSETS
	.align		4
.L_315:
        /*01b4*/ 	.byte	0x04, 0x39
        /*01b6*/ 	.short	(.L_317 - .L_316)


	//   ....[0]....
.L_316:
        /*01b8*/ 	.word	0x00000280
        /*01bc*/ 	.word	0x000000ff
        /*01c0*/ 	.word	0x00028c00
        /*01c4*/ 	.short	0x0100
        /*01c6*/ 	.byte	0x06
	.zero		1


	//   ....[1]....
        /*01c8*/ 	.word	0x00000290
        /*01cc*/ 	.word	0x000000ff
        /*01d0*/ 	.word	0x00028c20
        /*01d4*/ 	.short	0x0100
        /*01d6*/ 	.byte	0x06
	.zero		1


	//   ....[2]....
        /*01d8*/ 	.word	0x00000340
        /*01dc*/ 	.word	0x000000ff
        /*01e0*/ 	.word	0x00028c30
        /*01e4*/ 	.short	0x0100
        /*01e6*/ 	.byte	0x06
	.zero		1


	//   ....[3]....
        /*01e8*/ 	.word	0x00000350
        /*01ec*/ 	.word	0x000000ff
        /*01f0*/ 	.word	0x00028c40
        /*01f4*/ 	.short	0x0100
        /*01f6*/ 	.byte	0x06
	.zero		1


	//   ....[4]....
        /*01f8*/ 	.word	0x00000360
        /*01fc*/ 	.word	0x000000ff
        /*0200*/ 	.word	0x00028c38
        /*0204*/ 	.short	0x0100
        /*0206*/ 	.byte	0x06
	.zero		1


	//   ....[5]....
        /*0208*/ 	.word	0x00000370
        /*020c*/ 	.word	0x000000ff
        /*0210*/ 	.word	0x00028c48
        /*0214*/ 	.short	0x0100
        /*0216*/ 	.byte	0x06
	.zero		1


	//   ....[6]....
        /*0218*/ 	.word	0x000004a0
        /*021c*/ 	.word	0x000000ff
        /*0220*/ 	.word	0x00028c50
        /*0224*/ 	.short	0x0100
        /*0226*/ 	.byte	0x08
	.zero		1


	//   ....[7]....
        /*0228*/ 	.word	0x000004b0
        /*022c*/ 	.word	0x000000ff
        /*0230*/ 	.word	0x00028c60
        /*0234*/ 	.short	0x0100
        /*0236*/ 	.byte	0x08
	.zero		1


	//   ....[8]....
        /*0238*/ 	.word	0x000004c0
        /*023c*/ 	.word	0x000000ff
        /*0240*/ 	.word	0x00028c58
        /*0244*/ 	.short	0x0100
        /*0246*/ 	.byte	0x08
	.zero		1


	//   ....[9]....
        /*0248*/ 	.word	0x000004d0
        /*024c*/ 	.word	0x000000ff
        /*0250*/ 	.word	0x00028c68
        /*0254*/ 	.short	0x0100
        /*0256*/ 	.byte	0x08
	.zero		1


	//   ....[10]....
        /*0258*/ 	.word	0x000005c0
        /*025c*/ 	.word	0x000000ff
        /*0260*/ 	.word	0x00028c70
        /*0264*/ 	.short	0x0100
        /*0266*/ 	.byte	0x06
	.zero		1


	//   ....[11]....
        /*0268*/ 	.word	0x000005d0
        /*026c*/ 	.word	0x000000ff
        /*0270*/ 	.word	0x00028c80
        /*0274*/ 	.short	0x0100
        /*0276*/ 	.byte	0x06
	.zero		1


	//   ....[12]....
        /*0278*/ 	.word	0x000005e0
        /*027c*/ 	.word	0x000000ff
        /*0280*/ 	.word	0x00028c78
        /*0284*/ 	.short	0x0100
        /*0286*/ 	.byte	0x06
	.zero		1


	//   ....[13]....
        /*0288*/ 	.word	0x000005f0
        /*028c*/ 	.word	0x000000ff
        /*0290*/ 	.word	0x00028c88
        /*0294*/ 	.short	0x0100
        /*0296*/ 	.byte	0x06
	.zero		1


	//   ....[14]....
        /*0298*/ 	.word	0x00000720
        /*029c*/ 	.word	0x000000ff
        /*02a0*/ 	.word	0x00028c90
        /*02a4*/ 	.short	0x0100
        /*02a6*/ 	.byte	0x08
	.zero		1


	//   ....[15]....
        /*02a8*/ 	.word	0x00000730
        /*02ac*/ 	.word	0x000000ff
        /*02b0*/ 	.word	0x00028ca0
        /*02b4*/ 	.short	0x0100
        /*02b6*/ 	.byte	0x08
	.zero		1


	//   ....[16]....
        /*02b8*/ 	.word	0x00000740
        /*02bc*/ 	.word	0x000000ff
        /*02c0*/ 	.word	0x00028c98
        /*02c4*/ 	.short	0x0100
        /*02c6*/ 	.byte	0x08
	.zero		1


	//   ....[17]....
        /*02c8*/ 	.word	0x00000750
        /*02cc*/ 	.word	0x000000ff
        /*02d0*/ 	.word	0x00028ca8
        /*02d4*/ 	.short	0x0100
        /*02d6*/ 	.byte	0x08
	.zero		1


	//   ....[18]....
        /*02d8*/ 	.word	0x00000880
        /*02dc*/ 	.word	0x000000ff
        /*02e0*/ 	.word	0x00028cb0
        /*02e4*/ 	.short	0x0100
        /*02e6*/ 	.byte	0x08
	.zero		1


	//   ....[19]....
        /*02e8*/ 	.word	0x00000890
        /*02ec*/ 	.word	0x000000ff
        /*02f0*/ 	.word	0x00028cc0
        /*02f4*/ 	.short	0x0100
        /*02f6*/ 	.byte	0x08
	.zero		1


	//   ....[20]....
        /*02f8*/ 	.word	0x000008a0
        /*02fc*/ 	.word	0x000000ff
        /*0300*/ 	.word	0x00028cb8
        /*0304*/ 	.short	0x0100
        /*0306*/ 	.byte	0x08
	.zero		1


	//   ....[21]....
        /*0308*/ 	.word	0x000008b0
        /*030c*/ 	.word	0x000000ff
        /*0310*/ 	.word	0x00028cc8
        /*0314*/ 	.short	0x0100
        /*0316*/ 	.byte	0x08
	.zero		1


	//   ....[22]....
        /*0318*/ 	.word	0x00001b50
        /*031c*/ 	.word	0x000000ff
        /*0320*/ 	.word	0x00028c50
        /*0324*/ 	.short	0x010a
        /*0326*/ 	.byte	0x15
	.zero		1


	//   ....[23]....
        /*0328*/ 	.word	0x00001e00
        /*032c*/ 	.word	0x00000003
        /*0330*/ 	.word	0x00000000
        /*0334*/ 	.short	0x0101
        /*0336*/ 	.byte	0x3f
	.zero		1


	//   ....[24]....
        /*0338*/ 	.word	0x00002760
        /*033c*/ 	.word	0x000000ff
        /*0340*/ 	.word	0x00028c50
        /*0344*/ 	.short	0x010a
        /*0346*/ 	.byte	0x15
	.zero		1


	//   ....[25]....
        /*0348*/ 	.word	0x000027a0
        /*034c*/ 	.word	0x000000ff
        /*0350*/ 	.word	0x00028c50
        /*0354*/ 	.short	0x010a
        /*0356*/ 	.byte	0x15
	.zero		1


	//   ....[26]....
        /*0358*/ 	.word	0x00002970
        /*035c*/ 	.word	0x00000004
        /*0360*/ 	.word	0x00000000
        /*0364*/ 	.short	0x0101
        /*0366*/ 	.byte	0x3f
	.zero		1


	//   ....[27]....
        /*0368*/ 	.word	0x00003c80
        /*036c*/ 	.word	0x000000ff
        /*0370*/ 	.word	0x00028c00
        /*0374*/ 	.short	0x010a
        /*0376*/ 	.byte	0x30
	.zero		1


	//   ....[28]....
        /*0378*/ 	.word	0x00003d00
        /*037c*/ 	.word	0x00000006
        /*0380*/ 	.word	0x00028c30
        /*0384*/ 	.short	0x010a
        /*0386*/ 	.byte	0x3f
	.zero		1


	//   ....[29]....
        /*0388*/ 	.word	0x00003d40
        /*038c*/ 	.word	0x00000006
        /*0390*/ 	.word	0x00028c30
        /*0394*/ 	.short	0x010a
        /*0396*/ 	.byte	0x3f
	.zero		1


	//   ....[30]....
        /*0398*/ 	.word	0x000042b0
        /*039c*/ 	.word	0x00000003
        /*03a0*/ 	.word	0x00000000
        /*03a4*/ 	.short	0x0101
        /*03a6*/ 	.byte	0x3f
	.zero		1


	//   ....[31]....
        /*03a8*/ 	.word	0x00005b00
        /*03ac*/ 	.word	0x00000006
        /*03b0*/ 	.word	0x00028c50
        /*03b4*/ 	.short	0x010a
        /*03b6*/ 	.byte	0x3f
	.zero		1


	//   ....[32]....
        /*03b8*/ 	.word	0x00005b40
        /*03bc*/ 	.word	0x00000006
        /*03c0*/ 	.word	0x00028c50
        /*03c4*/ 	.short	0x010a
        /*03c6*/ 	.byte	0x3f
	.zero		1


	//   ....[33]....
        /*03c8*/ 	.word	0x00005d80
        /*03cc*/ 	.word	0x00000006
        /*03d0*/ 	.word	0x00000000
        /*03d4*/ 	.short	0x0101
        /*03d6*/ 	.byte	0x3f
	.zero		1


	//   ....[34]....
        /*03d8*/ 	.word	0x00006030
        /*03dc*/ 	.word	0x000000ff
        /*03e0*/ 	.word	0x00028c30
        /*03e4*/ 	.short	0x010a
        /*03e6*/ 	.byte	0x1b
	.zero		1


	//   ....[35]....
        /*03e8*/ 	.word	0x00006070
        /*03ec*/ 	.word	0x000000ff
        /*03f0*/ 	.word	0x00028c30
        /*03f4*/ 	.short	0x010a
        /*03f6*/ 	.byte	0x1b
	.zero		1


	//   ....[36]....
        /*03f8*/ 	.word	0x00006420
        /*03fc*/ 	.word	0x0000000e
        /*0400*/ 	.word	0x00000000
        /*0404*/ 	.short	0x0101
        /*0406*/ 	.byte	0x3f
	.zero		1


	//   ....[37]....
        /*0408*/ 	.word	0x00008320
        /*040c*/ 	.word	0x000000ff
        /*0410*/ 	.word	0x00028c50
        /*0414*/ 	.short	0x010a
        /*0416*/ 	.byte	0x1b
	.zero		1


	//   ....[38]....
        /*0418*/ 	.word	0x00008360
        /*041c*/ 	.word	0x000000ff
        /*0420*/ 	.word	0x00028c50
        /*0424*/ 	.short	0x010a
        /*0426*/ 	.byte	0x1b
	.zero		1


	//   ....[39]....
        /*0428*/ 	.word	0x000085f0
        /*042c*/ 	.word	0x0000000d
        /*0430*/ 	.word	0x00000000
        /*0434*/ 	.short	0x0101
        /*0436*/ 	.byte	0x3f
	.zero		1


	//   ....[40]....
        /*0438*/ 	.word	0x00008950
        /*043c*/ 	.word	0x000000ff
        /*0440*/ 	.word	0x00028c30
        /*0444*/ 	.short	0x010a
        /*0446*/ 	.byte	0x19
	.zero		1


	//   ....[41]....
        /*0448*/ 	.word	0x00008990
        /*044c*/ 	.word	0x000000ff
        /*0450*/ 	.word	0x00028c30
        /*0454*/ 	.short	0x010a
        /*0456*/ 	.byte	0x19
	.zero		1


	//   ....[42]....
        /*0458*/ 	.word	0x00009820
        /*045c*/ 	.word	0x00000098
        /*0460*/ 	.word	0x00000000
        /*0464*/ 	.short	0x0101
        /*0466*/ 	.byte	0x3f
	.zero		1


	//   ....[43]....
        /*0468*/ 	.word	0x0000a230
        /*046c*/ 	.word	0x000000ff
        /*0470*/ 	.word	0x00028c50
        /*0474*/ 	.short	0x010a
        /*0476*/ 	.byte	0x19
	.zero		1


	//   ....[44]....
        /*0478*/ 	.word	0x0000a270
        /*047c*/ 	.word	0x000000ff
        /*0480*/ 	.word	0x00028c50
        /*0484*/ 	.short	0x010a
        /*0486*/ 	.byte	0x19
	.zero		1


	//   ....[45]....
        /*0488*/ 	.word	0x0000a4e0
        /*048c*/ 	.word	0x000000aa
        /*0490*/ 	.word	0x00000000
        /*0494*/ 	.short	0x0101
        /*0496*/ 	.byte	0x3f
	.zero		1


	//   ....[46]....
        /*0498*/ 	.word	0x0000a650
        /*049c*/ 	.word	0x000000ff
        /*04a0*/ 	.word	0x00028c30
        /*04a4*/ 	.short	0x010a
        /*04a6*/ 	.byte	0x1b
	.zero		1


	//   ....[47]....
        /*04a8*/ 	.word	0x0000a690
        /*04ac*/ 	.word	0x000000ff
        /*04b0*/ 	.word	0x00028c30
        /*04b4*/ 	.short	0x010a
        /*04b6*/ 	.byte	0x1b
	.zero		1


	//   ....[48]....
        /*04b8*/ 	.word	0x0000aa30
        /*04bc*/ 	.word	0x000000a4
        /*04c0*/ 	.word	0x00000000
        /*04c4*/ 	.short	0x0101
        /*04c6*/ 	.byte	0x3f
	.zero		1


	//   ....[49]....
        /*04c8*/ 	.word	0x0000c940
        /*04cc*/ 	.word	0x000000ff
        /*04d0*/ 	.word	0x00028c50
        /*04d4*/ 	.short	0x010a
        /*04d6*/ 	.byte	0x1b
	.zero		1


	//   ....[50]....
        /*04d8*/ 	.word	0x0000c980
        /*04dc*/ 	.word	0x000000ff
        /*04e0*/ 	.word	0x00028c50
        /*04e4*/ 	.short	0x010a
        /*04e6*/ 	.byte	0x1b
	.zero		1


	//   ....[51]....
        /*04e8*/ 	.word	0x0000cc10
        /*04ec*/ 	.word	0x0000000f
        /*04f0*/ 	.word	0x00000000
        /*04f4*/ 	.short	0x0101
        /*04f6*/ 	.byte	0x3f
	.zero		1


	//   ....[52]....
        /*04f8*/ 	.word	0x0000e860
        /*04fc*/ 	.word	0x000000ff
        /*0500*/ 	.word	0x00000000
        /*0504*/ 	.short	0x0101
        /*0506*/ 	.byte	0x05
	.zero		1


	//   ....[53]....
        /*0508*/ 	.word	0x00010230
        /*050c*/ 	.word	0x00000008
        /*0510*/ 	.word	0x00028c40
        /*0514*/ 	.short	0x010a
        /*0516*/ 	.byte	0x3f
	.zero		1


	//   ....[54]....
        /*0518*/ 	.word	0x00010530
        /*051c*/ 	.word	0x000000ff
        /*0520*/ 	.word	0x00028c20
        /*0524*/ 	.short	0x010a
        /*0526*/ 	.byte	0x25
	.zero		1


	//   ....[55]....
        /*0528*/ 	.word	0x000105b0
        /*052c*/ 	.word	0x00000008
        /*0530*/ 	.word	0x00028c60
        /*0534*/ 	.short	0x010a
        /*0536*/ 	.byte	0x3f
	.zero		1


	//   ....[56]....
        /*0538*/ 	.word	0x00010c20
        /*053c*/ 	.word	0x00000002
        /*0540*/ 	.word	0x00028c40
        /*0544*/ 	.short	0x010a
        /*0546*/ 	.byte	0x3f
	.zero		1


	//   ....[57]....
        /*0548*/ 	.word	0x00010db0
        /*054c*/ 	.word	0x00000002
        /*0550*/ 	.word	0x00028c60
        /*0554*/ 	.short	0x010a
        /*0556*/ 	.byte	0x3f
	.zero		1


	//   ....[58]....
        /*0558*/ 	.word	0x000113c0
        /*055c*/ 	.word	0x00000003
        /*0560*/ 	.word	0x00028c40
        /*0564*/ 	.short	0x010a
        /*0566*/ 	.byte	0x3f
	.zero		1


	//   ....[59]....
        /*0568*/ 	.word	0x00011550
        /*056c*/ 	.word	0x00000003
        /*0570*/ 	.word	0x00028c60
        /*0574*/ 	.short	0x010a
        /*0576*/ 	.byte	0x3f
	.zero		1


	//   ....[60]....
        /*0578*/ 	.word	0x00011ae0
        /*057c*/ 	.word	0x00000002
        /*0580*/ 	.word	0x00028c40
        /*0584*/ 	.short	0x010a
        /*0586*/ 	.byte	0x3f
	.zero		1


	//   ....[61]....
        /*0588*/ 	.word	0x00011c70
        /*058c*/ 	.word	0x00000002
        /*0590*/ 	.word	0x00028c60
        /*0594*/ 	.short	0x010a
        /*0596*/ 	.byte	0x3f
	.zero		1


	//   ....[62]....
        /*0598*/ 	.word	0x00012340
        /*059c*/ 	.word	0x00000007
        /*05a0*/ 	.word	0x00028c20
        /*05a4*/ 	.short	0x010a
        /*05a6*/ 	.byte	0x3f
	.zero		1


	//   ....[63]....
        /*05a8*/ 	.word	0x00012490
        /*05ac*/ 	.word	0x00000005
        /*05b0*/ 	.word	0x00000000
        /*05b4*/ 	.short	0x010a
        /*05b6*/ 	.byte	0x3f
	.zero		1


	//   ....[64]....
        /*05b8*/ 	.word	0x00012500
        /*05bc*/ 	.word	0x00000003
        /*05c0*/ 	.word	0x00000000
        /*05c4*/ 	.short	0x010a
        /*05c6*/ 	.byte	0x3f
	.zero		1


	//   ....[65]....
        /*05c8*/ 	.word	0x00012560
        /*05cc*/ 	.word	0x00000005
        /*05d0*/ 	.word	0x00000000
        /*05d4*/ 	.short	0x010a
        /*05d6*/ 	.byte	0x3f
	.zero		1


	//   ....[66]....
        /*05d8*/ 	.word	0x00012590
        /*05dc*/ 	.word	0x00000003
        /*05e0*/ 	.word	0x00000000
        /*05e4*/ 	.short	0x010a
        /*05e6*/ 	.byte	0x3f
	.zero		1


	//   ....[67]....
        /*05e8*/ 	.word	0x00012600
        /*05ec*/ 	.word	0x00000006
        /*05f0*/ 	.word	0x00028c50
        /*05f4*/ 	.short	0x010a
        /*05f6*/ 	.byte	0x3f
	.zero		1


	//   ....[68]....
        /*05f8*/ 	.word	0x00012660
        /*05fc*/ 	.word	0x00000005
        /*0600*/ 	.word	0x00028c50
        /*0604*/ 	.short	0x010a
        /*0606*/ 	.byte	0x3f
	.zero		1


	//   ....[69]....
        /*0608*/ 	.word	0x000126c0
        /*060c*/ 	.word	0x00000003
        /*0610*/ 	.word	0x00028c00
        /*0614*/ 	.short	0x010a
        /*0616*/ 	.byte	0x3f
	.zero		1


	//   ....[70]....
        /*0618*/ 	.word	0x00012710
        /*061c*/ 	.word	0x00000006
        /*0620*/ 	.word	0x00028c30
        /*0624*/ 	.short	0x010a
        /*0626*/ 	.byte	0x3f
	.zero		1


	//   ....[71]....
        /*0628*/ 	.word	0x00012760
        /*062c*/ 	.word	0x00000006
        /*0630*/ 	.word	0x00028c50
        /*0634*/ 	.short	0x010a
        /*0636*/ 	.byte	0x3f
	.zero		1


	//   ....[72]....
        /*0638*/ 	.word	0x000127c0
        /*063c*/ 	.word	0x0000000b
        /*0640*/ 	.word	0x00028c30
        /*0644*/ 	.short	0x010a
        /*0646*/ 	.byte	0x3f
	.zero		1


	//   ....[73]....
        /*0648*/ 	.word	0x00012810
        /*064c*/ 	.word	0x0000000d
        /*0650*/ 	.word	0x00028c50
        /*0654*/ 	.short	0x010a
        /*0656*/ 	.byte	0x3f
	.zero		1


	//   ....[74]....
        /*0658*/ 	.word	0x00012870
        /*065c*/ 	.word	0x00000008
        /*0660*/ 	.word	0x00028c30
        /*0664*/ 	.short	0x010a
        /*0666*/ 	.byte	0x3f
	.zero		1


	//   ....[75]....
        /*0668*/ 	.word	0x000128c0
        /*066c*/ 	.word	0x000000aa
        /*0670*/ 	.word	0x00028c50
        /*0674*/ 	.short	0x010a
        /*0676*/ 	.byte	0x3f
	.zero		1


	//   ....[76]....
        /*0678*/ 	.word	0x00012920
        /*067c*/ 	.word	0x00000007
        /*0680*/ 	.word	0x00028c30
        /*0684*/ 	.short	0x010a
        /*0686*/ 	.byte	0x3f
	.zero		1


	//   ....[77]....
        /*0688*/ 	.word	0x00012970
        /*068c*/ 	.word	0x0000000f
        /*0690*/ 	.word	0x00028c50
        /*0694*/ 	.short	0x010a
        /*0696*/ 	.byte	0x3f
	.zero		1


	//   ....[78]....
        /*0698*/ 	.word	0x00012af0
        /*069c*/ 	.word	0x00000008
        /*06a0*/ 	.word	0x00028c40
        /*06a4*/ 	.short	0x010a
        /*06a6*/ 	.byte	0x3f
	.zero		1


	//   ....[79]....
        /*06a8*/ 	.word	0x00012b50
        /*06ac*/ 	.word	0x00000008
        /*06b0*/ 	.word	0x00028c20
        /*06b4*/ 	.short	0x010a
        /*06b6*/ 	.byte	0x3f
	.zero		1


	//   ....[80]....
        /*06b8*/ 	.word	0x00012ba0
        /*06bc*/ 	.word	0x00000008
        /*06c0*/ 	.word	0x00028c60
        /*06c4*/ 	.short	0x010a
        /*06c6*/ 	.byte	0x3f
	.zero		1


	//   ....[81]....
        /*06c8*/ 	.word	0x00012bf0
        /*06cc*/ 	.word	0x00000002
        /*06d0*/ 	.word	0x00028c40
        /*06d4*/ 	.short	0x010a
        /*06d6*/ 	.byte	0x3f
	.zero		1


	//   ....[82]....
        /*06d8*/ 	.word	0x00012c40
        /*06dc*/ 	.word	0x00000002
        /*06e0*/ 	.word	0x00028c60
        /*06e4*/ 	.short	0x010a
        /*06e6*/ 	.byte	0x3f
	.zero		1


	//   ....[83]....
        /*06e8*/ 	.word	0x00012c90
        /*06ec*/ 	.word	0x00000003
        /*06f0*/ 	.word	0x00028c40
        /*06f4*/ 	.short	0x010a
        /*06f6*/ 	.byte	0x3f
	.zero		1


	//   ....[84]....
        /*06f8*/ 	.word	0x00012ce0
        /*06fc*/ 	.word	0x00000003
        /*0700*/ 	.word	0x00028c60
        /*0704*/ 	.short	0x010a
        /*0706*/ 	.byte	0x3f
	.zero		1


	//   ....[85]....
        /*0708*/ 	.word	0x00012d30
        /*070c*/ 	.word	0x00000002
        /*0710*/ 	.word	0x00028c40
        /*0714*/ 	.short	0x010a
        /*0716*/ 	.byte	0x3f
	.zero		1


	//   ....[86]....
        /*0718*/ 	.word	0x00012d80
        /*071c*/ 	.word	0x00000002
        /*0720*/ 	.word	0x00028c60
        /*0724*/ 	.short	0x010a
        /*0726*/ 	.byte	0x3f
	.zero		1


	//   ....[87]....
        /*0728*/ 	.word	0x00012e60
        /*072c*/ 	.word	0x00000007
        /*0730*/ 	.word	0x00028c20
        /*0734*/ 	.short	0x010a
        /*0736*/ 	.byte	0x3f
	.zero		1


	//   ....[88]....
        /*0738*/ 	.word	0x00012eb0
        /*073c*/ 	.word	0x00000005
        /*0740*/ 	.word	0x00000000
        /*0744*/ 	.short	0x010a
        /*0746*/ 	.byte	0x3f
	.zero		1


	//   ....[89]....
        /*0748*/ 	.word	0x00012f00
        /*074c*/ 	.word	0x00000003
        /*0750*/ 	.word	0x00000000
        /*0754*/ 	.short	0x010a
        /*0756*/ 	.byte	0x3f
	.zero		1


	//   ....[90]....
        /*0758*/ 	.word	0x00012f50
        /*075c*/ 	.word	0x00000005
        /*0760*/ 	.word	0x00000000
        /*0764*/ 	.short	0x010a
        /*0766*/ 	.byte	0x3f
	.zero		1


	//----- nvinfo : EIATTR_NUM_MBARRIERS
	.align		4
.L_317:
        /*0768*/ 	.byte	0x03, 0x38
        /*076a*/ 	.short	0x0016


	//----- nvinfo : EIATTR_EXIT_INSTR_OFFSETS
	.align		4
        /*076c*/ 	.byte	0x04, 0x1c
        /*076e*/ 	.short	(.L_319 - .L_318)


	//   ....[0]....
.L_318:
        /*0770*/ 	.word	0x00000a10


	//   ....[1]....
        /*0774*/ 	.word	0x0000f160


	//   ....[2]....
        /*0778*/ 	.word	0x0000f1c0


	//   ....[3]....
        /*077c*/ 	.word	0x000123b0


	//   ....[4]....
        /*0780*/ 	.word	0x000125e0


	//----- nvinfo : EIATTR_MAX_THREADS
	.align		4
.L_319:
        /*0784*/ 	.byte	0x04, 0x05
        /*0786*/ 	.short	(.L_321 - .L_320)
.L_320:
        /*0788*/ 	.word	0x00000180
        /*078c*/ 	.word	0x00000001
        /*0790*/ 	.word	0x00000001


	//----- nvinfo : EIATTR_CRS_STACK_SIZE
	.align		4
.L_321:
        /*0794*/ 	.byte	0x04, 0x1e
        /*0796*/ 	.short	(.L_323 - .L_322)
.L_322:
        /*0798*/ 	.word	0x00000000


	//----- nvinfo : EIATTR_CBANK_PARAM_SIZE
	.align		4
.L_323:
        /*079c*/ 	.byte	0x03, 0x19
        /*079e*/ 	.short	0x0bf0


	//----- nvinfo : EIATTR_PARAM_CBANK
	.align		4
        /*07a0*/ 	.byte	0x04, 0x0a
        /*07a2*/ 	.short	(.L_325 - .L_324)
	.align		4
.L_324:
        /*07a4*/ 	.word	index@(.nv.constant0._ZN7cutlass13device_kernelIN5flash11enable_sm90INS1_16FlashAttnFwdSm90INS1_25CollectiveMainloopFwdSm90ILi2EN4cute5tupleIJNS5_1CILi1EEES8_S8_EEENS6_IJNS7_ILi64EEESA_SA_EEELi512ENS_6half_tEfNS_4arch4Sm90ELb0ELb1ELb1ELb0ELb0ELb0ELb0ELb0ELb0ELb0ELb0ELb0EEENS1_21CollectiveEpilogueFwdINS6_IJSA_NS7_ILi512EEESA_EEES9_SC_SE_Li256ELb0ELb0ELb0ELb0EEENS1_30DynamicPersistentTileSchedulerILi256ELi32ELb0ELb0ELb1EEEEEEEEEvNT_6ParamsE)
        /*07a8*/ 	.short	0x0210
        /*07aa*/ 	.short	0x0bf0


	//----- nvinfo : EIATTR_SW_WAR
	.align		4
.L_325:
        /*07ac*/ 	.byte	0x04, 0x36
        /*07ae*/ 	.short	(.L_327 - .L_326)
.L_326:
        /*07b0*/ 	.word	0x00000008
.L_327:


//--------------------- .nv.info._ZN7cutlass13device_kernelIN5flash11enable_sm90INS1_16FlashAttnFwdSm90INS1_25CollectiveMainloopFwdSm90ILi2EN4cute5tupleIJNS5_1CILi1EEES8_S8_EEENS6_IJNS7_ILi64EEESA_SA_EEELi512ENS_6half_tEfNS_4arch4Sm90ELb0ELb1ELb1ELb0ELb0ELb0ELb1ELb0ELb0ELb0ELb0ELb0EEENS1_21CollectiveEpilogueFwdINS6_IJSA_NS7_ILi512EEESA_EEES9_SC_SE_Li256ELb0ELb0ELb0ELb0EEENS1_30DynamicPersistentTileSchedulerILi256ELi32ELb0ELb0ELb1EEEEEEEEEvNT_6ParamsE --------------------------
	.section	.nv.info._ZN7cutlass13device_kernelIN5flash11enable_sm90INS1_16FlashAttnFwdSm90INS1_25CollectiveMainloopFwdSm90ILi2EN4cute5tupleIJNS5_1CILi1EEES8_S8_EEENS6_IJNS7_ILi64EEESA_SA_EEELi512ENS_6half_tEfNS_4arch4Sm90ELb0ELb1ELb1ELb0ELb0ELb0ELb1ELb0ELb0ELb0ELb0ELb0EEENS1_21CollectiveEpilogueFwdINS6_IJSA_NS7_ILi512EEESA_EEES9_SC_SE_Li256ELb0ELb0ELb0ELb0EEENS1_30DynamicPersistentTileSchedulerILi256ELi32ELb0ELb0ELb1EEEEEEEEEvNT_6ParamsE,"",@"SHT_CUDA_INFO"
	.sectionflags	@""
	.align	4


	//----- nvinfo : EIATTR_CUDA_API_VERSION
	.align		4
        /*0000*/ 	.byte	0x04, 0x37
        /*0002*/ 	.short	(.L_329 - .L_328)
.L_328:
        /*0004*/ 	.word	0x00000082


	//----- nvinfo : EIATTR_KPARAM_INFO
	.align		4
.L_329:
        /*0008*/ 	.byte	0x04, 0x17
        /*000a*/ 	.short	(.L_331 - .L_330)
.L_330:
        /*000c*/ 	.word	0x00000000
        /*0010*/ 	.short	0x0000
        /*0012*/ 	.short	0x0070
        /*0014*/ 	.byte	0x00, 0xf0, 0x01, 0x32


	//----- nvinfo : EIATTR_SPARSE_MMA_MASK
	.align		4
.L_331:
        /*0018*/ 	.byte	0x03, 0x50
        /*001a*/ 	.short	0x0000


	//----- nvinfo : EIATTR_MAXREG_COUNT
	.align		4
        /*001c*/ 	.byte	0x03, 0x1b
        /*001e*/ 	.short	0x00a8


	//----- nvinfo : EIATTR_NUM_BARRIERS
	.align		4
        /*0020*/ 	.byte	0x02, 0x4c
        /*0022*/ 	.byte	0x10
	.zero		1


	//----- nvinfo : EIATTR_EXTERNS
	.align		4
        /*0024*/ 	.byte	0x04, 0x0f
        /*0026*/ 	.short	(.L_333 - .L_332)


	//   ....[0]....
	.align		4
.L_332:
        /*0028*/ 	.word	index@(__assertfail)


	//----- nvinfo : EIATTR_ANNOTATIONS
	.align		4
.L_333:
        /*002c*/ 	.byte	0x04, 0x55
        /*002e*/ 	.short	(.L_335 - .L_334)


	//   ....[0]....
.L_334:
        /*0030*/ 	.word	0x00000001
        /*0034*/ 	.byte	0x90, 0x09, 0x00, 0x00, 0x01, 0x00, 0x00, 0x00, 0xa0, 0x0a, 0x00, 0x00, 0x01, 0x00, 0x00, 0x00
        /*0044*/ 	.byte	0x00, 0x44, 0x01, 0x00, 0x01, 0x00, 0x00, 0x00, 0x90, 0x4b, 0x01, 0x00, 0x01, 0x00, 0x00, 0x00
        /*0054*/ 	.byte	0xa0, 0x75, 0x01, 0x00, 0x01, 0x00, 0x00, 0x00, 0xf0, 0x78, 0x01, 0x00


	//----- nvinfo : EIATTR_MERCURY_ISA_VERSION
	.align		4
.L_335:
        /*0060*/ 	.byte	0x03, 0x5f
        /*0062*/ 	.short	0x0101


	//----- nvinfo : EIATTR_INT_WARP_WIDE_INSTR_OFFSETS
	.align		4
        /*0064*/ 	.byte	0x04, 0x31
        /*0066*/ 	.short	(.L_337 - .L_336)


	//   ....[0]....
.L_336:
        /*0068*/ 	.word	0x000001c0


	//   ....[1]....
        /*006c*/ 	.word	0x000001f0


	//   ....[2]....
        /*0070*/ 	.word	0x00000200


	//   ....[3]....
        /*0074*/ 	.word	0x00000270


	//   ....[4]....
        /*0078*/ 	.word	0x00014ba0


	//   ....[5]....
        /*007c*/ 	.word	0x00014c50


	//   ....[6]....
        /*0080*/ 	.word	0x00015140


	//   ....[7]....
        /*0084*/ 	.word	0x000175b0


	//   ....[8]....
        /*0088*/ 	.word	0x00017660


	//----- nvinfo : EIATTR_COOP_GROUP_MASK_REGIDS
	.align		4
.L_337:
        /*008c*/ 	.byte	0x04, 0x29
        /*008e*/ 	.short	(.L_339 - .L_338)


	//   ....[0]....
.L_338:
        /*0090*/ 	.word	0xffffffff


	//   ....[1]....
        /*0094*/ 	.word	0xffffffff


	//   ....[2]....
        /*0098*/ 	.word	0xffffffff


	//   ....[3]....
        /*009c*/ 	.word	0xffffffff


	//   ....[4]....
        /*00a0*/ 	.word	0xffffffff


	//   ....[5]....
        /*00a4*/ 	.word	0xffffffff


	//   ....[6]....
        /*00a8*/ 	.word	0xffffffff


	//   ....[7]....
        /*00ac*/ 	.word	0xffffffff


	//   ....[8]....
        /*00b0*/ 	.word	0xffffffff


	//   ....[9]....
        /*00b4*/ 	.word	0xffffffff


	//   ....[10]....
        /*00b8*/ 	.word	0xffffffff


	//   ....[11]....
        /*00bc*/ 	.word	0xffffffff


	//   ....[12]....
        /*00c0*/ 	.word	0xffffffff


	//   ....[13]....
        /*00c4*/ 	.word	0xffffffff


	//   ....[14]....
        /*00c8*/ 	.word	0xffffffff


	//   ....[15]....
        /*00cc*/ 	.word	0xffffffff


	//   ....[16]....
        /*00d0*/ 	.word	0xffffffff


	//   ....[17]....
        /*00d4*/ 	.word	0xffffffff


	//   ....[18]....
        /*00d8*/ 	.word	0xffffffff


	//   ....[19]....
        /*00dc*/ 	.word	0xffffffff


	//   ....[20]....
        /*00e0*/ 	.word	0xffffffff


	//   ....[21]....
        /*00e4*/ 	.word	0xffffffff


	//   ....[22]....
        /*00e8*/ 	.word	0xffffffff


	//   ....[23]....
        /*00ec*/ 	.word	0xffffffff


	//   ....[24]....
        /*00f0*/ 	.word	0xffffffff


	//   ....[25]....
        /*00f4*/ 	.word	0xffffffff


	//   ....[26]....
        /*00f8*/ 	.word	0xffffffff


	//   ....[27]....
        /*00fc*/ 	.word	0xffffffff


	//   ....[28]....
        /*0100*/ 	.word	0xffffffff


	//   ....[29]....
        /*0104*/ 	.word	0xffffffff


	//   ....[30]....
        /*0108*/ 	.word	0xffffffff


	//   ....[31]....
        /*010c*/ 	.word	0xffffffff


	//   ....[32]....
        /*0110*/ 	.word	0xffffffff


	//   ....[33]....
        /*0114*/ 	.word	0xffffffff


	//   ....[34]....
        /*0118*/ 	.word	0xffffffff


	//   ....[35]....
        /*011c*/ 	.word	0xffffffff


	//   ....[36]....
        /*0120*/ 	.word	0xffffffff


	//   ....[37]....
        /*0124*/ 	.word	0xffffffff


	//   ....[38]....
        /*0128*/ 	.word	0xffffffff


	//   ....[39]....
        /*012c*/ 	.word	0xffffffff


	//   ....[40]....
        /*0130*/ 	.word	0xffffffff


	//   ....[41]....
        /*0134*/ 	.word	0xffffffff


	//   ....[42]....
        /*0138*/ 	.word	0x0500000f


	//   ....[43]....
        /*013c*/ 	.word	0x0500000f


	//----- nvinfo : EIATTR_COOP_GROUP_INSTR_OFFSETS
	.align		4
.L_339:
        /*0140*/ 	.byte	0x04, 0x28
        /*0142*/ 	.short	(.L_341 - .L_340)


	//   ....[0]....
.L_340:
        /*0144*/ 	.word	0x00000070


	//   ....[1]....
        /*0148*/ 	.word	0x000001d0


	//   ....[2]....
        /*014c*/ 	.word	0x00000220


	//   ....[3]....
        /*0150*/ 	.word	0x000003f0


	//   ....[4]....
        /*0154*/ 	.word	0x00000550


	//   ....[5]....
        /*0158*/ 	.word	0x00000670


	//   ....[6]....
        /*015c*/ 	.word	0x000007d0


	//   ....[7]....
        /*0160*/ 	.word	0x00001ae0


	//   ....[8]....
        /*0164*/ 	.word	0x000039d0


	//   ....[9]....
        /*0168*/ 	.word	0x00004960


	//   ....[10]....
        /*016c*/ 	.word	0x00006720


	//   ....[11]....
        /*0170*/ 	.word	0x00006760


	//   ....[12]....
        /*0174*/ 	.word	0x00006a50


	//   ....[13]....
        /*0178*/ 	.word	0x00006af0


	//   ....[14]....
        /*017c*/ 	.word	0x00007210


	//   ....[15]....
        /*0180*/ 	.word	0x00007f70


	//   ....[16]....
        /*0184*/ 	.word	0x00009830


	//   ....[17]....
        /*0188*/ 	.word	0x00009930


	//   ....[18]....
        /*018c*/ 	.word	0x00009bc0


	//   ....[19]....
        /*0190*/ 	.word	0x00009d00


	//   ....[20]....
        /*0194*/ 	.word	0x0000ae80


	//   ....[21]....
        /*0198*/ 	.word	0x0000bd40


	//   ....[22]....
        /*019c*/ 	.word	0x0000ccf0


	//   ....[23]....
        /*01a0*/ 	.word	0x0000cd60


	//   ....[24]....
        /*01a4*/ 	.word	0x0000d060


	//   ....[25]....
        /*01a8*/ 	.word	0x0000d1b0


	//   ....[26]....
        /*01ac*/ 	.word	0x0000e1e0


	//   ....[27]....
        /*01b0*/ 	.word	0x0000ee30


	//   ....[28]....
        /*01b4*/ 	.word	0x000106f0


	//   ....[29]....
        /*01b8*/ 	.word	0x000107f0


	//   ....[30]....
        /*01bc*/ 	.word	0x00010b10


	//   ....[31]....
        /*01c0*/ 	.word	0x00010c10


	//   ....[32]....
        /*01c4*/ 	.word	0x00011d30


	//   ....[33]....
        /*01c8*/ 	.word	0x00011d90


	//   ....[34]....
        /*01cc*/ 	.word	0x00011dd0


	//   ....[35]....
        /*01d0*/ 	.word	0x00011e30


	//   ....[36]....
        /*01d4*/ 	.word	0x00011e60


	//   ....[37]....
        /*01d8*/ 	.word	0x000128c0


	//   ....[38]....
        /*01dc*/ 	.word	0x00013670


	//   ....[39]....
        /*01e0*/ 	.word	0x000142f0


	//   ....[40]....
        /*01e4*/ 	.word	0x000176e0


	//   ....[41]....
        /*01e8*/ 	.word	0x00017890


	//   ....[42]....
        /*01ec*/ 	.word	0x00017ed0


	//   ....[43]....
        /*01f0*/ 	.word	0x000182b0


	//----- nvinfo : EIATTR_REG_RECONFIG
	.align		4
.L_341:
        /*01f4*/ 	.byte	0x01, 0x54
	.zero		2


	//----- nvinfo : EIATTR_SYSCALL_OFFSETS
	.align		4
        /*01f8*/ 	.byte	0x04, 0x46
        /*01fa*/ 	.short	(.L_343 - .L_342)


	//   ....[0]....
.L_342:
        /*01fc*/ 	.word	0x00003b90


	//   ....[1]....
        /*0200*/ 	.word	0x00014de0


	//   ....[2]....
        /*0204*/ 	.word	0x00014f20


	//   ....[3]....
        /*0208*/ 	.word	0x00015020


	//----- nvinfo : EIATTR_MBARRIER_INSTR_OFFSETS
	.align		4
.L_343:
        /*020c*/ 	.byte	0x04, 0x39
        /*020e*/ 	.short	(.L_345 - .L_344)


	//   ....[0]....
.L_344:
        /*0210*/ 	.word	0x000002d0
        /*0214*/ 	.word	0x000000ff
        /*0218*/ 	.word	0x00038800
        /*021c*/ 	.short	0x0100
        /*021e*/ 	.byte	0x06
	.zero		1


	//   ....[1]....
        /*0220*/ 	.word	0x000002e0
        /*0224*/ 	.word	0x000000ff
        /*0228*/ 	.word	0x00038810
        /*022c*/ 	.short	0x0100
        /*022e*/ 	.byte	0x06
	.zero		1


	//   ....[2]....
        /*0230*/ 	.word	0x000002f0
        /*0234*/ 	.word	0x000000ff
        /*0238*/ 	.word	0x00038820
        /*023c*/ 	.short	0x0100
        /*023e*/ 	.byte	0x06
	.zero		1


	//   ....[3]....
        /*0240*/ 	.word	0x000003a0
        /*0244*/ 	.word	0x000000ff
        /*0248*/ 	.word	0x00038830
        /*024c*/ 	.short	0x0100
        /*024e*/ 	.byte	0x06
	.zero		1


	//   ....[4]....
        /*0250*/ 	.word	0x000003b0
        /*0254*/ 	.word	0x000000ff
        /*0258*/ 	.word	0x00038840
        /*025c*/ 	.short	0x0100
        /*025e*/ 	.byte	0x06
	.zero		1


	//   ....[5]....
        /*0260*/ 	.word	0x000003c0
        /*0264*/ 	.word	0x000000ff
        /*0268*/ 	.word	0x00038838
        /*026c*/ 	.short	0x0100
        /*026e*/ 	.byte	0x06
	.zero		1


	//   ....[6]....
        /*0270*/ 	.word	0x000003d0
        /*0274*/ 	.word	0x000000ff
        /*0278*/ 	.word	0x00038848
        /*027c*/ 	.short	0x0100
        /*027e*/ 	.byte	0x06
	.zero		1


	//   ....[7]....
        /*0280*/ 	.word	0x00000500
        /*0284*/ 	.word	0x000000ff
        /*0288*/ 	.word	0x00038850
        /*028c*/ 	.short	0x0100
        /*028e*/ 	.byte	0x08
	.zero		1


	//   ....[8]....
        /*0290*/ 	.word	0x00000510
        /*0294*/ 	.word	0x000000ff
        /*0298*/ 	.word	0x00038860
        /*029c*/ 	.short	0x0100
        /*029e*/ 	.byte	0x08
	.zero		1


	//   ....[9]....
        /*02a0*/ 	.word	0x00000520
        /*02a4*/ 	.word	0x000000ff
        /*02a8*/ 	.word	0x00038858
        /*02ac*/ 	.short	0x0100
        /*02ae*/ 	.byte	0x08
	.zero		1


	//   ....[10]....
        /*02b0*/ 	.word	0x00000530
        /*02b4*/ 	.word	0x000000ff
        /*02b8*/ 	.word	0x00038868
        /*02bc*/ 	.short	0x0100
        /*02be*/ 	.byte	0x08
	.zero		1


	//   ....[11]....
        /*02c0*/ 	.word	0x00000620
        /*02c4*/ 	.word	0x000000ff
        /*02c8*/ 	.word	0x00038870
        /*02cc*/ 	.short	0x0100
        /*02ce*/ 	.byte	0x06
	.zero		1


	//   ....[12]....
        /*02d0*/ 	.word	0x00000630
        /*02d4*/ 	.word	0x000000ff
        /*02d8*/ 	.word	0x00038880
        /*02dc*/ 	.short	0x0100
        /*02de*/ 	.byte	0x06
	.zero		1


	//   ....[13]....
        /*02e0*/ 	.word	0x00000640
        /*02e4*/ 	.word	0x000000ff
        /*02e8*/ 	.word	0x00038878
        /*02ec*/ 	.short	0x0100
        /*02ee*/ 	.byte	0x06
	.zero		1


	//   ....[14]....
        /*02f0*/ 	.word	0x00000650
        /*02f4*/ 	.word	0x000000ff
        /*02f8*/ 	.word	0x00038888
        /*02fc*/ 	.short	0x0100
        /*02fe*/ 	.byte	0x06
	.zero		1


	//   ....[15]....
        /*0300*/ 	.word	0x00000780
        /*0304*/ 	.word	0x000000ff
        /*0308*/ 	.word	0x00038890
        /*030c*/ 	.short	0x0100
        /*030e*/ 	.byte	0x08
	.zero		1


	//   ....[16]....
        /*0310*/ 	.word	0x00000790
        /*0314*/ 	.word	0x000000ff
        /*0318*/ 	.word	0x000388a0
        /*031c*/ 	.short	0x0100
        /*031e*/ 	.byte	0x08
	.zero		1


	//   ....[17]....
        /*0320*/ 	.word	0x000007a0
        /*0324*/ 	.word	0x000000ff
        /*0328*/ 	.word	0x00038898
        /*032c*/ 	.short	0x0100
        /*032e*/ 	.byte	0x08
	.zero		1


	//   ....[18]....
        /*0330*/ 	.word	0x000007b0
        /*0334*/ 	.word	0x000000ff
        /*0338*/ 	.word	0x000388a8
        /*033c*/ 	.short	0x0100
        /*033e*/ 	.byte	0x08
	.zero		1


	//   ....[19]....
        /*0340*/ 	.word	0x000008e0
        /*0344*/ 	.word	0x000000ff
        /*0348*/ 	.word	0x000388b0
        /*034c*/ 	.short	0x0100
        /*034e*/ 	.byte	0x08
	.zero		1


	//   ....[20]....
        /*0350*/ 	.word	0x000008f0
        /*0354*/ 	.word	0x000000ff
        /*0358*/ 	.word	0x000388c0
        /*035c*/ 	.short	0x0100
        /*035e*/ 	.byte	0x08
	.zero		1


	//   ....[21]....
        /*0360*/ 	.word	0x00000900
        /*0364*/ 	.word	0x000000ff
        /*0368*/ 	.word	0x000388b8
        /*036c*/ 	.short	0x0100
        /*036e*/ 	.byte	0x08
	.zero		1


	//   ....[22]....
        /*0370*/ 	.word	0x00000910
        /*0374*/ 	.word	0x000000ff
        /*0378*/ 	.word	0x000388c8
        /*037c*/ 	.short	0x0100
        /*037e*/ 	.byte	0x08
	.zero		1


	//   ....[23]....
        /*0380*/ 	.word	0x00001e60
        /*0384*/ 	.word	0x00000003
        /*0388*/ 	.word	0x00000000
        /*038c*/ 	.short	0x0101
        /*038e*/ 	.byte	0x3f
	.zero		1


	//   ....[24]....
        /*0390*/ 	.word	0x00002920
        /*0394*/ 	.word	0x00000000
        /*0398*/ 	.word	0x00000000
        /*039c*/ 	.short	0x0101
        /*039e*/ 	.byte	0x3f
	.zero		1


	//   ....[25]....
        /*03a0*/ 	.word	0x00003c10
        /*03a4*/ 	.word	0x000000ff
        /*03a8*/ 	.word	0x00038800
        /*03ac*/ 	.short	0x010a
        /*03ae*/ 	.byte	0x24
	.zero		1


	//   ....[26]....
        /*03b0*/ 	.word	0x00003c70
        /*03b4*/ 	.word	0x00000006
        /*03b8*/ 	.word	0x00038830
        /*03bc*/ 	.short	0x010a
        /*03be*/ 	.byte	0x3f
	.zero		1


	//   ....[27]....
        /*03c0*/ 	.word	0x00003cb0
        /*03c4*/ 	.word	0x00000006
        /*03c8*/ 	.word	0x00038830
        /*03cc*/ 	.short	0x010a
        /*03ce*/ 	.byte	0x3f
	.zero		1


	//   ....[28]....
        /*03d0*/ 	.word	0x00003f30
        /*03d4*/ 	.word	0x000000ff
        /*03d8*/ 	.word	0x00038810
        /*03dc*/ 	.short	0x010a
        /*03de*/ 	.byte	0x24
	.zero		1


	//   ....[29]....
        /*03e0*/ 	.word	0x00003f70
        /*03e4*/ 	.word	0x00000006
        /*03e8*/ 	.word	0x00038850
        /*03ec*/ 	.short	0x010a
        /*03ee*/ 	.byte	0x3f
	.zero		1


	//   ....[30]....
        /*03f0*/ 	.word	0x00004050
        /*03f4*/ 	.word	0x00000006
        /*03f8*/ 	.word	0x00038850
        /*03fc*/ 	.short	0x010a
        /*03fe*/ 	.byte	0x3f
	.zero		1


	//   ....[31]....
        /*0400*/ 	.word	0x000057a0
        /*0404*/ 	.word	0x00000005
        /*0408*/ 	.word	0x00000000
        /*040c*/ 	.short	0x0101
        /*040e*/ 	.byte	0x3f
	.zero		1


	//   ....[32]....
        /*0410*/ 	.word	0x00007230
        /*0414*/ 	.word	0x00000006
        /*0418*/ 	.word	0x00000000
        /*041c*/ 	.short	0x0101
        /*041e*/ 	.byte	0x3f
	.zero		1


	//   ....[33]....
        /*0420*/ 	.word	0x00007450
        /*0424*/ 	.word	0x0000000c
        /*0428*/ 	.word	0x00038830
        /*042c*/ 	.short	0x010a
        /*042e*/ 	.byte	0x3f
	.zero		1


	//   ....[34]....
        /*0430*/ 	.word	0x000074a0
        /*0434*/ 	.word	0x0000000c
        /*0438*/ 	.word	0x00038830
        /*043c*/ 	.short	0x010a
        /*043e*/ 	.byte	0x3f
	.zero		1


	//   ....[35]....
        /*0440*/ 	.word	0x00007620
        /*0444*/ 	.word	0x0000000c
        /*0448*/ 	.word	0x00038850
        /*044c*/ 	.short	0x010a
        /*044e*/ 	.byte	0x3f
	.zero		1


	//   ....[36]....
        /*0450*/ 	.word	0x00007670
        /*0454*/ 	.word	0x0000000c
        /*0458*/ 	.word	0x00038850
        /*045c*/ 	.short	0x010a
        /*045e*/ 	.byte	0x3f
	.zero		1


	//   ....[37]....
        /*0460*/ 	.word	0x00008d30
        /*0464*/ 	.word	0x00000014
        /*0468*/ 	.word	0x00000000
        /*046c*/ 	.short	0x0101
        /*046e*/ 	.byte	0x3f
	.zero		1


	//   ....[38]....
        /*0470*/ 	.word	0x0000aea0
        /*0474*/ 	.word	0x0000000c
        /*0478*/ 	.word	0x00000000
        /*047c*/ 	.short	0x0101
        /*047e*/ 	.byte	0x3f
	.zero		1


	//   ....[39]....
        /*0480*/ 	.word	0x0000b200
        /*0484*/ 	.word	0x00000008
        /*0488*/ 	.word	0x00038830
        /*048c*/ 	.short	0x010a
        /*048e*/ 	.byte	0x3f
	.zero		1


	//   ....[40]....
        /*0490*/ 	.word	0x0000b250
        /*0494*/ 	.word	0x00000008
        /*0498*/ 	.word	0x00038830
        /*049c*/ 	.short	0x010a
        /*049e*/ 	.byte	0x3f
	.zero		1


	//   ....[41]....
        /*04a0*/ 	.word	0x0000b3d0
        /*04a4*/ 	.word	0x00000008
        /*04a8*/ 	.word	0x00038850
        /*04ac*/ 	.short	0x010a
        /*04ae*/ 	.byte	0x3f
	.zero		1


	//   ....[42]....
        /*04b0*/ 	.word	0x0000b410
        /*04b4*/ 	.word	0x00000008
        /*04b8*/ 	.word	0x00038850
        /*04bc*/ 	.short	0x010a
        /*04be*/ 	.byte	0x3f
	.zero		1


	//   ....[43]....
        /*04c0*/ 	.word	0x0000d500
        /*04c4*/ 	.word	0x00000098
        /*04c8*/ 	.word	0x00000000
        /*04cc*/ 	.short	0x0101
        /*04ce*/ 	.byte	0x3f
	.zero		1


	//   ....[44]....
        /*04d0*/ 	.word	0x0000e200
        /*04d4*/ 	.word	0x00000008
        /*04d8*/ 	.word	0x00000000
        /*04dc*/ 	.short	0x0101
        /*04de*/ 	.byte	0x3f
	.zero		1


	//   ....[45]....
        /*04e0*/ 	.word	0x0000e310
        /*04e4*/ 	.word	0x0000000c
        /*04e8*/ 	.word	0x00038830
        /*04ec*/ 	.short	0x010a
        /*04ee*/ 	.byte	0x3f
	.zero		1


	//   ....[46]....
        /*04f0*/ 	.word	0x0000e360
        /*04f4*/ 	.word	0x0000000c
        /*04f8*/ 	.word	0x00038830
        /*04fc*/ 	.short	0x010a
        /*04fe*/ 	.byte	0x3f
	.zero		1


	//   ....[47]....
        /*0500*/ 	.word	0x0000e4e0
        /*0504*/ 	.word	0x0000000c
        /*0508*/ 	.word	0x00038850
        /*050c*/ 	.short	0x010a
        /*050e*/ 	.byte	0x3f
	.zero		1


	//   ....[48]....
        /*0510*/ 	.word	0x0000e530
        /*0514*/ 	.word	0x0000000c
        /*0518*/ 	.word	0x00038850
        /*051c*/ 	.short	0x010a
        /*051e*/ 	.byte	0x3f
	.zero		1


	//   ....[49]....
        /*0520*/ 	.word	0x0000fbf0
        /*0524*/ 	.word	0x0000000a
        /*0528*/ 	.word	0x00000000
        /*052c*/ 	.short	0x0101
        /*052e*/ 	.byte	0x3f
	.zero		1


	//   ....[50]....
        /*0530*/ 	.word	0x00011d50
        /*0534*/ 	.word	0x0000000c
        /*0538*/ 	.word	0x00000000
        /*053c*/ 	.short	0x0101
        /*053e*/ 	.byte	0x3f
	.zero		1


	//   ....[51]....
        /*0540*/ 	.word	0x000139b0
        /*0544*/ 	.word	0x000000ff
        /*0548*/ 	.word	0x00000000
        /*054c*/ 	.short	0x0101
        /*054e*/ 	.byte	0x05
	.zero		1


	//   ....[52]....
        /*0550*/ 	.word	0x000153c0
        /*0554*/ 	.word	0x00000008
        /*0558*/ 	.word	0x00038840
        /*055c*/ 	.short	0x010a
        /*055e*/ 	.byte	0x3f
	.zero		1


	//   ....[53]....
        /*0560*/ 	.word	0x00015a10
        /*0564*/ 	.word	0x000000ff
        /*0568*/ 	.word	0x00038820
        /*056c*/ 	.short	0x010a
        /*056e*/ 	.byte	0x26
	.zero		1


	//   ....[54]....
        /*0570*/ 	.word	0x00015a90
        /*0574*/ 	.word	0x00000005
        /*0578*/ 	.word	0x00038860
        /*057c*/ 	.short	0x010a
        /*057e*/ 	.byte	0x3f
	.zero		1


	//   ....[55]....
        /*0580*/ 	.word	0x00016100
        /*0584*/ 	.word	0x00000002
        /*0588*/ 	.word	0x00038840
        /*058c*/ 	.short	0x010a
        /*058e*/ 	.byte	0x3f
	.zero		1


	//   ....[56]....
        /*0590*/ 	.word	0x00016290
        /*0594*/ 	.word	0x00000002
        /*0598*/ 	.word	0x00038860
        /*059c*/ 	.short	0x010a
        /*059e*/ 	.byte	0x3f
	.zero		1


	//   ....[57]....
        /*05a0*/ 	.word	0x000168a0
        /*05a4*/ 	.word	0x00000003
        /*05a8*/ 	.word	0x00038840
        /*05ac*/ 	.short	0x010a
        /*05ae*/ 	.byte	0x3f
	.zero		1


	//   ....[58]....
        /*05b0*/ 	.word	0x00016a30
        /*05b4*/ 	.word	0x00000003
        /*05b8*/ 	.word	0x00038860
        /*05bc*/ 	.short	0x010a
        /*05be*/ 	.byte	0x3f
	.zero		1


	//   ....[59]....
        /*05c0*/ 	.word	0x00016fc0
        /*05c4*/ 	.word	0x00000002
        /*05c8*/ 	.word	0x00038840
        /*05cc*/ 	.short	0x010a
        /*05ce*/ 	.byte	0x3f
	.zero		1


	//   ....[60]....
        /*05d0*/ 	.word	0x00017150
        /*05d4*/ 	.word	0x00000002
        /*05d8*/ 	.word	0x00038860
        /*05dc*/ 	.short	0x010a
        /*05de*/ 	.byte	0x3f
	.zero		1


	//   ....[61]....
        /*05e0*/ 	.word	0x00017840
        /*05e4*/ 	.word	0x00000007
        /*05e8*/ 	.word	0x00038820
        /*05ec*/ 	.short	0x010a
        /*05ee*/ 	.byte	0x3f
	.zero		1


	//   ....[62]....
        /*05f0*/ 	.word	0x000179b0
        /*05f4*/ 	.word	0x00000005
        /*05f8*/ 	.word	0x00000000
        /*05fc*/ 	.short	0x010a
        /*05fe*/ 	.byte	0x3f
	.zero		1


	//   ....[63]....
        /*0600*/ 	.word	0x00017a20
        /*0604*/ 	.word	0x00000003
        /*0608*/ 	.word	0x00000000
        /*060c*/ 	.short	0x010a
        /*060e*/ 	.byte	0x3f
	.zero		1


	//   ....[64]....
        /*0610*/ 	.word	0x00017a80
        /*0614*/ 	.word	0x00000005
        /*0618*/ 	.word	0x00000000
        /*061c*/ 	.short	0x010a
        /*061e*/ 	.byte	0x3f
	.zero		1


	//   ....[65]....
        /*0620*/ 	.word	0x00017ab0
        /*0624*/ 	.word	0x00000003
        /*0628*/ 	.word	0x00000000
        /*062c*/ 	.short	0x010a
        /*062e*/ 	.byte	0x3f
	.zero		1


	//   ....[66]....
        /*0630*/ 	.word	0x00017b20
        /*0634*/ 	.word	0x00000003
        /*0638*/ 	.word	0x00038800
        /*063c*/ 	.short	0x010a
        /*063e*/ 	.byte	0x3f
	.zero		1


	//   ....[67]....
        /*0640*/ 	.word	0x00017b70
        /*0644*/ 	.word	0x00000006
        /*0648*/ 	.word	0x00038830
        /*064c*/ 	.short	0x010a
        /*064e*/ 	.byte	0x3f
	.zero		1


	//   ....[68]....
        /*0650*/ 	.word	0x00017bd0
        /*0654*/ 	.word	0x00000003
        /*0658*/ 	.word	0x00038810
        /*065c*/ 	.short	0x010a
        /*065e*/ 	.byte	0x3f
	.zero		1


	//   ....[69]....
        /*0660*/ 	.word	0x00017c20
        /*0664*/ 	.word	0x00000006
        /*0668*/ 	.word	0x00038850
        /*066c*/ 	.short	0x010a
        /*066e*/ 	.byte	0x3f
	.zero		1


	//   ....[70]....
        /*0670*/ 	.word	0x00017c70
        /*0674*/ 	.word	0x0000000c
        /*0678*/ 	.word	0x00038830
        /*067c*/ 	.short	0x010a
        /*067e*/ 	.byte	0x3f
	.zero		1


	//   ....[71]....
        /*0680*/ 	.word	0x00017cc0
        /*0684*/ 	.word	0x0000000c
        /*0688*/ 	.word	0x00038850
        /*068c*/ 	.short	0x010a
        /*068e*/ 	.byte	0x3f
	.zero		1


	//   ....[72]....
        /*0690*/ 	.word	0x00017d10
        /*0694*/ 	.word	0x00000008
        /*0698*/ 	.word	0x00038830
        /*069c*/ 	.short	0x010a
        /*069e*/ 	.byte	0x3f
	.zero		1


	//   ....[73]....
        /*06a0*/ 	.word	0x00017d60
        /*06a4*/ 	.word	0x00000008
        /*06a8*/ 	.word	0x00038850
        /*06ac*/ 	.short	0x010a
        /*06ae*/ 	.byte	0x3f
	.zero		1


	//   ....[74]....
        /*06b0*/ 	.word	0x00017db0
        /*06b4*/ 	.word	0x0000000c
        /*06b8*/ 	.word	0x00038830
        /*06bc*/ 	.short	0x010a
        /*06be*/ 	.byte	0x3f
	.zero		1


	//   ....[75]....
        /*06c0*/ 	.word	0x00017e00
        /*06c4*/ 	.word	0x0000000c
        /*06c8*/ 	.word	0x00038850
        /*06cc*/ 	.short	0x010a
        /*06ce*/ 	.byte	0x3f
	.zero		1


	//   ....[76]....
        /*06d0*/ 	.word	0x00017f80
        /*06d4*/ 	.word	0x00000008
        /*06d8*/ 	.word	0x00038840
        /*06dc*/ 	.short	0x010a
        /*06de*/ 	.byte	0x3f
	.zero		1


	//   ....[77]....
        /*06e0*/ 	.word	0x00017fe0
        /*06e4*/ 	.word	0x00000008
        /*06e8*/ 	.word	0x00038820
        /*06ec*/ 	.short	0x010a
        /*06ee*/ 	.byte	0x3f
	.zero		1


	//   ....[78]....
        /*06f0*/ 	.word	0x00018030
        /*06f4*/ 	.word	0x00000005
        /*06f8*/ 	.word	0x00038860
        /*06fc*/ 	.short	0x010a
        /*06fe*/ 	.byte	0x3f
	.zero		1


	//   ....[79]....
        /*0700*/ 	.word	0x00018080
        /*0704*/ 	.word	0x00000002
        /*0708*/ 	.word	0x00038840
        /*070c*/ 	.short	0x010a
        /*070e*/ 	.byte	0x3f
	.zero		1


	//   ....[80]....
        /*0710*/ 	.word	0x000180d0
        /*0714*/ 	.word	0x00000002
        /*0718*/ 	.word	0x00038860
        /*071c*/ 	.short	0x010a
        /*071e*/ 	.byte	0x3f
	.zero		1


	//   ....[81]....
        /*0720*/ 	.word	0x00018120
        /*0724*/ 	.word	0x00000003
        /*0728*/ 	.word	0x00038840
        /*072c*/ 	.short	0x010a
        /*072e*/ 	.byte	0x3f
	.zero		1


	//   ....[82]....
        /*0730*/ 	.word	0x00018170
        /*0734*/ 	.word	0x00000003
        /*0738*/ 	.word	0x00038860
        /*073c*/ 	.short	0x010a
        /*073e*/ 	.byte	0x3f
	.zero		1


	//   ....[83]....
        /*0740*/ 	.word	0x000181c0
        /*0744*/ 	.word	0x00000002
        /*0748*/ 	.word	0x00038840
        /*074c*/ 	.short	0x010a
        /*074e*/ 	.byte	0x3f
	.zero		1


	//   ....[84]....
        /*0750*/ 	.word	0x00018210
        /*0754*/ 	.word	0x00000002
        /*0758*/ 	.word	0x00038860
        /*075c*/ 	.short	0x010a
        /*075e*/ 	.byte	0x3f
	.zero		1


	//   ....[85]....
        /*0760*/ 	.word	0x000182f0
        /*0764*/ 	.word	0x00000007
        /*0768*/ 	.word	0x00038820
        /*076c*/ 	.short	0x010a
        /*076e*/ 	.byte	0x3f
	.zero		1


	//   ....[86]....
        /*0770*/ 	.word	0x00018340
        /*0774*/ 	.word	0x00000005
        /*0778*/ 	.word	0x00000000
        /*077c*/ 	.short	0x010a
        /*077e*/ 	.byte	0x3f
	.zero		1


	//   ....[87]....
        /*0780*/ 	.word	0x00018390
        /*0784*/ 	.word	0x00000003
        /*0788*/ 	.word	0x00000000
        /*078c*/ 	.short	0x010a
        /*078e*/ 	.byte	0x3f
	.zero		1


	//   ....[88]....
        /*0790*/ 	.word	0x000183e0
        /*0794*/ 	.word	0x00000005
        /*0798*/ 	.word	0x00000000
        /*079c*/ 	.short	0x010a
        /*079e*/ 	.byte	0x3f
	.zero		1


	//----- nvinfo : EIATTR_NUM_MBARRIERS
	.align		4
.L_345:
        /*07a0*/ 	.byte	0x03, 0x38
        /*07a2*/ 	.short	0x0017


	//----- nvinfo : EIATTR_EXIT_INSTR_OFFSETS
	.align		4
        /*07a4*/ 	.byte	0x04, 0x1c
        /*07a6*/ 	.short	(.L_347 - .L_346)


	//   ....[0]....
.L_346:
        /*07a8*/ 	.word	0x00000a90


	//   ....[1]....
        /*07ac*/ 	.word	0x000142b0


	//   ....[2]....
        /*07b0*/ 	.word	0x00014310


	//   ....[3]....
        /*07b4*/ 	.word	0x000178b0


	//   ....[4]....
        /*07b8*/ 	.word	0x00017b00


	//----- nvinfo : EIATTR_MAX_THREADS
	.align		4
.L_347:
        /*07bc*/ 	.byte	0x04, 0x05
        /*07be*/ 	.short	(.L_349 - .L_348)
.L_348:
        /*07c0*/ 	.word	0x00000180
        /*07c4*/ 	.word	0x00000001
        /*07c8*/ 	.word	0x00000001


	//----- nvinfo : EIATTR_CRS_STACK_SIZE
	.align		4
.L_349:
        /*07cc*/ 	.byte	0x04, 0x1e
        /*07ce*/ 	.short	(.L_351 - .L_350)
.L_350:
        /*07d0*/ 	.word	0x00000000


	//----- nvinfo : EIATTR_CBANK_PARAM_SIZE
	.align		4
.L_351:
        /*07d4*/ 	.byte	0x03, 0x19
        /*07d6*/ 	.short	0x0cf0


	//----- nvinfo : EIATTR_PARAM_CBANK
	.align		4
        /*07d8*/ 	.byte	0x04, 0x0a
        /*07da*/ 	.short	(.L_353 - .L_352)
	.align		4
.L_352:
        /*07dc*/ 	.word	index@(.nv.constant0._ZN7cutlass13device_kernelIN5flash11enable_sm90INS1_16FlashAttnFwdSm90INS1_25CollectiveMainloopFwdSm90ILi2EN4cute5tupleIJNS5_1CILi1EEES8_S8_EEENS6_IJNS7_ILi64EEESA_SA_EEELi512ENS_6half_tEfNS_4arch4Sm90ELb0ELb1ELb1ELb0ELb0ELb0ELb1ELb0ELb0ELb0ELb0ELb0EEENS1_21CollectiveEpilogueFwdINS6_IJSA_NS7_ILi512EEESA_EEES9_SC_SE_Li256ELb0ELb0ELb0ELb0EEENS1_30DynamicPersistentTileSchedulerILi256ELi32ELb0ELb0ELb1EEEEEEEEEvNT_6ParamsE)
        /*07e0*/ 	.short	0x0210
        /*07e2*/ 	.short	0x0cf0


	//----- nvinfo : EIATTR_SW_WAR
	.align		4
.L_353:
        /*07e4*/ 	.byte	0x04, 0x36
        /*07e6*/ 	.short	(.L_355 - .L_354)
.L_354:
        /*07e8*/ 	.word	0x00000008
.L_355:


//--------------------- .nv.info._ZN7cutlass13device_kernelIN5flash11enable_sm90INS1_16FlashAttnFwdSm90INS1_25CollectiveMainloopFwdSm90ILi2EN4cute5tupleIJNS5_1CILi1EEES8_S8_EEENS6_IJNS7_ILi64EEESA_SA_EEELi512ENS_6half_tEfNS_4arch4Sm90ELb0ELb1ELb1ELb1ELb0ELb0ELb0ELb0ELb0ELb0ELb0ELb0EEENS1_21CollectiveEpilogueFwdINS6_IJSA_NS7_ILi512EEESA_EEES9_SC_SE_Li256ELb1ELb0ELb0ELb0EEENS1_36VarlenDynamicPersistentTileSchedulerILi64ELi64ELi256ELi32ELb0ELb0ELb1ELb1ELb0ELb1EEEEEEEEEvNT_6ParamsE --------------------------
	.section	.nv.info._ZN7cutlass13device_kernelIN5flash11enable_sm90INS1_16FlashAttnFwdSm90INS1_25CollectiveMainloopFwdSm90ILi2EN4cute5tupleIJNS5_1CILi1EEES8_S8_EEENS6_IJNS7_ILi64EEESA_SA_EEELi512ENS_6half_tEfNS_4arch4Sm90ELb0ELb1ELb1ELb1ELb0ELb0ELb0ELb0ELb0ELb0ELb0ELb0EEENS1_21CollectiveEpilogueFwdINS6_IJSA_NS7_ILi512EEESA_EEES9_SC_SE_Li256ELb1ELb0ELb0ELb0EEENS1_36VarlenDynamicPersistentTileSchedulerILi64ELi64ELi256ELi32ELb0ELb0ELb1ELb1ELb0ELb1EEEEEEEEEvNT_6ParamsE,"",@"SHT_CUDA_INFO"
	.sectionflags	@""
	.align	4


	//----- nvinfo : EIATTR_CUDA_API_VERSION
	.align		4
        /*0000*/ 	.byte	0x04, 0x37
        /*0002*/ 	.short	(.L_357 - .L_356)
.L_356:
        /*0004*/ 	.word	0x00000082


	//----- nvinfo : EIATTR_KPARAM_INFO
	.align		4
.L_357:
        /*0008*/ 	.byte	0x04, 0x17
        /*000a*/ 	.short	(.L_359 - .L_358)
.L_358:
        /*000c*/ 	.word	0x00000000
        /*0010*/ 	.short	0x0000
        /*0012*/ 	.short	0x0070
        /*0014*/ 	.byte	0x00, 0xf0, 0x01, 0x28


	//----- nvinfo : EIATTR_SPARSE_MMA_MASK
	.align		4
.L_359:
        /*0018*/ 	.byte	0x03, 0x50
        /*001a*/ 	.short	0x0000


	//----- nvinfo : EIATTR_MAXREG_COUNT
	.align		4
        /*001c*/ 	.byte	0x03, 0x1b
        /*001e*/ 	.short	0x00a8


	//----- nvinfo : EIATTR_NUM_BARRIERS
	.align		4
        /*0020*/ 	.byte	0x02, 0x4c
        /*0022*/ 	.byte	0x10
	.zero		1


	//----- nvinfo : EIATTR_EXTERNS
	.align		4
        /*0024*/ 	.byte	0x04, 0x0f
        /*0026*/ 	.short	(.L_361 - .L_360)


	//   ....[0]....
	.align		4
.L_360:
        /*0028*/ 	.word	index@(__assertfail)


	//----- nvinfo : EIATTR_ANNOTATIONS
	.align		4
.L_361:
        /*002c*/ 	.byte	0x04, 0x55
        /*002e*/ 	.short	(.L_363 - .L_362)


	//   ....[0]....
.L_362:
        /* <DEDUP_REMOVED lines=27> */


	//----- nvinfo : EIATTR_MERCURY_ISA_VERSION
	.align		4
.L_363:
        /*01d0*/ 	.byte	0x03, 0x5f
        /*01d2*/ 	.short	0x0101


	//----- nvinfo : EIATTR_UNUSED_LOAD_BYTE_OFFSET
	.align		4
        /*01d4*/ 	.byte	0x04, 0x44
        /*01d6*/ 	.short	(.L_365 - .L_364)


	//   ....[0]....
.L_364:
        /*01d8*/ 	.word	0x00000a40
        /*01dc*/ 	.word	0x0000fff0


	//   ....[1]....
        /*01e0*/ 	.word	0x0000db20
        /*01e4*/ 	.word	0x0000fff0


	//----- nvinfo : EIATTR_INT_WARP_WIDE_INSTR_OFFSETS
	.align		4
.L_365:
        /*01e8*/ 	.byte	0x04, 0x31
        /*01ea*/ 	.short	(.L_367 - .L_366)


	//   ....[0]....
.L_366:
        /*01ec*/ 	.word	0x00000160


	//   ....[1]....
        /*01f0*/ 	.word	0x000001a0


	//   ....[2]....
        /*01f4*/ 	.word	0x00000210


	//   ....[3]....
        /*01f8*/ 	.word	0x000118e0


	//   ....[4]....
        /*01fc*/ 	.word	0x00011970


	//   ....[5]....
        /*0200*/ 	.word	0x00011e70


	//   ....[6]....
        /*0204*/ 	.word	0x00011ef0


	//   ....[7]....
        /*0208*/ 	.word	0x00014710


	//   ....[8]....
        /*020c*/ 	.word	0x000147a0


	//----- nvinfo : EIATTR_COOP_GROUP_MASK_REGIDS
	.align		4
.L_367:
        /*0210*/ 	.byte	0x04, 0x29
        /*0212*/ 	.short	(.L_369 - .L_368)


	//   ....[0]....
.L_368:
        /*0214*/ 	.word	0xffffffff


	//   ....[1]....
        /*0218*/ 	.word	0xffffffff


	//   ....[2]....
        /*021c*/ 	.word	0xffffffff


	//   ....[3]....
        /*0220*/ 	.word	0xffffffff


	//   ....[4]....
        /*0224*/ 	.word	0xffffffff


	//   ....[5]....
        /*0228*/ 	.word	0xffffffff


	//   ....[6]....
        /*022c*/ 	.word	0xffffffff


	//   ....[7]....
        /*0230*/ 	.word	0xffffffff


	//   ....[8]....
        /*0234*/ 	.word	0xffffffff


	//   ....[9]....
        /*0238*/ 	.word	0xffffffff


	//   ....[10]....
        /*023c*/ 	.word	0xffffffff


	//   ....[11]....
        /*0240*/ 	.word	0xffffffff


	//   ....[12]....
        /*0244*/ 	.word	0xffffffff


	//   ....[13]....
        /*0248*/ 	.word	0xffffffff


	//   ....[14]....
        /*024c*/ 	.word	0xffffffff


	//   ....[15]....
        /*0250*/ 	.word	0xffffffff


	//   ....[16]....
        /*0254*/ 	.word	0xffffffff


	//   ....[17]....
        /*0258*/ 	.word	0xffffffff


	//   ....[18]....
        /*025c*/ 	.word	0xffffffff


	//   ....[19]....
        /*0260*/ 	.word	0xffffffff


	//   ....[20]....
        /*0264*/ 	.word	0xffffffff


	//   ....[21]....
        /*0268*/ 	.word	0xffffffff


	//   ....[22]....
        /*026c*/ 	.word	0xffffffff


	//   ....[23]....
        /*0270*/ 	.word	0xffffffff


	//   ....[24]....
        /*0274*/ 	.word	0xffffffff


	//   ....[25]....
        /*0278*/ 	.word	0xffffffff


	//   ....[26]....
        /*027c*/ 	.word	0xffffffff


	//   ....[27]....
        /*0280*/ 	.word	0xffffffff


	//   ....[28]....
        /*0284*/ 	.word	0xffffffff


	//   ....[29]....
        /*0288*/ 	.word	0xffffffff


	//   ....[30]....
        /*028c*/ 	.word	0xffffffff


	//   ....[31]....
        /*0290*/ 	.word	0xffffffff


	//   ....[32]....
        /*0294*/ 	.word	0xffffffff


	//   ....[33]....
        /*0298*/ 	.word	0xffffffff


	//   ....[34]....
        /*029c*/ 	.word	0xffffffff


	//   ....[35]....
        /*02a0*/ 	.word	0xffffffff


	//   ....[36]....
        /*02a4*/ 	.word	0xffffffff


	//   ....[37]....
        /*02a8*/ 	.word	0xffffffff


	//   ....[38]....
        /*02ac*/ 	.word	0xffffffff


	//   ....[39]....
        /*02b0*/ 	.word	0xffffffff


	//   ....[40]....
        /*02b4*/ 	.word	0xffffffff


	//   ....[41]....
        /*02b8*/ 	.word	0xffffffff


	//   ....[42]....
        /*02bc*/ 	.word	0xffffffff


	//   ....[43]....
        /*02c0*/ 	.word	0xffffffff


	//   ....[44]....
        /*02c4*/ 	.word	0xffffffff


	//   ....[45]....
        /*02c8*/ 	.word	0xffffffff


	//   ....[46]....
        /*02cc*/ 	.word	0xffffffff


	//   ....[47]....
        /*02d0*/ 	.word	0xffffffff


	//   ....[48]....
        /*02d4*/ 	.word	0xffffffff


	//   ....[49]....
        /*02d8*/ 	.word	0xffffffff


	//   ....[50]....
        /*02dc*/ 	.word	0xffffffff


	//   ....[51]....
        /*02e0*/ 	.word	0xffffffff


	//   ....[52]....
        /*02e4*/ 	.word	0xffffffff


	//   ....[53]....
        /*02e8*/ 	.word	0xffffffff


	//   ....[54]....
        /*02ec*/ 	.word	0xffffffff


	//   ....[55]....
        /*02f0*/ 	.word	0xffffffff


	//   ....[56]....
        /*02f4*/ 	.word	0xffffffff


	//   ....[57]....
        /*02f8*/ 	.word	0xffffffff


	//   ....[58]....
        /*02fc*/ 	.word	0xffffffff


	//   ....[59]....
        /*0300*/ 	.word	0xffffffff


	//   ....[60]....
        /*0304*/ 	.word	0xffffffff


	//   ....[61]....
        /*0308*/ 	.word	0xffffffff


	//   ....[62]....
        /*030c*/ 	.word	0xffffffff


	//   ....[63]....
        /*0310*/ 	.word	0xffffffff


	//   ....[64]....
        /*0314*/ 	.word	0xffffffff


	//   ....[65]....
        /*0318*/ 	.word	0xffffffff


	//   ....[66]....
        /*031c*/ 	.word	0xffffffff


	//   ....[67]....
        /*0320*/ 	.word	0xffffffff


	//   ....[68]....
        /*0324*/ 	.word	0x0500000f


	//   ....[69]....
        /*0328*/ 	.word	0x0500000f


	//   ....[70]....
        /*032c*/ 	.word	0x0500000f


	//   ....[71]....
        /*0330*/ 	.word	0x0500000f


	//   ....[72]....
        /*0334*/ 	.word	0x0500000f


	//   ....[73]....
        /*0338*/ 	.word	0x0500000f


	//   ....[74]....
        /*033c*/ 	.word	0x0500000f


	//   ....[75]....
        /*0340*/ 	.word	0x0500000f


	//   ....[76]....
        /*0344*/ 	.word	0x0500000f


	//   ....[77]....
        /*0348*/ 	.word	0x0500000f


	//   ....[78]....
        /*034c*/ 	.word	0x0500000f


	//   ....[79]....
        /*0350*/ 	.word	0x0500000f


	//   ....[80]....
        /*0354*/ 	.word	0x0500000f


	//   ....[81]....
        /*0358*/ 	.word	0x0500000f


	//   ....[82]....
        /*035c*/ 	.word	0x0500000f


	//   ....[83]....
        /*0360*/ 	.word	0x0500000f


	//   ....[84]....
        /*0364*/ 	.word	0x0500000f


	//   ....[85]....
        /*0368*/ 	.word	0x0500000f


	//   ....[86]....
        /*036c*/ 	.word	0x0500000f


	//----- nvinfo : EIATTR_COOP_GROUP_INSTR_OFFSETS
	.align		4
.L_369:
        /*0370*/ 	.byte	0x04, 0x28
        /*0372*/ 	.short	(.L_371 - .L_370)


	//   ....[0]....
.L_370:
        /*0374*/ 	.word	0x00000060


	//   ....[1]....
        /*0378*/ 	.word	0x00000170


	//   ....[2]....
        /*037c*/ 	.word	0x000001c0


	//   ....[3]....
        /*0380*/ 	.word	0x000003b0


	//   ....[4]....
        /*0384*/ 	.word	0x00000510


	//   ....[5]....
        /*0388*/ 	.word	0x00000630


	//   ....[6]....
        /*038c*/ 	.word	0x00000790


	//   ....[7]....
        /*0390*/ 	.word	0x00001bf0


	//   ....[8]....
        /*0394*/ 	.word	0x00003be0


	//   ....[9]....
        /*0398*/ 	.word	0x00005220


	//   ....[10]....
        /*039c*/ 	.word	0x00005280


	//   ....[11]....
        /*03a0*/ 	.word	0x00005900


	//   ....[12]....
        /*03a4*/ 	.word	0x00005950


	//   ....[13]....
        /*03a8*/ 	.word	0x00006150


	//   ....[14]....
        /*03ac*/ 	.word	0x000072c0


	//   ....[15]....
        /*03b0*/ 	.word	0x000073c0


	//   ....[16]....
        /*03b4*/ 	.word	0x00007740


	//   ....[17]....
        /*03b8*/ 	.word	0x000077d0


	//   ....[18]....
        /*03bc*/ 	.word	0x000089a0


	//   ....[19]....
        /*03c0*/ 	.word	0x000092d0


	//   ....[20]....
        /*03c4*/ 	.word	0x00009370


	//   ....[21]....
        /*03c8*/ 	.word	0x00009670


	//   ....[22]....
        /*03cc*/ 	.word	0x00009830


	//   ....[23]....
        /*03d0*/ 	.word	0x0000a880


	//   ....[24]....
        /*03d4*/ 	.word	0x0000b900


	//   ....[25]....
        /*03d8*/ 	.word	0x0000b9e0


	//   ....[26]....
        /*03dc*/ 	.word	0x0000bca0


	//   ....[27]....
        /*03e0*/ 	.word	0x0000be10


	//   ....[28]....
        /*03e4*/ 	.word	0x0000cfe0


	//   ....[29]....
        /*03e8*/ 	.word	0x0000d020


	//   ....[30]....
        /*03ec*/ 	.word	0x0000d050


	//   ....[31]....
        /*03f0*/ 	.word	0x0000d0e0


	//   ....[32]....
        /*03f4*/ 	.word	0x0000d100


	//   ....[33]....
        /*03f8*/ 	.word	0x0000ea60


	//   ....[34]....
        /*03fc*/ 	.word	0x00010490


	//   ....[35]....
        /*0400*/ 	.word	0x00010600


	//   ....[36]....
        /*0404*/ 	.word	0x00010630


	//   ....[37]....
        /*0408*/ 	.word	0x00010670


	//   ....[38]....
        /*040c*/ 	.word	0x000106e0


	//   ....[39]....
        /*0410*/ 	.word	0x00010740


	//   ....[40]....
        /*0414*/ 	.word	0x00010780


	//   ....[41]....
        /*0418*/ 	.word	0x00010920


	//   ....[42]....
        /*041c*/ 	.word	0x00010980


	//   ....[43]....
        /*0420*/ 	.word	0x000109c0


	//   ....[44]....
        /*0424*/ 	.word	0x00010a00


	//   ....[45]....
        /*0428*/ 	.word	0x00010a30


	//   ....[46]....
        /*042c*/ 	.word	0x00010a60


	//   ....[47]....
        /*0430*/ 	.word	0x00010af0


	//   ....[48]....
        /*0434*/ 	.word	0x00010b50


	//   ....[49]....
        /*0438*/ 	.word	0x00010be0


	//   ....[50]....
        /*043c*/ 	.word	0x00014830


	//   ....[51]....
        /*0440*/ 	.word	0x00014840


	//   ....[52]....
        /*0444*/ 	.word	0x00014950


	//   ....[53]....
        /*0448*/ 	.word	0x000149b0


	//   ....[54]....
        /*044c*/ 	.word	0x000149f0


	//   ....[55]....
        /*0450*/ 	.word	0x00014a30


	//   ....[56]....
        /*0454*/ 	.word	0x00014a60


	//   ....[57]....
        /*0458*/ 	.word	0x00014a90


	//   ....[58]....
        /*045c*/ 	.word	0x00014c20


	//   ....[59]....
        /*0460*/ 	.word	0x00014c80


	//   ....[60]....
        /*0464*/ 	.word	0x00014cc0


	//   ....[61]....
        /*0468*/ 	.word	0x00014d00


	//   ....[62]....
        /*046c*/ 	.word	0x00014d30


	//   ....[63]....
        /*0470*/ 	.word	0x00014d60


	//   ....[64]....
        /*0474*/ 	.word	0x00014e20


	//   ....[65]....
        /*0478*/ 	.word	0x00014e40


	//   ....[66]....
        /*047c*/ 	.word	0x00014eb0


	//   ....[67]....
        /*0480*/ 	.word	0x00015540


	//   ....[68]....
        /*0484*/ 	.word	0x00015c50


	//   ....[69]....
        /*0488*/ 	.word	0x00016070


	//   ....[70]....
        /*048c*/ 	.word	0x00016100


	//   ....[71]....
        /*0490*/ 	.word	0x000161a0


	//   ....[72]....
        /*0494*/ 	.word	0x00016250


	//   ....[73]....
        /*0498*/ 	.word	0x000162d0


	//   ....[74]....
        /*049c*/ 	.word	0x00016350


	//   ....[75]....
        /*04a0*/ 	.word	0x000163d0


	//   ....[76]....
        /*04a4*/ 	.word	0x00016450


	//   ....[77]....
        /*04a8*/ 	.word	0x000164e0


	//   ....[78]....
        /*04ac*/ 	.word	0x00016590


	//   ....[79]....
        /*04b0*/ 	.word	0x00016610


	//   ....[80]....
        /*04b4*/ 	.word	0x00016690


	//   ....[81]....
        /*04b8*/ 	.word	0x00016710


	//   ....[82]....
        /*04bc*/ 	.word	0x00016790


	//   ....[83]....
        /*04c0*/ 	.word	0x00016800


	//   ....[84]....
        /*04c4*/ 	.word	0x000168a0


	//   ....[85]....
        /*04c8*/ 	.word	0x00016930


	//   ....[86]....
        /*04cc*/ 	.word	0x00016a60


	//----- nvinfo : EIATTR_REG_RECONFIG
	.align		4
.L_371:
        /*04d0*/ 	.byte	0x01, 0x54
	.zero		2


	//----- nvinfo : EIATTR_SYSCALL_OFFSETS
	.align		4
        /*04d4*/ 	.byte	0x04, 0x46
        /*04d6*/ 	.short	(.L_373 - .L_372)


	//   ....[0]....
.L_372:
        /*04d8*/ 	.word	0x00003db0


	//   ....[1]....
        /*04dc*/ 	.word	0x00011b00


	//   ....[2]....
        /*04e0*/ 	.word	0x00011c40


	//   ....[3]....
        /*04e4*/ 	.word	0x00011d40


	//----- nvinfo : EIATTR_MBARRIER_INSTR_OFFSETS
	.align		4
.L_373:
        /*04e8*/ 	.byte	0x04, 0x39
        /*04ea*/ 	.short	(.L_375 - .L_374)


	//   ....[0]....
.L_374:
        /*04ec*/ 	.word	0x000002a0
        /*04f0*/ 	.word	0x000000ff
        /*04f4*/ 	.word	0x00028c00
        /*04f8*/ 	.short	0x0100
        /*04fa*/ 	.byte	0x08
	.zero		1


	//   ....[1]....
        /*04fc*/ 	.word	0x000002b0
        /*0500*/ 	.word	0x000000ff
        /*0504*/ 	.word	0x00028c20
        /*0508*/ 	.short	0x0100
        /*050a*/ 	.byte	0x08
	.zero		1


	//   ....[2]....
        /*050c*/ 	.word	0x00000360
        /*0510*/ 	.word	0x000000ff
        /*0514*/ 	.word	0x00028c30
        /*0518*/ 	.short	0x0100
        /*051a*/ 	.byte	0x06
	.zero		1


	//   ....[3]....
        /*051c*/ 	.word	0x00000370
        /*0520*/ 	.word	0x000000ff
        /*0524*/ 	.word	0x00028c40
        /*0528*/ 	.short	0x0100
        /*052a*/ 	.byte	0x06
	.zero		1


	//   ....[4]....
        /*052c*/ 	.word	0x00000380
        /*0530*/ 	.word	0x000000ff
        /*0534*/ 	.word	0x00028c38
        /*0538*/ 	.short	0x0100
        /*053a*/ 	.byte	0x06
	.zero		1


	//   ....[5]....
        /*053c*/ 	.word	0x00000390
        /*0540*/ 	.word	0x000000ff
        /*0544*/ 	.word	0x00028c48
        /*0548*/ 	.short	0x0100
        /*054a*/ 	.byte	0x06
	.zero		1


	//   ....[6]....
        /*054c*/ 	.word	0x000004c0
        /*0550*/ 	.word	0x000000ff
        /*0554*/ 	.word	0x00028c50
        /*0558*/ 	.short	0x0100
        /*055a*/ 	.byte	0x08
	.zero		1


	//   ....[7]....
        /*055c*/ 	.word	0x000004d0
        /*0560*/ 	.word	0x000000ff
        /*0564*/ 	.word	0x00028c60
        /*0568*/ 	.short	0x0100
        /*056a*/ 	.byte	0x08
	.zero		1


	//   ....[8]....
        /*056c*/ 	.word	0x000004e0
        /*0570*/ 	.word	0x000000ff
        /*0574*/ 	.word	0x00028c58
        /*0578*/ 	.short	0x0100
        /*057a*/ 	.byte	0x08
	.zero		1


	//   ....[9]....
        /*057c*/ 	.word	0x000004f0
        /*0580*/ 	.word	0x000000ff
        /*0584*/ 	.word	0x00028c68
        /*0588*/ 	.short	0x0100
        /*058a*/ 	.byte	0x08
	.zero		1


	//   ....[10]....
        /*058c*/ 	.word	0x000005e0
        /*0590*/ 	.word	0x000000ff
        /*0594*/ 	.word	0x00028c70
        /*0598*/ 	.short	0x0100
        /*059a*/ 	.byte	0x06
	.zero		1


	//   ....[11]....
        /*059c*/ 	.word	0x000005f0
        /*05a0*/ 	.word	0x000000ff
        /*05a4*/ 	.word	0x00028c80
        /*05a8*/ 	.short	0x0100
        /*05aa*/ 	.byte	0x06
	.zero		1


	//   ....[12]....
        /*05ac*/ 	.word	0x00000600
        /*05b0*/ 	.word	0x000000ff
        /*05b4*/ 	.word	0x00028c78
        /*05b8*/ 	.short	0x0100
        /*05ba*/ 	.byte	0x06
	.zero		1


	//   ....[13]....
        /*05bc*/ 	.word	0x00000610
        /*05c0*/ 	.word	0x000000ff
        /*05c4*/ 	.word	0x00028c88
        /*05c8*/ 	.short	0x0100
        /*05ca*/ 	.byte	0x06
	.zero		1


	//   ....[14]....
        /*05cc*/ 	.word	0x00000740
        /*05d0*/ 	.word	0x000000ff
        /*05d4*/ 	.word	0x00028c90
        /*05d8*/ 	.short	0x0100
        /*05da*/ 	.byte	0x08
	.zero		1


	//   ....[15]....
        /*05dc*/ 	.word	0x00000750
        /*05e0*/ 	.word	0x000000ff
        /*05e4*/ 	.word	0x00028ca0
        /*05e8*/ 	.short	0x0100
        /*05ea*/ 	.byte	0x08
	.zero		1


	//   ....[16]....
        /*05ec*/ 	.word	0x00000760
        /*05f0*/ 	.word	0x000000ff
        /*05f4*/ 	.word	0x00028c98
        /*05f8*/ 	.short	0x0100
        /*05fa*/ 	.byte	0x08
	.zero		1


	//   ....[17]....
        /*05fc*/ 	.word	0x00000770
        /*0600*/ 	.word	0x000000ff
        /*0604*/ 	.word	0x00028ca8
        /*0608*/ 	.short	0x0100
        /*060a*/ 	.byte	0x08
	.zero		1


	//   ....[18]....
        /*060c*/ 	.word	0x000008a0
        /*0610*/ 	.word	0x000000ff
        /*0614*/ 	.word	0x00028cb0
        /*0618*/ 	.short	0x0100
        /*061a*/ 	.byte	0x08
	.zero		1


	//   ....[19]....
        /*061c*/ 	.word	0x000008b0
        /*0620*/ 	.word	0x000000ff
        /*0624*/ 	.word	0x00028cc0
        /*0628*/ 	.short	0x0100
        /*062a*/ 	.byte	0x08
	.zero		1


	//   ....[20]....
        /*062c*/ 	.word	0x000008c0
        /*0630*/ 	.word	0x000000ff
        /*0634*/ 	.word	0x00028cb8
        /*0638*/ 	.short	0x0100
        /*063a*/ 	.byte	0x08
	.zero		1


	//   ....[21]....
        /*063c*/ 	.word	0x000008d0
        /*0640*/ 	.word	0x000000ff
        /*0644*/ 	.word	0x00028cc8
        /*0648*/ 	.short	0x0100
        /*064a*/ 	.byte	0x08
	.zero		1


	//   ....[22]....
        /*064c*/ 	.word	0x00001cf0
        /*0650*/ 	.word	0x000000ff
        /*0654*/ 	.word	0x00028c50
        /*0658*/ 	.short	0x010a
        /*065a*/ 	.byte	0x16
	.zero		1


	//   ....[23]....
        /*065c*/ 	.word	0x00001fc0
        /*0660*/ 	.word	0x00000000
        /*0664*/ 	.word	0x00000000
        /*0668*/ 	.short	0x0101
        /*066a*/ 	.byte	0x3f
	.zero		1


	//   ....[24]....
        /*066c*/ 	.word	0x00002900
        /*0670*/ 	.word	0x000000ff
        /*0674*/ 	.word	0x00028c50
        /*0678*/ 	.short	0x010a
        /*067a*/ 	.byte	0x14
	.zero		1


	//   ....[25]....
        /*067c*/ 	.word	0x00002940
        /*0680*/ 	.word	0x000000ff
        /*0684*/ 	.word	0x00028c50
        /*0688*/ 	.short	0x010a
        /*068a*/ 	.byte	0x14
	.zero		1


	//   ....[26]....
        /*068c*/ 	.word	0x00002b10
        /*0690*/ 	.word	0x00000003
        /*0694*/ 	.word	0x00000000
        /*0698*/ 	.short	0x0101
        /*069a*/ 	.byte	0x3f
	.zero		1


	//   ....[27]....
        /*069c*/ 	.word	0x00003e20
        /*06a0*/ 	.word	0x000000ff
        /*06a4*/ 	.word	0x00028c00
        /*06a8*/ 	.short	0x010a
        /*06aa*/ 	.byte	0x26
	.zero		1


	//   ....[28]....
        /*06ac*/ 	.word	0x00003e90
        /*06b0*/ 	.word	0x00000008
        /*06b4*/ 	.word	0x00028c30
        /*06b8*/ 	.short	0x010a
        /*06ba*/ 	.byte	0x3f
	.zero		1


	//   ....[29]....
        /*06bc*/ 	.word	0x00003ed0
        /*06c0*/ 	.word	0x00000008
        /*06c4*/ 	.word	0x00028c30
        /*06c8*/ 	.short	0x010a
        /*06ca*/ 	.byte	0x3f
	.zero		1


	//   ....[30]....
        /*06cc*/ 	.word	0x00004480
        /*06d0*/ 	.word	0x00000003
        /*06d4*/ 	.word	0x00000000
        /*06d8*/ 	.short	0x0101
        /*06da*/ 	.byte	0x3f
	.zero		1


	//   ....[31]....
        /*06dc*/ 	.word	0x00005eb0
        /*06e0*/ 	.word	0x00000008
        /*06e4*/ 	.word	0x00028c50
        /*06e8*/ 	.short	0x010a
        /*06ea*/ 	.byte	0x3f
	.zero		1


	//   ....[32]....
        /*06ec*/ 	.word	0x00005ef0
        /*06f0*/ 	.word	0x00000008
        /*06f4*/ 	.word	0x00028c50
        /*06f8*/ 	.short	0x010a
        /*06fa*/ 	.byte	0x3f
	.zero		1


	//   ....[33]....
        /*06fc*/ 	.word	0x00006170
        /*0700*/ 	.word	0x00000008
        /*0704*/ 	.word	0x00000000
        /*0708*/ 	.short	0x0101
        /*070a*/ 	.byte	0x3f
	.zero		1


	//   ....[34]....
        /*070c*/ 	.word	0x00006400
        /*0710*/ 	.word	0x000000ff
        /*0714*/ 	.word	0x00028c30
        /*0718*/ 	.short	0x010a
        /*071a*/ 	.byte	0x1b
	.zero		1


	//   ....[35]....
        /*071c*/ 	.word	0x00006440
        /*0720*/ 	.word	0x000000ff
        /*0724*/ 	.word	0x00028c30
        /*0728*/ 	.short	0x010a
        /*072a*/ 	.byte	0x1b
	.zero		1


	//   ....[36]....
        /*072c*/ 	.word	0x00006800
        /*0730*/ 	.word	0x0000000e
        /*0734*/ 	.word	0x00000000
        /*0738*/ 	.short	0x0101
        /*073a*/ 	.byte	0x3f
	.zero		1


	//   ....[37]....
        /*073c*/ 	.word	0x000086f0
        /*0740*/ 	.word	0x000000ff
        /*0744*/ 	.word	0x00028c50
        /*0748*/ 	.short	0x010a
        /*074a*/ 	.byte	0x1b
	.zero		1


	//   ....[38]....
        /*074c*/ 	.word	0x00008730
        /*0750*/ 	.word	0x000000ff
        /*0754*/ 	.word	0x00028c50
        /*0758*/ 	.short	0x010a
        /*075a*/ 	.byte	0x1b
	.zero		1


	//   ....[39]....
        /*075c*/ 	.word	0x000089c0
        /*0760*/ 	.word	0x00000015
        /*0764*/ 	.word	0x00000000
        /*0768*/ 	.short	0x0101
        /*076a*/ 	.byte	0x3f
	.zero		1


	//   ....[40]....
        /*076c*/ 	.word	0x00008d10
        /*0770*/ 	.word	0x000000ff
        /*0774*/ 	.word	0x00028c30
        /*0778*/ 	.short	0x010a
        /*077a*/ 	.byte	0x18
	.zero		1


	//   ....[41]....
        /*077c*/ 	.word	0x00008d50
        /*0780*/ 	.word	0x000000ff
        /*0784*/ 	.word	0x00028c30
        /*0788*/ 	.short	0x010a
        /*078a*/ 	.byte	0x18
	.zero		1


	//   ....[42]....
        /*078c*/ 	.word	0x00009bb0
        /*0790*/ 	.word	0x00000098
        /*0794*/ 	.word	0x00000000
        /*0798*/ 	.short	0x0101
        /*079a*/ 	.byte	0x3f
	.zero		1


	//   ....[43]....
        /*079c*/ 	.word	0x0000a5f0
        /*07a0*/ 	.word	0x000000ff
        /*07a4*/ 	.word	0x00028c50
        /*07a8*/ 	.short	0x010a
        /*07aa*/ 	.byte	0x18
	.zero		1


	//   ....[44]....
        /*07ac*/ 	.word	0x0000a630
        /*07b0*/ 	.word	0x000000ff
        /*07b4*/ 	.word	0x00028c50
        /*07b8*/ 	.short	0x010a
        /*07ba*/ 	.byte	0x18
	.zero		1


	//   ....[45]....
        /*07bc*/ 	.word	0x0000a8a0
        /*07c0*/ 	.word	0x000000aa
        /*07c4*/ 	.word	0x00000000
        /*07c8*/ 	.short	0x0101
        /*07ca*/ 	.byte	0x3f
	.zero		1


	//   ....[46]....
        /*07cc*/ 	.word	0x0000aa30
        /*07d0*/ 	.word	0x000000ff
        /*07d4*/ 	.word	0x00028c30
        /*07d8*/ 	.short	0x010a
        /*07da*/ 	.byte	0x1a
	.zero		1


	//   ....[47]....
        /*07dc*/ 	.word	0x0000aa70
        /*07e0*/ 	.word	0x000000ff
        /*07e4*/ 	.word	0x00028c30
        /*07e8*/ 	.short	0x010a
        /*07ea*/ 	.byte	0x1a
	.zero		1


	//   ....[48]....
        /*07ec*/ 	.word	0x0000ae30
        /*07f0*/ 	.word	0x00000006
        /*07f4*/ 	.word	0x00000000
        /*07f8*/ 	.short	0x0101
        /*07fa*/ 	.byte	0x3f
	.zero		1


	//   ....[49]....
        /*07fc*/ 	.word	0x0000cd30
        /*0800*/ 	.word	0x000000ff
        /*0804*/ 	.word	0x00028c50
        /*0808*/ 	.short	0x010a
        /*080a*/ 	.byte	0x1a
	.zero		1


	//   ....[50]....
        /*080c*/ 	.word	0x0000cd70
        /*0810*/ 	.word	0x000000ff
        /*0814*/ 	.word	0x00028c50
        /*0818*/ 	.short	0x010a
        /*081a*/ 	.byte	0x1a
	.zero		1


	//   ....[51]....
        /*081c*/ 	.word	0x0000d000
        /*0820*/ 	.word	0x0000000f
        /*0824*/ 	.word	0x00000000
        /*0828*/ 	.short	0x0101
        /*082a*/ 	.byte	0x3f
	.zero		1


	//   ....[52]....
        /*082c*/ 	.word	0x0000f4c0
        /*0830*/ 	.word	0x000000ff
        /*0834*/ 	.word	0x00000000
        /*0838*/ 	.short	0x0101
        /*083a*/ 	.byte	0x04
	.zero		1


	//   ....[53]....
        /*083c*/ 	.word	0x00012250
        /*0840*/ 	.word	0x00000009
        /*0844*/ 	.word	0x00028c40
        /*0848*/ 	.short	0x010a
        /*084a*/ 	.byte	0x3f
	.zero		1


	//   ....[54]....
        /*084c*/ 	.word	0x00012640
        /*0850*/ 	.word	0x0000000a
        /*0854*/ 	.word	0x00028c20
        /*0858*/ 	.short	0x010a
        /*085a*/ 	.byte	0x3f
	.zero		1


	//   ....[55]....
        /*085c*/ 	.word	0x00012700
        /*0860*/ 	.word	0x00000006
        /*0864*/ 	.word	0x00028c60
        /*0868*/ 	.short	0x010a
        /*086a*/ 	.byte	0x3f
	.zero		1


	//   ....[56]....
        /*086c*/ 	.word	0x00012ea0
        /*0870*/ 	.word	0x00000002
        /*0874*/ 	.word	0x00028c40
        /*0878*/ 	.short	0x010a
        /*087a*/ 	.byte	0x3f
	.zero		1


	//   ....[57]....
        /*087c*/ 	.word	0x000130b0
        /*0880*/ 	.word	0x00000002
        /*0884*/ 	.word	0x00028c60
        /*0888*/ 	.short	0x010a
        /*088a*/ 	.byte	0x3f
	.zero		1


	//   ....[58]....
        /*088c*/ 	.word	0x00013790
        /*0890*/ 	.word	0x00000002
        /*0894*/ 	.word	0x00028c40
        /*0898*/ 	.short	0x010a
        /*089a*/ 	.byte	0x3f
	.zero		1


	//   ....[59]....
        /*089c*/ 	.word	0x00013990
        /*08a0*/ 	.word	0x00000002
        /*08a4*/ 	.word	0x00028c60
        /*08a8*/ 	.short	0x010a
        /*08aa*/ 	.byte	0x3f
	.zero		1


	//   ....[60]....
        /*08ac*/ 	.word	0x00013fe0
        /*08b0*/ 	.word	0x00000002
        /*08b4*/ 	.word	0x00028c40
        /*08b8*/ 	.short	0x010a
        /*08ba*/ 	.byte	0x3f
	.zero		1


	//   ....[61]....
        /*08bc*/ 	.word	0x000141f0
        /*08c0*/ 	.word	0x00000002
        /*08c4*/ 	.word	0x00028c60
        /*08c8*/ 	.short	0x010a
        /*08ca*/ 	.byte	0x3f
	.zero		1


	//   ....[62]....
        /*08cc*/ 	.word	0x000154c0
        /*08d0*/ 	.word	0x00000000
        /*08d4*/ 	.word	0x00028c20
        /*08d8*/ 	.short	0x010a
        /*08da*/ 	.byte	0x3f
	.zero		1


	//   ....[63]....
        /*08dc*/ 	.word	0x00015680
        /*08e0*/ 	.word	0x00000006
        /*08e4*/ 	.word	0x00000000
        /*08e8*/ 	.short	0x010a
        /*08ea*/ 	.byte	0x3f
	.zero		1


	//   ....[64]....
        /*08ec*/ 	.word	0x000156f0
        /*08f0*/ 	.word	0x00000007
        /*08f4*/ 	.word	0x00000000
        /*08f8*/ 	.short	0x010a
        /*08fa*/ 	.byte	0x3f
	.zero		1


	//   ....[65]....
        /*08fc*/ 	.word	0x00015760
        /*0900*/ 	.word	0x00000004
        /*0904*/ 	.word	0x00000000
        /*0908*/ 	.short	0x010a
        /*090a*/ 	.byte	0x3f
	.zero		1


	//   ....[66]....
        /*090c*/ 	.word	0x00015790
        /*0910*/ 	.word	0x00000003
        /*0914*/ 	.word	0x00000000
        /*0918*/ 	.short	0x010a
        /*091a*/ 	.byte	0x3f
	.zero		1


	//   ....[67]....
        /*091c*/ 	.word	0x00015800
        /*0920*/ 	.word	0x00000003
        /*0924*/ 	.word	0x00028c50
        /*0928*/ 	.short	0x010a
        /*092a*/ 	.byte	0x3f
	.zero		1


	//   ....[68]....
        /*092c*/ 	.word	0x00015860
        /*0930*/ 	.word	0x00000006
        /*0934*/ 	.word	0x00028c50
        /*0938*/ 	.short	0x010a
        /*093a*/ 	.byte	0x3f
	.zero		1


	//   ....[69]....
        /*093c*/ 	.word	0x000158c0
        /*0940*/ 	.word	0x00000003
        /*0944*/ 	.word	0x00028c00
        /*0948*/ 	.short	0x010a
        /*094a*/ 	.byte	0x3f
	.zero		1


	//   ....[70]....
        /*094c*/ 	.word	0x00015910
        /*0950*/ 	.word	0x00000008
        /*0954*/ 	.word	0x00028c30
        /*0958*/ 	.short	0x010a
        /*095a*/ 	.byte	0x3f
	.zero		1


	//   ....[71]....
        /*095c*/ 	.word	0x00015960
        /*0960*/ 	.word	0x00000008
        /*0964*/ 	.word	0x00028c50
        /*0968*/ 	.short	0x010a
        /*096a*/ 	.byte	0x3f
	.zero		1


	//   ....[72]....
        /*096c*/ 	.word	0x000159c0
        /*0970*/ 	.word	0x0000000f
        /*0974*/ 	.word	0x00028c30
        /*0978*/ 	.short	0x010a
        /*097a*/ 	.byte	0x3f
	.zero		1


	//   ....[73]....
        /*097c*/ 	.word	0x00015a10
        /*0980*/ 	.word	0x00000015
        /*0984*/ 	.word	0x00028c50
        /*0988*/ 	.short	0x010a
        /*098a*/ 	.byte	0x3f
	.zero		1


	//   ....[74]....
        /*098c*/ 	.word	0x00015a70
        /*0990*/ 	.word	0x00000006
        /*0994*/ 	.word	0x00028c30
        /*0998*/ 	.short	0x010a
        /*099a*/ 	.byte	0x3f
	.zero		1


	//   ....[75]....
        /*099c*/ 	.word	0x00015ac0
        /*09a0*/ 	.word	0x000000aa
        /*09a4*/ 	.word	0x00028c50
        /*09a8*/ 	.short	0x010a
        /*09aa*/ 	.byte	0x3f
	.zero		1


	//   ....[76]....
        /*09ac*/ 	.word	0x00015b20
        /*09b0*/ 	.word	0x00000007
        /*09b4*/ 	.word	0x00028c30
        /*09b8*/ 	.short	0x010a
        /*09ba*/ 	.byte	0x3f
	.zero		1


	//   ....[77]....
        /*09bc*/ 	.word	0x00015b70
        /*09c0*/ 	.word	0x0000000f
        /*09c4*/ 	.word	0x00028c50
        /*09c8*/ 	.short	0x010a
        /*09ca*/ 	.byte	0x3f
	.zero		1


	//   ....[78]....
        /*09cc*/ 	.word	0x00015d10
        /*09d0*/ 	.word	0x00000009
        /*09d4*/ 	.word	0x00028c40
        /*09d8*/ 	.short	0x010a
        /*09da*/ 	.byte	0x3f
	.zero		1


	//   ....[79]....
        /*09dc*/ 	.word	0x00015d90
        /*09e0*/ 	.word	0x00000009
        /*09e4*/ 	.word	0x00028c20
        /*09e8*/ 	.short	0x010a
        /*09ea*/ 	.byte	0x3f
	.zero		1


	//   ....[80]....
        /*09ec*/ 	.word	0x00015de0
        /*09f0*/ 	.word	0x00000006
        /*09f4*/ 	.word	0x00028c60
        /*09f8*/ 	.short	0x010a
        /*09fa*/ 	.byte	0x3f
	.zero		1


	//   ....[81]....
        /*09fc*/ 	.word	0x00015e30
        /*0a00*/ 	.word	0x00000002
        /*0a04*/ 	.word	0x00028c40
        /*0a08*/ 	.short	0x010a
        /*0a0a*/ 	.byte	0x3f
	.zero		1


	//   ....[82]....
        /*0a0c*/ 	.word	0x00015e80
        /*0a10*/ 	.word	0x00000002
        /*0a14*/ 	.word	0x00028c60
        /*0a18*/ 	.short	0x010a
        /*0a1a*/ 	.byte	0x3f
	.zero		1


	//   ....[83]....
        /*0a1c*/ 	.word	0x00015ed0
        /*0a20*/ 	.word	0x00000002
        /*0a24*/ 	.word	0x00028c40
        /*0a28*/ 	.short	0x010a
        /*0a2a*/ 	.byte	0x3f
	.zero		1


	//   ....[84]....
        /*0a2c*/ 	.word	0x00015f20
        /*0a30*/ 	.word	0x00000002
        /*0a34*/ 	.word	0x00028c60
        /*0a38*/ 	.short	0x010a
        /*0a3a*/ 	.byte	0x3f
	.zero		1


	//   ....[85]....
        /*0a3c*/ 	.word	0x00015f70
        /*0a40*/ 	.word	0x00000002
        /*0a44*/ 	.word	0x00028c40
        /*0a48*/ 	.short	0x010a
        /*0a4a*/ 	.byte	0x3f
	.zero		1


	//   ....[86]....
        /*0a4c*/ 	.word	0x00015fc0
        /*0a50*/ 	.word	0x00000002
        /*0a54*/ 	.word	0x00028c60
        /*0a58*/ 	.short	0x010a
        /*0a5a*/ 	.byte	0x3f
	.zero		1


	//   ....[87]....
        /*0a5c*/ 	.word	0x00016980
        /*0a60*/ 	.word	0x00000000
        /*0a64*/ 	.word	0x00028c20
        /*0a68*/ 	.short	0x010a
        /*0a6a*/ 	.byte	0x3f
	.zero		1


	//   ....[88]....
        /*0a6c*/ 	.word	0x00016b20
        /*0a70*/ 	.word	0x00000006
        /*0a74*/ 	.word	0x00000000
        /*0a78*/ 	.short	0x010a
        /*0a7a*/ 	.byte	0x3f
	.zero		1


	//   ....[89]....
        /*0a7c*/ 	.word	0x00016b70
        /*0a80*/ 	.word	0x00000007
        /*0a84*/ 	.word	0x00000000
        /*0a88*/ 	.short	0x010a
        /*0a8a*/ 	.byte	0x3f
	.zero		1


	//   ....[90]....
        /*0a8c*/ 	.word	0x00016bc0
        /*0a90*/ 	.word	0x00000004
        /*0a94*/ 	.word	0x00000000
        /*0a98*/ 	.short	0x010a
        /*0a9a*/ 	.byte	0x3f
	.zero		1


	//----- nvinfo : EIATTR_NUM_MBARRIERS
	.align		4
.L_375:
        /*0a9c*/ 	.byte	0x03, 0x38
        /*0a9e*/ 	.short	0x0016


	//----- nvinfo : EIATTR_EXIT_INSTR_OFFSETS
	.align		4
        /*0aa0*/ 	.byte	0x04, 0x1c
        /*0aa2*/ 	.short	(.L_377 - .L_376)


	//   ....[0]....
.L_376:
        /*0aa4*/ 	.word	0x00000a70


	//   ....[1]....
        /*0aa8*/ 	.word	0x00010450


	//   ....[2]....
        /*0aac*/ 	.word	0x000104b0


	//   ....[3]....
        /*0ab0*/ 	.word	0x000157e0


	//----- nvinfo : EIATTR_MAX_THREADS
	.align		4
.L_377:
        /*0ab4*/ 	.byte	0x04, 0x05
        /*0ab6*/ 	.short	(.L_379 - .L_378)
.L_378:
        /*0ab8*/ 	.word	0x00000180
        /*0abc*/ 	.word	0x00000001
        /*0ac0*/ 	.word	0x00000001


	//----- nvinfo : EIATTR_CRS_STACK_SIZE
	.align		4
.L_379:
        /*0ac4*/ 	.byte	0x04, 0x1e
        /*0ac6*/ 	.short	(.L_381 - .L_380)
.L_380:
        /*0ac8*/ 	.word	0x00000000


	//----- nvinfo : EIATTR_CBANK_PARAM_SIZE
	.align		4
.L_381:
        /*0acc*/ 	.byte	0x03, 0x19
        /*0ace*/ 	.short	0x0a70


	//----- nvinfo : EIATTR_PARAM_CBANK
	.align		4
        /*0ad0*/ 	.byte	0x04, 0x0a
        /*0ad2*/ 	.short	(.L_383 - .L_382)
	.align		4
.L_382:
        /*0ad4*/ 	.word	index@(.nv.constant0._ZN7cutlass13device_kernelIN5flash11enable_sm90INS1_16FlashAttnFwdSm90INS1_25CollectiveMainloopFwdSm90ILi2EN4cute5tupleIJNS5_1CILi1EEES8_S8_EEENS6_IJNS7_ILi64EEESA_SA_EEELi512ENS_6half_tEfNS_4arch4Sm90ELb0ELb1ELb1ELb1ELb0ELb0ELb0ELb0ELb0ELb0ELb0ELb0EEENS1_21CollectiveEpilogueFwdINS6_IJSA_NS7_ILi512EEESA_EEES9_SC_SE_Li256ELb1ELb0ELb0ELb0EEENS1_36VarlenDynamicPersistentTileSchedulerILi64ELi64ELi256ELi32ELb0ELb0ELb1ELb1ELb0ELb1EEEEEEEEEvNT_6ParamsE)
        /*0ad8*/ 	.short	0x0210
        /*0ada*/ 	.short	0x0a70


	//----- nvinfo : EIATTR_SW_WAR
	.align		4
.L_383:
        /*0adc*/ 	.byte	0x04, 0x36
        /*0ade*/ 	.short	(.L_385 - .L_384)
.L_384:
        /*0ae0*/ 	.word	0x00000008
.L_385:


//--------------------- .nv.info._ZN7cutlass13device_kernelIN5flash11enable_sm90INS1_16FlashAttnFwdSm90INS1_25CollectiveMainloopFwdSm90ILi2EN4cute5tupleIJNS5_1CILi1EEES8_S8_EEENS6_IJNS7_ILi64EEESA_SA_EEELi512ENS_6half_tEfNS_4arch4Sm90ELb0ELb1ELb1ELb1ELb0ELb1ELb0ELb0ELb0ELb0ELb0ELb0EEENS1_21CollectiveEpilogueFwdINS6_IJSA_NS7_ILi512EEESA_EEES9_SC_SE_Li256ELb1ELb0ELb0ELb0EEENS1_36VarlenDynamicPersistentTileSchedulerILi64ELi64ELi256ELi32ELb0ELb0ELb1ELb1ELb0ELb1EEEEEEEEEvNT_6ParamsE --------------------------
	.section	.nv.info._ZN7cutlass13device_kernelIN5flash11enable_sm90INS1_16FlashAttnFwdSm90INS1_25CollectiveMainloopFwdSm90ILi2EN4cute5tupleIJNS5_1CILi1EEES8_S8_EEENS6_IJNS7_ILi64EEESA_SA_EEELi512ENS_6half_tEfNS_4arch4Sm90ELb0ELb1ELb1ELb1ELb0ELb1ELb0ELb0ELb0ELb0ELb0ELb0EEENS1_21CollectiveEpilogueFwdINS6_IJSA_NS7_ILi512EEESA_EEES9_SC_SE_Li256ELb1ELb0ELb0ELb0EEENS1_36VarlenDynamicPersistentTileSchedulerILi64ELi64ELi256ELi32ELb0ELb0ELb1ELb1ELb0ELb1EEEEEEEEEvNT_6ParamsE,"",@"SHT_CUDA_INFO"
	.sectionflags	@""
	.align	4


	//----- nvinfo : EIATTR_CUDA_API_VERSION
	.align		4
        /*0000*/ 	.byte	0x04, 0x37
        /*0002*/ 	.short	(.L_387 - .L_386)
.L_386:
        /*0004*/ 	.word	0x00000082


	//----- nvinfo : EIATTR_KPARAM_INFO
	.align		4
.L_387:
        /*0008*/ 	.byte	0x04, 0x17
        /*000a*/ 	.short	(.L_389 - .L_388)
.L_388:
        /*000c*/ 	.word	0x00000000
        /*0010*/ 	.short	0x0000
        /*0012*/ 	.short	0x0070
        /*0014*/ 	.byte	0x00, 0xf0, 0x01, 0x28


	//----- nvinfo : EIATTR_SPARSE_MMA_MASK
	.align		4
.L_389:
        /*0018*/ 	.byte	0x03, 0x50
        /*001a*/ 	.short	0x0000


	//----- nvinfo : EIATTR_MAXREG_COUNT
	.align		4
        /*001c*/ 	.byte	0x03, 0x1b
        /*001e*/ 	.short	0x00a8


	//----- nvinfo : EIATTR_NUM_BARRIERS
	.align		4
        /*0020*/ 	.byte	0x02, 0x4c
        /*0022*/ 	.byte	0x10
	.zero		1


	//----- nvinfo : EIATTR_EXTERNS
	.align		4
        /*0024*/ 	.byte	0x04, 0x0f
        /*0026*/ 	.short	(.L_391 - .L_390)


	//   ....[0]....
	.align		4
.L_390:
        /*0028*/ 	.word	index@(__assertfail)


	//----- nvinfo : EIATTR_ANNOTATIONS
	.align		4
.L_391:
        /*002c*/ 	.byte	0x04, 0x55
        /*002e*/ 	.short	(.L_393 - .L_392)


	//   ....[0]....
.L_392:
        /* <DEDUP_REMOVED lines=37> */


	//----- nvinfo : EIATTR_MERCURY_ISA_VERSION
	.align		4
.L_393:
        /*0268*/ 	.byte	0x03, 0x5f
        /*026a*/ 	.short	0x0101


	//----- nvinfo : EIATTR_UNUSED_LOAD_BYTE_OFFSET
	.align		4
        /*026c*/ 	.byte	0x04, 0x44
        /*026e*/ 	.short	(.L_395 - .L_394)


	//   ....[0]....
.L_394:
        /*0270*/ 	.word	0x00000ab0
        /*0274*/ 	.word	0x0000fff0


	//   ....[1]....
        /*0278*/ 	.word	0x00013fc0
        /*027c*/ 	.word	0x0000fff0


	//----- nvinfo : EIATTR_INT_WARP_WIDE_INSTR_OFFSETS
	.align		4
.L_395:
        /*0280*/ 	.byte	0x04, 0x31
        /*0282*/ 	.short	(.L_397 - .L_396)


	//   ....[0]....
.L_396:
        /*0284*/ 	.word	0x000001c0


	//   ....[1]....
        /*0288*/ 	.word	0x00000200


	//   ....[2]....
        /*028c*/ 	.word	0x00000270


	//   ....[3]....
        /*0290*/ 	.word	0x00019020


	//   ....[4]....
        /*0294*/ 	.word	0x000190b0


	//   ....[5]....
        /*0298*/ 	.word	0x000195a0


	//   ....[6]....
        /*029c*/ 	.word	0x000195e0


	//   ....[7]....
        /*02a0*/ 	.word	0x0001be40


	//   ....[8]....
        /*02a4*/ 	.word	0x0001bed0


	//----- nvinfo : EIATTR_COOP_GROUP_MASK_REGIDS
	.align		4
.L_397:
        /*02a8*/ 	.byte	0x04, 0x29
        /*02aa*/ 	.short	(.L_399 - .L_398)


	//   ....[0]....
.L_398:
        /*02ac*/ 	.word	0xffffffff


	//   ....[1]....
        /*02b0*/ 	.word	0xffffffff


	//   ....[2]....
        /*02b4*/ 	.word	0xffffffff


	//   ....[3]....
        /*02b8*/ 	.word	0xffffffff


	//   ....[4]....
        /*02bc*/ 	.word	0xffffffff


	//   ....[5]....
        /*02c0*/ 	.word	0xffffffff


	//   ....[6]....
        /*02c4*/ 	.word	0xffffffff


	//   ....[7]....
        /*02c8*/ 	.word	0xffffffff


	//   ....[8]....
        /*02cc*/ 	.word	0xffffffff


	//   ....[9]....
        /*02d0*/ 	.word	0xffffffff


	//   ....[10]....
        /*02d4*/ 	.word	0xffffffff


	//   ....[11]....
        /*02d8*/ 	.word	0xffffffff


	//   ....[12]....
        /*02dc*/ 	.word	0xffffffff


	//   ....[13]....
        /*02e0*/ 	.word	0xffffffff


	//   ....[14]....
        /*02e4*/ 	.word	0xffffffff


	//   ....[15]....
        /*02e8*/ 	.word	0xffffffff


	//   ....[16]....
        /*02ec*/ 	.word	0xffffffff


	//   ....[17]....
        /*02f0*/ 	.word	0xffffffff


	//   ....[18]....
        /*02f4*/ 	.word	0xffffffff


	//   ....[19]....
        /*02f8*/ 	.word	0xffffffff


	//   ....[20]....
        /*02fc*/ 	.word	0xffffffff


	//   ....[21]....
        /*0300*/ 	.word	0xffffffff


	//   ....[22]....
        /*0304*/ 	.word	0xffffffff


	//   ....[23]....
        /*0308*/ 	.word	0xffffffff


	//   ....[24]....
        /*030c*/ 	.word	0xffffffff


	//   ....[25]....
        /*0310*/ 	.word	0xffffffff


	//   ....[26]....
        /*0314*/ 	.word	0xffffffff


	//   ....[27]....
        /*0318*/ 	.word	0xffffffff


	//   ....[28]....
        /*031c*/ 	.word	0xffffffff


	//   ....[29]....
        /*0320*/ 	.word	0xffffffff


	//   ....[30]....
        /*0324*/ 	.word	0xffffffff


	//   ....[31]....
        /*0328*/ 	.word	0xffffffff


	//   ....[32]....
        /*032c*/ 	.word	0xffffffff


	//   ....[33]....
        /*0330*/ 	.word	0xffffffff


	//   ....[34]....
        /*0334*/ 	.word	0xffffffff


	//   ....[35]....
        /*0338*/ 	.word	0xffffffff


	//   ....[36]....
        /*033c*/ 	.word	0xffffffff


	//   ....[37]....
        /*0340*/ 	.word	0xffffffff


	//   ....[38]....
        /*0344*/ 	.word	0xffffffff


	//   ....[39]....
        /*0348*/ 	.word	0xffffffff


	//   ....[40]....
        /*034c*/ 	.word	0xffffffff


	//   ....[41]....
        /*0350*/ 	.word	0xffffffff


	//   ....[42]....
        /*0354*/ 	.word	0xffffffff


	//   ....[43]....
        /*0358*/ 	.word	0xffffffff


	//   ....[44]....
        /*035c*/ 	.word	0xffffffff


	//   ....[45]....
        /*0360*/ 	.word	0xffffffff


	//   ....[46]....
        /*0364*/ 	.word	0xffffffff


	//   ....[47]....
        /*0368*/ 	.word	0xffffffff


	//   ....[48]....
        /*036c*/ 	.word	0xffffffff


	//   ....[49]....
        /*0370*/ 	.word	0xffffffff


	//   ....[50]....
        /*0374*/ 	.word	0xffffffff


	//   ....[51]....
        /*0378*/ 	.word	0xffffffff


	//   ....[52]....
        /*037c*/ 	.word	0xffffffff


	//   ....[53]....
        /*0380*/ 	.word	0xffffffff


	//   ....[54]....
        /*0384*/ 	.word	0xffffffff


	//   ....[55]....
        /*0388*/ 	.word	0xffffffff


	//   ....[56]....
        /*038c*/ 	.word	0xffffffff


	//   ....[57]....
        /*0390*/ 	.word	0xffffffff


	//   ....[58]....
        /*0394*/ 	.word	0xffffffff


	//   ....[59]....
        /*0398*/ 	.word	0xffffffff


	//   ....[60]....
        /*039c*/ 	.word	0xffffffff


	//   ....[61]....
        /*03a0*/ 	.word	0xffffffff


	//   ....[62]....
        /*03a4*/ 	.word	0xffffffff


	//   ....[63]....
        /*03a8*/ 	.word	0xffffffff


	//   ....[64]....
        /*03ac*/ 	.word	0xffffffff


	//   ....[65]....
        /*03b0*/ 	.word	0xffffffff


	//   ....[66]....
        /*03b4*/ 	.word	0xffffffff


	//   ....[67]....
        /*03b8*/ 	.word	0xffffffff


	//   ....[68]....
        /*03bc*/ 	.word	0x0500000f


	//   ....[69]....
        /*03c0*/ 	.word	0x0500000f


	//   ....[70]....
        /*03c4*/ 	.word	0x0500000f


	//   ....[71]....
        /*03c8*/ 	.word	0x0500000f


	//   ....[72]....
        /*03cc*/ 	.word	0x0500000f


	//   ....[73]....
        /*03d0*/ 	.word	0x0500000f


	//   ....[74]....
        /*03d4*/ 	.word	0x0500000f


	//   ....[75]....
        /*03d8*/ 	.word	0x0500000f


	//   ....[76]....
        /*03dc*/ 	.word	0x0500000f


	//   ....[77]....
        /*03e0*/ 	.word	0x0500000f


	//   ....[78]....
        /*03e4*/ 	.word	0x0500000f


	//   ....[79]....
        /*03e8*/ 	.word	0x0500000f


	//   ....[80]....
        /*03ec*/ 	.word	0x0500000f


	//   ....[81]....
        /*03f0*/ 	.word	0x0500000f


	//   ....[82]....
        /*03f4*/ 	.word	0x0500000f


	//   ....[83]....
        /*03f8*/ 	.word	0x0500000f


	//   ....[84]....
        /*03fc*/ 	.word	0x0500000f


	//   ....[85]....
        /*0400*/ 	.word	0x0500000f


	//   ....[86]....
        /*0404*/ 	.word	0x0500000f


	//   ....[87]....
        /*0408*/ 	.word	0x0500000f


	//   ....[88]....
        /*040c*/ 	.word	0x0500000f


	//   ....[89]....
        /*0410*/ 	.word	0x0500000f


	//   ....[90]....
        /*0414*/ 	.word	0x0500000f


	//   ....[91]....
        /*0418*/ 	.word	0x0500000f


	//   ....[92]....
        /*041c*/ 	.word	0x0500000f


	//   ....[93]....
        /*0420*/ 	.word	0x0500000f


	//   ....[94]....
        /*0424*/ 	.word	0x0500000f


	//   ....[95]....
        /*0428*/ 	.word	0x0500000f


	//   ....[96]....
        /*042c*/ 	.word	0x0500000f


	//   ....[97]....
        /*0430*/ 	.word	0x0500000f


	//   ....[98]....
        /*0434*/ 	.word	0x0500000f


	//   ....[99]....
        /*0438*/ 	.word	0x0500000f


	//   ....[100]....
        /*043c*/ 	.word	0x0500000f


	//   ....[101]....
        /*0440*/ 	.word	0x0500000f


	//   ....[102]....
        /*0444*/ 	.word	0x0500000f


	//   ....[103]....
        /*0448*/ 	.word	0x0500000f


	//----- nvinfo : EIATTR_COOP_GROUP_INSTR_OFFSETS
	.align		4
.L_399:
        /*044c*/ 	.byte	0x04, 0x28
        /*044e*/ 	.short	(.L_401 - .L_400)


	//   ....[0]....
.L_400:
        /*0450*/ 	.word	0x00000060


	//   ....[1]....
        /*0454*/ 	.word	0x000001d0


	//   ....[2]....
        /*0458*/ 	.word	0x00000220


	//   ....[3]....
        /*045c*/ 	.word	0x00000410


	//   ....[4]....
        /*0460*/ 	.word	0x00000570


	//   ....[5]....
        /*0464*/ 	.word	0x00000690


	//   ....[6]....
        /*0468*/ 	.word	0x000007f0


	//   ....[7]....
        /*046c*/ 	.word	0x00004be0


	//   ....[8]....
        /*0470*/ 	.word	0x00006da0


	//   ....[9]....
        /*0474*/ 	.word	0x0000b3c0


	//   ....[10]....
        /*0478*/ 	.word	0x0000b420


	//   ....[11]....
        /*047c*/ 	.word	0x0000b690


	//   ....[12]....
        /*0480*/ 	.word	0x0000b710


	//   ....[13]....
        /*0484*/ 	.word	0x0000c0e0


	//   ....[14]....
        /*0488*/ 	.word	0x0000d380


	//   ....[15]....
        /*048c*/ 	.word	0x0000d460


	//   ....[16]....
        /*0490*/ 	.word	0x0000d860


	//   ....[17]....
        /*0494*/ 	.word	0x0000d900


	//   ....[18]....
        /*0498*/ 	.word	0x0000eae0


	//   ....[19]....
        /*049c*/ 	.word	0x0000f590


	//   ....[20]....
        /*04a0*/ 	.word	0x0000f600


	//   ....[21]....
        /*04a4*/ 	.word	0x0000f8f0


	//   ....[22]....
        /*04a8*/ 	.word	0x0000f9e0


	//   ....[23]....
        /*04ac*/ 	.word	0x00010b90


	//   ....[24]....
        /*04b0*/ 	.word	0x00011d20


	//   ....[25]....
        /*04b4*/ 	.word	0x00011e20


	//   ....[26]....
        /*04b8*/ 	.word	0x000121d0


	//   ....[27]....
        /*04bc*/ 	.word	0x00012230


	//   ....[28]....
        /*04c0*/ 	.word	0x00013480


	//   ....[29]....
        /*04c4*/ 	.word	0x000134d0


	//   ....[30]....
        /*04c8*/ 	.word	0x00013500


	//   ....[31]....
        /*04cc*/ 	.word	0x000135a0


	//   ....[32]....
        /*04d0*/ 	.word	0x000135c0


	//   ....[33]....
        /*04d4*/ 	.word	0x00014f50


	//   ....[34]....
        /*04d8*/ 	.word	0x000166e0


	//   ....[35]....
        /*04dc*/ 	.word	0x00016850


	//   ....[36]....
        /*04e0*/ 	.word	0x00016880


	//   ....[37]....
        /*04e4*/ 	.word	0x000168c0


	//   ....[38]....
        /*04e8*/ 	.word	0x00016930


	//   ....[39]....
        /*04ec*/ 	.word	0x00016990


	//   ....[40]....
        /*04f0*/ 	.word	0x000169d0


	//   ....[41]....
        /*04f4*/ 	.word	0x00016b70


	//   ....[42]....
        /*04f8*/ 	.word	0x00016bd0


	//   ....[43]....
        /*04fc*/ 	.word	0x00016c10


	//   ....[44]....
        /*0500*/ 	.word	0x00016c50


	//   ....[45]....
        /*0504*/ 	.word	0x00016c80


	//   ....[46]....
        /*0508*/ 	.word	0x00016cb0


	//   ....[47]....
        /*050c*/ 	.word	0x00016d40


	//   ....[48]....
        /*0510*/ 	.word	0x00016da0


	//   ....[49]....
        /*0514*/ 	.word	0x00016e30


	//   ....[50]....
        /*0518*/ 	.word	0x0001bf60


	//   ....[51]....
        /*051c*/ 	.word	0x0001bf70


	//   ....[52]....
        /*0520*/ 	.word	0x0001c080


	//   ....[53]....
        /*0524*/ 	.word	0x0001c0e0


	//   ....[54]....
        /*0528*/ 	.word	0x0001c120


	//   ....[55]....
        /*052c*/ 	.word	0x0001c160


	//   ....[56]....
        /*0530*/ 	.word	0x0001c190


	//   ....[57]....
        /*0534*/ 	.word	0x0001c1c0


	//   ....[58]....
        /*0538*/ 	.word	0x0001c350


	//   ....[59]....
        /*053c*/ 	.word	0x0001c3b0


	//   ....[60]....
        /*0540*/ 	.word	0x0001c3f0


	//   ....[61]....
        /*0544*/ 	.word	0x0001c430


	//   ....[62]....
        /*0548*/ 	.word	0x0001c460


	//   ....[63]....
        /*054c*/ 	.word	0x0001c490


	//   ....[64]....
        /*0550*/ 	.word	0x0001c550


	//   ....[65]....
        /*0554*/ 	.word	0x0001c570


	//   ....[66]....
        /*0558*/ 	.word	0x0001c5e0


	//   ....[67]....
        /*055c*/ 	.word	0x0001cc70


	//   ....[68]....
        /*0560*/ 	.word	0x0001d150


	//   ....[69]....
        /*0564*/ 	.word	0x0001d1f0


	//   ....[70]....
        /*0568*/ 	.word	0x0001d290


	//   ....[71]....
        /*056c*/ 	.word	0x0001d330


	//   ....[72]....
        /*0570*/ 	.word	0x0001d3d0


	//   ....[73]....
        /*0574*/ 	.word	0x0001d470


	//   ....[74]....
        /*0578*/ 	.word	0x0001d510


	//   ....[75]....
        /*057c*/ 	.word	0x0001d5b0


	//   ....[76]....
        /*0580*/ 	.word	0x0001d6a0


	//   ....[77]....
        /*0584*/ 	.word	0x0001d740


	//   ....[78]....
        /*0588*/ 	.word	0x0001d7e0


	//   ....[79]....
        /*058c*/ 	.word	0x0001d880


	//   ....[80]....
        /*0590*/ 	.word	0x0001d920


	//   ....[81]....
        /*0594*/ 	.word	0x0001d9c0


	//   ....[82]....
        /*0598*/ 	.word	0x0001da60


	//   ....[83]....
        /*059c*/ 	.word	0x0001db00


	//   ....[84]....
        /*05a0*/ 	.word	0x0001dea0


	//   ....[85]....
        /*05a4*/ 	.word	0x0001e180


	//   ....[86]....
        /*05a8*/ 	.word	0x0001e5a0


	//   ....[87]....
        /*05ac*/ 	.word	0x0001e630


	//   ....[88]....
        /*05b0*/ 	.word	0x0001e6d0


	//   ....[89]....
        /*05b4*/ 	.word	0x0001e780


	//   ....[90]....
        /*05b8*/ 	.word	0x0001e800


	//   ....[91]....
        /*05bc*/ 	.word	0x0001e880


	//   ....[92]....
        /*05c0*/ 	.word	0x0001e900


	//   ....[93]....
        /*05c4*/ 	.word	0x0001e980


	//   ....[94]....
        /*05c8*/ 	.word	0x0001ea10


	//   ....[95]....
        /*05cc*/ 	.word	0x0001eac0


	//   ....[96]....
        /*05d0*/ 	.word	0x0001eb40


	//   ....[97]....
        /*05d4*/ 	.word	0x0001ebc0


	//   ....[98]....
        /*05d8*/ 	.word	0x0001ec40


	//   ....[99]....
        /*05dc*/ 	.word	0x0001ecc0


	//   ....[100]....
        /*05e0*/ 	.word	0x0001ed30


	//   ....[101]....
        /*05e4*/ 	.word	0x0001edd0


	//   ....[102]....
        /*05e8*/ 	.word	0x0001ee60


	//   ....[103]....
        /*05ec*/ 	.word	0x0001ef90


	//----- nvinfo : EIATTR_REG_RECONFIG
	.align		4
.L_401:
        /*05f0*/ 	.byte	0x01, 0x54
	.zero		2


	//----- nvinfo : EIATTR_SYSCALL_OFFSETS
	.align		4
        /*05f4*/ 	.byte	0x04, 0x46
        /*05f6*/ 	.short	(.L_403 - .L_402)


	//   ....[0]....
.L_402:
        /*05f8*/ 	.word	0x00001b30


	//   ....[1]....
        /*05fc*/ 	.word	0x00001c80


	//   ....[2]....
        /*0600*/ 	.word	0x00006f60


	//   ....[3]....
        /*0604*/ 	.word	0x00007400


	//   ....[4]....
        /*0608*/ 	.word	0x00019240


	//   ....[5]....
        /*060c*/ 	.word	0x00019380


	//   ....[6]....
        /*0610*/ 	.word	0x00019480


	//----- nvinfo : EIATTR_MBARRIER_INSTR_OFFSETS
	.align		4
.L_403:
        /*0614*/ 	.byte	0x04, 0x39
        /*0616*/ 	.short	(.L_405 - .L_404)


	//   ....[0]....
.L_404:
        /*0618*/ 	.word	0x00000300
        /*061c*/ 	.word	0x000000ff
        /*0620*/ 	.word	0x00028c00
        /*0624*/ 	.short	0x0100
        /*0626*/ 	.byte	0x08
	.zero		1


	//   ....[1]....
        /*0628*/ 	.word	0x00000310
        /*062c*/ 	.word	0x000000ff
        /*0630*/ 	.word	0x00028c20
        /*0634*/ 	.short	0x0100
        /*0636*/ 	.byte	0x08
	.zero		1


	//   ....[2]....
        /*0638*/ 	.word	0x000003c0
        /*063c*/ 	.word	0x000000ff
        /*0640*/ 	.word	0x00028c30
        /*0644*/ 	.short	0x0100
        /*0646*/ 	.byte	0x06
	.zero		1


	//   ....[3]....
        /*0648*/ 	.word	0x000003d0
        /*064c*/ 	.word	0x000000ff
        /*0650*/ 	.word	0x00028c40
        /*0654*/ 	.short	0x0100
        /*0656*/ 	.byte	0x06
	.zero		1


	//   ....[4]....
        /*0658*/ 	.word	0x000003e0
        /*065c*/ 	.word	0x000000ff
        /*0660*/ 	.word	0x00028c38
        /*0664*/ 	.short	0x0100
        /*0666*/ 	.byte	0x06
	.zero		1


	//   ....[5]....
        /*0668*/ 	.word	0x000003f0
        /*066c*/ 	.word	0x000000ff
        /*0670*/ 	.word	0x00028c48
        /*0674*/ 	.short	0x0100
        /*0676*/ 	.byte	0x06
	.zero		1


	//   ....[6]....
        /*0678*/ 	.word	0x00000520
        /*067c*/ 	.word	0x000000ff
        /*0680*/ 	.word	0x00028c50
        /*0684*/ 	.short	0x0100
        /*0686*/ 	.byte	0x08
	.zero		1


	//   ....[7]....
        /*0688*/ 	.word	0x00000530
        /*068c*/ 	.word	0x000000ff
        /*0690*/ 	.word	0x00028c60
        /*0694*/ 	.short	0x0100
        /*0696*/ 	.byte	0x08
	.zero		1


	//   ....[8]....
        /*0698*/ 	.word	0x00000540
        /*069c*/ 	.word	0x000000ff
        /*06a0*/ 	.word	0x00028c58
        /*06a4*/ 	.short	0x0100
        /*06a6*/ 	.byte	0x08
	.zero		1


	//   ....[9]....
        /*06a8*/ 	.word	0x00000550
        /*06ac*/ 	.word	0x000000ff
        /*06b0*/ 	.word	0x00028c68
        /*06b4*/ 	.short	0x0100
        /*06b6*/ 	.byte	0x08
	.zero		1


	//   ....[10]....
        /*06b8*/ 	.word	0x00000640
        /*06bc*/ 	.word	0x000000ff
        /*06c0*/ 	.word	0x00028c70
        /*06c4*/ 	.short	0x0100
        /*06c6*/ 	.byte	0x06
	.zero		1


	//   ....[11]....
        /*06c8*/ 	.word	0x00000650
        /*06cc*/ 	.word	0x000000ff
        /*06d0*/ 	.word	0x00028c80
        /*06d4*/ 	.short	0x0100
        /*06d6*/ 	.byte	0x06
	.zero		1


	//   ....[12]....
        /*06d8*/ 	.word	0x00000660
        /*06dc*/ 	.word	0x000000ff
        /*06e0*/ 	.word	0x00028c78
        /*06e4*/ 	.short	0x0100
        /*06e6*/ 	.byte	0x06
	.zero		1


	//   ....[13]....
        /*06e8*/ 	.word	0x00000670
        /*06ec*/ 	.word	0x000000ff
        /*06f0*/ 	.word	0x00028c88
        /*06f4*/ 	.short	0x0100
        /*06f6*/ 	.byte	0x06
	.zero		1


	//   ....[14]....
        /*06f8*/ 	.word	0x000007a0
        /*06fc*/ 	.word	0x000000ff
        /*0700*/ 	.word	0x00028c90
        /*0704*/ 	.short	0x0100
        /*0706*/ 	.byte	0x08
	.zero		1


	//   ....[15]....
        /*0708*/ 	.word	0x000007b0
        /*070c*/ 	.word	0x000000ff
        /*0710*/ 	.word	0x00028ca0
        /*0714*/ 	.short	0x0100
        /*0716*/ 	.byte	0x08
	.zero		1


	//   ....[16]....
        /*0718*/ 	.word	0x000007c0
        /*071c*/ 	.word	0x000000ff
        /*0720*/ 	.word	0x00028c98
        /*0724*/ 	.short	0x0100
        /*0726*/ 	.byte	0x08
	.zero		1


	//   ....[17]....
        /*0728*/ 	.word	0x000007d0
        /*072c*/ 	.word	0x000000ff
        /*0730*/ 	.word	0x00028ca8
        /*0734*/ 	.short	0x0100
        /*0736*/ 	.byte	0x08
	.zero		1


	//   ....[18]....
        /*0738*/ 	.word	0x00000900
        /*073c*/ 	.word	0x000000ff
        /*0740*/ 	.word	0x00028cb0
        /*0744*/ 	.short	0x0100
        /*0746*/ 	.byte	0x08
	.zero		1


	//   ....[19]....
        /*0748*/ 	.word	0x00000910
        /*074c*/ 	.word	0x000000ff
        /*0750*/ 	.word	0x00028cc0
        /*0754*/ 	.short	0x0100
        /*0756*/ 	.byte	0x08
	.zero		1


	//   ....[20]....
        /*0758*/ 	.word	0x00000920
        /*075c*/ 	.word	0x000000ff
        /*0760*/ 	.word	0x00028cb8
        /*0764*/ 	.short	0x0100
        /*0766*/ 	.byte	0x08
	.zero		1


	//   ....[21]....
        /*0768*/ 	.word	0x00000930
        /*076c*/ 	.word	0x000000ff
        /*0770*/ 	.word	0x00028cc8
        /*0774*/ 	.short	0x0100
        /*0776*/ 	.byte	0x08
	.zero		1


	//   ....[22]....
        /*0778*/ 	.word	0x000028c0
        /*077c*/ 	.word	0x00000046
        /*0780*/ 	.word	0x00028c90
        /*0784*/ 	.short	0x010a
        /*0786*/ 	.byte	0x3f
	.zero		1


	//   ....[23]....
        /*0788*/ 	.word	0x00003260
        /*078c*/ 	.word	0x00000046
        /*0790*/ 	.word	0x00028c90
        /*0794*/ 	.short	0x010a
        /*0796*/ 	.byte	0x3f
	.zero		1


	//   ....[24]....
        /*0798*/ 	.word	0x00003ad0
        /*079c*/ 	.word	0x00000046
        /*07a0*/ 	.word	0x00028c90
        /*07a4*/ 	.short	0x010a
        /*07a6*/ 	.byte	0x3f
	.zero		1


	//   ....[25]....
        /*07a8*/ 	.word	0x00003cd0
        /*07ac*/ 	.word	0x00000004
        /*07b0*/ 	.word	0x00000000
        /*07b4*/ 	.short	0x0101
        /*07b6*/ 	.byte	0x3f
	.zero		1


	//   ....[26]....
        /*07b8*/ 	.word	0x00003d10
        /*07bc*/ 	.word	0x00000046
        /*07c0*/ 	.word	0x00028cb0
        /*07c4*/ 	.short	0x010a
        /*07c6*/ 	.byte	0x3f
	.zero		1


	//   ....[27]....
        /*07c8*/ 	.word	0x00004340
        /*07cc*/ 	.word	0x00000046
        /*07d0*/ 	.word	0x00000000
        /*07d4*/ 	.short	0x0101
        /*07d6*/ 	.byte	0x3f
	.zero		1


	//   ....[28]....
        /*07d8*/ 	.word	0x00004d00
        /*07dc*/ 	.word	0x00000098
        /*07e0*/ 	.word	0x00028c50
        /*07e4*/ 	.short	0x010a
        /*07e6*/ 	.byte	0x3f
	.zero		1


	//   ....[29]....
        /*07e8*/ 	.word	0x000050c0
        /*07ec*/ 	.word	0x00000000
        /*07f0*/ 	.word	0x00000000
        /*07f4*/ 	.short	0x0101
        /*07f6*/ 	.byte	0x3f
	.zero		1


	//   ....[30]....
        /*07f8*/ 	.word	0x000059e0
        /*07fc*/ 	.word	0x00000000
        /*0800*/ 	.word	0x00028c50
        /*0804*/ 	.short	0x010a
        /*0806*/ 	.byte	0x3f
	.zero		1


	//   ....[31]....
        /*0808*/ 	.word	0x00005a30
        /*080c*/ 	.word	0x00000000
        /*0810*/ 	.word	0x00028c50
        /*0814*/ 	.short	0x010a
        /*0816*/ 	.byte	0x3f
	.zero		1


	//   ....[32]....
        /*0818*/ 	.word	0x00005cf0
        /*081c*/ 	.word	0x00000000
        /*0820*/ 	.word	0x00000000
        /*0824*/ 	.short	0x0101
        /*0826*/ 	.byte	0x3f
	.zero		1


	//   ....[33]....
        /*0828*/ 	.word	0x00006ff0
        /*082c*/ 	.word	0x00000002
        /*0830*/ 	.word	0x00028c00
        /*0834*/ 	.short	0x010a
        /*0836*/ 	.byte	0x3f
	.zero		1


	//   ....[34]....
        /*0838*/ 	.word	0x00007040
        /*083c*/ 	.word	0x00000002
        /*0840*/ 	.word	0x00028c00
        /*0844*/ 	.short	0x010a
        /*0846*/ 	.byte	0x3f
	.zero		1


	//   ....[35]....
        /*0848*/ 	.word	0x00007c70
        /*084c*/ 	.word	0x00000002
        /*0850*/ 	.word	0x00028c00
        /*0854*/ 	.short	0x010a
        /*0856*/ 	.byte	0x3f
	.zero		1


	//   ....[36]....
        /*0858*/ 	.word	0x00008fa0
        /*085c*/ 	.word	0x00000002
        /*0860*/ 	.word	0x00028c00
        /*0864*/ 	.short	0x010a
        /*0866*/ 	.byte	0x3f
	.zero		1


	//   ....[37]....
        /*0868*/ 	.word	0x00009e30
        /*086c*/ 	.word	0x00000009
        /*0870*/ 	.word	0x00028c30
        /*0874*/ 	.short	0x010a
        /*0876*/ 	.byte	0x3f
	.zero		1


	//   ....[38]....
        /*0878*/ 	.word	0x00009ec0
        /*087c*/ 	.word	0x00000009
        /*0880*/ 	.word	0x00028c30
        /*0884*/ 	.short	0x010a
        /*0886*/ 	.byte	0x3f
	.zero		1


	//   ....[39]....
        /*0888*/ 	.word	0x0000a500
        /*088c*/ 	.word	0x00000000
        /*0890*/ 	.word	0x00000000
        /*0894*/ 	.short	0x0101
        /*0896*/ 	.byte	0x3f
	.zero		1


	//   ....[40]....
        /*0898*/ 	.word	0x0000bd60
        /*089c*/ 	.word	0x00000009
        /*08a0*/ 	.word	0x00028c50
        /*08a4*/ 	.short	0x010a
        /*08a6*/ 	.byte	0x3f
	.zero		1


	//   ....[41]....
        /*08a8*/ 	.word	0x0000be10
        /*08ac*/ 	.word	0x00000009
        /*08b0*/ 	.word	0x00028c50
        /*08b4*/ 	.short	0x010a
        /*08b6*/ 	.byte	0x3f
	.zero		1


	//   ....[42]....
        /*08b8*/ 	.word	0x0000c100
        /*08bc*/ 	.word	0x00000009
        /*08c0*/ 	.word	0x00000000
        /*08c4*/ 	.short	0x0101
        /*08c6*/ 	.byte	0x3f
	.zero		1


	//   ....[43]....
        /*08c8*/ 	.word	0x0000c3b0
        /*08cc*/ 	.word	0x000000d8
        /*08d0*/ 	.word	0x00028c30
        /*08d4*/ 	.short	0x010a
        /*08d6*/ 	.byte	0x3f
	.zero		1


	//   ....[44]....
        /*08d8*/ 	.word	0x0000c420
        /*08dc*/ 	.word	0x000000d8
        /*08e0*/ 	.word	0x00028c30
        /*08e4*/ 	.short	0x010a
        /*08e6*/ 	.byte	0x3f
	.zero		1


	//   ....[45]....
        /*08e8*/ 	.word	0x0000c900
        /*08ec*/ 	.word	0x00000098
        /*08f0*/ 	.word	0x00000000
        /*08f4*/ 	.short	0x0101
        /*08f6*/ 	.byte	0x3f
	.zero		1


	//   ....[46]....
        /*08f8*/ 	.word	0x0000e7b0
        /*08fc*/ 	.word	0x000000d8
        /*0900*/ 	.word	0x00028c50
        /*0904*/ 	.short	0x010a
        /*0906*/ 	.byte	0x3f
	.zero		1


	//   ....[47]....
        /*0908*/ 	.word	0x0000e800
        /*090c*/ 	.word	0x000000d8
        /*0910*/ 	.word	0x00028c50
        /*0914*/ 	.short	0x010a
        /*0916*/ 	.byte	0x3f
	.zero		1


	//   ....[48]....
        /*0918*/ 	.word	0x0000eb00
        /*091c*/ 	.word	0x000000d8
        /*0920*/ 	.word	0x00000000
        /*0924*/ 	.short	0x0101
        /*0926*/ 	.byte	0x3f
	.zero		1


	//   ....[49]....
        /*0928*/ 	.word	0x0000ee90
        /*092c*/ 	.word	0x00000009
        /*0930*/ 	.word	0x00028c30
        /*0934*/ 	.short	0x010a
        /*0936*/ 	.byte	0x3f
	.zero		1


	//   ....[50]....
        /*0938*/ 	.word	0x0000ef00
        /*093c*/ 	.word	0x00000009
        /*0940*/ 	.word	0x00028c30
        /*0944*/ 	.short	0x010a
        /*0946*/ 	.byte	0x3f
	.zero		1


	//   ....[51]....
        /*0948*/ 	.word	0x0000fd10
        /*094c*/ 	.word	0x0000009a
        /*0950*/ 	.word	0x00000000
        /*0954*/ 	.short	0x0101
        /*0956*/ 	.byte	0x3f
	.zero		1


	//   ....[52]....
        /*0958*/ 	.word	0x00010880
        /*095c*/ 	.word	0x00000009
        /*0960*/ 	.word	0x00028c50
        /*0964*/ 	.short	0x010a
        /*0966*/ 	.byte	0x3f
	.zero		1


	//   ....[53]....
        /*0968*/ 	.word	0x000108d0
        /*096c*/ 	.word	0x00000009
        /*0970*/ 	.word	0x00028c50
        /*0974*/ 	.short	0x010a
        /*0976*/ 	.byte	0x3f
	.zero		1


	//   ....[54]....
        /*0978*/ 	.word	0x00010bb0
        /*097c*/ 	.word	0x00000009
        /*0980*/ 	.word	0x00000000
        /*0984*/ 	.short	0x0101
        /*0986*/ 	.byte	0x3f
	.zero		1


	//   ....[55]....
        /*0988*/ 	.word	0x00010d10
        /*098c*/ 	.word	0x000000bf
        /*0990*/ 	.word	0x00028c30
        /*0994*/ 	.short	0x010a
        /*0996*/ 	.byte	0x3f
	.zero		1


	//   ....[56]....
        /*0998*/ 	.word	0x00010d80
        /*099c*/ 	.word	0x000000bf
        /*09a0*/ 	.word	0x00028c30
        /*09a4*/ 	.short	0x010a
        /*09a6*/ 	.byte	0x3f
	.zero		1


	//   ....[57]....
        /*09a8*/ 	.word	0x00011240
        /*09ac*/ 	.word	0x00000014
        /*09b0*/ 	.word	0x00000000
        /*09b4*/ 	.short	0x0101
        /*09b6*/ 	.byte	0x3f
	.zero		1


	//   ....[58]....
        /*09b8*/ 	.word	0x00013150
        /*09bc*/ 	.word	0x000000bf
        /*09c0*/ 	.word	0x00028c50
        /*09c4*/ 	.short	0x010a
        /*09c6*/ 	.byte	0x3f
	.zero		1


	//   ....[59]....
        /*09c8*/ 	.word	0x000131a0
        /*09cc*/ 	.word	0x000000bf
        /*09d0*/ 	.word	0x00028c50
        /*09d4*/ 	.short	0x010a
        /*09d6*/ 	.byte	0x3f
	.zero		1


	//   ....[60]....
        /*09d8*/ 	.word	0x000134a0
        /*09dc*/ 	.word	0x000000bf
        /*09e0*/ 	.word	0x00000000
        /*09e4*/ 	.short	0x0101
        /*09e6*/ 	.byte	0x3f
	.zero		1


	//   ....[61]....
        /*09e8*/ 	.word	0x000157c0
        /*09ec*/ 	.word	0x00000000
        /*09f0*/ 	.word	0x00000000
        /*09f4*/ 	.short	0x0101
        /*09f6*/ 	.byte	0x3f
	.zero		1


	//   ....[62]....
        /*09f8*/ 	.word	0x00017df0
        /*09fc*/ 	.word	0x00000007
        /*0a00*/ 	.word	0x00028c20
        /*0a04*/ 	.short	0x010a
        /*0a06*/ 	.byte	0x3f
	.zero		1


	//   ....[63]....
        /*0a08*/ 	.word	0x00017e80
        /*0a0c*/ 	.word	0x00000008
        /*0a10*/ 	.word	0x00028ca0
        /*0a14*/ 	.short	0x010a
        /*0a16*/ 	.byte	0x3f
	.zero		1


	//   ....[64]....
        /*0a18*/ 	.word	0x00018060
        /*0a1c*/ 	.word	0x00000008
        /*0a20*/ 	.word	0x00028cc0
        /*0a24*/ 	.short	0x010a
        /*0a26*/ 	.byte	0x3f
	.zero		1


	//   ....[65]....
        /*0a28*/ 	.word	0x000185b0
        /*0a2c*/ 	.word	0x00000009
        /*0a30*/ 	.word	0x00028ca0
        /*0a34*/ 	.short	0x010a
        /*0a36*/ 	.byte	0x3f
	.zero		1


	//   ....[66]....
        /*0a38*/ 	.word	0x00018770
        /*0a3c*/ 	.word	0x00000009
        /*0a40*/ 	.word	0x00028cc0
        /*0a44*/ 	.short	0x010a
        /*0a46*/ 	.byte	0x3f
	.zero		1


	//   ....[67]....
        /*0a48*/ 	.word	0x00019990
        /*0a4c*/ 	.word	0x00000005
        /*0a50*/ 	.word	0x00028c40
        /*0a54*/ 	.short	0x010a
        /*0a56*/ 	.byte	0x3f
	.zero		1


	//   ....[68]....
        /*0a58*/ 	.word	0x00019d80
        /*0a5c*/ 	.word	0x00000007
        /*0a60*/ 	.word	0x00028c20
        /*0a64*/ 	.short	0x010a
        /*0a66*/ 	.byte	0x3f
	.zero		1


	//   ....[69]....
        /*0a68*/ 	.word	0x00019e40
        /*0a6c*/ 	.word	0x00000002
        /*0a70*/ 	.word	0x00028c60
        /*0a74*/ 	.short	0x010a
        /*0a76*/ 	.byte	0x3f
	.zero		1


	//   ....[70]....
        /*0a78*/ 	.word	0x0001a5d0
        /*0a7c*/ 	.word	0x00000002
        /*0a80*/ 	.word	0x00028c40
        /*0a84*/ 	.short	0x010a
        /*0a86*/ 	.byte	0x3f
	.zero		1


	//   ....[71]....
        /*0a88*/ 	.word	0x0001a7e0
        /*0a8c*/ 	.word	0x00000002
        /*0a90*/ 	.word	0x00028c60
        /*0a94*/ 	.short	0x010a
        /*0a96*/ 	.byte	0x3f
	.zero		1


	//   ....[72]....
        /*0a98*/ 	.word	0x0001aec0
        /*0a9c*/ 	.word	0x00000002
        /*0aa0*/ 	.word	0x00028c40
        /*0aa4*/ 	.short	0x010a
        /*0aa6*/ 	.byte	0x3f
	.zero		1


	//   ....[73]....
        /*0aa8*/ 	.word	0x0001b0c0
        /*0aac*/ 	.word	0x00000002
        /*0ab0*/ 	.word	0x00028c60
        /*0ab4*/ 	.short	0x010a
        /*0ab6*/ 	.byte	0x3f
	.zero		1


	//   ....[74]....
        /*0ab8*/ 	.word	0x0001b710
        /*0abc*/ 	.word	0x00000002
        /*0ac0*/ 	.word	0x00028c40
        /*0ac4*/ 	.short	0x010a
        /*0ac6*/ 	.byte	0x3f
	.zero		1


	//   ....[75]....
        /*0ac8*/ 	.word	0x0001b920
        /*0acc*/ 	.word	0x00000002
        /*0ad0*/ 	.word	0x00028c60
        /*0ad4*/ 	.short	0x010a
        /*0ad6*/ 	.byte	0x3f
	.zero		1


	//   ....[76]....
        /*0ad8*/ 	.word	0x0001cbf0
        /*0adc*/ 	.word	0x00000000
        /*0ae0*/ 	.word	0x00028c20
        /*0ae4*/ 	.short	0x010a
        /*0ae6*/ 	.byte	0x3f
	.zero		1


	//   ....[77]....
        /*0ae8*/ 	.word	0x0001cda0
        /*0aec*/ 	.word	0x00000006
        /*0af0*/ 	.word	0x00000000
        /*0af4*/ 	.short	0x010a
        /*0af6*/ 	.byte	0x3f
	.zero		1


	//   ....[78]....
        /*0af8*/ 	.word	0x0001ce10
        /*0afc*/ 	.word	0x00000007
        /*0b00*/ 	.word	0x00000000
        /*0b04*/ 	.short	0x010a
        /*0b06*/ 	.byte	0x3f
	.zero		1


	//   ....[79]....
        /*0b08*/ 	.word	0x0001ce80
        /*0b0c*/ 	.word	0x00000004
        /*0b10*/ 	.word	0x00000000
        /*0b14*/ 	.short	0x010a
        /*0b16*/ 	.byte	0x3f
	.zero		1


	//   ....[80]....
        /*0b18*/ 	.word	0x0001ceb0
        /*0b1c*/ 	.word	0x00000003
        /*0b20*/ 	.word	0x00000000
        /*0b24*/ 	.short	0x010a
        /*0b26*/ 	.byte	0x3f
	.zero		1


	//   ....[81]....
        /*0b28*/ 	.word	0x0001cf10
        /*0b2c*/ 	.word	0x00000046
        /*0b30*/ 	.word	0x00028c90
        /*0b34*/ 	.short	0x010a
        /*0b36*/ 	.byte	0x3f
	.zero		1


	//   ....[82]....
        /*0b38*/ 	.word	0x0001cf60
        /*0b3c*/ 	.word	0x00000046
        /*0b40*/ 	.word	0x00028c90
        /*0b44*/ 	.short	0x010a
        /*0b46*/ 	.byte	0x3f
	.zero		1


	//   ....[83]....
        /*0b48*/ 	.word	0x0001cfb0
        /*0b4c*/ 	.word	0x00000046
        /*0b50*/ 	.word	0x00028c90
        /*0b54*/ 	.short	0x010a
        /*0b56*/ 	.byte	0x3f
	.zero		1


	//   ....[84]....
        /*0b58*/ 	.word	0x0001d000
        /*0b5c*/ 	.word	0x00000046
        /*0b60*/ 	.word	0x00028cb0
        /*0b64*/ 	.short	0x010a
        /*0b66*/ 	.byte	0x3f
	.zero		1


	//   ....[85]....
        /*0b68*/ 	.word	0x0001d050
        /*0b6c*/ 	.word	0x00000098
        /*0b70*/ 	.word	0x00028c50
        /*0b74*/ 	.short	0x010a
        /*0b76*/ 	.byte	0x3f
	.zero		1


	//   ....[86]....
        /*0b78*/ 	.word	0x0001d0a0
        /*0b7c*/ 	.word	0x00000000
        /*0b80*/ 	.word	0x00028c50
        /*0b84*/ 	.short	0x010a
        /*0b86*/ 	.byte	0x3f
	.zero		1


	//   ....[87]....
        /*0b88*/ 	.word	0x0001d5f0
        /*0b8c*/ 	.word	0x00000002
        /*0b90*/ 	.word	0x00028c00
        /*0b94*/ 	.short	0x010a
        /*0b96*/ 	.byte	0x3f
	.zero		1


	//   ....[88]....
        /*0b98*/ 	.word	0x0001db40
        /*0b9c*/ 	.word	0x00000002
        /*0ba0*/ 	.word	0x00028c00
        /*0ba4*/ 	.short	0x010a
        /*0ba6*/ 	.byte	0x3f
	.zero		1


	//   ....[89]....
        /*0ba8*/ 	.word	0x0001db90
        /*0bac*/ 	.word	0x00000009
        /*0bb0*/ 	.word	0x00028c30
        /*0bb4*/ 	.short	0x010a
        /*0bb6*/ 	.byte	0x3f
	.zero		1


	//   ....[90]....
        /*0bb8*/ 	.word	0x0001dbe0
        /*0bbc*/ 	.word	0x00000009
        /*0bc0*/ 	.word	0x00028c50
        /*0bc4*/ 	.short	0x010a
        /*0bc6*/ 	.byte	0x3f
	.zero		1


	//   ....[91]....
        /*0bc8*/ 	.word	0x0001dc30
        /*0bcc*/ 	.word	0x000000d8
        /*0bd0*/ 	.word	0x00028c30
        /*0bd4*/ 	.short	0x010a
        /*0bd6*/ 	.byte	0x3f
	.zero		1


	//   ....[92]....
        /*0bd8*/ 	.word	0x0001dc80
        /*0bdc*/ 	.word	0x000000d8
        /*0be0*/ 	.word	0x00028c50
        /*0be4*/ 	.short	0x010a
        /*0be6*/ 	.byte	0x3f
	.zero		1


	//   ....[93]....
        /*0be8*/ 	.word	0x0001dcd0
        /*0bec*/ 	.word	0x00000009
        /*0bf0*/ 	.word	0x00028c30
        /*0bf4*/ 	.short	0x010a
        /*0bf6*/ 	.byte	0x3f
	.zero		1


	//   ....[94]....
        /*0bf8*/ 	.word	0x0001dd20
        /*0bfc*/ 	.word	0x00000009
        /*0c00*/ 	.word	0x00028c50
        /*0c04*/ 	.short	0x010a
        /*0c06*/ 	.byte	0x3f
	.zero		1


	//   ....[95]....
        /*0c08*/ 	.word	0x0001dd70
        /*0c0c*/ 	.word	0x000000bf
        /*0c10*/ 	.word	0x00028c30
        /*0c14*/ 	.short	0x010a
        /*0c16*/ 	.byte	0x3f
	.zero		1


	//   ....[96]....
        /*0c18*/ 	.word	0x0001ddc0
        /*0c1c*/ 	.word	0x000000bf
        /*0c20*/ 	.word	0x00028c50
        /*0c24*/ 	.short	0x010a
        /*0c26*/ 	.byte	0x3f
	.zero		1


	//   ....[97]....
        /*0c28*/ 	.word	0x0001df60
        /*0c2c*/ 	.word	0x00000007
        /*0c30*/ 	.word	0x00028c20
        /*0c34*/ 	.short	0x010a
        /*0c36*/ 	.byte	0x3f
	.zero		1


	//   ....[98]....
        /*0c38*/ 	.word	0x0001dfb0
        /*0c3c*/ 	.word	0x00000008
        /*0c40*/ 	.word	0x00028ca0
        /*0c44*/ 	.short	0x010a
        /*0c46*/ 	.byte	0x3f
	.zero		1


	//   ....[99]....
        /*0c48*/ 	.word	0x0001e000
        /*0c4c*/ 	.word	0x00000008
        /*0c50*/ 	.word	0x00028cc0
        /*0c54*/ 	.short	0x010a
        /*0c56*/ 	.byte	0x3f
	.zero		1


	//   ....[100]....
        /*0c58*/ 	.word	0x0001e050
        /*0c5c*/ 	.word	0x00000009
        /*0c60*/ 	.word	0x00028ca0
        /*0c64*/ 	.short	0x010a
        /*0c66*/ 	.byte	0x3f
	.zero		1


	//   ....[101]....
        /*0c68*/ 	.word	0x0001e0a0
        /*0c6c*/ 	.word	0x00000009
        /*0c70*/ 	.word	0x00028cc0
        /*0c74*/ 	.short	0x010a
        /*0c76*/ 	.byte	0x3f
	.zero		1


	//   ....[102]....
        /*0c78*/ 	.word	0x0001e240
        /*0c7c*/ 	.word	0x00000005
        /*0c80*/ 	.word	0x00028c40
        /*0c84*/ 	.short	0x010a
        /*0c86*/ 	.byte	0x3f
	.zero		1


	//   ....[103]....
        /*0c88*/ 	.word	0x0001e2c0
        /*0c8c*/ 	.word	0x00000005
        /*0c90*/ 	.word	0x00028c20
        /*0c94*/ 	.short	0x010a
        /*0c96*/ 	.byte	0x3f
	.zero		1


	//   ....[104]....
        /*0c98*/ 	.word	0x0001e310
        /*0c9c*/ 	.word	0x00000002
        /*0ca0*/ 	.word	0x00028c60
        /*0ca4*/ 	.short	0x010a
        /*0ca6*/ 	.byte	0x3f
	.zero		1


	//   ....[105]....
        /*0ca8*/ 	.word	0x0001e360
        /*0cac*/ 	.word	0x00000002
        /*0cb0*/ 	.word	0x00028c40
        /*0cb4*/ 	.short	0x010a
        /*0cb6*/ 	.byte	0x3f
	.zero		1


	//   ....[106]....
        /*0cb8*/ 	.word	0x0001e3b0
        /*0cbc*/ 	.word	0x00000002
        /*0cc0*/ 	.word	0x00028c60
        /*0cc4*/ 	.short	0x010a
        /*0cc6*/ 	.byte	0x3f
	.zero		1


	//   ....[107]....
        /*0cc8*/ 	.word	0x0001e400
        /*0ccc*/ 	.word	0x00000002
        /*0cd0*/ 	.word	0x00028c40
        /*0cd4*/ 	.short	0x010a
        /*0cd6*/ 	.byte	0x3f
	.zero		1


	//   ....[108]....
        /*0cd8*/ 	.word	0x0001e450
        /*0cdc*/ 	.word	0x00000002
        /*0ce0*/ 	.word	0x00028c60
        /*0ce4*/ 	.short	0x010a
        /*0ce6*/ 	.byte	0x3f
	.zero		1


	//   ....[109]....
        /*0ce8*/ 	.word	0x0001e4a0
        /*0cec*/ 	.word	0x00000002
        /*0cf0*/ 	.word	0x00028c40
        /*0cf4*/ 	.short	0x010a
        /*0cf6*/ 	.byte	0x3f
	.zero		1


	//   ....[110]....
        /*0cf8*/ 	.word	0x0001e4f0
        /*0cfc*/ 	.word	0x00000002
        /*0d00*/ 	.word	0x00028c60
        /*0d04*/ 	.short	0x010a
        /*0d06*/ 	.byte	0x3f
	.zero		1


	//   ....[111]....
        /*0d08*/ 	.word	0x0001eeb0
        /*0d0c*/ 	.word	0x00000000
        /*0d10*/ 	.word	0x00028c20
        /*0d14*/ 	.short	0x010a
        /*0d16*/ 	.byte	0x3f
	.zero		1


	//   ....[112]....
        /*0d18*/ 	.word	0x0001f050
        /*0d1c*/ 	.word	0x00000006
        /*0d20*/ 	.word	0x00000000
        /*0d24*/ 	.short	0x010a
        /*0d26*/ 	.byte	0x3f
	.zero		1


	//   ....[113]....
        /*0d28*/ 	.word	0x0001f0a0
        /*0d2c*/ 	.word	0x00000007
        /*0d30*/ 	.word	0x00000000
        /*0d34*/ 	.short	0x010a
        /*0d36*/ 	.byte	0x3f
	.zero		1


	//   ....[114]....
        /*0d38*/ 	.word	0x0001f0f0
        /*0d3c*/ 	.word	0x00000004
        /*0d40*/ 	.word	0x00000000
        /*0d44*/ 	.short	0x010a
        /*0d46*/ 	.byte	0x3f
	.zero		1


	//----- nvinfo : EIATTR_NUM_MBARRIERS
	.align		4
.L_405:
        /*0d48*/ 	.byte	0x03, 0x38
        /*0d4a*/ 	.short	0x0016


	//----- nvinfo : EIATTR_EXIT_INSTR_OFFSETS
	.align		4
        /*0d4c*/ 	.byte	0x04, 0x1c
        /*0d4e*/ 	.short	(.L_407 - .L_406)


	//   ....[0]....
.L_406:
        /*0d50*/ 	.word	0x0001cf00


	//----- nvinfo : EIATTR_MAX_THREADS
	.align		4
.L_407:
        /*0d54*/ 	.byte	0x04, 0x05
        /*0d56*/ 	.short	(.L_409 - .L_408)
.L_408:
        /*0d58*/ 	.word	0x00000180
        /*0d5c*/ 	.word	0x00000001
        /*0d60*/ 	.word	0x00000001


	//----- nvinfo : EIATTR_CRS_STACK_SIZE
	.align		4
.L_409:
        /*0d64*/ 	.byte	0x04, 0x1e
        /*0d66*/ 	.short	(.L_411 - .L_410)
.L_410:
        /*0d68*/ 	.word	0x00000000


	//----- nvinfo : EIATTR_CBANK_PARAM_SIZE
	.align		4
.L_411:
        /*0d6c*/ 	.byte	0x03, 0x19
        /*0d6e*/ 	.short	0x0a70


	//----- nvinfo : EIATTR_PARAM_CBANK
	.align		4
        /*0d70*/ 	.byte	0x04, 0x0a
        /*0d72*/ 	.short	(.L_413 - .L_412)
	.align		4
.L_412:
        /*0d74*/ 	.word	index@(.nv.constant0._ZN7cutlass13device_kernelIN5flash11enable_sm90INS1_16FlashAttnFwdSm90INS1_25CollectiveMainloopFwdSm90ILi2EN4cute5tupleIJNS5_1CILi1EEES8_S8_EEENS6_IJNS7_ILi64EEESA_SA_EEELi512ENS_6half_tEfNS_4arch4Sm90ELb0ELb1ELb1ELb1ELb0ELb1ELb0ELb0ELb0ELb0ELb0ELb0EEENS1_21CollectiveEpilogueFwdINS6_IJSA_NS7_ILi512EEESA_EEES9_SC_SE_Li256ELb1ELb0ELb0ELb0EEENS1_36VarlenDynamicPersistentTileSchedulerILi64ELi64ELi256ELi32ELb0ELb0ELb1ELb1ELb0ELb1EEEEEEEEEvNT_6ParamsE)
        /*0d78*/ 	.short	0x0210
        /*0d7a*/ 	.short	0x0a70


	//----- nvinfo : EIATTR_SW_WAR
	.align		4
.L_413:
        /*0d7c*/ 	.byte	0x04, 0x36
        /*0d7e*/ 	.short	(.L_415 - .L_414)
.L_414:
        /*0d80*/ 	.word	0x00000008
.L_415:


//--------------------- .nv.info._ZN7cutlass13device_kernelIN5flash11enable_sm90INS1_16FlashAttnFwdSm90INS1_25CollectiveMainloopFwdSm90ILi2EN4cute5tupleIJNS5_1CILi1EEES8_S8_EEENS6_IJNS7_ILi64EEESA_SA_EEELi512ENS_6half_tEfNS_4arch4Sm90ELb0ELb1ELb1ELb1ELb0ELb0ELb1ELb0ELb0ELb0ELb0ELb0EEENS1_21CollectiveEpilogueFwdINS6_IJSA_NS7_ILi512EEESA_EEES9_SC_SE_Li256ELb1ELb0ELb0ELb0EEENS1_36VarlenDynamicPersistentTileSchedulerILi64ELi64ELi256ELi32ELb0ELb0ELb1ELb1ELb0ELb1EEEEEEEEEvNT_6ParamsE --------------------------
	.section	.nv.info._ZN7cutlass13device_kernelIN5flash11enable_sm90INS1_16FlashAttnFwdSm90INS1_25CollectiveMainloopFwdSm90ILi2EN4cute5tupleIJNS5_1CILi1EEES8_S8_EEENS6_IJNS7_ILi64EEESA_SA_EEELi512ENS_6half_tEfNS_4arch4Sm90ELb0ELb1ELb1ELb1ELb0ELb0ELb1ELb0ELb0ELb0ELb0ELb0EEENS1_21CollectiveEpilogueFwdINS6_IJSA_NS7_ILi512EEESA_EEES9_SC_SE_Li256ELb1ELb0ELb0ELb0EEENS1_36VarlenDynamicPersistentTileSchedulerILi64ELi64ELi256ELi32ELb0ELb0ELb1ELb1ELb0ELb1EEEEEEEEEvNT_6ParamsE,"",@"SHT_CUDA_INFO"
	.sectionflags	@""
	.align	4


	//----- nvinfo : EIATTR_CUDA_API_VERSION
	.align		4
        /*0000*/ 	.byte	0x04, 0x37
        /*0002*/ 	.short	(.L_417 - .L_416)
.L_416:
        /*0004*/ 	.word	0x00000082


	//----- nvinfo : EIATTR_KPARAM_INFO
	.align		4
.L_417:
        /*0008*/ 	.byte	0x04, 0x17
        /*000a*/ 	.short	(.L_419 - .L_418)
.L_418:
        /*000c*/ 	.word	0x00000000
        /*0010*/ 	.short	0x0000
        /*0012*/ 	.short	0x0070
        /*0014*/ 	.byte	0x00, 0xf0, 0x01, 0x2c


	//----- nvinfo : EIATTR_SPARSE_MMA_MASK
	.align		4
.L_419:
        /*0018*/ 	.byte	0x03, 0x50
        /*001a*/ 	.short	0x0000


	//----- nvinfo : EIATTR_MAXREG_COUNT
	.align		4
        /*001c*/ 	.byte	0x03, 0x1b
        /*001e*/ 	.short	0x00a8


	//----- nvinfo : EIATTR_NUM_BARRIERS
	.align		4
        /*0020*/ 	.byte	0x02, 0x4c
        /*0022*/ 	.byte	0x10
	.zero		1


	//----- nvinfo : EIATTR_EXTERNS
	.align		4
        /*0024*/ 	.byte	0x04, 0x0f
        /*0026*/ 	.short	(.L_421 - .L_420)


	//   ....[0]....
	.align		4
.L_420:
        /*0028*/ 	.word	index@(__assertfail)


	//----- nvinfo : EIATTR_ANNOTATIONS
	.align		4
.L_421:
        /*002c*/ 	.byte	0x04, 0x55
        /*002e*/ 	.short	(.L_423 - .L_422)


	//   ....[0]....
.L_422:
        /* <DEDUP_REMOVED lines=31> */


	//----- nvinfo : EIATTR_MERCURY_ISA_VERSION
	.align		4
.L_423:
        /*0210*/ 	.byte	0x03, 0x5f
        /*0212*/ 	.short	0x0101


	//----- nvinfo : EIATTR_UNUSED_LOAD_BYTE_OFFSET
	.align		4
        /*0214*/ 	.byte	0x04, 0x44
        /*0216*/ 	.short	(.L_425 - .L_424)


	//   ....[0]....
.L_424:
        /*0218*/ 	.word	0x00000a90
        /*021c*/ 	.word	0x0000fff0


	//   ....[1]....
        /*0220*/ 	.word	0x00011bb0
        /*0224*/ 	.word	0x0000fff0


	//----- nvinfo : EIATTR_INT_WARP_WIDE_INSTR_OFFSETS
	.align		4
.L_425:
        /*0228*/ 	.byte	0x04, 0x31
        /*022a*/ 	.short	(.L_427 - .L_426)


	//   ....[0]....
.L_426:
        /*022c*/ 	.word	0x00000190


	//   ....[1]....
        /*0230*/ 	.word	0x000001d0


	//   ....[2]....
        /*0234*/ 	.word	0x00000240


	//   ....[3]....
        /*0238*/ 	.word	0x000002b0


	//   ....[4]....
        /*023c*/ 	.word	0x00015900


	//   ....[5]....
        /*0240*/ 	.word	0x000159c0


	//   ....[6]....
        /*0244*/ 	.word	0x00015ed0


	//   ....[7]....
        /*0248*/ 	.word	0x00015f50


	//   ....[8]....
        /*024c*/ 	.word	0x00018b80


	//   ....[9]....
        /*0250*/ 	.word	0x00018c40


	//----- nvinfo : EIATTR_COOP_GROUP_MASK_REGIDS
	.align		4
.L_427:
        /*0254*/ 	.byte	0x04, 0x29
        /*0256*/ 	.short	(.L_429 - .L_428)


	//   ....[0]....
.L_428:
        /*0258*/ 	.word	0xffffffff


	//   ....[1]....
        /*025c*/ 	.word	0xffffffff


	//   ....[2]....
        /*0260*/ 	.word	0xffffffff


	//   ....[3]....
        /*0264*/ 	.word	0xffffffff


	//   ....[4]....
        /*0268*/ 	.word	0xffffffff


	//   ....[5]....
        /*026c*/ 	.word	0xffffffff


	//   ....[6]....
        /*0270*/ 	.word	0xffffffff


	//   ....[7]....
        /*0274*/ 	.word	0xffffffff


	//   ....[8]....
        /*0278*/ 	.word	0xffffffff


	//   ....[9]....
        /*027c*/ 	.word	0xffffffff


	//   ....[10]....
        /*0280*/ 	.word	0xffffffff


	//   ....[11]....
        /*0284*/ 	.word	0xffffffff


	//   ....[12]....
        /*0288*/ 	.word	0xffffffff


	//   ....[13]....
        /*028c*/ 	.word	0xffffffff


	//   ....[14]....
        /*0290*/ 	.word	0xffffffff


	//   ....[15]....
        /*0294*/ 	.word	0xffffffff


	//   ....[16]....
        /*0298*/ 	.word	0xffffffff


	//   ....[17]....
        /*029c*/ 	.word	0xffffffff


	//   ....[18]....
        /*02a0*/ 	.word	0xffffffff


	//   ....[19]....
        /*02a4*/ 	.word	0xffffffff


	//   ....[20]....
        /*02a8*/ 	.word	0xffffffff


	//   ....[21]....
        /*02ac*/ 	.word	0xffffffff


	//   ....[22]....
        /*02b0*/ 	.word	0xffffffff


	//   ....[23]....
        /*02b4*/ 	.word	0xffffffff


	//   ....[24]....
        /*02b8*/ 	.word	0xffffffff


	//   ....[25]....
        /*02bc*/ 	.word	0xffffffff


	//   ....[26]....
        /*02c0*/ 	.word	0xffffffff


	//   ....[27]....
        /*02c4*/ 	.word	0xffffffff


	//   ....[28]....
        /*02c8*/ 	.word	0xffffffff


	//   ....[29]....
        /*02cc*/ 	.word	0xffffffff


	//   ....[30]....
        /*02d0*/ 	.word	0xffffffff


	//   ....[31]....
        /*02d4*/ 	.word	0xffffffff


	//   ....[32]....
        /*02d8*/ 	.word	0xffffffff


	//   ....[33]....
        /*02dc*/ 	.word	0xffffffff


	//   ....[34]....
        /*02e0*/ 	.word	0xffffffff


	//   ....[35]....
        /*02e4*/ 	.word	0xffffffff


	//   ....[36]....
        /*02e8*/ 	.word	0xffffffff


	//   ....[37]....
        /*02ec*/ 	.word	0xffffffff


	//   ....[38]....
        /*02f0*/ 	.word	0xffffffff


	//   ....[39]....
        /*02f4*/ 	.word	0xffffffff


	//   ....[40]....
        /*02f8*/ 	.word	0xffffffff


	//   ....[41]....
        /*02fc*/ 	.word	0xffffffff


	//   ....[42]....
        /*0300*/ 	.word	0xffffffff


	//   ....[43]....
        /*0304*/ 	.word	0xffffffff


	//   ....[44]....
        /*0308*/ 	.word	0xffffffff


	//   ....[45]....
        /*030c*/ 	.word	0xffffffff


	//   ....[46]....
        /*0310*/ 	.word	0xffffffff


	//   ....[47]....
        /*0314*/ 	.word	0xffffffff


	//   ....[48]....
        /*0318*/ 	.word	0xffffffff


	//   ....[49]....
        /*031c*/ 	.word	0xffffffff


	//   ....[50]....
        /*0320*/ 	.word	0xffffffff


	//   ....[51]....
        /*0324*/ 	.word	0xffffffff


	//   ....[52]....
        /*0328*/ 	.word	0xffffffff


	//   ....[53]....
        /*032c*/ 	.word	0xffffffff


	//   ....[54]....
        /*0330*/ 	.word	0xffffffff


	//   ....[55]....
        /*0334*/ 	.word	0xffffffff


	//   ....[56]....
        /*0338*/ 	.word	0xffffffff


	//   ....[57]....
        /*033c*/ 	.word	0xffffffff


	//   ....[58]....
        /*0340*/ 	.word	0xffffffff


	//   ....[59]....
        /*0344*/ 	.word	0xffffffff


	//   ....[60]....
        /*0348*/ 	.word	0xffffffff


	//   ....[61]....
        /*034c*/ 	.word	0xffffffff


	//   ....[62]....
        /*0350*/ 	.word	0xffffffff


	//   ....[63]....
        /*0354*/ 	.word	0xffffffff


	//   ....[64]....
        /*0358*/ 	.word	0xffffffff


	//   ....[65]....
        /*035c*/ 	.word	0xffffffff


	//   ....[66]....
        /*0360*/ 	.word	0xffffffff


	//   ....[67]....
        /*0364*/ 	.word	0xffffffff


	//   ....[68]....
        /*0368*/ 	.word	0xffffffff


	//   ....[69]....
        /*036c*/ 	.word	0xffffffff


	//   ....[70]....
        /*0370*/ 	.word	0xffffffff


	//   ....[71]....
        /*0374*/ 	.word	0xffffffff


	//   ....[72]....
        /*0378*/ 	.word	0x0500000f


	//   ....[73]....
        /*037c*/ 	.word	0x0500000f


	//   ....[74]....
        /*0380*/ 	.word	0x0500000f


	//   ....[75]....
        /*0384*/ 	.word	0x0500000f


	//   ....[76]....
        /*0388*/ 	.word	0x0500000f


	//   ....[77]....
        /*038c*/ 	.word	0x0500000f


	//   ....[78]....
        /*0390*/ 	.word	0x0500000f


	//   ....[79]....
        /*0394*/ 	.word	0x0500000f


	//   ....[80]....
        /*0398*/ 	.word	0x0500000f


	//   ....[81]....
        /*039c*/ 	.word	0x0500000f


	//   ....[82]....
        /*03a0*/ 	.word	0x0500000f


	//   ....[83]....
        /*03a4*/ 	.word	0x0500000f


	//   ....[84]....
        /*03a8*/ 	.word	0x0500000f


	//   ....[85]....
        /*03ac*/ 	.word	0x0500000f


	//   ....[86]....
        /*03b0*/ 	.word	0x0500000f


	//   ....[87]....
        /*03b4*/ 	.word	0x0500000f


	//   ....[88]....
        /*03b8*/ 	.word	0x0500000f


	//   ....[89]....
        /*03bc*/ 	.word	0x0500000f


	//   ....[90]....
        /*03c0*/ 	.word	0x0500000f


	//----- nvinfo : EIATTR_COOP_GROUP_INSTR_OFFSETS
	.align		4
.L_429:
        /*03c4*/ 	.byte	0x04, 0x28
        /*03c6*/ 	.short	(.L_431 - .L_430)


	//   ....[0]....
.L_430:
        /*03c8*/ 	.word	0x00000060


	//   ....[1]....
        /*03cc*/ 	.word	0x000001a0


	//   ....[2]....
        /*03d0*/ 	.word	0x000001e0


	//   ....[3]....
        /*03d4*/ 	.word	0x000003f0


	//   ....[4]....
        /*03d8*/ 	.word	0x00000550


	//   ....[5]....
        /*03dc*/ 	.word	0x00000670


	//   ....[6]....
        /*03e0*/ 	.word	0x000007d0


	//   ....[7]....
        /*03e4*/ 	.word	0x00001af0


	//   ....[8]....
        /*03e8*/ 	.word	0x000039b0


	//   ....[9]....
        /*03ec*/ 	.word	0x00004180


	//   ....[10]....
        /*03f0*/ 	.word	0x000061a0


	//   ....[11]....
        /*03f4*/ 	.word	0x00006300


	//   ....[12]....
        /*03f8*/ 	.word	0x000065c0


	//   ....[13]....
        /*03fc*/ 	.word	0x00006660


	//   ....[14]....
        /*0400*/ 	.word	0x00006e60


	//   ....[15]....
        /*0404*/ 	.word	0x000074c0


	//   ....[16]....
        /*0408*/ 	.word	0x000091f0


	//   ....[17]....
        /*040c*/ 	.word	0x000092f0


	//   ....[18]....
        /*0410*/ 	.word	0x000096c0


	//   ....[19]....
        /*0414*/ 	.word	0x00009760


	//   ....[20]....
        /*0418*/ 	.word	0x0000a830


	//   ....[21]....
        /*041c*/ 	.word	0x0000af10


	//   ....[22]....
        /*0420*/ 	.word	0x0000c310


	//   ....[23]....
        /*0424*/ 	.word	0x0000c380


	//   ....[24]....
        /*0428*/ 	.word	0x0000c690


	//   ....[25]....
        /*042c*/ 	.word	0x0000c780


	//   ....[26]....
        /*0430*/ 	.word	0x0000d820


	//   ....[27]....
        /*0434*/ 	.word	0x0000dd70


	//   ....[28]....
        /*0438*/ 	.word	0x0000fa30


	//   ....[29]....
        /*043c*/ 	.word	0x0000fb30


	//   ....[30]....
        /*0440*/ 	.word	0x0000ff10


	//   ....[31]....
        /*0444*/ 	.word	0x0000ffc0


	//   ....[32]....
        /*0448*/ 	.word	0x00011070


	//   ....[33]....
        /*044c*/ 	.word	0x000110b0


	//   ....[34]....
        /*0450*/ 	.word	0x000110e0


	//   ....[35]....
        /*0454*/ 	.word	0x00011160


	//   ....[36]....
        /*0458*/ 	.word	0x00011170


	//   ....[37]....
        /*045c*/ 	.word	0x00012b70


	//   ....[38]....
        /*0460*/ 	.word	0x000143b0


	//   ....[39]....
        /*0464*/ 	.word	0x00014540


	//   ....[40]....
        /*0468*/ 	.word	0x00014570


	//   ....[41]....
        /*046c*/ 	.word	0x000145b0


	//   ....[42]....
        /*0470*/ 	.word	0x00014620


	//   ....[43]....
        /*0474*/ 	.word	0x00014680


	//   ....[44]....
        /*0478*/ 	.word	0x000146c0


	//   ....[45]....
        /*047c*/ 	.word	0x00014870


	//   ....[46]....
        /*0480*/ 	.word	0x000148d0


	//   ....[47]....
        /*0484*/ 	.word	0x00014910


	//   ....[48]....
        /*0488*/ 	.word	0x00014950


	//   ....[49]....
        /*048c*/ 	.word	0x00014980


	//   ....[50]....
        /*0490*/ 	.word	0x000149b0


	//   ....[51]....
        /*0494*/ 	.word	0x00014a50


	//   ....[52]....
        /*0498*/ 	.word	0x00014ab0


	//   ....[53]....
        /*049c*/ 	.word	0x00014b40


	//   ....[54]....
        /*04a0*/ 	.word	0x00018cd0


	//   ....[55]....
        /*04a4*/ 	.word	0x00018ce0


	//   ....[56]....
        /*04a8*/ 	.word	0x00018e00


	//   ....[57]....
        /*04ac*/ 	.word	0x00018e60


	//   ....[58]....
        /*04b0*/ 	.word	0x00018ea0


	//   ....[59]....
        /*04b4*/ 	.word	0x00018ee0


	//   ....[60]....
        /*04b8*/ 	.word	0x00018f10


	//   ....[61]....
        /*04bc*/ 	.word	0x00018f40


	//   ....[62]....
        /*04c0*/ 	.word	0x000190e0


	//   ....[63]....
        /*04c4*/ 	.word	0x00019140


	//   ....[64]....
        /*04c8*/ 	.word	0x00019180


	//   ....[65]....
        /*04cc*/ 	.word	0x000191c0


	//   ....[66]....
        /*04d0*/ 	.word	0x000191f0


	//   ....[67]....
        /*04d4*/ 	.word	0x00019220


	//   ....[68]....
        /*04d8*/ 	.word	0x000192e0


	//   ....[69]....
        /*04dc*/ 	.word	0x00019300


	//   ....[70]....
        /*04e0*/ 	.word	0x00019370


	//   ....[71]....
        /*04e4*/ 	.word	0x00019a10


	//   ....[72]....
        /*04e8*/ 	.word	0x0001a0f0


	//   ....[73]....
        /*04ec*/ 	.word	0x0001a510


	//   ....[74]....
        /*04f0*/ 	.word	0x0001a5a0


	//   ....[75]....
        /*04f4*/ 	.word	0x0001a640


	//   ....[76]....
        /*04f8*/ 	.word	0x0001a6f0


	//   ....[77]....
        /*04fc*/ 	.word	0x0001a770


	//   ....[78]....
        /*0500*/ 	.word	0x0001a7f0


	//   ....[79]....
        /*0504*/ 	.word	0x0001a870


	//   ....[80]....
        /*0508*/ 	.word	0x0001a8f0


	//   ....[81]....
        /*050c*/ 	.word	0x0001a980


	//   ....[82]....
        /*0510*/ 	.word	0x0001aa30


	//   ....[83]....
        /*0514*/ 	.word	0x0001aab0


	//   ....[84]....
        /*0518*/ 	.word	0x0001ab30


	//   ....[85]....
        /*051c*/ 	.word	0x0001abb0


	//   ....[86]....
        /*0520*/ 	.word	0x0001ac30


	//   ....[87]....
        /*0524*/ 	.word	0x0001aca0


	//   ....[88]....
        /*0528*/ 	.word	0x0001ad40


	//   ....[89]....
        /*052c*/ 	.word	0x0001add0


	//   ....[90]....
        /*0530*/ 	.word	0x0001af00


	//----- nvinfo : EIATTR_REG_RECONFIG
	.align		4
.L_431:
        /*0534*/ 	.byte	0x01, 0x54
	.zero		2


	//----- nvinfo : EIATTR_SYSCALL_OFFSETS
	.align		4
        /*0538*/ 	.byte	0x04, 0x46
        /*053a*/ 	.short	(.L_433 - .L_432)


	//   ....[0]....
.L_432:
        /*053c*/ 	.word	0x00003b80


	//   ....[1]....
        /*0540*/ 	.word	0x00015b50


	//   ....[2]....
        /*0544*/ 	.word	0x00015c90


	//   ....[3]....
        /*0548*/ 	.word	0x00015d90


	//----- nvinfo : EIATTR_MBARRIER_INSTR_OFFSETS
	.align		4
.L_433:
        /*054c*/ 	.byte	0x04, 0x39
        /*054e*/ 	.short	(.L_435 - .L_434)


	//   ....[0]....
.L_434:
        /*0550*/ 	.word	0x000002d0
        /*0554*/ 	.word	0x000000ff
        /*0558*/ 	.word	0x00038800
        /*055c*/ 	.short	0x0100
        /*055e*/ 	.byte	0x08
	.zero		1


	//   ....[1]....
        /*0560*/ 	.word	0x000002e0
        /*0564*/ 	.word	0x000000ff
        /*0568*/ 	.word	0x00038810
        /*056c*/ 	.short	0x0100
        /*056e*/ 	.byte	0x08
	.zero		1


	//   ....[2]....
        /*0570*/ 	.word	0x000002f0
        /*0574*/ 	.word	0x000000ff
        /*0578*/ 	.word	0x00038820
        /*057c*/ 	.short	0x0100
        /*057e*/ 	.byte	0x08
	.zero		1


	//   ....[3]....
        /*0580*/ 	.word	0x000003a0
        /*0584*/ 	.word	0x000000ff
        /*0588*/ 	.word	0x00038830
        /*058c*/ 	.short	0x0100
        /*058e*/ 	.byte	0x06
	.zero		1


	//   ....[4]....
        /*0590*/ 	.word	0x000003b0
        /*0594*/ 	.word	0x000000ff
        /*0598*/ 	.word	0x00038840
        /*059c*/ 	.short	0x0100
        /*059e*/ 	.byte	0x06
	.zero		1


	//   ....[5]....
        /*05a0*/ 	.word	0x000003c0
        /*05a4*/ 	.word	0x000000ff
        /*05a8*/ 	.word	0x00038838
        /*05ac*/ 	.short	0x0100
        /*05ae*/ 	.byte	0x06
	.zero		1


	//   ....[6]....
        /*05b0*/ 	.word	0x000003d0
        /*05b4*/ 	.word	0x000000ff
        /*05b8*/ 	.word	0x00038848
        /*05bc*/ 	.short	0x0100
        /*05be*/ 	.byte	0x06
	.zero		1


	//   ....[7]....
        /*05c0*/ 	.word	0x00000500
        /*05c4*/ 	.word	0x000000ff
        /*05c8*/ 	.word	0x00038850
        /*05cc*/ 	.short	0x0100
        /*05ce*/ 	.byte	0x08
	.zero		1


	//   ....[8]....
        /*05d0*/ 	.word	0x00000510
        /*05d4*/ 	.word	0x000000ff
        /*05d8*/ 	.word	0x00038860
        /*05dc*/ 	.short	0x0100
        /*05de*/ 	.byte	0x08
	.zero		1


	//   ....[9]....
        /*05e0*/ 	.word	0x00000520
        /*05e4*/ 	.word	0x000000ff
        /*05e8*/ 	.word	0x00038858
        /*05ec*/ 	.short	0x0100
        /*05ee*/ 	.byte	0x08
	.zero		1


	//   ....[10]....
        /*05f0*/ 	.word	0x00000530
        /*05f4*/ 	.word	0x000000ff
        /*05f8*/ 	.word	0x00038868
        /*05fc*/ 	.short	0x0100
        /*05fe*/ 	.byte	0x08
	.zero		1


	//   ....[11]....
        /*0600*/ 	.word	0x00000620
        /*0604*/ 	.word	0x000000ff
        /*0608*/ 	.word	0x00038870
        /*060c*/ 	.short	0x0100
        /*060e*/ 	.byte	0x06
	.zero		1


	//   ....[12]....
        /*0610*/ 	.word	0x00000630
        /*0614*/ 	.word	0x000000ff
        /*0618*/ 	.word	0x00038880
        /*061c*/ 	.short	0x0100
        /*061e*/ 	.byte	0x06
	.zero		1


	//   ....[13]....
        /*0620*/ 	.word	0x00000640
        /*0624*/ 	.word	0x000000ff
        /*0628*/ 	.word	0x00038878
        /*062c*/ 	.short	0x0100
        /*062e*/ 	.byte	0x06
	.zero		1


	//   ....[14]....
        /*0630*/ 	.word	0x00000650
        /*0634*/ 	.word	0x000000ff
        /*0638*/ 	.word	0x00038888
        /*063c*/ 	.short	0x0100
        /*063e*/ 	.byte	0x06
	.zero		1


	//   ....[15]....
        /*0640*/ 	.word	0x00000780
        /*0644*/ 	.word	0x000000ff
        /*0648*/ 	.word	0x00038890
        /*064c*/ 	.short	0x0100
        /*064e*/ 	.byte	0x08
	.zero		1


	//   ....[16]....
        /*0650*/ 	.word	0x00000790
        /*0654*/ 	.word	0x000000ff
        /*0658*/ 	.word	0x000388a0
        /*065c*/ 	.short	0x0100
        /*065e*/ 	.byte	0x08
	.zero		1


	//   ....[17]....
        /*0660*/ 	.word	0x000007a0
        /*0664*/ 	.word	0x000000ff
        /*0668*/ 	.word	0x00038898
        /*066c*/ 	.short	0x0100
        /*066e*/ 	.byte	0x08
	.zero		1


	//   ....[18]....
        /*0670*/ 	.word	0x000007b0
        /*0674*/ 	.word	0x000000ff
        /*0678*/ 	.word	0x000388a8
        /*067c*/ 	.short	0x0100
        /*067e*/ 	.byte	0x08
	.zero		1


	//   ....[19]....
        /*0680*/ 	.word	0x000008e0
        /*0684*/ 	.word	0x000000ff
        /*0688*/ 	.word	0x000388b0
        /*068c*/ 	.short	0x0100
        /*068e*/ 	.byte	0x08
	.zero		1


	//   ....[20]....
        /*0690*/ 	.word	0x000008f0
        /*0694*/ 	.word	0x000000ff
        /*0698*/ 	.word	0x000388c0
        /*069c*/ 	.short	0x0100
        /*069e*/ 	.byte	0x08
	.zero		1


	//   ....[21]....
        /*06a0*/ 	.word	0x00000900
        /*06a4*/ 	.word	0x000000ff
        /*06a8*/ 	.word	0x000388b8
        /*06ac*/ 	.short	0x0100
        /*06ae*/ 	.byte	0x08
	.zero		1


	//   ....[22]....
        /*06b0*/ 	.word	0x00000910
        /*06b4*/ 	.word	0x000000ff
        /*06b8*/ 	.word	0x000388c8
        /*06bc*/ 	.short	0x0100
        /*06be*/ 	.byte	0x08
	.zero		1


	//   ....[23]....
        /*06c0*/ 	.word	0x00001e60
        /*06c4*/ 	.word	0x00000000
        /*06c8*/ 	.word	0x00000000
        /*06cc*/ 	.short	0x0101
        /*06ce*/ 	.byte	0x3f
	.zero		1


	//   ....[24]....
        /*06d0*/ 	.word	0x00002910
        /*06d4*/ 	.word	0x00000000
        /*06d8*/ 	.word	0x00000000
        /*06dc*/ 	.short	0x0101
        /*06de*/ 	.byte	0x3f
	.zero		1


	//   ....[25]....
        /*06e0*/ 	.word	0x00003be0
        /*06e4*/ 	.word	0x000000ff
        /*06e8*/ 	.word	0x00038800
        /*06ec*/ 	.short	0x010a
        /*06ee*/ 	.byte	0x25
	.zero		1


	//   ....[26]....
        /*06f0*/ 	.word	0x00003c50
        /*06f4*/ 	.word	0x00000004
        /*06f8*/ 	.word	0x00038830
        /*06fc*/ 	.short	0x010a
        /*06fe*/ 	.byte	0x3f
	.zero		1


	//   ....[27]....
        /*0700*/ 	.word	0x00003c90
        /*0704*/ 	.word	0x00000004
        /*0708*/ 	.word	0x00038830
        /*070c*/ 	.short	0x010a
        /*070e*/ 	.byte	0x3f
	.zero		1


	//   ....[28]....
        /*0710*/ 	.word	0x00003f10
        /*0714*/ 	.word	0x000000ff
        /*0718*/ 	.word	0x00038810
        /*071c*/ 	.short	0x010a
        /*071e*/ 	.byte	0x25
	.zero		1


	//   ....[29]....
        /*0720*/ 	.word	0x00003f50
        /*0724*/ 	.word	0x00000004
        /*0728*/ 	.word	0x00038850
        /*072c*/ 	.short	0x010a
        /*072e*/ 	.byte	0x3f
	.zero		1


	//   ....[30]....
        /*0730*/ 	.word	0x00003f90
        /*0734*/ 	.word	0x00000004
        /*0738*/ 	.word	0x00038850
        /*073c*/ 	.short	0x010a
        /*073e*/ 	.byte	0x3f
	.zero		1


	//   ....[31]....
        /*0740*/ 	.word	0x000053e0
        /*0744*/ 	.word	0x00000003
        /*0748*/ 	.word	0x00000000
        /*074c*/ 	.short	0x0101
        /*074e*/ 	.byte	0x3f
	.zero		1


	//   ....[32]....
        /*0750*/ 	.word	0x00006e80
        /*0754*/ 	.word	0x00000004
        /*0758*/ 	.word	0x00000000
        /*075c*/ 	.short	0x0101
        /*075e*/ 	.byte	0x3f
	.zero		1


	//   ....[33]....
        /*0760*/ 	.word	0x00007110
        /*0764*/ 	.word	0x000000ff
        /*0768*/ 	.word	0x00038830
        /*076c*/ 	.short	0x010a
        /*076e*/ 	.byte	0x07
	.zero		1


	//   ....[34]....
        /*0770*/ 	.word	0x00007150
        /*0774*/ 	.word	0x000000ff
        /*0778*/ 	.word	0x00038830
        /*077c*/ 	.short	0x010a
        /*077e*/ 	.byte	0x07
	.zero		1


	//   ....[35]....
        /*0780*/ 	.word	0x00007370
        /*0784*/ 	.word	0x000000ff
        /*0788*/ 	.word	0x00038850
        /*078c*/ 	.short	0x010a
        /*078e*/ 	.byte	0x07
	.zero		1


	//   ....[36]....
        /*0790*/ 	.word	0x000073b0
        /*0794*/ 	.word	0x000000ff
        /*0798*/ 	.word	0x00038850
        /*079c*/ 	.short	0x010a
        /*079e*/ 	.byte	0x07
	.zero		1


	//   ....[37]....
        /*07a0*/ 	.word	0x000086f0
        /*07a4*/ 	.word	0x0000000e
        /*07a8*/ 	.word	0x00000000
        /*07ac*/ 	.short	0x0101
        /*07ae*/ 	.byte	0x3f
	.zero		1


	//   ....[38]....
        /*07b0*/ 	.word	0x0000a850
        /*07b4*/ 	.word	0x0000000a
        /*07b8*/ 	.word	0x00000000
        /*07bc*/ 	.short	0x0101
        /*07be*/ 	.byte	0x3f
	.zero		1


	//   ....[39]....
        /*07c0*/ 	.word	0x0000ab70
        /*07c4*/ 	.word	0x000000ff
        /*07c8*/ 	.word	0x00038830
        /*07cc*/ 	.short	0x010a
        /*07ce*/ 	.byte	0x06
	.zero		1


	//   ....[40]....
        /*07d0*/ 	.word	0x0000abb0
        /*07d4*/ 	.word	0x000000ff
        /*07d8*/ 	.word	0x00038830
        /*07dc*/ 	.short	0x010a
        /*07de*/ 	.byte	0x06
	.zero		1


	//   ....[41]....
        /*07e0*/ 	.word	0x0000add0
        /*07e4*/ 	.word	0x000000ff
        /*07e8*/ 	.word	0x00038850
        /*07ec*/ 	.short	0x010a
        /*07ee*/ 	.byte	0x06
	.zero		1


	//   ....[42]....
        /*07f0*/ 	.word	0x0000ae10
        /*07f4*/ 	.word	0x000000ff
        /*07f8*/ 	.word	0x00038850
        /*07fc*/ 	.short	0x010a
        /*07fe*/ 	.byte	0x06
	.zero		1


	//   ....[43]....
        /*0800*/ 	.word	0x0000cae0
        /*0804*/ 	.word	0x00000098
        /*0808*/ 	.word	0x00000000
        /*080c*/ 	.short	0x0101
        /*080e*/ 	.byte	0x3f
	.zero		1


	//   ....[44]....
        /*0810*/ 	.word	0x0000d840
        /*0814*/ 	.word	0x000000b3
        /*0818*/ 	.word	0x00000000
        /*081c*/ 	.short	0x0101
        /*081e*/ 	.byte	0x3f
	.zero		1


	//   ....[45]....
        /*0820*/ 	.word	0x0000d990
        /*0824*/ 	.word	0x000000ff
        /*0828*/ 	.word	0x00038830
        /*082c*/ 	.short	0x010a
        /*082e*/ 	.byte	0x07
	.zero		1


	//   ....[46]....
        /*0830*/ 	.word	0x0000d9d0
        /*0834*/ 	.word	0x000000ff
        /*0838*/ 	.word	0x00038830
        /*083c*/ 	.short	0x010a
        /*083e*/ 	.byte	0x07
	.zero		1


	//   ....[47]....
        /*0840*/ 	.word	0x0000dbf0
        /*0844*/ 	.word	0x000000ff
        /*0848*/ 	.word	0x00038850
        /*084c*/ 	.short	0x010a
        /*084e*/ 	.byte	0x07
	.zero		1


	//   ....[48]....
        /*0850*/ 	.word	0x0000dc30
        /*0854*/ 	.word	0x000000ff
        /*0858*/ 	.word	0x00038850
        /*085c*/ 	.short	0x010a
        /*085e*/ 	.byte	0x07
	.zero		1


	//   ....[49]....
        /*0860*/ 	.word	0x0000ef50
        /*0864*/ 	.word	0x0000000e
        /*0868*/ 	.word	0x00000000
        /*086c*/ 	.short	0x0101
        /*086e*/ 	.byte	0x3f
	.zero		1


	//   ....[50]....
        /*0870*/ 	.word	0x00011090
        /*0874*/ 	.word	0x00000014
        /*0878*/ 	.word	0x00000000
        /*087c*/ 	.short	0x0101
        /*087e*/ 	.byte	0x3f
	.zero		1


	//   ....[51]....
        /*0880*/ 	.word	0x000133e0
        /*0884*/ 	.word	0x000000ff
        /*0888*/ 	.word	0x00000000
        /*088c*/ 	.short	0x0101
        /*088e*/ 	.byte	0x04
	.zero		1


	//   ....[52]....
        /*0890*/ 	.word	0x000162c0
        /*0894*/ 	.word	0x00000009
        /*0898*/ 	.word	0x00038840
        /*089c*/ 	.short	0x010a
        /*089e*/ 	.byte	0x3f
	.zero		1


	//   ....[53]....
        /*08a0*/ 	.word	0x00016ab0
        /*08a4*/ 	.word	0x0000000b
        /*08a8*/ 	.word	0x00038820
        /*08ac*/ 	.short	0x010a
        /*08ae*/ 	.byte	0x3f
	.zero		1


	//   ....[54]....
        /*08b0*/ 	.word	0x00016b80
        /*08b4*/ 	.word	0x00000006
        /*08b8*/ 	.word	0x00038860
        /*08bc*/ 	.short	0x010a
        /*08be*/ 	.byte	0x3f
	.zero		1


	//   ....[55]....
        /*08c0*/ 	.word	0x00017330
        /*08c4*/ 	.word	0x00000002
        /*08c8*/ 	.word	0x00038840
        /*08cc*/ 	.short	0x010a
        /*08ce*/ 	.byte	0x3f
	.zero		1


	//   ....[56]....
        /*08d0*/ 	.word	0x00017540
        /*08d4*/ 	.word	0x00000002
        /*08d8*/ 	.word	0x00038860
        /*08dc*/ 	.short	0x010a
        /*08de*/ 	.byte	0x3f
	.zero		1


	//   ....[57]....
        /*08e0*/ 	.word	0x00017c10
        /*08e4*/ 	.word	0x00000002
        /*08e8*/ 	.word	0x00038840
        /*08ec*/ 	.short	0x010a
        /*08ee*/ 	.byte	0x3f
	.zero		1


	//   ....[58]....
        /*08f0*/ 	.word	0x00017e10
        /*08f4*/ 	.word	0x00000002
        /*08f8*/ 	.word	0x00038860
        /*08fc*/ 	.short	0x010a
        /*08fe*/ 	.byte	0x3f
	.zero		1


	//   ....[59]....
        /*0900*/ 	.word	0x00018450
        /*0904*/ 	.word	0x00000002
        /*0908*/ 	.word	0x00038840
        /*090c*/ 	.short	0x010a
        /*090e*/ 	.byte	0x3f
	.zero		1


	//   ....[60]....
        /*0910*/ 	.word	0x00018660
        /*0914*/ 	.word	0x00000002
        /*0918*/ 	.word	0x00038860
        /*091c*/ 	.short	0x010a
        /*091e*/ 	.byte	0x3f
	.zero		1


	//   ....[61]....
        /*0920*/ 	.word	0x000199a0
        /*0924*/ 	.word	0x00000000
        /*0928*/ 	.word	0x00038820
        /*092c*/ 	.short	0x010a
        /*092e*/ 	.byte	0x3f
	.zero		1


	//   ....[62]....
        /*0930*/ 	.word	0x00019b50
        /*0934*/ 	.word	0x00000006
        /*0938*/ 	.word	0x00000000
        /*093c*/ 	.short	0x010a
        /*093e*/ 	.byte	0x3f
	.zero		1


	//   ....[63]....
        /*0940*/ 	.word	0x00019bc0
        /*0944*/ 	.word	0x00000007
        /*0948*/ 	.word	0x00000000
        /*094c*/ 	.short	0x010a
        /*094e*/ 	.byte	0x3f
	.zero		1


	//   ....[64]....
        /*0950*/ 	.word	0x00019c30
        /*0954*/ 	.word	0x00000004
        /*0958*/ 	.word	0x00000000
        /*095c*/ 	.short	0x010a
        /*095e*/ 	.byte	0x3f
	.zero		1


	//   ....[65]....
        /*0960*/ 	.word	0x00019c60
        /*0964*/ 	.word	0x00000003
        /*0968*/ 	.word	0x00000000
        /*096c*/ 	.short	0x010a
        /*096e*/ 	.byte	0x3f
	.zero		1


	//   ....[66]....
        /*0970*/ 	.word	0x00019cd0
        /*0974*/ 	.word	0x00000000
        /*0978*/ 	.word	0x00038800
        /*097c*/ 	.short	0x010a
        /*097e*/ 	.byte	0x3f
	.zero		1


	//   ....[67]....
        /*0980*/ 	.word	0x00019d20
        /*0984*/ 	.word	0x00000004
        /*0988*/ 	.word	0x00038830
        /*098c*/ 	.short	0x010a
        /*098e*/ 	.byte	0x3f
	.zero		1


	//   ....[68]....
        /*0990*/ 	.word	0x00019d80
        /*0994*/ 	.word	0x00000006
        /*0998*/ 	.word	0x00038810
        /*099c*/ 	.short	0x010a
        /*099e*/ 	.byte	0x3f
	.zero		1


	//   ....[69]....
        /*09a0*/ 	.word	0x00019dd0
        /*09a4*/ 	.word	0x00000004
        /*09a8*/ 	.word	0x00038850
        /*09ac*/ 	.short	0x010a
        /*09ae*/ 	.byte	0x3f
	.zero		1


	//   ....[70]....
        /*09b0*/ 	.word	0x00019e30
        /*09b4*/ 	.word	0x0000000f
        /*09b8*/ 	.word	0x00038830
        /*09bc*/ 	.short	0x010a
        /*09be*/ 	.byte	0x3f
	.zero		1


	//   ....[71]....
        /*09c0*/ 	.word	0x00019e90
        /*09c4*/ 	.word	0x0000000f
        /*09c8*/ 	.word	0x00038850
        /*09cc*/ 	.short	0x010a
        /*09ce*/ 	.byte	0x3f
	.zero		1


	//   ....[72]....
        /*09d0*/ 	.word	0x00019ef0
        /*09d4*/ 	.word	0x00000008
        /*09d8*/ 	.word	0x00038830
        /*09dc*/ 	.short	0x010a
        /*09de*/ 	.byte	0x3f
	.zero		1


	//   ....[73]....
        /*09e0*/ 	.word	0x00019f50
        /*09e4*/ 	.word	0x00000008
        /*09e8*/ 	.word	0x00038850
        /*09ec*/ 	.short	0x010a
        /*09ee*/ 	.byte	0x3f
	.zero		1


	//   ....[74]....
        /*09f0*/ 	.word	0x00019fb0
        /*09f4*/ 	.word	0x00000008
        /*09f8*/ 	.word	0x00038830
        /*09fc*/ 	.short	0x010a
        /*09fe*/ 	.byte	0x3f
	.zero		1


	//   ....[75]....
        /*0a00*/ 	.word	0x0001a010
        /*0a04*/ 	.word	0x00000008
        /*0a08*/ 	.word	0x00038850
        /*0a0c*/ 	.short	0x010a
        /*0a0e*/ 	.byte	0x3f
	.zero		1


	//   ....[76]....
        /*0a10*/ 	.word	0x0001a1b0
        /*0a14*/ 	.word	0x00000009
        /*0a18*/ 	.word	0x00038840
        /*0a1c*/ 	.short	0x010a
        /*0a1e*/ 	.byte	0x3f
	.zero		1


	//   ....[77]....
        /*0a20*/ 	.word	0x0001a230
        /*0a24*/ 	.word	0x00000009
        /*0a28*/ 	.word	0x00038820
        /*0a2c*/ 	.short	0x010a
        /*0a2e*/ 	.byte	0x3f
	.zero		1


	//   ....[78]....
        /*0a30*/ 	.word	0x0001a280
        /*0a34*/ 	.word	0x00000006
        /*0a38*/ 	.word	0x00038860
        /*0a3c*/ 	.short	0x010a
        /*0a3e*/ 	.byte	0x3f
	.zero		1


	//   ....[79]....
        /*0a40*/ 	.word	0x0001a2d0
        /*0a44*/ 	.word	0x00000002
        /*0a48*/ 	.word	0x00038840
        /*0a4c*/ 	.short	0x010a
        /*0a4e*/ 	.byte	0x3f
	.zero		1


	//   ....[80]....
        /*0a50*/ 	.word	0x0001a320
        /*0a54*/ 	.word	0x00000002
        /*0a58*/ 	.word	0x00038860
        /*0a5c*/ 	.short	0x010a
        /*0a5e*/ 	.byte	0x3f
	.zero		1


	//   ....[81]....
        /*0a60*/ 	.word	0x0001a370
        /*0a64*/ 	.word	0x00000002
        /*0a68*/ 	.word	0x00038840
        /*0a6c*/ 	.short	0x010a
        /*0a6e*/ 	.byte	0x3f
	.zero		1


	//   ....[82]....
        /*0a70*/ 	.word	0x0001a3c0
        /*0a74*/ 	.word	0x00000002
        /*0a78*/ 	.word	0x00038860
        /*0a7c*/ 	.short	0x010a
        /*0a7e*/ 	.byte	0x3f
	.zero		1


	//   ....[83]....
        /*0a80*/ 	.word	0x0001a410
        /*0a84*/ 	.word	0x00000002
        /*0a88*/ 	.word	0x00038840
        /*0a8c*/ 	.short	0x010a
        /*0a8e*/ 	.byte	0x3f
	.zero		1


	//   ....[84]....
        /*0a90*/ 	.word	0x0001a460
        /*0a94*/ 	.word	0x00000002
        /*0a98*/ 	.word	0x00038860
        /*0a9c*/ 	.short	0x010a
        /*0a9e*/ 	.byte	0x3f
	.zero		1


	//   ....[85]....
        /*0aa0*/ 	.word	0x0001ae20
        /*0aa4*/ 	.word	0x00000000
        /*0aa8*/ 	.word	0x00038820
        /*0aac*/ 	.short	0x010a
        /*0aae*/ 	.byte	0x3f
	.zero		1


	//   ....[86]....
        /*0ab0*/ 	.word	0x0001afc0
        /*0ab4*/ 	.word	0x00000006
        /*0ab8*/ 	.word	0x00000000
        /*0abc*/ 	.short	0x010a
        /*0abe*/ 	.byte	0x3f
	.zero		1


	//   ....[87]....
        /*0ac0*/ 	.word	0x0001b010
        /*0ac4*/ 	.word	0x00000007
        /*0ac8*/ 	.word	0x00000000
        /*0acc*/ 	.short	0x010a
        /*0ace*/ 	.byte	0x3f
	.zero		1


	//   ....[88]....
        /*0ad0*/ 	.word	0x0001b060
        /*0ad4*/ 	.word	0x00000004
        /*0ad8*/ 	.word	0x00000000
        /*0adc*/ 	.short	0x010a
        /*0ade*/ 	.byte	0x3f
	.zero		1


	//----- nvinfo : EIATTR_NUM_MBARRIERS
	.align		4
.L_435:
        /*0ae0*/ 	.byte	0x03, 0x38
        /*0ae2*/ 	.short	0x0017


	//----- nvinfo : EIATTR_EXIT_INSTR_OFFSETS
	.align		4
        /*0ae4*/ 	.byte	0x04, 0x1c
        /*0ae6*/ 	.short	(.L_437 - .L_436)


	//   ....[0]....
.L_436:
        /*0ae8*/ 	.word	0x00000ac0


	//   ....[1]....
        /*0aec*/ 	.word	0x00014370


	//   ....[2]....
        /*0af0*/ 	.word	0x000143d0


	//   ....[3]....
        /*0af4*/ 	.word	0x00019cb0


	//----- nvinfo : EIATTR_MAX_THREADS
	.align		4
.L_437:
        /*0af8*/ 	.byte	0x04, 0x05
        /*0afa*/ 	.short	(.L_439 - .L_438)
.L_438:
        /*0afc*/ 	.word	0x00000180
        /*0b00*/ 	.word	0x00000001
        /*0b04*/ 	.word	0x00000001


	//----- nvinfo : EIATTR_CRS_STACK_SIZE
	.align		4
.L_439:
        /*0b08*/ 	.byte	0x04, 0x1e
        /*0b0a*/ 	.short	(.L_441 - .L_440)
.L_440:
        /*0b0c*/ 	.word	0x00000000


	//----- nvinfo : EIATTR_CBANK_PARAM_SIZE
	.align		4
.L_441:
        /*0b10*/ 	.byte	0x03, 0x19
        /*0b12*/ 	.short	0x0b70


	//----- nvinfo : EIATTR_PARAM_CBANK
	.align		4
        /*0b14*/ 	.byte	0x04, 0x0a
        /*0b16*/ 	.short	(.L_443 - .L_442)
	.align		4
.L_442:
        /*0b18*/ 	.word	index@(.nv.constant0._ZN7cutlass13device_kernelIN5flash11enable_sm90INS1_16FlashAttnFwdSm90INS1_25CollectiveMainloopFwdSm90ILi2EN4cute5tupleIJNS5_1CILi1EEES8_S8_EEENS6_IJNS7_ILi64EEESA_SA_EEELi512ENS_6half_tEfNS_4arch4Sm90ELb0ELb1ELb1ELb1ELb0ELb0ELb1ELb0ELb0ELb0ELb0ELb0EEENS1_21CollectiveEpilogueFwdINS6_IJSA_NS7_ILi512EEESA_EEES9_SC_SE_Li256ELb1ELb0ELb0ELb0EEENS1_36VarlenDynamicPersistentTileSchedulerILi64ELi64ELi256ELi32ELb0ELb0ELb1ELb1ELb0ELb1EEEEEEEEEvNT_6ParamsE)
        /*0b1c*/ 	.short	0x0210
        /*0b1e*/ 	.short	0x0b70


	//----- nvinfo : EIATTR_SW_WAR
	.align		4
.L_443:
        /*0b20*/ 	.byte	0x04, 0x36
        /*0b22*/ 	.short	(.L_445 - .L_444)
.L_444:
        /*0b24*/ 	.word	0x00000008
.L_445:


//--------------------- .nv.info._ZN7cutlass13device_kernelIN5flash11enable_sm90INS1_16FlashAttnFwdSm90INS1_25CollectiveMainloopFwdSm90ILi2EN4cute5tupleIJNS5_1CILi1EEES8_S8_EEENS6_IJNS7_ILi64EEESA_SA_EEELi512ENS_6half_tEfNS_4arch4Sm90ELb0ELb1ELb1ELb1ELb0ELb1ELb1ELb0ELb0ELb0ELb0ELb0EEENS1_21CollectiveEpilogueFwdINS6_IJSA_NS7_ILi512EEESA_EEES9_SC_SE_Li256ELb1ELb0ELb0ELb0EEENS1_36VarlenDynamicPersistentTileSchedulerILi64ELi64ELi256ELi32ELb0ELb0ELb1ELb1ELb0ELb1EEEEEEEEEvNT_6ParamsE --------------------------
	.section	.nv.info._ZN7cutlass13device_kernelIN5flash11enable_sm90INS1_16FlashAttnFwdSm90INS1_25CollectiveMainloopFwdSm90ILi2EN4cute5tupleIJNS5_1CILi1EEES8_S8_EEENS6_IJNS7_ILi64EEESA_SA_EEELi512ENS_6half_tEfNS_4arch4Sm90ELb0ELb1ELb1ELb1ELb0ELb1ELb1ELb0ELb0ELb0ELb0ELb0EEENS1_21CollectiveEpilogueFwdINS6_IJSA_NS7_ILi512EEESA_EEES9_SC_SE_Li256ELb1ELb0ELb0ELb0EEENS1_36VarlenDynamicPersistentTileSchedulerILi64ELi64ELi256ELi32ELb0ELb0ELb1ELb1ELb0ELb1EEEEEEEEEvNT_6ParamsE,"",@"SHT_CUDA_INFO"
	.sectionflags	@""
	.align	4


	//----- nvinfo : EIATTR_CUDA_API_VERSION
	.align		4
        /*0000*/ 	.byte	0x04, 0x37
        /*0002*/ 	.short	(.L_447 - .L_446)
.L_446:
        /*0004*/ 	.word	0x00000082


	//----- nvinfo : EIATTR_KPARAM_INFO
	.align		4
.L_447:
        /*0008*/ 	.byte	0x04, 0x17
        /*000a*/ 	.short	(.L_449 - .L_448)
.L_448:
        /*000c*/ 	.word	0x00000000
        /*0010*/ 	.short	0x0000
        /*0012*/ 	.short	0x0070
        /*0014*/ 	.byte	0x00, 0xf0, 0x01, 0x2c


	//----- nvinfo : EIATTR_SPARSE_MMA_MASK
	.align		4
.L_449:
        /*0018*/ 	.byte	0x03, 0x50
        /*001a*/ 	.short	0x0000


	//----- nvinfo : EIATTR_MAXREG_COUNT
	.align		4
        /*001c*/ 	.byte	0x03, 0x1b
        /*001e*/ 	.short	0x00a8


	//----- nvinfo : EIATTR_NUM_BARRIERS
	.align		4
        /*0020*/ 	.byte	0x02, 0x4c
        /*0022*/ 	.byte	0x10
	.zero		1


	//----- nvinfo : EIATTR_EXTERNS
	.align		4
        /*0024*/ 	.byte	0x04, 0x0f
        /*0026*/ 	.short	(.L_451 - .L_450)


	//   ....[0]....
	.align		4
.L_450:
        /*0028*/ 	.word	index@(__assertfail)


	//----- nvinfo : EIATTR_ANNOTATIONS
	.align		4
.L_451:
        /*002c*/ 	.byte	0x04, 0x55
        /*002e*/ 	.short	(.L_453 - .L_452)


	//   ....[0]....
.L_452:
        /* <DEDUP_REMOVED lines=41> */


	//----- nvinfo : EIATTR_MERCURY_ISA_VERSION
	.align		4
.L_453:
        /*02a8*/ 	.byte	0x03, 0x5f
        /*02aa*/ 	.short	0x0101


	//----- nvinfo : EIATTR_UNUSED_LOAD_BYTE_OFFSET
	.align		4
        /*02ac*/ 	.byte	0x04, 0x44
        /*02ae*/ 	.short	(.L_455 - .L_454)


	//   ....[0]....
.L_454:
        /*02b0*/ 	.word	0x00000b50
        /*02b4*/ 	.word	0x0000fff0


	//   ....[1]....
        /*02b8*/ 	.word	0x0001a190
        /*02bc*/ 	.word	0x0000fff0


	//----- nvinfo : EIATTR_INT_WARP_WIDE_INSTR_OFFSETS
	.align		4
.L_455:
        /*02c0*/ 	.byte	0x04, 0x31
        /*02c2*/ 	.short	(.L_457 - .L_456)


	//   ....[0]....
.L_456:
        /*02c4*/ 	.word	0x00000200


	//   ....[1]....
        /*02c8*/ 	.word	0x00000240


	//   ....[2]....
        /*02cc*/ 	.word	0x000002a0


	//   ....[3]....
        /*02d0*/ 	.word	0x000002b0


	//   ....[4]....
        /*02d4*/ 	.word	0x0001f2c0


	//   ....[5]....
        /*02d8*/ 	.word	0x0001f370


	//   ....[6]....
        /*02dc*/ 	.word	0x0001f880


	//   ....[7]....
        /*02e0*/ 	.word	0x0001f8f0


	//   ....[8]....
        /*02e4*/ 	.word	0x00022570


	//   ....[9]....
        /*02e8*/ 	.word	0x00022620


	//----- nvinfo : EIATTR_COOP_GROUP_MASK_REGIDS
	.align		4
.L_457:
        /*02ec*/ 	.byte	0x04, 0x29
        /*02ee*/ 	.short	(.L_459 - .L_458)


	//   ....[0]....
.L_458:
        /*02f0*/ 	.word	0xffffffff


	//   ....[1]....
        /*02f4*/ 	.word	0xffffffff


	//   ....[2]....
        /*02f8*/ 	.word	0xffffffff


	//   ....[3]....
        /*02fc*/ 	.word	0xffffffff


	//   ....[4]....
        /*0300*/ 	.word	0xffffffff


	//   ....[5]....
        /*0304*/ 	.word	0xffffffff


	//   ....[6]....
        /*0308*/ 	.word	0xffffffff


	//   ....[7]....
        /*030c*/ 	.word	0xffffffff


	//   ....[8]....
        /*0310*/ 	.word	0xffffffff


	//   ....[9]....
        /*0314*/ 	.word	0xffffffff


	//   ....[10]....
        /*0318*/ 	.word	0xffffffff


	//   ....[11]....
        /*031c*/ 	.word	0xffffffff


	//   ....[12]....
        /*0320*/ 	.word	0xffffffff


	//   ....[13]....
        /*0324*/ 	.word	0xffffffff


	//   ....[14]....
        /*0328*/ 	.word	0xffffffff


	//   ....[15]....
        /*032c*/ 	.word	0xffffffff


	//   ....[16]....
        /*0330*/ 	.word	0xffffffff


	//   ....[17]....
        /*0334*/ 	.word	0xffffffff


	//   ....[18]....
        /*0338*/ 	.word	0xffffffff


	//   ....[19]....
        /*033c*/ 	.word	0xffffffff


	//   ....[20]....
        /*0340*/ 	.word	0xffffffff


	//   ....[21]....
        /*0344*/ 	.word	0xffffffff


	//   ....[22]....
        /*0348*/ 	.word	0xffffffff


	//   ....[23]....
        /*034c*/ 	.word	0xffffffff


	//   ....[24]....
        /*0350*/ 	.word	0xffffffff


	//   ....[25]....
        /*0354*/ 	.word	0xffffffff


	//   ....[26]....
        /*0358*/ 	.word	0xffffffff


	//   ....[27]....
        /*035c*/ 	.word	0xffffffff


	//   ....[28]....
        /*0360*/ 	.word	0xffffffff


	//   ....[29]....
        /*0364*/ 	.word	0xffffffff


	//   ....[30]....
        /*0368*/ 	.word	0xffffffff


	//   ....[31]....
        /*036c*/ 	.word	0xffffffff


	//   ....[32]....
        /*0370*/ 	.word	0xffffffff


	//   ....[33]....
        /*0374*/ 	.word	0xffffffff


	//   ....[34]....
        /*0378*/ 	.word	0xffffffff


	//   ....[35]....
        /*037c*/ 	.word	0xffffffff


	//   ....[36]....
        /*0380*/ 	.word	0xffffffff


	//   ....[37]....
        /*0384*/ 	.word	0xffffffff


	//   ....[38]....
        /*0388*/ 	.word	0xffffffff


	//   ....[39]....
        /*038c*/ 	.word	0xffffffff


	//   ....[40]....
        /*0390*/ 	.word	0xffffffff


	//   ....[41]....
        /*0394*/ 	.word	0xffffffff


	//   ....[42]....
        /*0398*/ 	.word	0xffffffff


	//   ....[43]....
        /*039c*/ 	.word	0xffffffff


	//   ....[44]....
        /*03a0*/ 	.word	0xffffffff


	//   ....[45]....
        /*03a4*/ 	.word	0xffffffff


	//   ....[46]....
        /*03a8*/ 	.word	0xffffffff


	//   ....[47]....
        /*03ac*/ 	.word	0xffffffff


	//   ....[48]....
        /*03b0*/ 	.word	0xffffffff


	//   ....[49]....
        /*03b4*/ 	.word	0xffffffff


	//   ....[50]....
        /*03b8*/ 	.word	0xffffffff


	//   ....[51]....
        /*03bc*/ 	.word	0xffffffff


	//   ....[52]....
        /*03c0*/ 	.word	0xffffffff


	//   ....[53]....
        /*03c4*/ 	.word	0xffffffff


	//   ....[54]....
        /*03c8*/ 	.word	0xffffffff


	//   ....[55]....
        /*03cc*/ 	.word	0xffffffff


	//   ....[56]....
        /*03d0*/ 	.word	0xffffffff


	//   ....[57]....
        /*03d4*/ 	.word	0xffffffff


	//   ....[58]....
        /*03d8*/ 	.word	0xffffffff


	//   ....[59]....
        /*03dc*/ 	.word	0xffffffff


	//   ....[60]....
        /*03e0*/ 	.word	0xffffffff


	//   ....[61]....
        /*03e4*/ 	.word	0xffffffff


	//   ....[62]....
        /*03e8*/ 	.word	0xffffffff


	//   ....[63]....
        /*03ec*/ 	.word	0xffffffff


	//   ....[64]....
        /*03f0*/ 	.word	0xffffffff


	//   ....[65]....
        /*03f4*/ 	.word	0xffffffff


	//   ....[66]....
        /*03f8*/ 	.word	0xffffffff


	//   ....[67]....
        /*03fc*/ 	.word	0xffffffff


	//   ....[68]....
        /*0400*/ 	.word	0xffffffff


	//   ....[69]....
        /*0404*/ 	.word	0xffffffff


	//   ....[70]....
        /*0408*/ 	.word	0xffffffff


	//   ....[71]....
        /*040c*/ 	.word	0xffffffff


	//   ....[72]....
        /*0410*/ 	.word	0x0500000f


	//   ....[73]....
        /*0414*/ 	.word	0x0500000f


	//   ....[74]....
        /*0418*/ 	.word	0x0500000f


	//   ....[75]....
        /*041c*/ 	.word	0x0500000f


	//   ....[76]....
        /*0420*/ 	.word	0x0500000f


	//   ....[77]....
        /*0424*/ 	.word	0x0500000f


	//   ....[78]....
        /*0428*/ 	.word	0x0500000f


	//   ....[79]....
        /*042c*/ 	.word	0x0500000f


	//   ....[80]....
        /*0430*/ 	.word	0x0500000f


	//   ....[81]....
        /*0434*/ 	.word	0x0500000f


	//   ....[82]....
        /*0438*/ 	.word	0x0500000f


	//   ....[83]....
        /*043c*/ 	.word	0x0500000f


	//   ....[84]....
        /*0440*/ 	.word	0x0500000f


	//   ....[85]....
        /*0444*/ 	.word	0x0500000f


	//   ....[86]....
        /*0448*/ 	.word	0x0500000f


	//   ....[87]....
        /*044c*/ 	.word	0x0500000f


	//   ....[88]....
        /*0450*/ 	.word	0x0500000f


	//   ....[89]....
        /*0454*/ 	.word	0x0500000f


	//   ....[90]....
        /*0458*/ 	.word	0x0500000f


	//   ....[91]....
        /*045c*/ 	.word	0x0500000f


	//   ....[92]....
        /*0460*/ 	.word	0x0500000f


	//   ....[93]....
        /*0464*/ 	.word	0x0500000f


	//   ....[94]....
        /*0468*/ 	.word	0x0500000f


	//   ....[95]....
        /*046c*/ 	.word	0x0500000f


	//   ....[96]....
        /*0470*/ 	.word	0x0500000f


	//   ....[97]....
        /*0474*/ 	.word	0x0500000f


	//   ....[98]....
        /*0478*/ 	.word	0x0500000f


	//   ....[99]....
        /*047c*/ 	.word	0x0500000f


	//   ....[100]....
        /*0480*/ 	.word	0x0500000f


	//   ....[101]....
        /*0484*/ 	.word	0x0500000f


	//   ....[102]....
        /*0488*/ 	.word	0x0500000f


	//   ....[103]....
        /*048c*/ 	.word	0x0500000f


	//   ....[104]....
        /*0490*/ 	.word	0x0500000f


	//   ....[105]....
        /*0494*/ 	.word	0x0500000f


	//   ....[106]....
        /*0498*/ 	.word	0x0500000f


	//   ....[107]....
        /*049c*/ 	.word	0x0500000f


	//----- nvinfo : EIATTR_COOP_GROUP_INSTR_OFFSETS
	.align		4
.L_459:
        /*04a0*/ 	.byte	0x04, 0x28
        /*04a2*/ 	.short	(.L_461 - .L_460)


	//   ....[0]....
.L_460:
        /*04a4*/ 	.word	0x00000070


	//   ....[1]....
        /*04a8*/ 	.word	0x000001f0


	//   ....[2]....
        /*04ac*/ 	.word	0x00000230


	//   ....[3]....
        /*04b0*/ 	.word	0x00000480


	//   ....[4]....
        /*04b4*/ 	.word	0x000005e0


	//   ....[5]....
        /*04b8*/ 	.word	0x00000700


	//   ....[6]....
        /*04bc*/ 	.word	0x00000860


	//   ....[7]....
        /*04c0*/ 	.word	0x00004cd0


	//   ....[8]....
        /*04c4*/ 	.word	0x00006d30


	//   ....[9]....
        /*04c8*/ 	.word	0x0000a4c0


	//   ....[10]....
        /*04cc*/ 	.word	0x0000cc00


	//   ....[11]....
        /*04d0*/ 	.word	0x0000cd20


	//   ....[12]....
        /*04d4*/ 	.word	0x0000d020


	//   ....[13]....
        /*04d8*/ 	.word	0x0000d0c0


	//   ....[14]....
        /*04dc*/ 	.word	0x0000d8f0


	//   ....[15]....
        /*04e0*/ 	.word	0x0000eae0


	//   ....[16]....
        /*04e4*/ 	.word	0x000105b0


	//   ....[17]....
        /*04e8*/ 	.word	0x000106b0


	//   ....[18]....
        /*04ec*/ 	.word	0x00010a50


	//   ....[19]....
        /*04f0*/ 	.word	0x00010ae0


	//   ....[20]....
        /*04f4*/ 	.word	0x00011c50


	//   ....[21]....
        /*04f8*/ 	.word	0x000124e0


	//   ....[22]....
        /*04fc*/ 	.word	0x00014020


	//   ....[23]....
        /*0500*/ 	.word	0x000140c0


	//   ....[24]....
        /*0504*/ 	.word	0x00014380


	//   ....[25]....
        /*0508*/ 	.word	0x00014540


	//   ....[26]....
        /*050c*/ 	.word	0x00015540


	//   ....[27]....
        /*0510*/ 	.word	0x00015bb0


	//   ....[28]....
        /*0514*/ 	.word	0x00017fb0


	//   ....[29]....
        /*0518*/ 	.word	0x000180b0


	//   ....[30]....
        /*051c*/ 	.word	0x00018470


	//   ....[31]....
        /*0520*/ 	.word	0x00018530


	//   ....[32]....
        /*0524*/ 	.word	0x00019650


	//   ....[33]....
        /*0528*/ 	.word	0x000196a0


	//   ....[34]....
        /*052c*/ 	.word	0x000196d0


	//   ....[35]....
        /*0530*/ 	.word	0x00019740


	//   ....[36]....
        /*0534*/ 	.word	0x00019750


	//   ....[37]....
        /*0538*/ 	.word	0x0001b120


	//   ....[38]....
        /*053c*/ 	.word	0x0001c8b0


	//   ....[39]....
        /*0540*/ 	.word	0x0001ca30


	//   ....[40]....
        /*0544*/ 	.word	0x0001ca60


	//   ....[41]....
        /*0548*/ 	.word	0x0001caa0


	//   ....[42]....
        /*054c*/ 	.word	0x0001cb00


	//   ....[43]....
        /*0550*/ 	.word	0x0001cb60


	//   ....[44]....
        /*0554*/ 	.word	0x0001cba0


	//   ....[45]....
        /*0558*/ 	.word	0x0001cd50


	//   ....[46]....
        /*055c*/ 	.word	0x0001cdb0


	//   ....[47]....
        /*0560*/ 	.word	0x0001cdf0


	//   ....[48]....
        /*0564*/ 	.word	0x0001ce30


	//   ....[49]....
        /*0568*/ 	.word	0x0001ce60


	//   ....[50]....
        /*056c*/ 	.word	0x0001ce90


	//   ....[51]....
        /*0570*/ 	.word	0x0001cf30


	//   ....[52]....
        /*0574*/ 	.word	0x0001cf90


	//   ....[53]....
        /*0578*/ 	.word	0x0001d020


	//   ....[54]....
        /*057c*/ 	.word	0x000226b0


	//   ....[55]....
        /*0580*/ 	.word	0x000226c0


	//   ....[56]....
        /*0584*/ 	.word	0x000227d0


	//   ....[57]....
        /*0588*/ 	.word	0x00022830


	//   ....[58]....
        /*058c*/ 	.word	0x00022870


	//   ....[59]....
        /*0590*/ 	.word	0x000228b0


	//   ....[60]....
        /*0594*/ 	.word	0x000228e0


	//   ....[61]....
        /*0598*/ 	.word	0x00022910


	//   ....[62]....
        /*059c*/ 	.word	0x00022aa0


	//   ....[63]....
        /*05a0*/ 	.word	0x00022b00


	//   ....[64]....
        /*05a4*/ 	.word	0x00022b40


	//   ....[65]....
        /*05a8*/ 	.word	0x00022b80


	//   ....[66]....
        /*05ac*/ 	.word	0x00022bb0


	//   ....[67]....
        /*05b0*/ 	.word	0x00022be0


	//   ....[68]....
        /*05b4*/ 	.word	0x00022ca0


	//   ....[69]....
        /*05b8*/ 	.word	0x00022cc0


	//   ....[70]....
        /*05bc*/ 	.word	0x00022d30


	//   ....[71]....
        /*05c0*/ 	.word	0x000233c0


	//   ....[72]....
        /*05c4*/ 	.word	0x00023820


	//   ....[73]....
        /*05c8*/ 	.word	0x000238c0


	//   ....[74]....
        /*05cc*/ 	.word	0x00023960


	//   ....[75]....
        /*05d0*/ 	.word	0x00023a00


	//   ....[76]....
        /*05d4*/ 	.word	0x00023aa0


	//   ....[77]....
        /*05d8*/ 	.word	0x00023b40


	//   ....[78]....
        /*05dc*/ 	.word	0x00023be0


	//   ....[79]....
        /*05e0*/ 	.word	0x00023c80


	//   ....[80]....
        /*05e4*/ 	.word	0x00023d70


	//   ....[81]....
        /*05e8*/ 	.word	0x00023e10


	//   ....[82]....
        /*05ec*/ 	.word	0x00023eb0


	//   ....[83]....
        /*05f0*/ 	.word	0x00023f50


	//   ....[84]....
        /*05f4*/ 	.word	0x00023ff0


	//   ....[85]....
        /*05f8*/ 	.word	0x00024090


	//   ....[86]....
        /*05fc*/ 	.word	0x00024130


	//   ....[87]....
        /*0600*/ 	.word	0x000241d0


	//   ....[88]....
        /*0604*/ 	.word	0x000245c0


	//   ....[89]....
        /*0608*/ 	.word	0x000248a0


	//   ....[90]....
        /*060c*/ 	.word	0x00024cc0


	//   ....[91]....
        /*0610*/ 	.word	0x00024d50


	//   ....[92]....
        /*0614*/ 	.word	0x00024df0


	//   ....[93]....
        /*0618*/ 	.word	0x00024ea0


	//   ....[94]....
        /*061c*/ 	.word	0x00024f20


	//   ....[95]....
        /*0620*/ 	.word	0x00024fa0


	//   ....[96]....
        /*0624*/ 	.word	0x00025020


	//   ....[97]....
        /*0628*/ 	.word	0x000250a0


	//   ....[98]....
        /*062c*/ 	.word	0x00025130


	//   ....[99]....
        /*0630*/ 	.word	0x000251f0


	//   ....[100]....
        /*0634*/ 	.word	0x00025270


	//   ....[101]....
        /*0638*/ 	.word	0x000252f0


	//   ....[102]....
        /*063c*/ 	.word	0x00025370


	//   ....[103]....
        /*0640*/ 	.word	0x000253f0


	//   ....[104]....
        /*0644*/ 	.word	0x00025460


	//   ....[105]....
        /*0648*/ 	.word	0x00025500


	//   ....[106]....
        /*064c*/ 	.word	0x00025590


	//   ....[107]....
        /*0650*/ 	.word	0x000256c0


	//----- nvinfo : EIATTR_REG_RECONFIG
	.align		4
.L_461:
        /*0654*/ 	.byte	0x01, 0x54
	.zero		2


	//----- nvinfo : EIATTR_SYSCALL_OFFSETS
	.align		4
        /*0658*/ 	.byte	0x04, 0x46
        /*065a*/ 	.short	(.L_463 - .L_462)


	//   ....[0]....
.L_462:
        /*065c*/ 	.word	0x00001c00


	//   ....[1]....
        /*0660*/ 	.word	0x00001d50


	//   ....[2]....
        /*0664*/ 	.word	0x00006ef0


	//   ....[3]....
        /*0668*/ 	.word	0x00007390


	//   ....[4]....
        /*066c*/ 	.word	0x0001f500


	//   ....[5]....
        /*0670*/ 	.word	0x0001f640


	//   ....[6]....
        /*0674*/ 	.word	0x0001f740


	//----- nvinfo : EIATTR_MBARRIER_INSTR_OFFSETS
	.align		4
.L_463:
        /*0678*/ 	.byte	0x04, 0x39
        /*067a*/ 	.short	(.L_465 - .L_464)


	//   ....[0]....
.L_464:
        /*067c*/ 	.word	0x00000360
        /*0680*/ 	.word	0x000000ff
        /*0684*/ 	.word	0x00038800
        /*0688*/ 	.short	0x0100
        /*068a*/ 	.byte	0x08
	.zero		1


	//   ....[1]....
        /*068c*/ 	.word	0x00000370
        /*0690*/ 	.word	0x000000ff
        /*0694*/ 	.word	0x00038810
        /*0698*/ 	.short	0x0100
        /*069a*/ 	.byte	0x08
	.zero		1


	//   ....[2]....
        /*069c*/ 	.word	0x00000380
        /*06a0*/ 	.word	0x000000ff
        /*06a4*/ 	.word	0x00038820
        /*06a8*/ 	.short	0x0100
        /*06aa*/ 	.byte	0x08
	.zero		1


	//   ....[3]....
        /*06ac*/ 	.word	0x00000430
        /*06b0*/ 	.word	0x000000ff
        /*06b4*/ 	.word	0x00038830
        /*06b8*/ 	.short	0x0100
        /*06ba*/ 	.byte	0x06
	.zero		1


	//   ....[4]....
        /*06bc*/ 	.word	0x00000440
        /*06c0*/ 	.word	0x000000ff
        /*06c4*/ 	.word	0x00038840
        /*06c8*/ 	.short	0x0100
        /*06ca*/ 	.byte	0x06
	.zero		1


	//   ....[5]....
        /*06cc*/ 	.word	0x00000450
        /*06d0*/ 	.word	0x000000ff
        /*06d4*/ 	.word	0x00038838
        /*06d8*/ 	.short	0x0100
        /*06da*/ 	.byte	0x06
	.zero		1


	//   ....[6]....
        /*06dc*/ 	.word	0x00000460
        /*06e0*/ 	.word	0x000000ff
        /*06e4*/ 	.word	0x00038848
        /*06e8*/ 	.short	0x0100
        /*06ea*/ 	.byte	0x06
	.zero		1


	//   ....[7]....
        /*06ec*/ 	.word	0x00000590
        /*06f0*/ 	.word	0x000000ff
        /*06f4*/ 	.word	0x00038850
        /*06f8*/ 	.short	0x0100
        /*06fa*/ 	.byte	0x08
	.zero		1


	//   ....[8]....
        /*06fc*/ 	.word	0x000005a0
        /*0700*/ 	.word	0x000000ff
        /*0704*/ 	.word	0x00038860
        /*0708*/ 	.short	0x0100
        /*070a*/ 	.byte	0x08
	.zero		1


	//   ....[9]....
        /*070c*/ 	.word	0x000005b0
        /*0710*/ 	.word	0x000000ff
        /*0714*/ 	.word	0x00038858
        /*0718*/ 	.short	0x0100
        /*071a*/ 	.byte	0x08
	.zero		1


	//   ....[10]....
        /*071c*/ 	.word	0x000005c0
        /*0720*/ 	.word	0x000000ff
        /*0724*/ 	.word	0x00038868
        /*0728*/ 	.short	0x0100
        /*072a*/ 	.byte	0x08
	.zero		1


	//   ....[11]....
        /*072c*/ 	.word	0x000006b0
        /*0730*/ 	.word	0x000000ff
        /*0734*/ 	.word	0x00038870
        /*0738*/ 	.short	0x0100
        /*073a*/ 	.byte	0x06
	.zero		1


	//   ....[12]....
        /*073c*/ 	.word	0x000006c0
        /*0740*/ 	.word	0x000000ff
        /*0744*/ 	.word	0x00038880
        /*0748*/ 	.short	0x0100
        /*074a*/ 	.byte	0x06
	.zero		1


	//   ....[13]....
        /*074c*/ 	.word	0x000006d0
        /*0750*/ 	.word	0x000000ff
        /*0754*/ 	.word	0x00038878
        /*0758*/ 	.short	0x0100
        /*075a*/ 	.byte	0x06
	.zero		1


	//   ....[14]....
        /*075c*/ 	.word	0x000006e0
        /*0760*/ 	.word	0x000000ff
        /*0764*/ 	.word	0x00038888
        /*0768*/ 	.short	0x0100
        /*076a*/ 	.byte	0x06
	.zero		1


	//   ....[15]....
        /*076c*/ 	.word	0x00000810
        /*0770*/ 	.word	0x000000ff
        /*0774*/ 	.word	0x00038890
        /*0778*/ 	.short	0x0100
        /*077a*/ 	.byte	0x08
	.zero		1


	//   ....[16]....
        /*077c*/ 	.word	0x00000820
        /*0780*/ 	.word	0x000000ff
        /*0784*/ 	.word	0x000388a0
        /*0788*/ 	.short	0x0100
        /*078a*/ 	.byte	0x08
	.zero		1


	//   ....[17]....
        /*078c*/ 	.word	0x00000830
        /*0790*/ 	.word	0x000000ff
        /*0794*/ 	.word	0x00038898
        /*0798*/ 	.short	0x0100
        /*079a*/ 	.byte	0x08
	.zero		1


	//   ....[18]....
        /*079c*/ 	.word	0x00000840
        /*07a0*/ 	.word	0x000000ff
        /*07a4*/ 	.word	0x000388a8
        /*07a8*/ 	.short	0x0100
        /*07aa*/ 	.byte	0x08
	.zero		1


	//   ....[19]....
        /*07ac*/ 	.word	0x00000970
        /*07b0*/ 	.word	0x000000ff
        /*07b4*/ 	.word	0x000388b0
        /*07b8*/ 	.short	0x0100
        /*07ba*/ 	.byte	0x08
	.zero		1


	//   ....[20]....
        /*07bc*/ 	.word	0x00000980
        /*07c0*/ 	.word	0x000000ff
        /*07c4*/ 	.word	0x000388c0
        /*07c8*/ 	.short	0x0100
        /*07ca*/ 	.byte	0x08
	.zero		1


	//   ....[21]....
        /*07cc*/ 	.word	0x00000990
        /*07d0*/ 	.word	0x000000ff
        /*07d4*/ 	.word	0x000388b8
        /*07d8*/ 	.short	0x0100
        /*07da*/ 	.byte	0x08
	.zero		1


	//   ....[22]....
        /*07dc*/ 	.word	0x000009a0
        /*07e0*/ 	.word	0x000000ff
        /*07e4*/ 	.word	0x000388c8
        /*07e8*/ 	.short	0x0100
        /*07ea*/ 	.byte	0x08
	.zero		1


	//   ....[23]....
        /*07ec*/ 	.word	0x000029a0
        /*07f0*/ 	.word	0x00000046
        /*07f4*/ 	.word	0x00038890
        /*07f8*/ 	.short	0x010a
        /*07fa*/ 	.byte	0x3f
	.zero		1


	//   ....[24]....
        /*07fc*/ 	.word	0x00003340
        /*0800*/ 	.word	0x00000046
        /*0804*/ 	.word	0x00038890
        /*0808*/ 	.short	0x010a
        /*080a*/ 	.byte	0x3f
	.zero		1


	//   ....[25]....
        /*080c*/ 	.word	0x00003bb0
        /*0810*/ 	.word	0x00000046
        /*0814*/ 	.word	0x00038890
        /*0818*/ 	.short	0x010a
        /*081a*/ 	.byte	0x3f
	.zero		1


	//   ....[26]....
        /*081c*/ 	.word	0x00003db0
        /*0820*/ 	.word	0x00000004
        /*0824*/ 	.word	0x00000000
        /*0828*/ 	.short	0x0101
        /*082a*/ 	.byte	0x3f
	.zero		1


	//   ....[27]....
        /*082c*/ 	.word	0x00003df0
        /*0830*/ 	.word	0x00000046
        /*0834*/ 	.word	0x000388b0
        /*0838*/ 	.short	0x010a
        /*083a*/ 	.byte	0x3f
	.zero		1


	//   ....[28]....
        /*083c*/ 	.word	0x00004420
        /*0840*/ 	.word	0x00000046
        /*0844*/ 	.word	0x00000000
        /*0848*/ 	.short	0x0101
        /*084a*/ 	.byte	0x3f
	.zero		1


	//   ....[29]....
        /*084c*/ 	.word	0x00005120
        /*0850*/ 	.word	0x00000000
        /*0854*/ 	.word	0x00000000
        /*0858*/ 	.short	0x0101
        /*085a*/ 	.byte	0x3f
	.zero		1


	//   ....[30]....
        /*085c*/ 	.word	0x00005c90
        /*0860*/ 	.word	0x00000000
        /*0864*/ 	.word	0x00000000
        /*0868*/ 	.short	0x0101
        /*086a*/ 	.byte	0x3f
	.zero		1


	//   ....[31]....
        /*086c*/ 	.word	0x00006f80
        /*0870*/ 	.word	0x00000012
        /*0874*/ 	.word	0x00038800
        /*0878*/ 	.short	0x010a
        /*087a*/ 	.byte	0x3f
	.zero		1


	//   ....[32]....
        /*087c*/ 	.word	0x00006fd0
        /*0880*/ 	.word	0x00000012
        /*0884*/ 	.word	0x00038800
        /*0888*/ 	.short	0x010a
        /*088a*/ 	.byte	0x3f
	.zero		1


	//   ....[33]....
        /*088c*/ 	.word	0x00007c00
        /*0890*/ 	.word	0x00000012
        /*0894*/ 	.word	0x00038800
        /*0898*/ 	.short	0x010a
        /*089a*/ 	.byte	0x3f
	.zero		1


	//   ....[34]....
        /*089c*/ 	.word	0x00008f30
        /*08a0*/ 	.word	0x00000012
        /*08a4*/ 	.word	0x00038800
        /*08a8*/ 	.short	0x010a
        /*08aa*/ 	.byte	0x3f
	.zero		1


	//   ....[35]....
        /*08ac*/ 	.word	0x00009dc0
        /*08b0*/ 	.word	0x0000000e
        /*08b4*/ 	.word	0x00038830
        /*08b8*/ 	.short	0x010a
        /*08ba*/ 	.byte	0x3f
	.zero		1


	//   ....[36]....
        /*08bc*/ 	.word	0x00009e70
        /*08c0*/ 	.word	0x0000000e
        /*08c4*/ 	.word	0x00038830
        /*08c8*/ 	.short	0x010a
        /*08ca*/ 	.byte	0x3f
	.zero		1


	//   ....[37]....
        /*08cc*/ 	.word	0x0000a180
        /*08d0*/ 	.word	0x00000012
        /*08d4*/ 	.word	0x00038810
        /*08d8*/ 	.short	0x010a
        /*08da*/ 	.byte	0x3f
	.zero		1


	//   ....[38]....
        /*08dc*/ 	.word	0x0000a1d0
        /*08e0*/ 	.word	0x0000000e
        /*08e4*/ 	.word	0x00038850
        /*08e8*/ 	.short	0x010a
        /*08ea*/ 	.byte	0x3f
	.zero		1


	//   ....[39]....
        /*08ec*/ 	.word	0x0000a260
        /*08f0*/ 	.word	0x0000000e
        /*08f4*/ 	.word	0x00038850
        /*08f8*/ 	.short	0x010a
        /*08fa*/ 	.byte	0x3f
	.zero		1


	//   ....[40]....
        /*08fc*/ 	.word	0x0000be20
        /*0900*/ 	.word	0x00000000
        /*0904*/ 	.word	0x00000000
        /*0908*/ 	.short	0x0101
        /*090a*/ 	.byte	0x3f
	.zero		1


	//   ....[41]....
        /*090c*/ 	.word	0x0000d910
        /*0910*/ 	.word	0x0000000e
        /*0914*/ 	.word	0x00000000
        /*0918*/ 	.short	0x0101
        /*091a*/ 	.byte	0x3f
	.zero		1


	//   ....[42]....
        /*091c*/ 	.word	0x0000dc90
        /*0920*/ 	.word	0x000000c7
        /*0924*/ 	.word	0x00038830
        /*0928*/ 	.short	0x010a
        /*092a*/ 	.byte	0x3f
	.zero		1


	//   ....[43]....
        /*092c*/ 	.word	0x0000dd00
        /*0930*/ 	.word	0x000000c7
        /*0934*/ 	.word	0x00038830
        /*0938*/ 	.short	0x010a
        /*093a*/ 	.byte	0x3f
	.zero		1


	//   ....[44]....
        /*093c*/ 	.word	0x0000df70
        /*0940*/ 	.word	0x000000c7
        /*0944*/ 	.word	0x00038850
        /*0948*/ 	.short	0x010a
        /*094a*/ 	.byte	0x3f
	.zero		1


	//   ....[45]....
        /*094c*/ 	.word	0x0000dfc0
        /*0950*/ 	.word	0x000000c7
        /*0954*/ 	.word	0x00038850
        /*0958*/ 	.short	0x010a
        /*095a*/ 	.byte	0x3f
	.zero		1


	//   ....[46]....
        /*095c*/ 	.word	0x0000faa0
        /*0960*/ 	.word	0x0000009a
        /*0964*/ 	.word	0x00000000
        /*0968*/ 	.short	0x0101
        /*096a*/ 	.byte	0x3f
	.zero		1


	//   ....[47]....
        /*096c*/ 	.word	0x00011c70
        /*0970*/ 	.word	0x000000c7
        /*0974*/ 	.word	0x00000000
        /*0978*/ 	.short	0x0101
        /*097a*/ 	.byte	0x3f
	.zero		1


	//   ....[48]....
        /*097c*/ 	.word	0x00012000
        /*0980*/ 	.word	0x0000000e
        /*0984*/ 	.word	0x00038830
        /*0988*/ 	.short	0x010a
        /*098a*/ 	.byte	0x3f
	.zero		1


	//   ....[49]....
        /*098c*/ 	.word	0x00012070
        /*0990*/ 	.word	0x0000000e
        /*0994*/ 	.word	0x00038830
        /*0998*/ 	.short	0x010a
        /*099a*/ 	.byte	0x3f
	.zero		1


	//   ....[50]....
        /*099c*/ 	.word	0x000122e0
        /*09a0*/ 	.word	0x0000000e
        /*09a4*/ 	.word	0x00038850
        /*09a8*/ 	.short	0x010a
        /*09aa*/ 	.byte	0x3f
	.zero		1


	//   ....[51]....
        /*09ac*/ 	.word	0x00012330
        /*09b0*/ 	.word	0x0000000e
        /*09b4*/ 	.word	0x00038850
        /*09b8*/ 	.short	0x010a
        /*09ba*/ 	.byte	0x3f
	.zero		1


	//   ....[52]....
        /*09bc*/ 	.word	0x00014850
        /*09c0*/ 	.word	0x0000009e
        /*09c4*/ 	.word	0x00000000
        /*09c8*/ 	.short	0x0101
        /*09ca*/ 	.byte	0x3f
	.zero		1


	//   ....[53]....
        /*09cc*/ 	.word	0x00015560
        /*09d0*/ 	.word	0x0000000e
        /*09d4*/ 	.word	0x00000000
        /*09d8*/ 	.short	0x0101
        /*09da*/ 	.byte	0x3f
	.zero		1


	//   ....[54]....
        /*09dc*/ 	.word	0x000156c0
        /*09e0*/ 	.word	0x000000bf
        /*09e4*/ 	.word	0x00038830
        /*09e8*/ 	.short	0x010a
        /*09ea*/ 	.byte	0x3f
	.zero		1


	//   ....[55]....
        /*09ec*/ 	.word	0x00015730
        /*09f0*/ 	.word	0x000000bf
        /*09f4*/ 	.word	0x00038830
        /*09f8*/ 	.short	0x010a
        /*09fa*/ 	.byte	0x3f
	.zero		1


	//   ....[56]....
        /*09fc*/ 	.word	0x000159a0
        /*0a00*/ 	.word	0x000000bf
        /*0a04*/ 	.word	0x00038850
        /*0a08*/ 	.short	0x010a
        /*0a0a*/ 	.byte	0x3f
	.zero		1


	//   ....[57]....
        /*0a0c*/ 	.word	0x000159f0
        /*0a10*/ 	.word	0x000000bf
        /*0a14*/ 	.word	0x00038850
        /*0a18*/ 	.short	0x010a
        /*0a1a*/ 	.byte	0x3f
	.zero		1


	//   ....[58]....
        /*0a1c*/ 	.word	0x000174b0
        /*0a20*/ 	.word	0x0000009a
        /*0a24*/ 	.word	0x00000000
        /*0a28*/ 	.short	0x0101
        /*0a2a*/ 	.byte	0x3f
	.zero		1


	//   ....[59]....
        /*0a2c*/ 	.word	0x00019670
        /*0a30*/ 	.word	0x000000bf
        /*0a34*/ 	.word	0x00000000
        /*0a38*/ 	.short	0x0101
        /*0a3a*/ 	.byte	0x3f
	.zero		1


	//   ....[60]....
        /*0a3c*/ 	.word	0x0001b990
        /*0a40*/ 	.word	0x00000000
        /*0a44*/ 	.word	0x00000000
        /*0a48*/ 	.short	0x0101
        /*0a4a*/ 	.byte	0x3f
	.zero		1


	//   ....[61]....
        /*0a4c*/ 	.word	0x0001e060
        /*0a50*/ 	.word	0x00000007
        /*0a54*/ 	.word	0x00038820
        /*0a58*/ 	.short	0x010a
        /*0a5a*/ 	.byte	0x3f
	.zero		1


	//   ....[62]....
        /*0a5c*/ 	.word	0x0001e0e0
        /*0a60*/ 	.word	0x00000008
        /*0a64*/ 	.word	0x000388a0
        /*0a68*/ 	.short	0x010a
        /*0a6a*/ 	.byte	0x3f
	.zero		1


	//   ....[63]....
        /*0a6c*/ 	.word	0x0001e2d0
        /*0a70*/ 	.word	0x00000008
        /*0a74*/ 	.word	0x000388c0
        /*0a78*/ 	.short	0x010a
        /*0a7a*/ 	.byte	0x3f
	.zero		1


	//   ....[64]....
        /*0a7c*/ 	.word	0x0001e830
        /*0a80*/ 	.word	0x00000009
        /*0a84*/ 	.word	0x000388a0
        /*0a88*/ 	.short	0x010a
        /*0a8a*/ 	.byte	0x3f
	.zero		1


	//   ....[65]....
        /*0a8c*/ 	.word	0x0001ea00
        /*0a90*/ 	.word	0x00000009
        /*0a94*/ 	.word	0x000388c0
        /*0a98*/ 	.short	0x010a
        /*0a9a*/ 	.byte	0x3f
	.zero		1


	//   ....[66]....
        /*0a9c*/ 	.word	0x0001fc60
        /*0aa0*/ 	.word	0x00000005
        /*0aa4*/ 	.word	0x00038840
        /*0aa8*/ 	.short	0x010a
        /*0aaa*/ 	.byte	0x3f
	.zero		1


	//   ....[67]....
        /*0aac*/ 	.word	0x00020470
        /*0ab0*/ 	.word	0x00000009
        /*0ab4*/ 	.word	0x00038820
        /*0ab8*/ 	.short	0x010a
        /*0aba*/ 	.byte	0x3f
	.zero		1


	//   ....[68]....
        /*0abc*/ 	.word	0x00020540
        /*0ac0*/ 	.word	0x00000002
        /*0ac4*/ 	.word	0x00038860
        /*0ac8*/ 	.short	0x010a
        /*0aca*/ 	.byte	0x3f
	.zero		1


	//   ....[69]....
        /*0acc*/ 	.word	0x00020ce0
        /*0ad0*/ 	.word	0x00000002
        /*0ad4*/ 	.word	0x00038840
        /*0ad8*/ 	.short	0x010a
        /*0ada*/ 	.byte	0x3f
	.zero		1


	//   ....[70]....
        /*0adc*/ 	.word	0x00020f00
        /*0ae0*/ 	.word	0x00000002
        /*0ae4*/ 	.word	0x00038860
        /*0ae8*/ 	.short	0x010a
        /*0aea*/ 	.byte	0x3f
	.zero		1


	//   ....[71]....
        /*0aec*/ 	.word	0x000215d0
        /*0af0*/ 	.word	0x00000002
        /*0af4*/ 	.word	0x00038840
        /*0af8*/ 	.short	0x010a
        /*0afa*/ 	.byte	0x3f
	.zero		1


	//   ....[72]....
        /*0afc*/ 	.word	0x000217e0
        /*0b00*/ 	.word	0x00000002
        /*0b04*/ 	.word	0x00038860
        /*0b08*/ 	.short	0x010a
        /*0b0a*/ 	.byte	0x3f
	.zero		1


	//   ....[73]....
        /*0b0c*/ 	.word	0x00021e20
        /*0b10*/ 	.word	0x00000002
        /*0b14*/ 	.word	0x00038840
        /*0b18*/ 	.short	0x010a
        /*0b1a*/ 	.byte	0x3f
	.zero		1


	//   ....[74]....
        /*0b1c*/ 	.word	0x00022040
        /*0b20*/ 	.word	0x00000002
        /*0b24*/ 	.word	0x00038860
        /*0b28*/ 	.short	0x010a
        /*0b2a*/ 	.byte	0x3f
	.zero		1


	//   ....[75]....
        /*0b2c*/ 	.word	0x00023350
        /*0b30*/ 	.word	0x00000000
        /*0b34*/ 	.word	0x00038820
        /*0b38*/ 	.short	0x010a
        /*0b3a*/ 	.byte	0x3f
	.zero		1


	//   ....[76]....
        /*0b3c*/ 	.word	0x00023510
        /*0b40*/ 	.word	0x00000006
        /*0b44*/ 	.word	0x00000000
        /*0b48*/ 	.short	0x010a
        /*0b4a*/ 	.byte	0x3f
	.zero		1


	//   ....[77]....
        /*0b4c*/ 	.word	0x00023580
        /*0b50*/ 	.word	0x00000007
        /*0b54*/ 	.word	0x00000000
        /*0b58*/ 	.short	0x010a
        /*0b5a*/ 	.byte	0x3f
	.zero		1


	//   ....[78]....
        /*0b5c*/ 	.word	0x000235f0
        /*0b60*/ 	.word	0x00000004
        /*0b64*/ 	.word	0x00000000
        /*0b68*/ 	.short	0x010a
        /*0b6a*/ 	.byte	0x3f
	.zero		1


	//   ....[79]....
        /*0b6c*/ 	.word	0x00023620
        /*0b70*/ 	.word	0x00000003
        /*0b74*/ 	.word	0x00000000
        /*0b78*/ 	.short	0x010a
        /*0b7a*/ 	.byte	0x3f
	.zero		1


	//   ....[80]....
        /*0b7c*/ 	.word	0x00023680
        /*0b80*/ 	.word	0x00000046
        /*0b84*/ 	.word	0x00038890
        /*0b88*/ 	.short	0x010a
        /*0b8a*/ 	.byte	0x3f
	.zero		1


	//   ....[81]....
        /*0b8c*/ 	.word	0x000236d0
        /*0b90*/ 	.word	0x00000046
        /*0b94*/ 	.word	0x00038890
        /*0b98*/ 	.short	0x010a
        /*0b9a*/ 	.byte	0x3f
	.zero		1


	//   ....[82]....
        /*0b9c*/ 	.word	0x00023720
        /*0ba0*/ 	.word	0x00000046
        /*0ba4*/ 	.word	0x00038890
        /*0ba8*/ 	.short	0x010a
        /*0baa*/ 	.byte	0x3f
	.zero		1


	//   ....[83]....
        /*0bac*/ 	.word	0x00023770
        /*0bb0*/ 	.word	0x00000046
        /*0bb4*/ 	.word	0x000388b0
        /*0bb8*/ 	.short	0x010a
        /*0bba*/ 	.byte	0x3f
	.zero		1


	//   ....[84]....
        /*0bbc*/ 	.word	0x00023cc0
        /*0bc0*/ 	.word	0x00000012
        /*0bc4*/ 	.word	0x00038800
        /*0bc8*/ 	.short	0x010a
        /*0bca*/ 	.byte	0x3f
	.zero		1


	//   ....[85]....
        /*0bcc*/ 	.word	0x00024210
        /*0bd0*/ 	.word	0x00000012
        /*0bd4*/ 	.word	0x00038800
        /*0bd8*/ 	.short	0x010a
        /*0bda*/ 	.byte	0x3f
	.zero		1


	//   ....[86]....
        /*0bdc*/ 	.word	0x00024260
        /*0be0*/ 	.word	0x0000000e
        /*0be4*/ 	.word	0x00038830
        /*0be8*/ 	.short	0x010a
        /*0bea*/ 	.byte	0x3f
	.zero		1


	//   ....[87]....
        /*0bec*/ 	.word	0x000242b0
        /*0bf0*/ 	.word	0x00000012
        /*0bf4*/ 	.word	0x00038810
        /*0bf8*/ 	.short	0x010a
        /*0bfa*/ 	.byte	0x3f
	.zero		1


	//   ....[88]....
        /*0bfc*/ 	.word	0x00024300
        /*0c00*/ 	.word	0x0000000e
        /*0c04*/ 	.word	0x00038850
        /*0c08*/ 	.short	0x010a
        /*0c0a*/ 	.byte	0x3f
	.zero		1


	//   ....[89]....
        /*0c0c*/ 	.word	0x00024350
        /*0c10*/ 	.word	0x000000c7
        /*0c14*/ 	.word	0x00038830
        /*0c18*/ 	.short	0x010a
        /*0c1a*/ 	.byte	0x3f
	.zero		1


	//   ....[90]....
        /*0c1c*/ 	.word	0x000243a0
        /*0c20*/ 	.word	0x000000c7
        /*0c24*/ 	.word	0x00038850
        /*0c28*/ 	.short	0x010a
        /*0c2a*/ 	.byte	0x3f
	.zero		1


	//   ....[91]....
        /*0c2c*/ 	.word	0x000243f0
        /*0c30*/ 	.word	0x0000000e
        /*0c34*/ 	.word	0x00038830
        /*0c38*/ 	.short	0x010a
        /*0c3a*/ 	.byte	0x3f
	.zero		1


	//   ....[92]....
        /*0c3c*/ 	.word	0x00024440
        /*0c40*/ 	.word	0x0000000e
        /*0c44*/ 	.word	0x00038850
        /*0c48*/ 	.short	0x010a
        /*0c4a*/ 	.byte	0x3f
	.zero		1


	//   ....[93]....
        /*0c4c*/ 	.word	0x00024490
        /*0c50*/ 	.word	0x000000bf
        /*0c54*/ 	.word	0x00038830
        /*0c58*/ 	.short	0x010a
        /*0c5a*/ 	.byte	0x3f
	.zero		1


	//   ....[94]....
        /*0c5c*/ 	.word	0x000244e0
        /*0c60*/ 	.word	0x000000bf
        /*0c64*/ 	.word	0x00038850
        /*0c68*/ 	.short	0x010a
        /*0c6a*/ 	.byte	0x3f
	.zero		1


	//   ....[95]....
        /*0c6c*/ 	.word	0x00024680
        /*0c70*/ 	.word	0x00000007
        /*0c74*/ 	.word	0x00038820
        /*0c78*/ 	.short	0x010a
        /*0c7a*/ 	.byte	0x3f
	.zero		1


	//   ....[96]....
        /*0c7c*/ 	.word	0x000246d0
        /*0c80*/ 	.word	0x00000008
        /*0c84*/ 	.word	0x000388a0
        /*0c88*/ 	.short	0x010a
        /*0c8a*/ 	.byte	0x3f
	.zero		1


	//   ....[97]....
        /*0c8c*/ 	.word	0x00024720
        /*0c90*/ 	.word	0x00000008
        /*0c94*/ 	.word	0x000388c0
        /*0c98*/ 	.short	0x010a
        /*0c9a*/ 	.byte	0x3f
	.zero		1


	//   ....[98]....
        /*0c9c*/ 	.word	0x00024770
        /*0ca0*/ 	.word	0x00000009
        /*0ca4*/ 	.word	0x000388a0
        /*0ca8*/ 	.short	0x010a
        /*0caa*/ 	.byte	0x3f
	.zero		1


	//   ....[99]....
        /*0cac*/ 	.word	0x000247c0
        /*0cb0*/ 	.word	0x00000009
        /*0cb4*/ 	.word	0x000388c0
        /*0cb8*/ 	.short	0x010a
        /*0cba*/ 	.byte	0x3f
	.zero		1


	//   ....[100]....
        /*0cbc*/ 	.word	0x00024960
        /*0cc0*/ 	.word	0x00000005
        /*0cc4*/ 	.word	0x00038840
        /*0cc8*/ 	.short	0x010a
        /*0cca*/ 	.byte	0x3f
	.zero		1


	//   ....[101]....
        /*0ccc*/ 	.word	0x000249e0
        /*0cd0*/ 	.word	0x00000005
        /*0cd4*/ 	.word	0x00038820
        /*0cd8*/ 	.short	0x010a
        /*0cda*/ 	.byte	0x3f
	.zero		1


	//   ....[102]....
        /*0cdc*/ 	.word	0x00024a30
        /*0ce0*/ 	.word	0x00000002
        /*0ce4*/ 	.word	0x00038860
        /*0ce8*/ 	.short	0x010a
        /*0cea*/ 	.byte	0x3f
	.zero		1


	//   ....[103]....
        /*0cec*/ 	.word	0x00024a80
        /*0cf0*/ 	.word	0x00000002
        /*0cf4*/ 	.word	0x00038840
        /*0cf8*/ 	.short	0x010a
        /*0cfa*/ 	.byte	0x3f
	.zero		1


	//   ....[104]....
        /*0cfc*/ 	.word	0x00024ad0
        /*0d00*/ 	.word	0x00000002
        /*0d04*/ 	.word	0x00038860
        /*0d08*/ 	.short	0x010a
        /*0d0a*/ 	.byte	0x3f
	.zero		1


	//   ....[105]....
        /*0d0c*/ 	.word	0x00024b20
        /*0d10*/ 	.word	0x00000002
        /*0d14*/ 	.word	0x00038840
        /*0d18*/ 	.short	0x010a
        /*0d1a*/ 	.byte	0x3f
	.zero		1


	//   ....[106]....
        /*0d1c*/ 	.word	0x00024b70
        /*0d20*/ 	.word	0x00000002
        /*0d24*/ 	.word	0x00038860
        /*0d28*/ 	.short	0x010a
        /*0d2a*/ 	.byte	0x3f
	.zero		1


	//   ....[107]....
        /*0d2c*/ 	.word	0x00024bc0
        /*0d30*/ 	.word	0x00000002
        /*0d34*/ 	.word	0x00038840
        /*0d38*/ 	.short	0x010a
        /*0d3a*/ 	.byte	0x3f
	.zero		1


	//   ....[108]....
        /*0d3c*/ 	.word	0x00024c10
        /*0d40*/ 	.word	0x00000002
        /*0d44*/ 	.word	0x00038860
        /*0d48*/ 	.short	0x010a
        /*0d4a*/ 	.byte	0x3f
	.zero		1


	//   ....[109]....
        /*0d4c*/ 	.word	0x000255e0
        /*0d50*/ 	.word	0x00000000
        /*0d54*/ 	.word	0x00038820
        /*0d58*/ 	.short	0x010a
        /*0d5a*/ 	.byte	0x3f
	.zero		1


	//   ....[110]....
        /*0d5c*/ 	.word	0x00025780
        /*0d60*/ 	.word	0x00000006
        /*0d64*/ 	.word	0x00000000
        /*0d68*/ 	.short	0x010a
        /*0d6a*/ 	.byte	0x3f
	.zero		1


	//   ....[111]....
        /*0d6c*/ 	.word	0x000257d0
        /*0d70*/ 	.word	0x00000007
        /*0d74*/ 	.word	0x00000000
        /*0d78*/ 	.short	0x010a
        /*0d7a*/ 	.byte	0x3f
	.zero		1


	//   ....[112]....
        /*0d7c*/ 	.word	0x00025820
        /*0d80*/ 	.word	0x00000004
        /*0d84*/ 	.word	0x00000000
        /*0d88*/ 	.short	0x010a
        /*0d8a*/ 	.byte	0x3f
	.zero		1


	//----- nvinfo : EIATTR_NUM_MBARRIERS
	.align		4
.L_465:
        /*0d8c*/ 	.byte	0x03, 0x38
        /*0d8e*/ 	.short	0x0017


	//----- nvinfo : EIATTR_EXIT_INSTR_OFFSETS
	.align		4
        /*0d90*/ 	.byte	0x04, 0x1c
        /*0d92*/ 	.short	(.L_467 - .L_466)


	//   ....[0]....
.L_466:
        /*0d94*/ 	.word	0x00023670


	//----- nvinfo : EIATTR_MAX_THREADS
	.align		4
.L_467:
        /*0d98*/ 	.byte	0x04, 0x05
        /*0d9a*/ 	.short	(.L_469 - .L_468)
.L_468:
        /*0d9c*/ 	.word	0x00000180
        /*0da0*/ 	.word	0x00000001
        /*0da4*/ 	.word	0x00000001


	//----- nvinfo : EIATTR_CRS_STACK_SIZE
	.align		4
.L_469:
        /*0da8*/ 	.byte	0x04, 0x1e
        /*0daa*/ 	.short	(.L_471 - .L_470)
.L_470:
        /*0dac*/ 	.word	0x00000000


	//----- nvinfo : EIATTR_CBANK_PARAM_SIZE
	.align		4
.L_471:
        /*0db0*/ 	.byte	0x03, 0x19
        /*0db2*/ 	.short	0x0b70


	//----- nvinfo : EIATTR_PARAM_CBANK
	.align		4
        /*0db4*/ 	.byte	0x04, 0x0a
        /*0db6*/ 	.short	(.L_473 - .L_472)
	.align		4
.L_472:
        /*0db8*/ 	.word	index@(.nv.constant0._ZN7cutlass13device_kernelIN5flash11enable_sm90INS1_16FlashAttnFwdSm90INS1_25CollectiveMainloopFwdSm90ILi2EN4cute5tupleIJNS5_1CILi1EEES8_S8_EEENS6_IJNS7_ILi64EEESA_SA_EEELi512ENS_6half_tEfNS_4arch4Sm90ELb0ELb1ELb1ELb1ELb0ELb1ELb1ELb0ELb0ELb0ELb0ELb0EEENS1_21CollectiveEpilogueFwdINS6_IJSA_NS7_ILi512EEESA_EEES9_SC_SE_Li256ELb1ELb0ELb0ELb0EEENS1_36VarlenDynamicPersistentTileSchedulerILi64ELi64ELi256ELi32ELb0ELb0ELb1ELb1ELb0ELb1EEEEEEEEEvNT_6ParamsE)
        /*0dbc*/ 	.short	0x0210
        /*0dbe*/ 	.short	0x0b70


	//----- nvinfo : EIATTR_SW_WAR
	.align		4
.L_473:
        /*0dc0*/ 	.byte	0x04, 0x36
        /*0dc2*/ 	.short	(.L_475 - .L_474)
.L_474:
        /*0dc4*/ 	.word	0x00000008
.L_475:


//--------------------- .nv.info._ZN7cutlass13device_kernelIN5flash11enable_sm90INS1_16FlashAttnFwdSm90INS1_25CollectiveMainloopFwdSm90ILi2EN4cute5tupleIJNS5_1CILi1EEES8_S8_EEENS6_IJNS7_ILi64EEESA_SA_EEELi512ENS_6half_tEfNS_4arch4Sm90ELb1ELb0ELb1ELb0ELb0ELb0ELb0ELb0ELb0ELb0ELb0ELb0EEENS1_21CollectiveEpilogueFwdINS6_IJSA_NS7_ILi512EEESA_EEES9_SC_SE_Li256ELb0ELb0ELb0ELb0EEENS1_30DynamicPersistentTileSchedulerILi256ELi32ELb0ELb0ELb1EEEEEEEEEvNT_6ParamsE --------------------------
	.section	.nv.info._ZN7cutlass13device_kernelIN5flash11enable_sm90INS1_16FlashAttnFwdSm90INS1_25CollectiveMainloopFwdSm90ILi2EN4cute5tupleIJNS5_1CILi1EEES8_S8_EEENS6_IJNS7_ILi64EEESA_SA_EEELi512ENS_6half_tEfNS_4arch4Sm90ELb1ELb0ELb1ELb0ELb0ELb0ELb0ELb0ELb0ELb0ELb0ELb0EEENS1_21CollectiveEpilogueFwdINS6_IJSA_NS7_ILi512EEESA_EEES9_SC_SE_Li256ELb0ELb0ELb0ELb0EEENS1_30DynamicPersistentTileSchedulerILi256ELi32ELb0ELb0ELb1EEEEEEEEEvNT_6ParamsE,"",@"SHT_CUDA_INFO"
	.sectionflags	@""
	.align	4


	//----- nvinfo : EIATTR_CUDA_API_VERSION
	.align		4
        /*0000*/ 	.byte	0x04, 0x37
        /*0002*/ 	.short	(.L_477 - .L_476)
.L_476:
        /*0004*/ 	.word	0x00000082


	//----- nvinfo : EIATTR_KPARAM_INFO
	.align		4
.L_477:
        /*0008*/ 	.byte	0x04, 0x17
        /*000a*/ 	.short	(.L_479 - .L_478)
.L_478:
        /*000c*/ 	.word	0x00000000
        /*0010*/ 	.short	0x0000
        /*0012*/ 	.short	0x0070
        /*0014*/ 	.byte	0x00, 0xf0, 0x01, 0x2e


	//----- nvinfo : EIATTR_SPARSE_MMA_MASK
	.align		4
.L_479:
        /*0018*/ 	.byte	0x03, 0x50
        /*001a*/ 	.short	0x0000


	//----- nvinfo : EIATTR_MAXREG_COUNT
	.align		4
        /*001c*/ 	.byte	0x03, 0x1b
        /*001e*/ 	.short	0x00a8


	//----- nvinfo : EIATTR_NUM_BARRIERS
	.align		4
        /*0020*/ 	.byte	0x02, 0x4c
        /*0022*/ 	.byte	0x10
	.zero		1


	//----- nvinfo : EIATTR_EXTERNS
	.align		4
        /*0024*/ 	.byte	0x04, 0x0f
        /*0026*/ 	.short	(.L_481 - .L_480)


	//   ....[0]....
	.align		4
.L_480:
        /*0028*/ 	.word	index@(__assertfail)


	//----- nvinfo : EIATTR_MERCURY_ISA_VERSION
	.align		4
.L_481:
        /*002c*/ 	.byte	0x03, 0x5f
        /*002e*/ 	.short	0x0101


	//----- nvinfo : EIATTR_INT_WARP_WIDE_INSTR_OFFSETS
	.align		4
        /*0030*/ 	.byte	0x04, 0x31
        /*0032*/ 	.short	(.L_483 - .L_482)


	//   ....[0]....
.L_482:
        /*0034*/ 	.word	0x00000180


	//   ....[1]....
        /*0038*/ 	.word	0x000001b0


	//   ....[2]....
        /*003c*/ 	.word	0x000001c0


	//   ....[3]....
        /*0040*/ 	.word	0x0000b6c0


	//   ....[4]....
        /*0044*/ 	.word	0x0000b750


	//   ....[5]....
        /*0048*/ 	.word	0x0000bc40


	//   ....[6]....
        /*004c*/ 	.word	0x0000dd30


	//   ....[7]....
        /*0050*/ 	.word	0x0000ddc0


	//----- nvinfo : EIATTR_COOP_GROUP_MASK_REGIDS
	.align		4
.L_483:
        /*0054*/ 	.byte	0x04, 0x29
        /*0056*/ 	.short	(.L_485 - .L_484)


	//   ....[0]....
.L_484:
        /*0058*/ 	.word	0xffffffff


	//   ....[1]....
        /*005c*/ 	.word	0xffffffff


	//   ....[2]....
        /*0060*/ 	.word	0xffffffff


	//   ....[3]....
        /*0064*/ 	.word	0xffffffff


	//   ....[4]....
        /*0068*/ 	.word	0xffffffff


	//   ....[5]....
        /*006c*/ 	.word	0xffffffff


	//   ....[6]....
        /*0070*/ 	.word	0xffffffff


	//   ....[7]....
        /*0074*/ 	.word	0xffffffff


	//   ....[8]....
        /*0078*/ 	.word	0xffffffff


	//   ....[9]....
        /*007c*/ 	.word	0xffffffff


	//   ....[10]....
        /*0080*/ 	.word	0xffffffff


	//   ....[11]....
        /*0084*/ 	.word	0xffffffff


	//   ....[12]....
        /*0088*/ 	.word	0xffffffff


	//   ....[13]....
        /*008c*/ 	.word	0xffffffff


	//   ....[14]....
        /*0090*/ 	.word	0xffffffff


	//   ....[15]....
        /*0094*/ 	.word	0xffffffff


	//   ....[16]....
        /*0098*/ 	.word	0xffffffff


	//   ....[17]....
        /*009c*/ 	.word	0xffffffff


	//   ....[18]....
        /*00a0*/ 	.word	0xffffffff


	//   ....[19]....
        /*00a4*/ 	.word	0xffffffff


	//   ....[20]....
        /*00a8*/ 	.word	0xffffffff


	//   ....[21]....
        /*00ac*/ 	.word	0xffffffff


	//   ....[22]....
        /*00b0*/ 	.word	0xffffffff


	//   ....[23]....
        /*00b4*/ 	.word	0xffffffff


	//   ....[24]....
        /*00b8*/ 	.word	0xffffffff


	//   ....[25]....
        /*00bc*/ 	.word	0xffffffff


	//   ....[26]....
        /*00c0*/ 	.word	0xffffffff


	//   ....[27]....
        /*00c4*/ 	.word	0xffffffff


	//   ....[28]....
        /*00c8*/ 	.word	0xffffffff


	//   ....[29]....
        /*00cc*/ 	.word	0xffffffff


	//   ....[30]....
        /*00d0*/ 	.word	0xffffffff


	//   ....[31]....
        /*00d4*/ 	.word	0xffffffff


	//   ....[32]....
        /*00d8*/ 	.word	0xffffffff


	//   ....[33]....
        /*00dc*/ 	.word	0x0500000f


	//   ....[34]....
        /*00e0*/ 	.word	0x0500000f


	//----- nvinfo : EIATTR_COOP_GROUP_INSTR_OFFSETS
	.align		4
.L_485:
        /*00e4*/ 	.byte	0x04, 0x28
        /*00e6*/ 	.short	(.L_487 - .L_486)


	//   ....[0]....
.L_486:
        /*00e8*/ 	.word	0x00000050


	//   ....[1]....
        /*00ec*/ 	.word	0x00000190


	//   ....[2]....
        /*00f0*/ 	.word	0x000001e0


	//   ....[3]....
        /*00f4*/ 	.word	0x00000390


	//   ....[4]....
        /*00f8*/ 	.word	0x000004f0


	//   ....[5]....
        /*00fc*/ 	.word	0x00000610


	//   ....[6]....
        /*0100*/ 	.word	0x00000770


	//   ....[7]....
        /*0104*/ 	.word	0x00001730


	//   ....[8]....
        /*0108*/ 	.word	0x000030a0


	//   ....[9]....
        /*010c*/ 	.word	0x00003dd0


	//   ....[10]....
        /*0110*/ 	.word	0x00003ea0


	//   ....[11]....
        /*0114*/ 	.word	0x000042e0


	//   ....[12]....
        /*0118*/ 	.word	0x00004350


	//   ....[13]....
        /*011c*/ 	.word	0x00004ca0


	//   ....[14]....
        /*0120*/ 	.word	0x000056f0


	//   ....[15]....
        /*0124*/ 	.word	0x000057d0


	//   ....[16]....
        /*0128*/ 	.word	0x00005be0


	//   ....[17]....
        /*012c*/ 	.word	0x00005ca0


	//   ....[18]....
        /*0130*/ 	.word	0x00006ec0


	//   ....[19]....
        /*0134*/ 	.word	0x000075e0


	//   ....[20]....
        /*0138*/ 	.word	0x00007650


	//   ....[21]....
        /*013c*/ 	.word	0x00007940


	//   ....[22]....
        /*0140*/ 	.word	0x00007b00


	//   ....[23]....
        /*0144*/ 	.word	0x00008ba0


	//   ....[24]....
        /*0148*/ 	.word	0x00008be0


	//   ....[25]....
        /*014c*/ 	.word	0x00008c20


	//   ....[26]....
        /*0150*/ 	.word	0x00008ca0


	//   ....[27]....
        /*0154*/ 	.word	0x00008cc0


	//   ....[28]....
        /*0158*/ 	.word	0x00009720


	//   ....[29]....
        /*015c*/ 	.word	0x0000a4d0


	//   ....[30]....
        /*0160*/ 	.word	0x0000b150


	//   ....[31]....
        /*0164*/ 	.word	0x0000de40


	//   ....[32]....
        /*0168*/ 	.word	0x0000dff0


	//   ....[33]....
        /*016c*/ 	.word	0x0000e5f0


	//   ....[34]....
        /*0170*/ 	.word	0x0000e9d0


	//----- nvinfo : EIATTR_REG_RECONFIG
	.align		4
.L_487:
        /*0174*/ 	.byte	0x01, 0x54
	.zero		2


	//----- nvinfo : EIATTR_SYSCALL_OFFSETS
	.align		4
        /*0178*/ 	.byte	0x04, 0x46
        /*017a*/ 	.short	(.L_489 - .L_488)


	//   ....[0]....
.L_488:
        /*017c*/ 	.word	0x00003270


	//   ....[1]....
        /*0180*/ 	.word	0x0000b8e0


	//   ....[2]....
        /*0184*/ 	.word	0x0000ba20


	//   ....[3]....
        /*0188*/ 	.word	0x0000bb20


	//----- nvinfo : EIATTR_MBARRIER_INSTR_OFFSETS
	.align		4
.L_489:
        /*018c*/ 	.byte	0x04, 0x39
        /*018e*/ 	.short	(.L_491 - .L_490)


	//   ....[0]....
.L_490:
        /*0190*/ 	.word	0x00000280
        /*0194*/ 	.word	0x000000ff
        /*0198*/ 	.word	0x00028c00
        /*019c*/ 	.short	0x0100
        /*019e*/ 	.byte	0x06
	.zero		1


	//   ....[1]....
        /*01a0*/ 	.word	0x00000290
        /*01a4*/ 	.word	0x000000ff
        /*01a8*/ 	.word	0x00028c20
        /*01ac*/ 	.short	0x0100
        /*01ae*/ 	.byte	0x06
	.zero		1


	//   ....[2]....
        /*01b0*/ 	.word	0x00000340
        /*01b4*/ 	.word	0x000000ff
        /*01b8*/ 	.word	0x00028c30
        /*01bc*/ 	.short	0x0100
        /*01be*/ 	.byte	0x06
	.zero		1


	//   ....[3]....
        /*01c0*/ 	.word	0x00000350
        /*01c4*/ 	.word	0x000000ff
        /*01c8*/ 	.word	0x00028c40
        /*01cc*/ 	.short	0x0100
        /*01ce*/ 	.byte	0x06
	.zero		1


	//   ....[4]....
        /*01d0*/ 	.word	0x00000360
        /*01d4*/ 	.word	0x000000ff
        /*01d8*/ 	.word	0x00028c38
        /*01dc*/ 	.short	0x0100
        /*01de*/ 	.byte	0x06
	.zero		1


	//   ....[5]....
        /*01e0*/ 	.word	0x00000370
        /*01e4*/ 	.word	0x000000ff
        /*01e8*/ 	.word	0x00028c48
        /*01ec*/ 	.short	0x0100
        /*01ee*/ 	.byte	0x06
	.zero		1


	//   ....[6]....
        /*01f0*/ 	.word	0x000004a0
        /*01f4*/ 	.word	0x000000ff
        /*01f8*/ 	.word	0x00028c50
        /*01fc*/ 	.short	0x0100
        /*01fe*/ 	.byte	0x08
	.zero		1


	//   ....[7]....
        /*0200*/ 	.word	0x000004b0
        /*0204*/ 	.word	0x000000ff
        /*0208*/ 	.word	0x00028c60
        /*020c*/ 	.short	0x0100
        /*020e*/ 	.byte	0x08
	.zero		1


	//   ....[8]....
        /*0210*/ 	.word	0x000004c0
        /*0214*/ 	.word	0x000000ff
        /*0218*/ 	.word	0x00028c58
        /*021c*/ 	.short	0x0100
        /*021e*/ 	.byte	0x08
	.zero		1


	//   ....[9]....
        /*0220*/ 	.word	0x000004d0
        /*0224*/ 	.word	0x000000ff
        /*0228*/ 	.word	0x00028c68
        /*022c*/ 	.short	0x0100
        /*022e*/ 	.byte	0x08
	.zero		1


	//   ....[10]....
        /*0230*/ 	.word	0x000005c0
        /*0234*/ 	.word	0x000000ff
        /*0238*/ 	.word	0x00028c70
        /*023c*/ 	.short	0x0100
        /*023e*/ 	.byte	0x06
	.zero		1


	//   ....[11]....
        /*0240*/ 	.word	0x000005d0
        /*0244*/ 	.word	0x000000ff
        /*0248*/ 	.word	0x00028c80
        /*024c*/ 	.short	0x0100
        /*024e*/ 	.byte	0x06
	.zero		1


	//   ....[12]....
        /*0250*/ 	.word	0x000005e0
        /*0254*/ 	.word	0x000000ff
        /*0258*/ 	.word	0x00028c78
        /*025c*/ 	.short	0x0100
        /*025e*/ 	.byte	0x06
	.zero		1


	//   ....[13]....
        /*0260*/ 	.word	0x000005f0
        /*0264*/ 	.word	0x000000ff
        /*0268*/ 	.word	0x00028c88
        /*026c*/ 	.short	0x0100
        /*026e*/ 	.byte	0x06
	.zero		1


	//   ....[14]....
        /*0270*/ 	.word	0x00000720
        /*0274*/ 	.word	0x000000ff
        /*0278*/ 	.word	0x00028c90
        /*027c*/ 	.short	0x0100
        /*027e*/ 	.byte	0x08
	.zero		1


	//   ....[15]....
        /*0280*/ 	.word	0x00000730
        /*0284*/ 	.word	0x000000ff
        /*0288*/ 	.word	0x00028ca0
        /*028c*/ 	.short	0x0100
        /*028e*/ 	.byte	0x08
	.zero		1


	//   ....[16]....
        /*0290*/ 	.word	0x00000740
        /*0294*/ 	.word	0x000000ff
        /*0298*/ 	.word	0x00028c98
        /*029c*/ 	.short	0x0100
        /*029e*/ 	.byte	0x08
	.zero		1


	//   ....[17]....
        /*02a0*/ 	.word	0x00000750
        /*02a4*/ 	.word	0x000000ff
        /*02a8*/ 	.word	0x00028ca8
        /*02ac*/ 	.short	0x0100
        /*02ae*/ 	.byte	0x08
	.zero		1


	//   ....[18]....
        /*02b0*/ 	.word	0x00000880
        /*02b4*/ 	.word	0x000000ff
        /*02b8*/ 	.word	0x00028cb0
        /*02bc*/ 	.short	0x0100
        /*02be*/ 	.byte	0x08
	.zero		1


	//   ....[19]....
        /*02c0*/ 	.word	0x00000890
        /*02c4*/ 	.word	0x000000ff
        /*02c8*/ 	.word	0x00028cc0
        /*02cc*/ 	.short	0x0100
        /*02ce*/ 	.byte	0x08
	.zero		1


	//   ....[20]....
        /*02d0*/ 	.word	0x000008a0
        /*02d4*/ 	.word	0x000000ff
        /*02d8*/ 	.word	0x00028cb8
        /*02dc*/ 	.short	0x0100
        /*02de*/ 	.byte	0x08
	.zero		1


	//   ....[21]....
        /*02e0*/ 	.word	0x000008b0
        /*02e4*/ 	.word	0x000000ff
        /*02e8*/ 	.word	0x00028cc8
        /*02ec*/ 	.short	0x0100
        /*02ee*/ 	.byte	0x08
	.zero		1


	//   ....[22]....
        /*02f0*/ 	.word	0x00001840
        /*02f4*/ 	.word	0x000000ff
        /*02f8*/ 	.word	0x00028c50
        /*02fc*/ 	.short	0x010a
        /*02fe*/ 	.byte	0x10
	.zero		1


	//   ....[23]....
        /*0300*/ 	.word	0x00001b20
        /*0304*/ 	.word	0x00000000
        /*0308*/ 	.word	0x00000000
        /*030c*/ 	.short	0x0101
        /*030e*/ 	.byte	0x3f
	.zero		1


	//   ....[24]....
        /*0310*/ 	.word	0x000024b0
        /*0314*/ 	.word	0x000000ff
        /*0318*/ 	.word	0x00028c50
        /*031c*/ 	.short	0x010a
        /*031e*/ 	.byte	0x06
	.zero		1


	//   ....[25]....
        /*0320*/ 	.word	0x000024f0
        /*0324*/ 	.word	0x000000ff
        /*0328*/ 	.word	0x00028c50
        /*032c*/ 	.short	0x010a
        /*032e*/ 	.byte	0x06
	.zero		1


	//   ....[26]....
        /*0330*/ 	.word	0x00002740
        /*0334*/ 	.word	0x00000003
        /*0338*/ 	.word	0x00000000
        /*033c*/ 	.short	0x0101
        /*033e*/ 	.byte	0x3f
	.zero		1


	//   ....[27]....
        /*0340*/ 	.word	0x000032f0
        /*0344*/ 	.word	0x000000ff
        /*0348*/ 	.word	0x00028c00
        /*034c*/ 	.short	0x010a
        /*034e*/ 	.byte	0x30
	.zero		1


	//   ....[28]....
        /*0350*/ 	.word	0x00003370
        /*0354*/ 	.word	0x00000007
        /*0358*/ 	.word	0x00028c30
        /*035c*/ 	.short	0x010a
        /*035e*/ 	.byte	0x3f
	.zero		1


	//   ....[29]....
        /*0360*/ 	.word	0x000033b0
        /*0364*/ 	.word	0x00000007
        /*0368*/ 	.word	0x00028c30
        /*036c*/ 	.short	0x010a
        /*036e*/ 	.byte	0x3f
	.zero		1


	//   ....[30]....
        /*0370*/ 	.word	0x00004530
        /*0374*/ 	.word	0x00000005
        /*0378*/ 	.word	0x00000000
        /*037c*/ 	.short	0x0101
        /*037e*/ 	.byte	0x3f
	.zero		1


	//   ....[31]....
        /*0380*/ 	.word	0x000049a0
        /*0384*/ 	.word	0x00000007
        /*0388*/ 	.word	0x00028c50
        /*038c*/ 	.short	0x010a
        /*038e*/ 	.byte	0x3f
	.zero		1


	//   ....[32]....
        /*0390*/ 	.word	0x000049e0
        /*0394*/ 	.word	0x00000007
        /*0398*/ 	.word	0x00028c50
        /*039c*/ 	.short	0x010a
        /*039e*/ 	.byte	0x3f
	.zero		1


	//   ....[33]....
        /*03a0*/ 	.word	0x00004cc0
        /*03a4*/ 	.word	0x00000007
        /*03a8*/ 	.word	0x00000000
        /*03ac*/ 	.short	0x0101
        /*03ae*/ 	.byte	0x3f
	.zero		1


	//   ....[34]....
        /*03b0*/ 	.word	0x00004e10
        /*03b4*/ 	.word	0x000000ff
        /*03b8*/ 	.word	0x00028c30
        /*03bc*/ 	.short	0x010a
        /*03be*/ 	.byte	0x1e
	.zero		1


	//   ....[35]....
        /*03c0*/ 	.word	0x00004e50
        /*03c4*/ 	.word	0x000000ff
        /*03c8*/ 	.word	0x00028c30
        /*03cc*/ 	.short	0x010a
        /*03ce*/ 	.byte	0x1e
	.zero		1


	//   ....[36]....
        /*03d0*/ 	.word	0x00005fd0
        /*03d4*/ 	.word	0x0000009a
        /*03d8*/ 	.word	0x00000000
        /*03dc*/ 	.short	0x0101
        /*03de*/ 	.byte	0x3f
	.zero		1


	//   ....[37]....
        /*03e0*/ 	.word	0x00006c00
        /*03e4*/ 	.word	0x000000ff
        /*03e8*/ 	.word	0x00028c50
        /*03ec*/ 	.short	0x010a
        /*03ee*/ 	.byte	0x1e
	.zero		1


	//   ....[38]....
        /*03f0*/ 	.word	0x00006c40
        /*03f4*/ 	.word	0x000000ff
        /*03f8*/ 	.word	0x00028c50
        /*03fc*/ 	.short	0x010a
        /*03fe*/ 	.byte	0x1e
	.zero		1


	//   ....[39]....
        /*0400*/ 	.word	0x00006ee0
        /*0404*/ 	.word	0x000000aa
        /*0408*/ 	.word	0x00000000
        /*040c*/ 	.short	0x0101
        /*040e*/ 	.byte	0x3f
	.zero		1


	//   ....[40]....
        /*0410*/ 	.word	0x00007010
        /*0414*/ 	.word	0x000000ff
        /*0418*/ 	.word	0x00028c30
        /*041c*/ 	.short	0x010a
        /*041e*/ 	.byte	0x18
	.zero		1


	//   ....[41]....
        /*0420*/ 	.word	0x00007050
        /*0424*/ 	.word	0x000000ff
        /*0428*/ 	.word	0x00028c30
        /*042c*/ 	.short	0x010a
        /*042e*/ 	.byte	0x18
	.zero		1


	//   ....[42]....
        /*0430*/ 	.word	0x00007e90
        /*0434*/ 	.word	0x00000098
        /*0438*/ 	.word	0x00000000
        /*043c*/ 	.short	0x0101
        /*043e*/ 	.byte	0x3f
	.zero		1


	//   ....[43]....
        /*0440*/ 	.word	0x000088f0
        /*0444*/ 	.word	0x000000ff
        /*0448*/ 	.word	0x00028c50
        /*044c*/ 	.short	0x010a
        /*044e*/ 	.byte	0x18
	.zero		1


	//   ....[44]....
        /*0450*/ 	.word	0x00008930
        /*0454*/ 	.word	0x000000ff
        /*0458*/ 	.word	0x00028c50
        /*045c*/ 	.short	0x010a
        /*045e*/ 	.byte	0x18
	.zero		1


	//   ....[45]....
        /*0460*/ 	.word	0x00008bc0
        /*0464*/ 	.word	0x000000a8
        /*0468*/ 	.word	0x00000000
        /*046c*/ 	.short	0x0101
        /*046e*/ 	.byte	0x3f
	.zero		1


	//   ....[46]....
        /*0470*/ 	.word	0x0000a810
        /*0474*/ 	.word	0x000000ff
        /*0478*/ 	.word	0x00000000
        /*047c*/ 	.short	0x0101
        /*047e*/ 	.byte	0x05
	.zero		1


	//   ....[47]....
        /*0480*/ 	.word	0x0000bee0
        /*0484*/ 	.word	0x00000008
        /*0488*/ 	.word	0x00028c40
        /*048c*/ 	.short	0x010a
        /*048e*/ 	.byte	0x3f
	.zero		1


	//   ....[48]....
        /*0490*/ 	.word	0x0000c1c0
        /*0494*/ 	.word	0x000000ff
        /*0498*/ 	.word	0x00028c20
        /*049c*/ 	.short	0x010a
        /*049e*/ 	.byte	0x25
	.zero		1


	//   ....[49]....
        /*04a0*/ 	.word	0x0000c260
        /*04a4*/ 	.word	0x00000008
        /*04a8*/ 	.word	0x00028c60
        /*04ac*/ 	.short	0x010a
        /*04ae*/ 	.byte	0x3f
	.zero		1


	//   ....[50]....
        /*04b0*/ 	.word	0x0000c8c0
        /*04b4*/ 	.word	0x00000002
        /*04b8*/ 	.word	0x00028c40
        /*04bc*/ 	.short	0x010a
        /*04be*/ 	.byte	0x3f
	.zero		1


	//   ....[51]....
        /*04c0*/ 	.word	0x0000ca30
        /*04c4*/ 	.word	0x00000002
        /*04c8*/ 	.word	0x00028c60
        /*04cc*/ 	.short	0x010a
        /*04ce*/ 	.byte	0x3f
	.zero		1


	//   ....[52]....
        /*04d0*/ 	.word	0x0000d040
        /*04d4*/ 	.word	0x00000003
        /*04d8*/ 	.word	0x00028c40
        /*04dc*/ 	.short	0x010a
        /*04de*/ 	.byte	0x3f
	.zero		1


	//   ....[53]....
        /*04e0*/ 	.word	0x0000d1b0
        /*04e4*/ 	.word	0x00000003
        /*04e8*/ 	.word	0x00028c60
        /*04ec*/ 	.short	0x010a
        /*04ee*/ 	.byte	0x3f
	.zero		1


	//   ....[54]....
        /*04f0*/ 	.word	0x0000d760
        /*04f4*/ 	.word	0x00000002
        /*04f8*/ 	.word	0x00028c40
        /*04fc*/ 	.short	0x010a
        /*04fe*/ 	.byte	0x3f
	.zero		1


	//   ....[55]....
        /*0500*/ 	.word	0x0000d8d0
        /*0504*/ 	.word	0x00000002
        /*0508*/ 	.word	0x00028c60
        /*050c*/ 	.short	0x010a
        /*050e*/ 	.byte	0x3f
	.zero		1


	//   ....[56]....
        /*0510*/ 	.word	0x0000dfa0
        /*0514*/ 	.word	0x00000007
        /*0518*/ 	.word	0x00028c20
        /*051c*/ 	.short	0x010a
        /*051e*/ 	.byte	0x3f
	.zero		1


	//   ....[57]....
        /*0520*/ 	.word	0x0000e0f0
        /*0524*/ 	.word	0x00000005
        /*0528*/ 	.word	0x00000000
        /*052c*/ 	.short	0x010a
        /*052e*/ 	.byte	0x3f
	.zero		1


	//   ....[58]....
        /*0530*/ 	.word	0x0000e160
        /*0534*/ 	.word	0x00000003
        /*0538*/ 	.word	0x00000000
        /*053c*/ 	.short	0x010a
        /*053e*/ 	.byte	0x3f
	.zero		1


	//   ....[59]....
        /*0540*/ 	.word	0x0000e1c0
        /*0544*/ 	.word	0x00000005
        /*0548*/ 	.word	0x00000000
        /*054c*/ 	.short	0x010a
        /*054e*/ 	.byte	0x3f
	.zero		1


	//   ....[60]....
        /*0550*/ 	.word	0x0000e1f0
        /*0554*/ 	.word	0x00000003
        /*0558*/ 	.word	0x00000000
        /*055c*/ 	.short	0x010a
        /*055e*/ 	.byte	0x3f
	.zero		1


	//   ....[61]....
        /*0560*/ 	.word	0x0000e260
        /*0564*/ 	.word	0x00000003
        /*0568*/ 	.word	0x00028c50
        /*056c*/ 	.short	0x010a
        /*056e*/ 	.byte	0x3f
	.zero		1


	//   ....[62]....
        /*0570*/ 	.word	0x0000e2c0
        /*0574*/ 	.word	0x00000004
        /*0578*/ 	.word	0x00028c50
        /*057c*/ 	.short	0x010a
        /*057e*/ 	.byte	0x3f
	.zero		1


	//   ....[63]....
        /*0580*/ 	.word	0x0000e320
        /*0584*/ 	.word	0x00000003
        /*0588*/ 	.word	0x00028c00
        /*058c*/ 	.short	0x010a
        /*058e*/ 	.byte	0x3f
	.zero		1


	//   ....[64]....
        /*0590*/ 	.word	0x0000e370
        /*0594*/ 	.word	0x00000007
        /*0598*/ 	.word	0x00028c30
        /*059c*/ 	.short	0x010a
        /*059e*/ 	.byte	0x3f
	.zero		1


	//   ....[65]....
        /*05a0*/ 	.word	0x0000e3c0
        /*05a4*/ 	.word	0x00000007
        /*05a8*/ 	.word	0x00028c50
        /*05ac*/ 	.short	0x010a
        /*05ae*/ 	.byte	0x3f
	.zero		1


	//   ....[66]....
        /*05b0*/ 	.word	0x0000e420
        /*05b4*/ 	.word	0x00000004
        /*05b8*/ 	.word	0x00028c30
        /*05bc*/ 	.short	0x010a
        /*05be*/ 	.byte	0x3f
	.zero		1


	//   ....[67]....
        /*05c0*/ 	.word	0x0000e470
        /*05c4*/ 	.word	0x000000aa
        /*05c8*/ 	.word	0x00028c50
        /*05cc*/ 	.short	0x010a
        /*05ce*/ 	.byte	0x3f
	.zero		1


	//   ....[68]....
        /*05d0*/ 	.word	0x0000e4d0
        /*05d4*/ 	.word	0x00000004
        /*05d8*/ 	.word	0x00028c30
        /*05dc*/ 	.short	0x010a
        /*05de*/ 	.byte	0x3f
	.zero		1


	//   ....[69]....
        /*05e0*/ 	.word	0x0000e520
        /*05e4*/ 	.word	0x000000a8
        /*05e8*/ 	.word	0x00028c50
        /*05ec*/ 	.short	0x010a
        /*05ee*/ 	.byte	0x3f
	.zero		1


	//   ....[70]....
        /*05f0*/ 	.word	0x0000e6a0
        /*05f4*/ 	.word	0x00000008
        /*05f8*/ 	.word	0x00028c40
        /*05fc*/ 	.short	0x010a
        /*05fe*/ 	.byte	0x3f
	.zero		1


	//   ....[71]....
        /*0600*/ 	.word	0x0000e700
        /*0604*/ 	.word	0x00000008
        /*0608*/ 	.word	0x00028c20
        /*060c*/ 	.short	0x010a
        /*060e*/ 	.byte	0x3f
	.zero		1


	//   ....[72]....
        /*0610*/ 	.word	0x0000e750
        /*0614*/ 	.word	0x00000008
        /*0618*/ 	.word	0x00028c60
        /*061c*/ 	.short	0x010a
        /*061e*/ 	.byte	0x3f
	.zero		1


	//   ....[73]....
        /*0620*/ 	.word	0x0000e7a0
        /*0624*/ 	.word	0x00000002
        /*0628*/ 	.word	0x00028c40
        /*062c*/ 	.short	0x010a
        /*062e*/ 	.byte	0x3f
	.zero		1


	//   ....[74]....
        /*0630*/ 	.word	0x0000e7f0
        /*0634*/ 	.word	0x00000002
        /*0638*/ 	.word	0x00028c60
        /*063c*/ 	.short	0x010a
        /*063e*/ 	.byte	0x3f
	.zero		1


	//   ....[75]....
        /*0640*/ 	.word	0x0000e840
        /*0644*/ 	.word	0x00000003
        /*0648*/ 	.word	0x00028c40
        /*064c*/ 	.short	0x010a
        /*064e*/ 	.byte	0x3f
	.zero		1


	//   ....[76]....
        /*0650*/ 	.word	0x0000e890
        /*0654*/ 	.word	0x00000003
        /*0658*/ 	.word	0x00028c60
        /*065c*/ 	.short	0x010a
        /*065e*/ 	.byte	0x3f
	.zero		1


	//   ....[77]....
        /*0660*/ 	.word	0x0000e8e0
        /*0664*/ 	.word	0x00000002
        /*0668*/ 	.word	0x00028c40
        /*066c*/ 	.short	0x010a
        /*066e*/ 	.byte	0x3f
	.zero		1


	//   ....[78]....
        /*0670*/ 	.word	0x0000e930
        /*0674*/ 	.word	0x00000002
        /*0678*/ 	.word	0x00028c60
        /*067c*/ 	.short	0x010a
        /*067e*/ 	.byte	0x3f
	.zero		1


	//   ....[79]....
        /*0680*/ 	.word	0x0000ea10
        /*0684*/ 	.word	0x00000007
        /*0688*/ 	.word	0x00028c20
        /*068c*/ 	.short	0x010a
        /*068e*/ 	.byte	0x3f
	.zero		1


	//   ....[80]....
        /*0690*/ 	.word	0x0000ea60
        /*0694*/ 	.word	0x00000005
        /*0698*/ 	.word	0x00000000
        /*069c*/ 	.short	0x010a
        /*069e*/ 	.byte	0x3f
	.zero		1


	//   ....[81]....
        /*06a0*/ 	.word	0x0000eab0
        /*06a4*/ 	.word	0x00000003
        /*06a8*/ 	.word	0x00000000
        /*06ac*/ 	.short	0x010a
        /*06ae*/ 	.byte	0x3f
	.zero		1


	//   ....[82]....
        /*06b0*/ 	.word	0x0000eb00
        /*06b4*/ 	.word	0x00000005
        /*06b8*/ 	.word	0x00000000
        /*06bc*/ 	.short	0x010a
        /*06be*/ 	.byte	0x3f
	.zero		1


	//----- nvinfo : EIATTR_NUM_MBARRIERS
	.align		4
.L_491:
        /*06c0*/ 	.byte	0x03, 0x38
        /*06c2*/ 	.short	0x0016


	//----- nvinfo : EIATTR_EXIT_INSTR_OFFSETS
	.align		4
        /*06c4*/ 	.byte	0x04, 0x1c
        /*06c6*/ 	.short	(.L_493 - .L_492)


	//   ....[0]....
.L_492:
        /*06c8*/ 	.word	0x00000a20


	//   ....[1]....
        /*06cc*/ 	.word	0x0000b110


	//   ....[2]....
        /*06d0*/ 	.word	0x0000b170


	//   ....[3]....
        /*06d4*/ 	.word	0x0000e010


	//   ....[4]....
        /*06d8*/ 	.word	0x0000e240


	//----- nvinfo : EIATTR_MAX_THREADS
	.align		4
.L_493:
        /*06dc*/ 	.byte	0x04, 0x05
        /*06de*/ 	.short	(.L_495 - .L_494)
.L_494:
        /*06e0*/ 	.word	0x00000180
        /*06e4*/ 	.word	0x00000001
        /*06e8*/ 	.word	0x00000001


	//----- nvinfo : EIATTR_CRS_STACK_SIZE
	.align		4
.L_495:
        /*06ec*/ 	.byte	0x04, 0x1e
        /*06ee*/ 	.short	(.L_497 - .L_496)
.L_496:
        /*06f0*/ 	.word	0x00000000


	//----- nvinfo : EIATTR_CBANK_PARAM_SIZE
	.align		4
.L_497:
        /*06f4*/ 	.byte	0x03, 0x19
        /*06f6*/ 	.short	0x0bf0


	//----- nvinfo : EIATTR_PARAM_CBANK
	.align		4
        /*06f8*/ 	.byte	0x04, 0x0a
        /*06fa*/ 	.short	(.L_499 - .L_498)
	.align		4
.L_498:
        /*06fc*/ 	.word	index@(.nv.constant0._ZN7cutlass13device_kernelIN5flash11enable_sm90INS1_16FlashAttnFwdSm90INS1_25CollectiveMainloopFwdSm90ILi2EN4cute5tupleIJNS5_1CILi1EEES8_S8_EEENS6_IJNS7_ILi64EEESA_SA_EEELi512ENS_6half_tEfNS_4arch4Sm90ELb1ELb0ELb1ELb0ELb0ELb0ELb0ELb0ELb0ELb0ELb0ELb0EEENS1_21CollectiveEpilogueFwdINS6_IJSA_NS7_ILi512EEESA_EEES9_SC_SE_Li256ELb0ELb0ELb0ELb0EEENS1_30DynamicPersistentTileSchedulerILi256ELi32ELb0ELb0ELb1EEEEEEEEEvNT_6ParamsE)
        /*0700*/ 	.short	0x0210
        /*0702*/ 	.short	0x0bf0


	//----- nvinfo : EIATTR_SW_WAR
	.align		4
.L_499:
        /*0704*/ 	.byte	0x04, 0x36
        /*0706*/ 	.short	(.L_501 - .L_500)
.L_500:
        /*0708*/ 	.word	0x00000008
.L_501:


//--------------------- .nv.info._ZN7cutlass13device_kernelIN5flash11enable_sm90INS1_16FlashAttnFwdSm90INS1_25CollectiveMainloopFwdSm90ILi2EN4cute5tupleIJNS5_1CILi1EEES8_S8_EEENS6_IJNS7_ILi64EEESA_SA_EEELi512ENS_6half_tEfNS_4arch4Sm90ELb1ELb0ELb1ELb0ELb0ELb0ELb1ELb0ELb0ELb0ELb0ELb0EEENS1_21CollectiveEpilogueFwdINS6_IJSA_NS7_ILi512EEESA_EEES9_SC_SE_Li256ELb0ELb0ELb0ELb0EEENS1_30DynamicPersistentTileSchedulerILi256ELi32ELb0ELb0ELb1EEEEEEEEEvNT_6ParamsE --------------------------
	.section	.nv.info._ZN7cutlass13device_kernelIN5flash11enable_sm90INS1_16FlashAttnFwdSm90INS1_25CollectiveMainloopFwdSm90ILi2EN4cute5tupleIJNS5_1CILi1EEES8_S8_EEENS6_IJNS7_ILi64EEESA_SA_EEELi512ENS_6half_tEfNS_4arch4Sm90ELb1ELb0ELb1ELb0ELb0ELb0ELb1ELb0ELb0ELb0ELb0ELb0EEENS1_21CollectiveEpilogueFwdINS6_IJSA_NS7_ILi512EEESA_EEES9_SC_SE_Li256ELb0ELb0ELb0ELb0EEENS1_30DynamicPersistentTileSchedulerILi256ELi32ELb0ELb0ELb1EEEEEEEEEvNT_6ParamsE,"",@"SHT_CUDA_INFO"
	.sectionflags	@""
	.align	4


	//----- nvinfo : EIATTR_CUDA_API_VERSION
	.align		4
        /*0000*/ 	.byte	0x04, 0x37
        /*0002*/ 	.short	(.L_503 - .L_502)
.L_502:
        /*0004*/ 	.word	0x00000082


	//----- nvinfo : EIATTR_KPARAM_INFO
	.align		4
.L_503:
        /*0008*/ 	.byte	0x04, 0x17
        /*000a*/ 	.short	(.L_505 - .L_504)
.L_504:
        /*000c*/ 	.word	0x00000000
        /*0010*/ 	.short	0x0000
        /*0012*/ 	.short	0x0070
        /*0014*/ 	.byte	0x00, 0xf0, 0x01, 0x32


	//----- nvinfo : EIATTR_SPARSE_MMA_MASK
	.align		4
.L_505:
        /*0018*/ 	.byte	0x03, 0x50
        /*001a*/ 	.short	0x0000


	//----- nvinfo : EIATTR_MAXREG_COUNT
	.align		4
        /*001c*/ 	.byte	0x03, 0x1b
        /*001e*/ 	.short	0x00a8


	//----- nvinfo : EIATTR_NUM_BARRIERS
	.align		4
        /*0020*/ 	.byte	0x02, 0x4c
        /*0022*/ 	.byte	0x10
	.zero		1


	//----- nvinfo : EIATTR_EXTERNS
	.align		4
        /*0024*/ 	.byte	0x04, 0x0f
        /*0026*/ 	.short	(.L_507 - .L_506)


	//   ....[0]....
	.align		4
.L_506:
        /*0028*/ 	.word	index@(__assertfail)


	//----- nvinfo : EIATTR_ANNOTATIONS
	.align		4
.L_507:
        /*002c*/ 	.byte	0x04, 0x55
        /*002e*/ 	.short	(.L_509 - .L_508)


	//   ....[0]....
.L_508:
        /*0030*/ 	.word	0x00000001
        /*0034*/ 	.byte	0x90, 0x09, 0x00, 0x00, 0x01, 0x00, 0x00, 0x00, 0xb0, 0x0a, 0x00, 0x00, 0x01, 0x00, 0x00, 0x00
        /*0044*/ 	.byte	0xe0, 0x1f, 0x01, 0x00


	//----- nvinfo : EIATTR_MERCURY_ISA_VERSION
	.align		4
.L_509:
        /*0048*/ 	.byte	0x03, 0x5f
        /*004a*/ 	.short	0x0101


	//----- nvinfo : EIATTR_INT_WARP_WIDE_INSTR_OFFSETS
	.align		4
        /*004c*/ 	.byte	0x04, 0x31
        /*004e*/ 	.short	(.L_511 - .L_510)


	//   ....[0]....
.L_510:
        /*0050*/ 	.word	0x000001c0


	//   ....[1]....
        /*0054*/ 	.word	0x000001f0


	//   ....[2]....
        /*0058*/ 	.word	0x00000200


	//   ....[3]....
        /*005c*/ 	.word	0x00000270


	//   ....[4]....
        /*0060*/ 	.word	0x0000f300


	//   ....[5]....
        /*0064*/ 	.word	0x0000f390


	//   ....[6]....
        /*0068*/ 	.word	0x0000f880


	//   ....[7]....
        /*006c*/ 	.word	0x00011cc0


	//   ....[8]....
        /*0070*/ 	.word	0x00011d50


	//----- nvinfo : EIATTR_COOP_GROUP_MASK_REGIDS
	.align		4
.L_511:
        /*0074*/ 	.byte	0x04, 0x29
        /*0076*/ 	.short	(.L_513 - .L_512)


	//   ....[0]....
.L_512:
        /*0078*/ 	.word	0xffffffff


	//   ....[1]....
        /*007c*/ 	.word	0xffffffff


	//   ....[2]....
        /*0080*/ 	.word	0xffffffff


	//   ....[3]....
        /*0084*/ 	.word	0xffffffff


	//   ....[4]....
        /*0088*/ 	.word	0xffffffff


	//   ....[5]....
        /*008c*/ 	.word	0xffffffff


	//   ....[6]....
        /*0090*/ 	.word	0xffffffff


	//   ....[7]....
        /*0094*/ 	.word	0xffffffff


	//   ....[8]....
        /*0098*/ 	.word	0xffffffff


	//   ....[9]....
        /*009c*/ 	.word	0xffffffff


	//   ....[10]....
        /*00a0*/ 	.word	0xffffffff


	//   ....[11]....
        /*00a4*/ 	.word	0xffffffff


	//   ....[12]....
        /*00a8*/ 	.word	0xffffffff


	//   ....[13]....
        /*00ac*/ 	.word	0xffffffff


	//   ....[14]....
        /*00b0*/ 	.word	0xffffffff


	//   ....[15]....
        /*00b4*/ 	.word	0xffffffff


	//   ....[16]....
        /*00b8*/ 	.word	0xffffffff


	//   ....[17]....
        /*00bc*/ 	.word	0xffffffff


	//   ....[18]....
        /*00c0*/ 	.word	0xffffffff


	//   ....[19]....
        /*00c4*/ 	.word	0xffffffff


	//   ....[20]....
        /*00c8*/ 	.word	0xffffffff


	//   ....[21]....
        /*00cc*/ 	.word	0xffffffff


	//   ....[22]....
        /*00d0*/ 	.word	0xffffffff


	//   ....[23]....
        /*00d4*/ 	.word	0xffffffff


	//   ....[24]....
        /*00d8*/ 	.word	0xffffffff


	//   ....[25]....
        /*00dc*/ 	.word	0xffffffff


	//   ....[26]....
        /*00e0*/ 	.word	0xffffffff


	//   ....[27]....
        /*00e4*/ 	.word	0xffffffff


	//   ....[28]....
        /*00e8*/ 	.word	0xffffffff


	//   ....[29]....
        /*00ec*/ 	.word	0xffffffff


	//   ....[30]....
        /*00f0*/ 	.word	0xffffffff


	//   ....[31]....
        /*00f4*/ 	.word	0xffffffff


	//   ....[32]....
        /*00f8*/ 	.word	0xffffffff


	//   ....[33]....
        /*00fc*/ 	.word	0xffffffff


	//   ....[34]....
        /*0100*/ 	.word	0xffffffff


	//   ....[35]....
        /*0104*/ 	.word	0xffffffff


	//   ....[36]....
        /*0108*/ 	.word	0x0500000f


	//   ....[37]....
        /*010c*/ 	.word	0x0500000f


	//----- nvinfo : EIATTR_COOP_GROUP_INSTR_OFFSETS
	.align		4
.L_513:
        /*0110*/ 	.byte	0x04, 0x28
        /*0112*/ 	.short	(.L_515 - .L_514)


	//   ....[0]....
.L_514:
        /*0114*/ 	.word	0x00000070


	//   ....[1]....
        /*0118*/ 	.word	0x000001d0


	//   ....[2]....
        /*011c*/ 	.word	0x00000220


	//   ....[3]....
        /*0120*/ 	.word	0x000003f0


	//   ....[4]....
        /*0124*/ 	.word	0x00000550


	//   ....[5]....
        /*0128*/ 	.word	0x00000670


	//   ....[6]....
        /*012c*/ 	.word	0x000007d0


	//   ....[7]....
        /*0130*/ 	.word	0x000017e0


	//   ....[8]....
        /*0134*/ 	.word	0x00002f40


	//   ....[9]....
        /*0138*/ 	.word	0x00003f00


	//   ....[10]....
        /*013c*/ 	.word	0x00005290


	//   ....[11]....
        /*0140*/ 	.word	0x00005360


	//   ....[12]....
        /*0144*/ 	.word	0x00005790


	//   ....[13]....
        /*0148*/ 	.word	0x00005830


	//   ....[14]....
        /*014c*/ 	.word	0x00006050


	//   ....[15]....
        /*0150*/ 	.word	0x00006d00


	//   ....[16]....
        /*0154*/ 	.word	0x00007f10


	//   ....[17]....
        /*0158*/ 	.word	0x00007fa0


	//   ....[18]....
        /*015c*/ 	.word	0x000083a0


	//   ....[19]....
        /*0160*/ 	.word	0x000084f0


	//   ....[20]....
        /*0164*/ 	.word	0x00009690


	//   ....[21]....
        /*0168*/ 	.word	0x0000a340


	//   ....[22]....
        /*016c*/ 	.word	0x0000b2e0


	//   ....[23]....
        /*0170*/ 	.word	0x0000b350


	//   ....[24]....
        /*0174*/ 	.word	0x0000b6e0


	//   ....[25]....
        /*0178*/ 	.word	0x0000b8b0


	//   ....[26]....
        /*017c*/ 	.word	0x0000c7e0


	//   ....[27]....
        /*0180*/ 	.word	0x0000c840


	//   ....[28]....
        /*0184*/ 	.word	0x0000c880


	//   ....[29]....
        /*0188*/ 	.word	0x0000c8f0


	//   ....[30]....
        /*018c*/ 	.word	0x0000c910


	//   ....[31]....
        /*0190*/ 	.word	0x0000d370


	//   ....[32]....
        /*0194*/ 	.word	0x0000e120


	//   ....[33]....
        /*0198*/ 	.word	0x0000ed90


	//   ....[34]....
        /*019c*/ 	.word	0x00011dd0


	//   ....[35]....
        /*01a0*/ 	.word	0x00011f80


	//   ....[36]....
        /*01a4*/ 	.word	0x00012520


	//   ....[37]....
        /*01a8*/ 	.word	0x00012900


	//----- nvinfo : EIATTR_REG_RECONFIG
	.align		4
.L_515:
        /*01ac*/ 	.byte	0x01, 0x54
	.zero		2


	//----- nvinfo : EIATTR_SYSCALL_OFFSETS
	.align		4
        /*01b0*/ 	.byte	0x04, 0x46
        /*01b2*/ 	.short	(.L_517 - .L_516)


	//   ....[0]....
.L_516:
        /*01b4*/ 	.word	0x00003100


	//   ....[1]....
        /*01b8*/ 	.word	0x0000f520


	//   ....[2]....
        /*01bc*/ 	.word	0x0000f660


	//   ....[3]....
        /*01c0*/ 	.word	0x0000f760


	//----- nvinfo : EIATTR_MBARRIER_INSTR_OFFSETS
	.align		4
.L_517:
        /*01c4*/ 	.byte	0x04, 0x39
        /*01c6*/ 	.short	(.L_519 - .L_518)


	//   ....[0]....
.L_518:
        /*01c8*/ 	.word	0x000002d0
        /*01cc*/ 	.word	0x000000ff
        /*01d0*/ 	.word	0x00038800
        /*01d4*/ 	.short	0x0100
        /*01d6*/ 	.byte	0x06
	.zero		1


	//   ....[1]....
        /*01d8*/ 	.word	0x000002e0
        /*01dc*/ 	.word	0x000000ff
        /*01e0*/ 	.word	0x00038810
        /*01e4*/ 	.short	0x0100
        /*01e6*/ 	.byte	0x06
	.zero		1


	//   ....[2]....
        /*01e8*/ 	.word	0x000002f0
        /*01ec*/ 	.word	0x000000ff
        /*01f0*/ 	.word	0x00038820
        /*01f4*/ 	.short	0x0100
        /*01f6*/ 	.byte	0x06
	.zero		1


	//   ....[3]....
        /*01f8*/ 	.word	0x000003a0
        /*01fc*/ 	.word	0x000000ff
        /*0200*/ 	.word	0x00038830
        /*0204*/ 	.short	0x0100
        /*0206*/ 	.byte	0x06
	.zero		1


	//   ....[4]....
        /*0208*/ 	.word	0x000003b0
        /*020c*/ 	.word	0x000000ff
        /*0210*/ 	.word	0x00038840
        /*0214*/ 	.short	0x0100
        /*0216*/ 	.byte	0x06
	.zero		1


	//   ....[5]....
        /*0218*/ 	.word	0x000003c0
        /*021c*/ 	.word	0x000000ff
        /*0220*/ 	.word	0x00038838
        /*0224*/ 	.short	0x0100
        /*0226*/ 	.byte	0x06
	.zero		1


	//   ....[6]....
        /*0228*/ 	.word	0x000003d0
        /*022c*/ 	.word	0x000000ff
        /*0230*/ 	.word	0x00038848
        /*0234*/ 	.short	0x0100
        /*0236*/ 	.byte	0x06
	.zero		1


	//   ....[7]....
        /*0238*/ 	.word	0x00000500
        /*023c*/ 	.word	0x000000ff
        /*0240*/ 	.word	0x00038850
        /*0244*/ 	.short	0x0100
        /*0246*/ 	.byte	0x08
	.zero		1


	//   ....[8]....
        /*0248*/ 	.word	0x00000510
        /*024c*/ 	.word	0x000000ff
        /*0250*/ 	.word	0x00038860
        /*0254*/ 	.short	0x0100
        /*0256*/ 	.byte	0x08
	.zero		1


	//   ....[9]....
        /*0258*/ 	.word	0x00000520
        /*025c*/ 	.word	0x000000ff
        /*0260*/ 	.word	0x00038858
        /*0264*/ 	.short	0x0100
        /*0266*/ 	.byte	0x08
	.zero		1


	//   ....[10]....
        /*0268*/ 	.word	0x00000530
        /*026c*/ 	.word	0x000000ff
        /*0270*/ 	.word	0x00038868
        /*0274*/ 	.short	0x0100
        /*0276*/ 	.byte	0x08
	.zero		1


	//   ....[11]....
        /*0278*/ 	.word	0x00000620
        /*027c*/ 	.word	0x000000ff
        /*0280*/ 	.word	0x00038870
        /*0284*/ 	.short	0x0100
        /*0286*/ 	.byte	0x06
	.zero		1


	//   ....[12]....
        /*0288*/ 	.word	0x00000630
        /*028c*/ 	.word	0x000000ff
        /*0290*/ 	.word	0x00038880
        /*0294*/ 	.short	0x0100
        /*0296*/ 	.byte	0x06
	.zero		1


	//   ....[13]....
        /*0298*/ 	.word	0x00000640
        /*029c*/ 	.word	0x000000ff
        /*02a0*/ 	.word	0x00038878
        /*02a4*/ 	.short	0x0100
        /*02a6*/ 	.byte	0x06
	.zero		1


	//   ....[14]....
        /*02a8*/ 	.word	0x00000650
        /*02ac*/ 	.word	0x000000ff
        /*02b0*/ 	.word	0x00038888
        /*02b4*/ 	.short	0x0100
        /*02b6*/ 	.byte	0x06
	.zero		1


	//   ....[15]....
        /*02b8*/ 	.word	0x00000780
        /*02bc*/ 	.word	0x000000ff
        /*02c0*/ 	.word	0x00038890
        /*02c4*/ 	.short	0x0100
        /*02c6*/ 	.byte	0x08
	.zero		1


	//   ....[16]....
        /*02c8*/ 	.word	0x00000790
        /*02cc*/ 	.word	0x000000ff
        /*02d0*/ 	.word	0x000388a0
        /*02d4*/ 	.short	0x0100
        /*02d6*/ 	.byte	0x08
	.zero		1


	//   ....[17]....
        /*02d8*/ 	.word	0x000007a0
        /*02dc*/ 	.word	0x000000ff
        /*02e0*/ 	.word	0x00038898
        /*02e4*/ 	.short	0x0100
        /*02e6*/ 	.byte	0x08
	.zero		1


	//   ....[18]....
        /*02e8*/ 	.word	0x000007b0
        /*02ec*/ 	.word	0x000000ff
        /*02f0*/ 	.word	0x000388a8
        /*02f4*/ 	.short	0x0100
        /*02f6*/ 	.byte	0x08
	.zero		1


	//   ....[19]....
        /*02f8*/ 	.word	0x000008e0
        /*02fc*/ 	.word	0x000000ff
        /*0300*/ 	.word	0x000388b0
        /*0304*/ 	.short	0x0100
        /*0306*/ 	.byte	0x08
	.zero		1


	//   ....[20]....
        /*0308*/ 	.word	0x000008f0
        /*030c*/ 	.word	0x000000ff
        /*0310*/ 	.word	0x000388c0
        /*0314*/ 	.short	0x0100
        /*0316*/ 	.byte	0x08
	.zero		1


	//   ....[21]....
        /*0318*/ 	.word	0x00000900
        /*031c*/ 	.word	0x000000ff
        /*0320*/ 	.word	0x000388b8
        /*0324*/ 	.short	0x0100
        /*0326*/ 	.byte	0x08
	.zero		1


	//   ....[22]....
        /*0328*/ 	.word	0x00000910
        /*032c*/ 	.word	0x000000ff
        /*0330*/ 	.word	0x000388c8
        /*0334*/ 	.short	0x0100
        /*0336*/ 	.byte	0x08
	.zero		1


	//   ....[23]....
        /*0338*/ 	.word	0x00001b50
        /*033c*/ 	.word	0x00000004
        /*0340*/ 	.word	0x00000000
        /*0344*/ 	.short	0x0101
        /*0346*/ 	.byte	0x3f
	.zero		1


	//   ....[24]....
        /*0348*/ 	.word	0x00002620
        /*034c*/ 	.word	0x00000004
        /*0350*/ 	.word	0x00000000
        /*0354*/ 	.short	0x0101
        /*0356*/ 	.byte	0x3f
	.zero		1


	//   ....[25]....
        /*0358*/ 	.word	0x00003180
        /*035c*/ 	.word	0x000000ff
        /*0360*/ 	.word	0x00038800
        /*0364*/ 	.short	0x010a
        /*0366*/ 	.byte	0x25
	.zero		1


	//   ....[26]....
        /*0368*/ 	.word	0x000031e0
        /*036c*/ 	.word	0x00000005
        /*0370*/ 	.word	0x00038830
        /*0374*/ 	.short	0x010a
        /*0376*/ 	.byte	0x3f
	.zero		1


	//   ....[27]....
        /*0378*/ 	.word	0x00003220
        /*037c*/ 	.word	0x00000005
        /*0380*/ 	.word	0x00038830
        /*0384*/ 	.short	0x010a
        /*0386*/ 	.byte	0x3f
	.zero		1


	//   ....[28]....
        /*0388*/ 	.word	0x000034a0
        /*038c*/ 	.word	0x000000ff
        /*0390*/ 	.word	0x00038810
        /*0394*/ 	.short	0x010a
        /*0396*/ 	.byte	0x25
	.zero		1


	//   ....[29]....
        /*0398*/ 	.word	0x000034e0
        /*039c*/ 	.word	0x00000005
        /*03a0*/ 	.word	0x00038850
        /*03a4*/ 	.short	0x010a
        /*03a6*/ 	.byte	0x3f
	.zero		1


	//   ....[30]....
        /*03a8*/ 	.word	0x000035c0
        /*03ac*/ 	.word	0x00000005
        /*03b0*/ 	.word	0x00038850
        /*03b4*/ 	.short	0x010a
        /*03b6*/ 	.byte	0x3f
	.zero		1


	//   ....[31]....
        /*03b8*/ 	.word	0x00005aa0
        /*03bc*/ 	.word	0x00000018
        /*03c0*/ 	.word	0x00000000
        /*03c4*/ 	.short	0x0101
        /*03c6*/ 	.byte	0x3f
	.zero		1


	//   ....[32]....
        /*03c8*/ 	.word	0x00006070
        /*03cc*/ 	.word	0x00000005
        /*03d0*/ 	.word	0x00000000
        /*03d4*/ 	.short	0x0101
        /*03d6*/ 	.byte	0x3f
	.zero		1


	//   ....[33]....
        /*03d8*/ 	.word	0x00006180
        /*03dc*/ 	.word	0x0000000a
        /*03e0*/ 	.word	0x00038830
        /*03e4*/ 	.short	0x010a
        /*03e6*/ 	.byte	0x3f
	.zero		1


	//   ....[34]....
        /*03e8*/ 	.word	0x000061d0
        /*03ec*/ 	.word	0x0000000a
        /*03f0*/ 	.word	0x00038830
        /*03f4*/ 	.short	0x010a
        /*03f6*/ 	.byte	0x3f
	.zero		1


	//   ....[35]....
        /*03f8*/ 	.word	0x00006350
        /*03fc*/ 	.word	0x0000000a
        /*0400*/ 	.word	0x00038850
        /*0404*/ 	.short	0x010a
        /*0406*/ 	.byte	0x3f
	.zero		1


	//   ....[36]....
        /*0408*/ 	.word	0x00006390
        /*040c*/ 	.word	0x0000000a
        /*0410*/ 	.word	0x00038850
        /*0414*/ 	.short	0x010a
        /*0416*/ 	.byte	0x3f
	.zero		1


	//   ....[37]....
        /*0418*/ 	.word	0x000087b0
        /*041c*/ 	.word	0x0000000e
        /*0420*/ 	.word	0x00000000
        /*0424*/ 	.short	0x0101
        /*0426*/ 	.byte	0x3f
	.zero		1


	//   ....[38]....
        /*0428*/ 	.word	0x000096b0
        /*042c*/ 	.word	0x0000000a
        /*0430*/ 	.word	0x00000000
        /*0434*/ 	.short	0x0101
        /*0436*/ 	.byte	0x3f
	.zero		1


	//   ....[39]....
        /*0438*/ 	.word	0x00009800
        /*043c*/ 	.word	0x00000009
        /*0440*/ 	.word	0x00038830
        /*0444*/ 	.short	0x010a
        /*0446*/ 	.byte	0x3f
	.zero		1


	//   ....[40]....
        /*0448*/ 	.word	0x00009850
        /*044c*/ 	.word	0x00000009
        /*0450*/ 	.word	0x00038830
        /*0454*/ 	.short	0x010a
        /*0456*/ 	.byte	0x3f
	.zero		1


	//   ....[41]....
        /*0458*/ 	.word	0x000099d0
        /*045c*/ 	.word	0x00000009
        /*0460*/ 	.word	0x00038850
        /*0464*/ 	.short	0x010a
        /*0466*/ 	.byte	0x3f
	.zero		1


	//   ....[42]....
        /*0468*/ 	.word	0x00009a10
        /*046c*/ 	.word	0x00000009
        /*0470*/ 	.word	0x00038850
        /*0474*/ 	.short	0x010a
        /*0476*/ 	.byte	0x3f
	.zero		1


	//   ....[43]....
        /*0478*/ 	.word	0x0000b620
        /*047c*/ 	.word	0x00000098
        /*0480*/ 	.word	0x00000000
        /*0484*/ 	.short	0x0101
        /*0486*/ 	.byte	0x3f
	.zero		1


	//   ....[44]....
        /*0488*/ 	.word	0x0000c800
        /*048c*/ 	.word	0x00000009
        /*0490*/ 	.word	0x00000000
        /*0494*/ 	.short	0x0101
        /*0496*/ 	.byte	0x3f
	.zero		1


	//   ....[45]....
        /*0498*/ 	.word	0x0000e460
        /*049c*/ 	.word	0x000000ff
        /*04a0*/ 	.word	0x00000000
        /*04a4*/ 	.short	0x0101
        /*04a6*/ 	.byte	0x05
	.zero		1


	//   ....[46]....
        /*04a8*/ 	.word	0x0000fb20
        /*04ac*/ 	.word	0x00000008
        /*04b0*/ 	.word	0x00038840
        /*04b4*/ 	.short	0x010a
        /*04b6*/ 	.byte	0x3f
	.zero		1


	//   ....[47]....
        /*04b8*/ 	.word	0x00010150
        /*04bc*/ 	.word	0x000000ff
        /*04c0*/ 	.word	0x00038820
        /*04c4*/ 	.short	0x010a
        /*04c6*/ 	.byte	0x26
	.zero		1


	//   ....[48]....
        /*04c8*/ 	.word	0x000101f0
        /*04cc*/ 	.word	0x00000005
        /*04d0*/ 	.word	0x00038860
        /*04d4*/ 	.short	0x010a
        /*04d6*/ 	.byte	0x3f
	.zero		1


	//   ....[49]....
        /*04d8*/ 	.word	0x00010850
        /*04dc*/ 	.word	0x00000002
        /*04e0*/ 	.word	0x00038840
        /*04e4*/ 	.short	0x010a
        /*04e6*/ 	.byte	0x3f
	.zero		1


	//   ....[50]....
        /*04e8*/ 	.word	0x000109c0
        /*04ec*/ 	.word	0x00000002
        /*04f0*/ 	.word	0x00038860
        /*04f4*/ 	.short	0x010a
        /*04f6*/ 	.byte	0x3f
	.zero		1


	//   ....[51]....
        /*04f8*/ 	.word	0x00010fd0
        /*04fc*/ 	.word	0x00000003
        /*0500*/ 	.word	0x00038840
        /*0504*/ 	.short	0x010a
        /*0506*/ 	.byte	0x3f
	.zero		1


	//   ....[52]....
        /*0508*/ 	.word	0x00011140
        /*050c*/ 	.word	0x00000003
        /*0510*/ 	.word	0x00038860
        /*0514*/ 	.short	0x010a
        /*0516*/ 	.byte	0x3f
	.zero		1


	//   ....[53]....
        /*0518*/ 	.word	0x000116f0
        /*051c*/ 	.word	0x00000002
        /*0520*/ 	.word	0x00038840
        /*0524*/ 	.short	0x010a
        /*0526*/ 	.byte	0x3f
	.zero		1


	//   ....[54]....
        /*0528*/ 	.word	0x00011860
        /*052c*/ 	.word	0x00000002
        /*0530*/ 	.word	0x00038860
        /*0534*/ 	.short	0x010a
        /*0536*/ 	.byte	0x3f
	.zero		1


	//   ....[55]....
        /*0538*/ 	.word	0x00011f30
        /*053c*/ 	.word	0x00000007
        /*0540*/ 	.word	0x00038820
        /*0544*/ 	.short	0x010a
        /*0546*/ 	.byte	0x3f
	.zero		1


	//   ....[56]....
        /*0548*/ 	.word	0x000120a0
        /*054c*/ 	.word	0x00000005
        /*0550*/ 	.word	0x00000000
        /*0554*/ 	.short	0x010a
        /*0556*/ 	.byte	0x3f
	.zero		1


	//   ....[57]....
        /*0558*/ 	.word	0x00012110
        /*055c*/ 	.word	0x00000003
        /*0560*/ 	.word	0x00000000
        /*0564*/ 	.short	0x010a
        /*0566*/ 	.byte	0x3f
	.zero		1


	//   ....[58]....
        /*0568*/ 	.word	0x00012170
        /*056c*/ 	.word	0x00000005
        /*0570*/ 	.word	0x00000000
        /*0574*/ 	.short	0x010a
        /*0576*/ 	.byte	0x3f
	.zero		1


	//   ....[59]....
        /*0578*/ 	.word	0x000121a0
        /*057c*/ 	.word	0x00000003
        /*0580*/ 	.word	0x00000000
        /*0584*/ 	.short	0x010a
        /*0586*/ 	.byte	0x3f
	.zero		1


	//   ....[60]....
        /*0588*/ 	.word	0x00012210
        /*058c*/ 	.word	0x00000000
        /*0590*/ 	.word	0x00038800
        /*0594*/ 	.short	0x010a
        /*0596*/ 	.byte	0x3f
	.zero		1


	//   ....[61]....
        /*0598*/ 	.word	0x00012260
        /*059c*/ 	.word	0x00000005
        /*05a0*/ 	.word	0x00038830
        /*05a4*/ 	.short	0x010a
        /*05a6*/ 	.byte	0x3f
	.zero		1


	//   ....[62]....
        /*05a8*/ 	.word	0x000122c0
        /*05ac*/ 	.word	0x00000004
        /*05b0*/ 	.word	0x00038810
        /*05b4*/ 	.short	0x010a
        /*05b6*/ 	.byte	0x3f
	.zero		1


	//   ....[63]....
        /*05b8*/ 	.word	0x00012310
        /*05bc*/ 	.word	0x00000005
        /*05c0*/ 	.word	0x00038850
        /*05c4*/ 	.short	0x010a
        /*05c6*/ 	.byte	0x3f
	.zero		1


	//   ....[64]....
        /*05c8*/ 	.word	0x00012360
        /*05cc*/ 	.word	0x0000000a
        /*05d0*/ 	.word	0x00038830
        /*05d4*/ 	.short	0x010a
        /*05d6*/ 	.byte	0x3f
	.zero		1


	//   ....[65]....
        /*05d8*/ 	.word	0x000123b0
        /*05dc*/ 	.word	0x0000000a
        /*05e0*/ 	.word	0x00038850
        /*05e4*/ 	.short	0x010a
        /*05e6*/ 	.byte	0x3f
	.zero		1


	//   ....[66]....
        /*05e8*/ 	.word	0x00012400
        /*05ec*/ 	.word	0x00000009
        /*05f0*/ 	.word	0x00038830
        /*05f4*/ 	.short	0x010a
        /*05f6*/ 	.byte	0x3f
	.zero		1


	//   ....[67]....
        /*05f8*/ 	.word	0x00012450
        /*05fc*/ 	.word	0x00000009
        /*0600*/ 	.word	0x00038850
        /*0604*/ 	.short	0x010a
        /*0606*/ 	.byte	0x3f
	.zero		1


	//   ....[68]....
        /*0608*/ 	.word	0x000125d0
        /*060c*/ 	.word	0x00000008
        /*0610*/ 	.word	0x00038840
        /*0614*/ 	.short	0x010a
        /*0616*/ 	.byte	0x3f
	.zero		1


	//   ....[69]....
        /*0618*/ 	.word	0x00012630
        /*061c*/ 	.word	0x00000008
        /*0620*/ 	.word	0x00038820
        /*0624*/ 	.short	0x010a
        /*0626*/ 	.byte	0x3f
	.zero		1


	//   ....[70]....
        /*0628*/ 	.word	0x00012680
        /*062c*/ 	.word	0x00000005
        /*0630*/ 	.word	0x00038860
        /*0634*/ 	.short	0x010a
        /*0636*/ 	.byte	0x3f
	.zero		1


	//   ....[71]....
        /*0638*/ 	.word	0x000126d0
        /*063c*/ 	.word	0x00000002
        /*0640*/ 	.word	0x00038840
        /*0644*/ 	.short	0x010a
        /*0646*/ 	.byte	0x3f
	.zero		1


	//   ....[72]....
        /*0648*/ 	.word	0x00012720
        /*064c*/ 	.word	0x00000002
        /*0650*/ 	.word	0x00038860
        /*0654*/ 	.short	0x010a
        /*0656*/ 	.byte	0x3f
	.zero		1


	//   ....[73]....
        /*0658*/ 	.word	0x00012770
        /*065c*/ 	.word	0x00000003
        /*0660*/ 	.word	0x00038840
        /*0664*/ 	.short	0x010a
        /*0666*/ 	.byte	0x3f
	.zero		1


	//   ....[74]....
        /*0668*/ 	.word	0x000127c0
        /*066c*/ 	.word	0x00000003
        /*0670*/ 	.word	0x00038860
        /*0674*/ 	.short	0x010a
        /*0676*/ 	.byte	0x3f
	.zero		1


	//   ....[75]....
        /*0678*/ 	.word	0x00012810
        /*067c*/ 	.word	0x00000002
        /*0680*/ 	.word	0x00038840
        /*0684*/ 	.short	0x010a
        /*0686*/ 	.byte	0x3f
	.zero		1


	//   ....[76]....
        /*0688*/ 	.word	0x00012860
        /*068c*/ 	.word	0x00000002
        /*0690*/ 	.word	0x00038860
        /*0694*/ 	.short	0x010a
        /*0696*/ 	.byte	0x3f
	.zero		1


	//   ....[77]....
        /*0698*/ 	.word	0x00012940
        /*069c*/ 	.word	0x00000007
        /*06a0*/ 	.word	0x00038820
        /*06a4*/ 	.short	0x010a
        /*06a6*/ 	.byte	0x3f
	.zero		1


	//   ....[78]....
        /*06a8*/ 	.word	0x00012990
        /*06ac*/ 	.word	0x00000005
        /*06b0*/ 	.word	0x00000000
        /*06b4*/ 	.short	0x010a
        /*06b6*/ 	.byte	0x3f
	.zero		1


	//   ....[79]....
        /*06b8*/ 	.word	0x000129e0
        /*06bc*/ 	.word	0x00000003
        /*06c0*/ 	.word	0x00000000
        /*06c4*/ 	.short	0x010a
        /*06c6*/ 	.byte	0x3f
	.zero		1


	//   ....[80]....
        /*06c8*/ 	.word	0x00012a30
        /*06cc*/ 	.word	0x00000005
        /*06d0*/ 	.word	0x00000000
        /*06d4*/ 	.short	0x010a
        /*06d6*/ 	.byte	0x3f
	.zero		1


	//----- nvinfo : EIATTR_NUM_MBARRIERS
	.align		4
.L_519:
        /*06d8*/ 	.byte	0x03, 0x38
        /*06da*/ 	.short	0x0017


	//----- nvinfo : EIATTR_EXIT_INSTR_OFFSETS
	.align		4
        /*06dc*/ 	.byte	0x04, 0x1c
        /*06de*/ 	.short	(.L_521 - .L_520)


	//   ....[0]....
.L_520:
        /*06e0*/ 	.word	0x00000aa0


	//   ....[1]....
        /*06e4*/ 	.word	0x0000ed50


	//   ....[2]....
        /*06e8*/ 	.word	0x0000edb0


	//   ....[3]....
        /*06ec*/ 	.word	0x00011fa0


	//   ....[4]....
        /*06f0*/ 	.word	0x000121f0


	//----- nvinfo : EIATTR_MAX_THREADS
	.align		4
.L_521:
        /*06f4*/ 	.byte	0x04, 0x05
        /*06f6*/ 	.short	(.L_523 - .L_522)
.L_522:
        /*06f8*/ 	.word	0x00000180
        /*06fc*/ 	.word	0x00000001
        /*0700*/ 	.word	0x00000001


	//----- nvinfo : EIATTR_CRS_STACK_SIZE
	.align		4
.L_523:
        /*0704*/ 	.byte	0x04, 0x1e
        /*0706*/ 	.short	(.L_525 - .L_524)
.L_524:
        /*0708*/ 	.word	0x00000000


	//----- nvinfo : EIATTR_CBANK_PARAM_SIZE
	.align		4
.L_525:
        /*070c*/ 	.byte	0x03, 0x19
        /*070e*/ 	.short	0x0cf0


	//----- nvinfo : EIATTR_PARAM_CBANK
	.align		4
        /*0710*/ 	.byte	0x04, 0x0a
        /*0712*/ 	.short	(.L_527 - .L_526)
	.align		4
.L_526:
        /*0714*/ 	.word	index@(.nv.constant0._ZN7cutlass13device_kernelIN5flash11enable_sm90INS1_16FlashAttnFwdSm90INS1_25CollectiveMainloopFwdSm90ILi2EN4cute5tupleIJNS5_1CILi1EEES8_S8_EEENS6_IJNS7_ILi64EEESA_SA_EEELi512ENS_6half_tEfNS_4arch4Sm90ELb1ELb0ELb1ELb0ELb0ELb0ELb1ELb0ELb0ELb0ELb0ELb0EEENS1_21CollectiveEpilogueFwdINS6_IJSA_NS7_ILi512EEESA_EEES9_SC_SE_Li256ELb0ELb0ELb0ELb0EEENS1_30DynamicPersistentTileSchedulerILi256ELi32ELb0ELb0ELb1EEEEEEEEEvNT_6ParamsE)
        /*0718*/ 	.short	0x0210
        /*071a*/ 	.short	0x0cf0


	//----- nvinfo : EIATTR_SW_WAR
	.align		4
.L_527:
        /*071c*/ 	.byte	0x04, 0x36
        /*071e*/ 	.short	(.L_529 - .L_528)
.L_528:
        /*0720*/ 	.word	0x00000008
.L_529:


//--------------------- .nv.info._ZN7cutlass13device_kernelIN5flash11enable_sm90INS1_16FlashAttnFwdSm90INS1_25CollectiveMainloopFwdSm90ILi2EN4cute5tupleIJNS5_1CILi1EEES8_S8_EEENS6_IJNS7_ILi64EEESA_SA_EEELi512ENS_6half_tEfNS_4arch4Sm90ELb1ELb0ELb1ELb1ELb0ELb0ELb0ELb0ELb0ELb0ELb0ELb0EEENS1_21CollectiveEpilogueFwdINS6_IJSA_NS7_ILi512EEESA_EEES9_SC_SE_Li256ELb1ELb0ELb0ELb0EEENS1_36VarlenDynamicPersistentTileSchedulerILi64ELi64ELi256ELi32ELb0ELb0ELb1ELb1ELb1ELb1EEEEEEEEEvNT_6ParamsE --------------------------
	.section	.nv.info._ZN7cutlass13device_kernelIN5flash11enable_sm90INS1_16FlashAttnFwdSm90INS1_25CollectiveMainloopFwdSm90ILi2EN4cute5tupleIJNS5_1CILi1EEES8_S8_EEENS6_IJNS7_ILi64EEESA_SA_EEELi512ENS_6half_tEfNS_4arch4Sm90ELb1ELb0ELb1ELb1ELb0ELb0ELb0ELb0ELb0ELb0ELb0ELb0EEENS1_21CollectiveEpilogueFwdINS6_IJSA_NS7_ILi512EEESA_EEES9_SC_SE_Li256ELb1ELb0ELb0ELb0EEENS1_36VarlenDynamicPersistentTileSchedulerILi64ELi64ELi256ELi32ELb0ELb0ELb1ELb1ELb1ELb1EEEEEEEEEvNT_6ParamsE,"",@"SHT_CUDA_INFO"
	.sectionflags	@""
	.align	4


	//----- nvinfo : EIATTR_CUDA_API_VERSION
	.align		4
        /*0000*/ 	.byte	0x04, 0x37
        /*0002*/ 	.short	(.L_531 - .L_530)
.L_530:
        /*0004*/ 	.word	0x00000082


	//----- nvinfo : EIATTR_KPARAM_INFO
	.align		4
.L_531:
        /*0008*/ 	.byte	0x04, 0x17
        /*000a*/ 	.short	(.L_533 - .L_532)
.L_532:
        /*000c*/ 	.word	0x00000000
        /*0010*/ 	.short	0x0000
        /*0012*/ 	.short	0x0070
        /*0014*/ 	.byte	0x00, 0xf0, 0x01, 0x28


	//----- nvinfo : EIATTR_SPARSE_MMA_MASK
	.align		4
.L_533:
        /*0018*/ 	.byte	0x03, 0x50
        /*001a*/ 	.short	0x0000


	//----- nvinfo : EIATTR_MAXREG_COUNT
	.align		4
        /*001c*/ 	.byte	0x03, 0x1b
        /*001e*/ 	.short	0x00a8


	//----- nvinfo : EIATTR_NUM_BARRIERS
	.align		4
        /*0020*/ 	.byte	0x02, 0x4c
        /*0022*/ 	.byte	0x10
	.zero		1


	//----- nvinfo : EIATTR_EXTERNS
	.align		4
        /*0024*/ 	.byte	0x04, 0x0f
        /*0026*/ 	.short	(.L_535 - .L_534)


	//   ....[0]....
	.align		4
.L_534:
        /*0028*/ 	.word	index@(__assertfail)


	//----- nvinfo : EIATTR_ANNOTATIONS
	.align		4
.L_535:
        /*002c*/ 	.byte	0x04, 0x55
        /*002e*/ 	.short	(.L_537 - .L_536)


	//   ....[0]....
.L_536:
        /* <DEDUP_REMOVED lines=28> */


	//----- nvinfo : EIATTR_MERCURY_ISA_VERSION
	.align		4
.L_537:
        /*01e0*/ 	.byte	0x03, 0x5f
        /*01e2*/ 	.short	0x0101


	//----- nvinfo : EIATTR_UNUSED_LOAD_BYTE_OFFSET
	.align		4
        /*01e4*/ 	.byte	0x04, 0x44
        /*01e6*/ 	.short	(.L_539 - .L_538)


	//   ....[0]....
.L_538:
        /*01e8*/ 	.word	0x00000a50
        /*01ec*/ 	.word	0x0000fff0


	//   ....[1]....
        /*01f0*/ 	.word	0x00009730
        /*01f4*/ 	.word	0x0000fff0


	//----- nvinfo : EIATTR_INT_WARP_WIDE_INSTR_OFFSETS
	.align		4
.L_539:
        /*01f8*/ 	.byte	0x04, 0x31
        /*01fa*/ 	.short	(.L_541 - .L_540)


	//   ....[0]....
.L_540:
        /*01fc*/ 	.word	0x00000160


	//   ....[1]....
        /*0200*/ 	.word	0x000001a0


	//   ....[2]....
        /*0204*/ 	.word	0x00000210


	//   ....[3]....
        /*0208*/ 	.word	0x0000d270


	//   ....[4]....
        /*020c*/ 	.word	0x0000d300


	//   ....[5]....
        /*0210*/ 	.word	0x0000d790


	//   ....[6]....
        /*0214*/ 	.word	0x0000d7c0


	//   ....[7]....
        /*0218*/ 	.word	0x00010060


	//   ....[8]....
        /*021c*/ 	.word	0x000100f0


	//----- nvinfo : EIATTR_COOP_GROUP_MASK_REGIDS
	.align		4
.L_541:
        /*0220*/ 	.byte	0x04, 0x29
        /*0222*/ 	.short	(.L_543 - .L_542)


	//   ....[0]....
.L_542:
        /*0224*/ 	.word	0xffffffff


	//   ....[1]....
        /*0228*/ 	.word	0xffffffff


	//   ....[2]....
        /*022c*/ 	.word	0xffffffff


	//   ....[3]....
        /*0230*/ 	.word	0xffffffff


	//   ....[4]....
        /*0234*/ 	.word	0xffffffff


	//   ....[5]....
        /*0238*/ 	.word	0xffffffff


	//   ....[6]....
        /*023c*/ 	.word	0xffffffff


	//   ....[7]....
        /*0240*/ 	.word	0xffffffff


	//   ....[8]....
        /*0244*/ 	.word	0xffffffff


	//   ....[9]....
        /*0248*/ 	.word	0xffffffff


	//   ....[10]....
        /*024c*/ 	.word	0xffffffff


	//   ....[11]....
        /*0250*/ 	.word	0xffffffff


	//   ....[12]....
        /*0254*/ 	.word	0xffffffff


	//   ....[13]....
        /*0258*/ 	.word	0xffffffff


	//   ....[14]....
        /*025c*/ 	.word	0xffffffff


	//   ....[15]....
        /*0260*/ 	.word	0xffffffff


	//   ....[16]....
        /*0264*/ 	.word	0xffffffff


	//   ....[17]....
        /*0268*/ 	.word	0xffffffff


	//   ....[18]....
        /*026c*/ 	.word	0xffffffff


	//   ....[19]....
        /*0270*/ 	.word	0xffffffff


	//   ....[20]....
        /*0274*/ 	.word	0xffffffff


	//   ....[21]....
        /*0278*/ 	.word	0xffffffff


	//   ....[22]....
        /*027c*/ 	.word	0xffffffff


	//   ....[23]....
        /*0280*/ 	.word	0xffffffff


	//   ....[24]....
        /*0284*/ 	.word	0xffffffff


	//   ....[25]....
        /*0288*/ 	.word	0xffffffff


	//   ....[26]....
        /*028c*/ 	.word	0xffffffff


	//   ....[27]....
        /*0290*/ 	.word	0xffffffff


	//   ....[28]....
        /*0294*/ 	.word	0xffffffff


	//   ....[29]....
        /*0298*/ 	.word	0xffffffff


	//   ....[30]....
        /*029c*/ 	.word	0xffffffff


	//   ....[31]....
        /*02a0*/ 	.word	0xffffffff


	//   ....[32]....
        /*02a4*/ 	.word	0xffffffff


	//   ....[33]....
        /*02a8*/ 	.word	0xffffffff


	//   ....[34]....
        /*02ac*/ 	.word	0xffffffff


	//   ....[35]....
        /*02b0*/ 	.word	0xffffffff


	//   ....[36]....
        /*02b4*/ 	.word	0xffffffff


	//   ....[37]....
        /*02b8*/ 	.word	0xffffffff


	//   ....[38]....
        /*02bc*/ 	.word	0xffffffff


	//   ....[39]....
        /*02c0*/ 	.word	0xffffffff


	//   ....[40]....
        /*02c4*/ 	.word	0xffffffff


	//   ....[41]....
        /*02c8*/ 	.word	0xffffffff


	//   ....[42]....
        /*02cc*/ 	.word	0xffffffff


	//   ....[43]....
        /*02d0*/ 	.word	0xffffffff


	//   ....[44]....
        /*02d4*/ 	.word	0xffffffff


	//   ....[45]....
        /*02d8*/ 	.word	0xffffffff


	//   ....[46]....
        /*02dc*/ 	.word	0xffffffff


	//   ....[47]....
        /*02e0*/ 	.word	0xffffffff


	//   ....[48]....
        /*02e4*/ 	.word	0xffffffff


	//   ....[49]....
        /*02e8*/ 	.word	0xffffffff


	//   ....[50]....
        /*02ec*/ 	.word	0xffffffff


	//   ....[51]....
        /*02f0*/ 	.word	0xffffffff


	//   ....[52]....
        /*02f4*/ 	.word	0xffffffff


	//   ....[53]....
        /*02f8*/ 	.word	0xffffffff


	//   ....[54]....
        /*02fc*/ 	.word	0xffffffff


	//   ....[55]....
        /*0300*/ 	.word	0xffffffff


	//   ....[56]....
        /*0304*/ 	.word	0xffffffff


	//   ....[57]....
        /*0308*/ 	.word	0xffffffff


	//   ....[58]....
        /*030c*/ 	.word	0xffffffff


	//   ....[59]....
        /*0310*/ 	.word	0xffffffff


	//   ....[60]....
        /*0314*/ 	.word	0xffffffff


	//   ....[61]....
        /*0318*/ 	.word	0xffffffff


	//   ....[62]....
        /*031c*/ 	.word	0xffffffff


	//   ....[63]....
        /*0320*/ 	.word	0x0500000f


	//   ....[64]....
        /*0324*/ 	.word	0x0500000f


	//   ....[65]....
        /*0328*/ 	.word	0x0500000f


	//   ....[66]....
        /*032c*/ 	.word	0x0500000f


	//   ....[67]....
        /*0330*/ 	.word	0x0500000f


	//   ....[68]....
        /*0334*/ 	.word	0x0500000f


	//   ....[69]....
        /*0338*/ 	.word	0x0500000f


	//   ....[70]....
        /*033c*/ 	.word	0x0500000f


	//   ....[71]....
        /*0340*/ 	.word	0x0500000f


	//   ....[72]....
        /*0344*/ 	.word	0x0500000f


	//   ....[73]....
        /*0348*/ 	.word	0x0500000f


	//   ....[74]....
        /*034c*/ 	.word	0x0500000f


	//   ....[75]....
        /*0350*/ 	.word	0x0500000f


	//   ....[76]....
        /*0354*/ 	.word	0x0500000f


	//   ....[77]....
        /*0358*/ 	.word	0x0500000f


	//   ....[78]....
        /*035c*/ 	.word	0x0500000f


	//   ....[79]....
        /*0360*/ 	.word	0x0500000f


	//   ....[80]....
        /*0364*/ 	.word	0x0500000f


	//   ....[81]....
        /*0368*/ 	.word	0x0500000f


	//----- nvinfo : EIATTR_COOP_GROUP_INSTR_OFFSETS
	.align		4
.L_543:
        /*036c*/ 	.byte	0x04, 0x28
        /*036e*/ 	.short	(.L_545 - .L_544)


	//   ....[0]....
.L_544:
        /*0370*/ 	.word	0x00000060


	//   ....[1]....
        /*0374*/ 	.word	0x00000170


	//   ....[2]....
        /*0378*/ 	.word	0x000001c0


	//   ....[3]....
        /*037c*/ 	.word	0x000003b0


	//   ....[4]....
        /*0380*/ 	.word	0x00000510


	//   ....[5]....
        /*0384*/ 	.word	0x00000630


	//   ....[6]....
        /*0388*/ 	.word	0x00000790


	//   ....[7]....
        /*038c*/ 	.word	0x00001920


	//   ....[8]....
        /*0390*/ 	.word	0x000031b0


	//   ....[9]....
        /*0394*/ 	.word	0x00003ec0


	//   ....[10]....
        /*0398*/ 	.word	0x00003f90


	//   ....[11]....
        /*039c*/ 	.word	0x000043d0


	//   ....[12]....
        /*03a0*/ 	.word	0x00004440


	//   ....[13]....
        /*03a4*/ 	.word	0x00004d90


	//   ....[14]....
        /*03a8*/ 	.word	0x00005700


	//   ....[15]....
        /*03ac*/ 	.word	0x00005760


	//   ....[16]....
        /*03b0*/ 	.word	0x00005c50


	//   ....[17]....
        /*03b4*/ 	.word	0x00005ce0


	//   ....[18]....
        /*03b8*/ 	.word	0x00006f20


	//   ....[19]....
        /*03bc*/ 	.word	0x00007630


	//   ....[20]....
        /*03c0*/ 	.word	0x000076b0


	//   ....[21]....
        /*03c4*/ 	.word	0x000079c0


	//   ....[22]....
        /*03c8*/ 	.word	0x00007b80


	//   ....[23]....
        /*03cc*/ 	.word	0x00008c00


	//   ....[24]....
        /*03d0*/ 	.word	0x00008c40


	//   ....[25]....
        /*03d4*/ 	.word	0x00008c80


	//   ....[26]....
        /*03d8*/ 	.word	0x00008cf0


	//   ....[27]....
        /*03dc*/ 	.word	0x00008d10


	//   ....[28]....
        /*03e0*/ 	.word	0x0000a680


	//   ....[29]....
        /*03e4*/ 	.word	0x0000c0a0


	//   ....[30]....
        /*03e8*/ 	.word	0x0000c220


	//   ....[31]....
        /*03ec*/ 	.word	0x0000c250


	//   ....[32]....
        /*03f0*/ 	.word	0x0000c290


	//   ....[33]....
        /*03f4*/ 	.word	0x0000c300


	//   ....[34]....
        /*03f8*/ 	.word	0x0000c360


	//   ....[35]....
        /*03fc*/ 	.word	0x0000c3a0


	//   ....[36]....
        /*0400*/ 	.word	0x0000c540


	//   ....[37]....
        /*0404*/ 	.word	0x0000c5a0


	//   ....[38]....
        /*0408*/ 	.word	0x0000c5e0


	//   ....[39]....
        /*040c*/ 	.word	0x0000c620


	//   ....[40]....
        /*0410*/ 	.word	0x0000c650


	//   ....[41]....
        /*0414*/ 	.word	0x0000c680


	//   ....[42]....
        /*0418*/ 	.word	0x0000c710


	//   ....[43]....
        /*041c*/ 	.word	0x0000c770


	//   ....[44]....
        /*0420*/ 	.word	0x0000c800


	//   ....[45]....
        /*0424*/ 	.word	0x00010180


	//   ....[46]....
        /*0428*/ 	.word	0x00010190


	//   ....[47]....
        /*042c*/ 	.word	0x000102a0


	//   ....[48]....
        /*0430*/ 	.word	0x00010300


	//   ....[49]....
        /*0434*/ 	.word	0x00010340


	//   ....[50]....
        /*0438*/ 	.word	0x00010380


	//   ....[51]....
        /*043c*/ 	.word	0x000103b0


	//   ....[52]....
        /*0440*/ 	.word	0x000103e0


	//   ....[53]....
        /*0444*/ 	.word	0x00010570


	//   ....[54]....
        /*0448*/ 	.word	0x000105d0


	//   ....[55]....
        /*044c*/ 	.word	0x00010610


	//   ....[56]....
        /*0450*/ 	.word	0x00010650


	//   ....[57]....
        /*0454*/ 	.word	0x00010680


	//   ....[58]....
        /*0458*/ 	.word	0x000106b0


	//   ....[59]....
        /*045c*/ 	.word	0x00010770


	//   ....[60]....
        /*0460*/ 	.word	0x00010790


	//   ....[61]....
        /*0464*/ 	.word	0x00010800


	//   ....[62]....
        /*0468*/ 	.word	0x00010e90


	//   ....[63]....
        /*046c*/ 	.word	0x000114f0


	//   ....[64]....
        /*0470*/ 	.word	0x00011910


	//   ....[65]....
        /*0474*/ 	.word	0x000119a0


	//   ....[66]....
        /*0478*/ 	.word	0x00011a40


	//   ....[67]....
        /*047c*/ 	.word	0x00011af0


	//   ....[68]....
        /*0480*/ 	.word	0x00011b70


	//   ....[69]....
        /*0484*/ 	.word	0x00011bf0


	//   ....[70]....
        /*0488*/ 	.word	0x00011c70


	//   ....[71]....
        /*048c*/ 	.word	0x00011cf0


	//   ....[72]....
        /*0490*/ 	.word	0x00011d80


	//   ....[73]....
        /*0494*/ 	.word	0x00011e30


	//   ....[74]....
        /*0498*/ 	.word	0x00011eb0


	//   ....[75]....
        /*049c*/ 	.word	0x00011f30


	//   ....[76]....
        /*04a0*/ 	.word	0x00011fb0


	//   ....[77]....
        /*04a4*/ 	.word	0x00012030


	//   ....[78]....
        /*04a8*/ 	.word	0x000120a0


	//   ....[79]....
        /*04ac*/ 	.word	0x00012140


	//   ....[80]....
        /*04b0*/ 	.word	0x000121d0


	//   ....[81]....
        /*04b4*/ 	.word	0x00012300


	//----- nvinfo : EIATTR_REG_RECONFIG
	.align		4
.L_545:
        /*04b8*/ 	.byte	0x01, 0x54
	.zero		2


	//----- nvinfo : EIATTR_SYSCALL_OFFSETS
	.align		4
        /*04bc*/ 	.byte	0x04, 0x46
        /*04be*/ 	.short	(.L_547 - .L_546)


	//   ....[0]....
.L_546:
        /*04c0*/ 	.word	0x00003380


	//   ....[1]....
        /*04c4*/ 	.word	0x0000d490


	//   ....[2]....
        /*04c8*/ 	.word	0x0000d5d0


	//   ....[3]....
        /*04cc*/ 	.word	0x0000d6d0


	//----- nvinfo : EIATTR_MBARRIER_INSTR_OFFSETS
	.align		4
.L_547:
        /*04d0*/ 	.byte	0x04, 0x39
        /*04d2*/ 	.short	(.L_549 - .L_548)


	//   ....[0]....
.L_548:
        /*04d4*/ 	.word	0x000002a0
        /*04d8*/ 	.word	0x000000ff
        /*04dc*/ 	.word	0x00028c00
        /*04e0*/ 	.short	0x0100
        /*04e2*/ 	.byte	0x08
	.zero		1


	//   ....[1]....
        /*04e4*/ 	.word	0x000002b0
        /*04e8*/ 	.word	0x000000ff
        /*04ec*/ 	.word	0x00028c20
        /*04f0*/ 	.short	0x0100
        /*04f2*/ 	.byte	0x08
	.zero		1


	//   ....[2]....
        /*04f4*/ 	.word	0x00000360
        /*04f8*/ 	.word	0x000000ff
        /*04fc*/ 	.word	0x00028c30
        /*0500*/ 	.short	0x0100
        /*0502*/ 	.byte	0x06
	.zero		1


	//   ....[3]....
        /*0504*/ 	.word	0x00000370
        /*0508*/ 	.word	0x000000ff
        /*050c*/ 	.word	0x00028c40
        /*0510*/ 	.short	0x0100
        /*0512*/ 	.byte	0x06
	.zero		1


	//   ....[4]....
        /*0514*/ 	.word	0x00000380
        /*0518*/ 	.word	0x000000ff
        /*051c*/ 	.word	0x00028c38
        /*0520*/ 	.short	0x0100
        /*0522*/ 	.byte	0x06
	.zero		1


	//   ....[5]....
        /*0524*/ 	.word	0x00000390
        /*0528*/ 	.word	0x000000ff
        /*052c*/ 	.word	0x00028c48
        /*0530*/ 	.short	0x0100
        /*0532*/ 	.byte	0x06
	.zero		1


	//   ....[6]....
        /*0534*/ 	.word	0x000004c0
        /*0538*/ 	.word	0x000000ff
        /*053c*/ 	.word	0x00028c50
        /*0540*/ 	.short	0x0100
        /*0542*/ 	.byte	0x08
	.zero		1


	//   ....[7]....
        /*0544*/ 	.word	0x000004d0
        /*0548*/ 	.word	0x000000ff
        /*054c*/ 	.word	0x00028c60
        /*0550*/ 	.short	0x0100
        /*0552*/ 	.byte	0x08
	.zero		1


	//   ....[8]....
        /*0554*/ 	.word	0x000004e0
        /*0558*/ 	.word	0x000000ff
        /*055c*/ 	.word	0x00028c58
        /*0560*/ 	.short	0x0100
        /*0562*/ 	.byte	0x08
	.zero		1


	//   ....[9]....
        /*0564*/ 	.word	0x000004f0
        /*0568*/ 	.word	0x000000ff
        /*056c*/ 	.word	0x00028c68
        /*0570*/ 	.short	0x0100
        /*0572*/ 	.byte	0x08
	.zero		1


	//   ....[10]....
        /*0574*/ 	.word	0x000005e0
        /*0578*/ 	.word	0x000000ff
        /*057c*/ 	.word	0x00028c70
        /*0580*/ 	.short	0x0100
        /*0582*/ 	.byte	0x06
	.zero		1


	//   ....[11]....
        /*0584*/ 	.word	0x000005f0
        /*0588*/ 	.word	0x000000ff
        /*058c*/ 	.word	0x00028c80
        /*0590*/ 	.short	0x0100
        /*0592*/ 	.byte	0x06
	.zero		1


	//   ....[12]....
        /*0594*/ 	.word	0x00000600
        /*0598*/ 	.word	0x000000ff
        /*059c*/ 	.word	0x00028c78
        /*05a0*/ 	.short	0x0100
        /*05a2*/ 	.byte	0x06
	.zero		1


	//   ....[13]....
        /*05a4*/ 	.word	0x00000610
        /*05a8*/ 	.word	0x000000ff
        /*05ac*/ 	.word	0x00028c88
        /*05b0*/ 	.short	0x0100
        /*05b2*/ 	.byte	0x06
	.zero		1


	//   ....[14]....
        /*05b4*/ 	.word	0x00000740
        /*05b8*/ 	.word	0x000000ff
        /*05bc*/ 	.word	0x00028c90
        /*05c0*/ 	.short	0x0100
        /*05c2*/ 	.byte	0x08
	.zero		1


	//   ....[15]....
        /*05c4*/ 	.word	0x00000750
        /*05c8*/ 	.word	0x000000ff
        /*05cc*/ 	.word	0x00028ca0
        /*05d0*/ 	.short	0x0100
        /*05d2*/ 	.byte	0x08
	.zero		1


	//   ....[16]....
        /*05d4*/ 	.word	0x00000760
        /*05d8*/ 	.word	0x000000ff
        /*05dc*/ 	.word	0x00028c98
        /*05e0*/ 	.short	0x0100
        /*05e2*/ 	.byte	0x08
	.zero		1


	//   ....[17]....
        /*05e4*/ 	.word	0x00000770
        /*05e8*/ 	.word	0x000000ff
        /*05ec*/ 	.word	0x00028ca8
        /*05f0*/ 	.short	0x0100
        /*05f2*/ 	.byte	0x08
	.zero		1


	//   ....[18]....
        /*05f4*/ 	.word	0x000008a0
        /*05f8*/ 	.word	0x000000ff
        /*05fc*/ 	.word	0x00028cb0
        /*0600*/ 	.short	0x0100
        /*0602*/ 	.byte	0x08
	.zero		1


	//   ....[19]....
        /*0604*/ 	.word	0x000008b0
        /*0608*/ 	.word	0x000000ff
        /*060c*/ 	.word	0x00028cc0
        /*0610*/ 	.short	0x0100
        /*0612*/ 	.byte	0x08
	.zero		1


	//   ....[20]....
        /*0614*/ 	.word	0x000008c0
        /*0618*/ 	.word	0x000000ff
        /*061c*/ 	.word	0x00028cb8
        /*0620*/ 	.short	0x0100
        /*0622*/ 	.byte	0x08
	.zero		1


	//   ....[21]....
        /*0624*/ 	.word	0x000008d0
        /*0628*/ 	.word	0x000000ff
        /*062c*/ 	.word	0x00028cc8
        /*0630*/ 	.short	0x0100
        /*0632*/ 	.byte	0x08
	.zero		1


	//   ....[22]....
        /*0634*/ 	.word	0x00001a30
        /*0638*/ 	.word	0x000000ff
        /*063c*/ 	.word	0x00028c50
        /*0640*/ 	.short	0x010a
        /*0642*/ 	.byte	0x15
	.zero		1


	//   ....[23]....
        /*0644*/ 	.word	0x00001d00
        /*0648*/ 	.word	0x00000004
        /*064c*/ 	.word	0x00000000
        /*0650*/ 	.short	0x0101
        /*0652*/ 	.byte	0x3f
	.zero		1


	//   ....[24]....
        /*0654*/ 	.word	0x00002660
        /*0658*/ 	.word	0x000000ff
        /*065c*/ 	.word	0x00028c50
        /*0660*/ 	.short	0x010a
        /*0662*/ 	.byte	0x15
	.zero		1


	//   ....[25]....
        /*0664*/ 	.word	0x000026a0
        /*0668*/ 	.word	0x000000ff
        /*066c*/ 	.word	0x00028c50
        /*0670*/ 	.short	0x010a
        /*0672*/ 	.byte	0x15
	.zero		1


	//   ....[26]....
        /*0674*/ 	.word	0x00002870
        /*0678*/ 	.word	0x00000005
        /*067c*/ 	.word	0x00000000
        /*0680*/ 	.short	0x0101
        /*0682*/ 	.byte	0x3f
	.zero		1


	//   ....[27]....
        /*0684*/ 	.word	0x00003400
        /*0688*/ 	.word	0x000000ff
        /*068c*/ 	.word	0x00028c00
        /*0690*/ 	.short	0x010a
        /*0692*/ 	.byte	0x28
	.zero		1


	//   ....[28]....
        /*0694*/ 	.word	0x00003480
        /*0698*/ 	.word	0x00000007
        /*069c*/ 	.word	0x00028c30
        /*06a0*/ 	.short	0x010a
        /*06a2*/ 	.byte	0x3f
	.zero		1


	//   ....[29]....
        /*06a4*/ 	.word	0x000034c0
        /*06a8*/ 	.word	0x00000007
        /*06ac*/ 	.word	0x00028c30
        /*06b0*/ 	.short	0x010a
        /*06b2*/ 	.byte	0x3f
	.zero		1


	//   ....[30]....
        /*06b4*/ 	.word	0x00004640
        /*06b8*/ 	.word	0x00000003
        /*06bc*/ 	.word	0x00000000
        /*06c0*/ 	.short	0x0101
        /*06c2*/ 	.byte	0x3f
	.zero		1


	//   ....[31]....
        /*06c4*/ 	.word	0x00004a90
        /*06c8*/ 	.word	0x00000007
        /*06cc*/ 	.word	0x00028c50
        /*06d0*/ 	.short	0x010a
        /*06d2*/ 	.byte	0x3f
	.zero		1


	//   ....[32]....
        /*06d4*/ 	.word	0x00004ad0
        /*06d8*/ 	.word	0x00000007
        /*06dc*/ 	.word	0x00028c50
        /*06e0*/ 	.short	0x010a
        /*06e2*/ 	.byte	0x3f
	.zero		1


	//   ....[33]....
        /*06e4*/ 	.word	0x00004db0
        /*06e8*/ 	.word	0x00000007
        /*06ec*/ 	.word	0x00000000
        /*06f0*/ 	.short	0x0101
        /*06f2*/ 	.byte	0x3f
	.zero		1


	//   ....[34]....
        /*06f4*/ 	.word	0x00004ec0
        /*06f8*/ 	.word	0x000000ff
        /*06fc*/ 	.word	0x00028c30
        /*0700*/ 	.short	0x010a
        /*0702*/ 	.byte	0x19
	.zero		1


	//   ....[35]....
        /*0704*/ 	.word	0x00004f00
        /*0708*/ 	.word	0x000000ff
        /*070c*/ 	.word	0x00028c30
        /*0710*/ 	.short	0x010a
        /*0712*/ 	.byte	0x19
	.zero		1


	//   ....[36]....
        /*0714*/ 	.word	0x00005f50
        /*0718*/ 	.word	0x00000098
        /*071c*/ 	.word	0x00000000
        /*0720*/ 	.short	0x0101
        /*0722*/ 	.byte	0x3f
	.zero		1


	//   ....[37]....
        /*0724*/ 	.word	0x00006c60
        /*0728*/ 	.word	0x000000ff
        /*072c*/ 	.word	0x00028c50
        /*0730*/ 	.short	0x010a
        /*0732*/ 	.byte	0x19
	.zero		1


	//   ....[38]....
        /*0734*/ 	.word	0x00006ca0
        /*0738*/ 	.word	0x000000ff
        /*073c*/ 	.word	0x00028c50
        /*0740*/ 	.short	0x010a
        /*0742*/ 	.byte	0x19
	.zero		1


	//   ....[39]....
        /*0744*/ 	.word	0x00006f40
        /*0748*/ 	.word	0x000000a8
        /*074c*/ 	.word	0x00000000
        /*0750*/ 	.short	0x0101
        /*0752*/ 	.byte	0x3f
	.zero		1


	//   ....[40]....
        /*0754*/ 	.word	0x00007070
        /*0758*/ 	.word	0x000000ff
        /*075c*/ 	.word	0x00028c30
        /*0760*/ 	.short	0x010a
        /*0762*/ 	.byte	0x18
	.zero		1


	//   ....[41]....
        /*0764*/ 	.word	0x000070b0
        /*0768*/ 	.word	0x000000ff
        /*076c*/ 	.word	0x00028c30
        /*0770*/ 	.short	0x010a
        /*0772*/ 	.byte	0x18
	.zero		1


	//   ....[42]....
        /*0774*/ 	.word	0x00007ea0
        /*0778*/ 	.word	0x00000098
        /*077c*/ 	.word	0x00000000
        /*0780*/ 	.short	0x0101
        /*0782*/ 	.byte	0x3f
	.zero		1


	//   ....[43]....
        /*0784*/ 	.word	0x00008950
        /*0788*/ 	.word	0x000000ff
        /*078c*/ 	.word	0x00028c50
        /*0790*/ 	.short	0x010a
        /*0792*/ 	.byte	0x18
	.zero		1


	//   ....[44]....
        /*0794*/ 	.word	0x00008990
        /*0798*/ 	.word	0x000000ff
        /*079c*/ 	.word	0x00028c50
        /*07a0*/ 	.short	0x010a
        /*07a2*/ 	.byte	0x18
	.zero		1


	//   ....[45]....
        /*07a4*/ 	.word	0x00008c20
        /*07a8*/ 	.word	0x000000a8
        /*07ac*/ 	.word	0x00000000
        /*07b0*/ 	.short	0x0101
        /*07b2*/ 	.byte	0x3f
	.zero		1


	//   ....[46]....
        /*07b4*/ 	.word	0x0000b0d0
        /*07b8*/ 	.word	0x000000ff
        /*07bc*/ 	.word	0x00000000
        /*07c0*/ 	.short	0x0101
        /*07c2*/ 	.byte	0x04
	.zero		1


	//   ....[47]....
        /*07c4*/ 	.word	0x0000dc00
        /*07c8*/ 	.word	0x00000008
        /*07cc*/ 	.word	0x00028c40
        /*07d0*/ 	.short	0x010a
        /*07d2*/ 	.byte	0x3f
	.zero		1


	//   ....[48]....
        /*07d4*/ 	.word	0x0000dff0
        /*07d8*/ 	.word	0x0000000a
        /*07dc*/ 	.word	0x00028c20
        /*07e0*/ 	.short	0x010a
        /*07e2*/ 	.byte	0x3f
	.zero		1


	//   ....[49]....
        /*07e4*/ 	.word	0x0000e0b0
        /*07e8*/ 	.word	0x0000000b
        /*07ec*/ 	.word	0x00028c60
        /*07f0*/ 	.short	0x010a
        /*07f2*/ 	.byte	0x3f
	.zero		1


	//   ....[50]....
        /*07f4*/ 	.word	0x0000e820
        /*07f8*/ 	.word	0x00000002
        /*07fc*/ 	.word	0x00028c40
        /*0800*/ 	.short	0x010a
        /*0802*/ 	.byte	0x3f
	.zero		1


	//   ....[51]....
        /*0804*/ 	.word	0x0000ea30
        /*0808*/ 	.word	0x00000002
        /*080c*/ 	.word	0x00028c60
        /*0810*/ 	.short	0x010a
        /*0812*/ 	.byte	0x3f
	.zero		1


	//   ....[52]....
        /*0814*/ 	.word	0x0000f0f0
        /*0818*/ 	.word	0x00000002
        /*081c*/ 	.word	0x00028c40
        /*0820*/ 	.short	0x010a
        /*0822*/ 	.byte	0x3f
	.zero		1


	//   ....[53]....
        /*0824*/ 	.word	0x0000f2f0
        /*0828*/ 	.word	0x00000002
        /*082c*/ 	.word	0x00028c60
        /*0830*/ 	.short	0x010a
        /*0832*/ 	.byte	0x3f
	.zero		1


	//   ....[54]....
        /*0834*/ 	.word	0x0000f930
        /*0838*/ 	.word	0x00000002
        /*083c*/ 	.word	0x00028c40
        /*0840*/ 	.short	0x010a
        /*0842*/ 	.byte	0x3f
	.zero		1


	//   ....[55]....
        /*0844*/ 	.word	0x0000fb40
        /*0848*/ 	.word	0x00000002
        /*084c*/ 	.word	0x00028c60
        /*0850*/ 	.short	0x010a
        /*0852*/ 	.byte	0x3f
	.zero		1


	//   ....[56]....
        /*0854*/ 	.word	0x00010e10
        /*0858*/ 	.word	0x00000000
        /*085c*/ 	.word	0x00028c20
        /*0860*/ 	.short	0x010a
        /*0862*/ 	.byte	0x3f
	.zero		1


	//   ....[57]....
        /*0864*/ 	.word	0x00010fd0
        /*0868*/ 	.word	0x00000006
        /*086c*/ 	.word	0x00000000
        /*0870*/ 	.short	0x010a
        /*0872*/ 	.byte	0x3f
	.zero		1


	//   ....[58]....
        /*0874*/ 	.word	0x00011040
        /*0878*/ 	.word	0x00000007
        /*087c*/ 	.word	0x00000000
        /*0880*/ 	.short	0x010a
        /*0882*/ 	.byte	0x3f
	.zero		1


	//   ....[59]....
        /*0884*/ 	.word	0x000110b0
        /*0888*/ 	.word	0x00000004
        /*088c*/ 	.word	0x00000000
        /*0890*/ 	.short	0x010a
        /*0892*/ 	.byte	0x3f
	.zero		1


	//   ....[60]....
        /*0894*/ 	.word	0x000110e0
        /*0898*/ 	.word	0x00000003
        /*089c*/ 	.word	0x00000000
        /*08a0*/ 	.short	0x010a
        /*08a2*/ 	.byte	0x3f
	.zero		1


	//   ....[61]....
        /*08a4*/ 	.word	0x00011150
        /*08a8*/ 	.word	0x00000005
        /*08ac*/ 	.word	0x00028c50
        /*08b0*/ 	.short	0x010a
        /*08b2*/ 	.byte	0x3f
	.zero		1


	//   ....[62]....
        /*08b4*/ 	.word	0x000111b0
        /*08b8*/ 	.word	0x00000006
        /*08bc*/ 	.word	0x00028c50
        /*08c0*/ 	.short	0x010a
        /*08c2*/ 	.byte	0x3f
	.zero		1


	//   ....[63]....
        /*08c4*/ 	.word	0x00011210
        /*08c8*/ 	.word	0x00000003
        /*08cc*/ 	.word	0x00028c00
        /*08d0*/ 	.short	0x010a
        /*08d2*/ 	.byte	0x3f
	.zero		1


	//   ....[64]....
        /*08d4*/ 	.word	0x00011260
        /*08d8*/ 	.word	0x00000007
        /*08dc*/ 	.word	0x00028c30
        /*08e0*/ 	.short	0x010a
        /*08e2*/ 	.byte	0x3f
	.zero		1


	//   ....[65]....
        /*08e4*/ 	.word	0x000112b0
        /*08e8*/ 	.word	0x00000007
        /*08ec*/ 	.word	0x00028c50
        /*08f0*/ 	.short	0x010a
        /*08f2*/ 	.byte	0x3f
	.zero		1


	//   ....[66]....
        /*08f4*/ 	.word	0x00011310
        /*08f8*/ 	.word	0x00000004
        /*08fc*/ 	.word	0x00028c30
        /*0900*/ 	.short	0x010a
        /*0902*/ 	.byte	0x3f
	.zero		1


	//   ....[67]....
        /*0904*/ 	.word	0x00011360
        /*0908*/ 	.word	0x000000a8
        /*090c*/ 	.word	0x00028c50
        /*0910*/ 	.short	0x010a
        /*0912*/ 	.byte	0x3f
	.zero		1


	//   ....[68]....
        /*0914*/ 	.word	0x000113c0
        /*0918*/ 	.word	0x00000004
        /*091c*/ 	.word	0x00028c30
        /*0920*/ 	.short	0x010a
        /*0922*/ 	.byte	0x3f
	.zero		1


	//   ....[69]....
        /*0924*/ 	.word	0x00011410
        /*0928*/ 	.word	0x000000a8
        /*092c*/ 	.word	0x00028c50
        /*0930*/ 	.short	0x010a
        /*0932*/ 	.byte	0x3f
	.zero		1


	//   ....[70]....
        /*0934*/ 	.word	0x000115b0
        /*0938*/ 	.word	0x00000008
        /*093c*/ 	.word	0x00028c40
        /*0940*/ 	.short	0x010a
        /*0942*/ 	.byte	0x3f
	.zero		1


	//   ....[71]....
        /*0944*/ 	.word	0x00011630
        /*0948*/ 	.word	0x00000008
        /*094c*/ 	.word	0x00028c20
        /*0950*/ 	.short	0x010a
        /*0952*/ 	.byte	0x3f
	.zero		1


	//   ....[72]....
        /*0954*/ 	.word	0x00011680
        /*0958*/ 	.word	0x0000000b
        /*095c*/ 	.word	0x00028c60
        /*0960*/ 	.short	0x010a
        /*0962*/ 	.byte	0x3f
	.zero		1


	//   ....[73]....
        /*0964*/ 	.word	0x000116d0
        /*0968*/ 	.word	0x00000002
        /*096c*/ 	.word	0x00028c40
        /*0970*/ 	.short	0x010a
        /*0972*/ 	.byte	0x3f
	.zero		1


	//   ....[74]....
        /*0974*/ 	.word	0x00011720
        /*0978*/ 	.word	0x00000002
        /*097c*/ 	.word	0x00028c60
        /*0980*/ 	.short	0x010a
        /*0982*/ 	.byte	0x3f
	.zero		1


	//   ....[75]....
        /*0984*/ 	.word	0x00011770
        /*0988*/ 	.word	0x00000002
        /*098c*/ 	.word	0x00028c40
        /*0990*/ 	.short	0x010a
        /*0992*/ 	.byte	0x3f
	.zero		1


	//   ....[76]....
        /*0994*/ 	.word	0x000117c0
        /*0998*/ 	.word	0x00000002
        /*099c*/ 	.word	0x00028c60
        /*09a0*/ 	.short	0x010a
        /*09a2*/ 	.byte	0x3f
	.zero		1


	//   ....[77]....
        /*09a4*/ 	.word	0x00011810
        /*09a8*/ 	.word	0x00000002
        /*09ac*/ 	.word	0x00028c40
        /*09b0*/ 	.short	0x010a
        /*09b2*/ 	.byte	0x3f
	.zero		1


	//   ....[78]....
        /*09b4*/ 	.word	0x00011860
        /*09b8*/ 	.word	0x00000002
        /*09bc*/ 	.word	0x00028c60
        /*09c0*/ 	.short	0x010a
        /*09c2*/ 	.byte	0x3f
	.zero		1


	//   ....[79]....
        /*09c4*/ 	.word	0x00012220
        /*09c8*/ 	.word	0x00000000
        /*09cc*/ 	.word	0x00028c20
        /*09d0*/ 	.short	0x010a
        /*09d2*/ 	.byte	0x3f
	.zero		1


	//   ....[80]....
        /*09d4*/ 	.word	0x000123c0
        /*09d8*/ 	.word	0x00000006
        /*09dc*/ 	.word	0x00000000
        /*09e0*/ 	.short	0x010a
        /*09e2*/ 	.byte	0x3f
	.zero		1


	//   ....[81]....
        /*09e4*/ 	.word	0x00012410
        /*09e8*/ 	.word	0x00000007
        /*09ec*/ 	.word	0x00000000
        /*09f0*/ 	.short	0x010a
        /*09f2*/ 	.byte	0x3f
	.zero		1


	//   ....[82]....
        /*09f4*/ 	.word	0x00012460
        /*09f8*/ 	.word	0x00000004
        /*09fc*/ 	.word	0x00000000
        /*0a00*/ 	.short	0x010a
        /*0a02*/ 	.byte	0x3f
	.zero		1


	//----- nvinfo : EIATTR_NUM_MBARRIERS
	.align		4
.L_549:
        /*0a04*/ 	.byte	0x03, 0x38
        /*0a06*/ 	.short	0x0016


	//----- nvinfo : EIATTR_EXIT_INSTR_OFFSETS
	.align		4
        /*0a08*/ 	.byte	0x04, 0x1c
        /*0a0a*/ 	.short	(.L_551 - .L_550)


	//   ....[0]....
.L_550:
        /*0a0c*/ 	.word	0x00000a80


	//   ....[1]....
        /*0a10*/ 	.word	0x0000c060


	//   ....[2]....
        /*0a14*/ 	.word	0x0000c0c0


	//   ....[3]....
        /*0a18*/ 	.word	0x00011130


	//----- nvinfo : EIATTR_MAX_THREADS
	.align		4
.L_551:
        /*0a1c*/ 	.byte	0x04, 0x05
        /*0a1e*/ 	.short	(.L_553 - .L_552)
.L_552:
        /*0a20*/ 	.word	0x00000180
        /*0a24*/ 	.word	0x00000001
        /*0a28*/ 	.word	0x00000001


	//----- nvinfo : EIATTR_CRS_STACK_SIZE
	.align		4
.L_553:
        /*0a2c*/ 	.byte	0x04, 0x1e
        /*0a2e*/ 	.short	(.L_555 - .L_554)
.L_554:
        /*0a30*/ 	.word	0x00000000


	//----- nvinfo : EIATTR_CBANK_PARAM_SIZE
	.align		4
.L_555:
        /*0a34*/ 	.byte	0x03, 0x19
        /*0a36*/ 	.short	0x0a70


	//----- nvinfo : EIATTR_PARAM_CBANK
	.align		4
        /*0a38*/ 	.byte	0x04, 0x0a
        /*0a3a*/ 	.short	(.L_557 - .L_556)
	.align		4
.L_556:
        /*0a3c*/ 	.word	index@(.nv.constant0._ZN7cutlass13device_kernelIN5flash11enable_sm90INS1_16FlashAttnFwdSm90INS1_25CollectiveMainloopFwdSm90ILi2EN4cute5tupleIJNS5_1CILi1EEES8_S8_EEENS6_IJNS7_ILi64EEESA_SA_EEELi512ENS_6half_tEfNS_4arch4Sm90ELb1ELb0ELb1ELb1ELb0ELb0ELb0ELb0ELb0ELb0ELb0ELb0EEENS1_21CollectiveEpilogueFwdINS6_IJSA_NS7_ILi512EEESA_EEES9_SC_SE_Li256ELb1ELb0ELb0ELb0EEENS1_36VarlenDynamicPersistentTileSchedulerILi64ELi64ELi256ELi32ELb0ELb0ELb1ELb1ELb1ELb1EEEEEEEEEvNT_6ParamsE)
        /*0a40*/ 	.short	0x0210
        /*0a42*/ 	.short	0x0a70


	//----- nvinfo : EIATTR_SW_WAR
	.align		4
.L_557:
        /*0a44*/ 	.byte	0x04, 0x36
        /*0a46*/ 	.short	(.L_559 - .L_558)
.L_558:
        /*0a48*/ 	.word	0x00000008
.L_559:


//--------------------- .nv.info._ZN7cutlass13device_kernelIN5flash11enable_sm90INS1_16FlashAttnFwdSm90INS1_25CollectiveMainloopFwdSm90ILi2EN4cute5tupleIJNS5_1CILi1EEES8_S8_EEENS6_IJNS7_ILi64EEESA_SA_EEELi512ENS_6half_tEfNS_4arch4Sm90ELb1ELb0ELb1ELb1ELb0ELb1ELb0ELb0ELb0ELb0ELb0ELb0EEENS1_21CollectiveEpilogueFwdINS6_IJSA_NS7_ILi512EEESA_EEES9_SC_SE_Li256ELb1ELb0ELb0ELb0EEENS1_36VarlenDynamicPersistentTileSchedulerILi64ELi64ELi256ELi32ELb0ELb0ELb1ELb1ELb1ELb1EEEEEEEEEvNT_6ParamsE --------------------------
	.section	.nv.info._ZN7cutlass13device_kernelIN5flash11enable_sm90INS1_16FlashAttnFwdSm90INS1_25CollectiveMainloopFwdSm90ILi2EN4cute5tupleIJNS5_1CILi1EEES8_S8_EEENS6_IJNS7_ILi64EEESA_SA_EEELi512ENS_6half_tEfNS_4arch4Sm90ELb1ELb0ELb1ELb1ELb0ELb1ELb0ELb0ELb0ELb0ELb0ELb0EEENS1_21CollectiveEpilogueFwdINS6_IJSA_NS7_ILi512EEESA_EEES9_SC_SE_Li256ELb1ELb0ELb0ELb0EEENS1_36VarlenDynamicPersistentTileSchedulerILi64ELi64ELi256ELi32ELb0ELb0ELb1ELb1ELb1ELb1EEEEEEEEEvNT_6ParamsE,"",@"SHT_CUDA_INFO"
	.sectionflags	@""
	.align	4


	//----- nvinfo : EIATTR_CUDA_API_VERSION
	.align		4
        /*0000*/ 	.byte	0x04, 0x37
        /*0002*/ 	.short	(.L_561 - .L_560)
.L_560:
        /*0004*/ 	.word	0x00000082


	//----- nvinfo : EIATTR_KPARAM_INFO
	.align		4
.L_561:
        /*0008*/ 	.byte	0x04, 0x17
        /*000a*/ 	.short	(.L_563 - .L_562)
.L_562:
        /*000c*/ 	.word	0x00000000
        /*0010*/ 	.short	0x0000
        /*0012*/ 	.short	0x0070
        /*0014*/ 	.byte	0x00, 0xf0, 0x01, 0x28


	//----- nvinfo : EIATTR_SPARSE_MMA_MASK
	.align		4
.L_563:
        /*0018*/ 	.byte	0x03, 0x50
        /*001a*/ 	.short	0x0000


	//----- nvinfo : EIATTR_MAXREG_COUNT
	.align		4
        /*001c*/ 	.byte	0x03, 0x1b
        /*001e*/ 	.short	0x00a8


	//----- nvinfo : EIATTR_NUM_BARRIERS
	.align		4
        /*0020*/ 	.byte	0x02, 0x4c
        /*0022*/ 	.byte	0x10
	.zero		1


	//----- nvinfo : EIATTR_EXTERNS
	.align		4
        /*0024*/ 	.byte	0x04, 0x0f
        /*0026*/ 	.short	(.L_565 - .L_564)


	//   ....[0]....
	.align		4
.L_564:
        /*0028*/ 	.word	index@(__assertfail)


	//----- nvinfo : EIATTR_ANNOTATIONS
	.align		4
.L_565:
        /*002c*/ 	.byte	0x04, 0x55
        /*002e*/ 	.short	(.L_567 - .L_566)


	//   ....[0]....
.L_566:
        /* <DEDUP_REMOVED lines=41> */


	//----- nvinfo : EIATTR_MERCURY_ISA_VERSION
	.align		4
.L_567:
        /*02a8*/ 	.byte	0x03, 0x5f
        /*02aa*/ 	.short	0x0101


	//----- nvinfo : EIATTR_UNUSED_LOAD_BYTE_OFFSET
	.align		4
        /*02ac*/ 	.byte	0x04, 0x44
        /*02ae*/ 	.short	(.L_569 - .L_568)


	//   ....[0]....
.L_568:
        /*02b0*/ 	.word	0x00000ae0
        /*02b4*/ 	.word	0x0000fff0


	//   ....[1]....
        /*02b8*/ 	.word	0x0000f7a0
        /*02bc*/ 	.word	0x0000fff0


	//----- nvinfo : EIATTR_INT_WARP_WIDE_INSTR_OFFSETS
	.align		4
.L_569:
        /*02c0*/ 	.byte	0x04, 0x31
        /*02c2*/ 	.short	(.L_571 - .L_570)


	//   ....[0]....
.L_570:
        /*02c4*/ 	.word	0x000001c0


	//   ....[1]....
        /*02c8*/ 	.word	0x00000200


	//   ....[2]....
        /*02cc*/ 	.word	0x000002d0


	//   ....[3]....
        /*02d0*/ 	.word	0x00014240


	//   ....[4]....
        /*02d4*/ 	.word	0x000142d0


	//   ....[5]....
        /*02d8*/ 	.word	0x00014750


	//   ....[6]....
        /*02dc*/ 	.word	0x00014780


	//   ....[7]....
        /*02e0*/ 	.word	0x00017010


	//   ....[8]....
        /*02e4*/ 	.word	0x000170a0


	//----- nvinfo : EIATTR_COOP_GROUP_MASK_REGIDS
	.align		4
.L_571:
        /*02e8*/ 	.byte	0x04, 0x29
        /*02ea*/ 	.short	(.L_573 - .L_572)


	//   ....[0]....
.L_572:
        /*02ec*/ 	.word	0xffffffff


	//   ....[1]....
        /*02f0*/ 	.word	0xffffffff


	//   ....[2]....
        /*02f4*/ 	.word	0xffffffff


	//   ....[3]....
        /*02f8*/ 	.word	0xffffffff


	//   ....[4]....
        /*02fc*/ 	.word	0xffffffff


	//   ....[5]....
        /*0300*/ 	.word	0xffffffff


	//   ....[6]....
        /*0304*/ 	.word	0xffffffff


	//   ....[7]....
        /*0308*/ 	.word	0xffffffff


	//   ....[8]....
        /*030c*/ 	.word	0xffffffff


	//   ....[9]....
        /*0310*/ 	.word	0xffffffff


	//   ....[10]....
        /*0314*/ 	.word	0xffffffff


	//   ....[11]....
        /*0318*/ 	.word	0xffffffff


	//   ....[12]....
        /*031c*/ 	.word	0xffffffff


	//   ....[13]....
        /*0320*/ 	.word	0xffffffff


	//   ....[14]....
        /*0324*/ 	.word	0xffffffff


	//   ....[15]....
        /*0328*/ 	.word	0xffffffff


	//   ....[16]....
        /*032c*/ 	.word	0xffffffff


	//   ....[17]....
        /*0330*/ 	.word	0xffffffff


	//   ....[18]....
        /*0334*/ 	.word	0xffffffff


	//   ....[19]....
        /*0338*/ 	.word	0xffffffff


	//   ....[20]....
        /*033c*/ 	.word	0xffffffff


	//   ....[21]....
        /*0340*/ 	.word	0xffffffff


	//   ....[22]....
        /*0344*/ 	.word	0xffffffff


	//   ....[23]....
        /*0348*/ 	.word	0xffffffff


	//   ....[24]....
        /*034c*/ 	.word	0xffffffff


	//   ....[25]....
        /*0350*/ 	.word	0xffffffff


	//   ....[26]....
        /*0354*/ 	.word	0xffffffff


	//   ....[27]....
        /*0358*/ 	.word	0xffffffff


	//   ....[28]....
        /*035c*/ 	.word	0xffffffff


	//   ....[29]....
        /*0360*/ 	.word	0xffffffff


	//   ....[30]....
        /*0364*/ 	.word	0xffffffff


	//   ....[31]....
        /*0368*/ 	.word	0xffffffff


	//   ....[32]....
        /*036c*/ 	.word	0xffffffff


	//   ....[33]....
        /*0370*/ 	.word	0xffffffff


	//   ....[34]....
        /*0374*/ 	.word	0xffffffff


	//   ....[35]....
        /*0378*/ 	.word	0xffffffff


	//   ....[36]....
        /*037c*/ 	.word	0xffffffff


	//   ....[37]....
        /*0380*/ 	.word	0xffffffff


	//   ....[38]....
        /*0384*/ 	.word	0xffffffff


	//   ....[39]....
        /*0388*/ 	.word	0xffffffff


	//   ....[40]....
        /*038c*/ 	.word	0xffffffff


	//   ....[41]....
        /*0390*/ 	.word	0xffffffff


	//   ....[42]....
        /*0394*/ 	.word	0xffffffff


	//   ....[43]....
        /*0398*/ 	.word	0xffffffff


	//   ....[44]....
        /*039c*/ 	.word	0xffffffff


	//   ....[45]....
        /*03a0*/ 	.word	0xffffffff


	//   ....[46]....
        /*03a4*/ 	.word	0xffffffff


	//   ....[47]....
        /*03a8*/ 	.word	0xffffffff


	//   ....[48]....
        /*03ac*/ 	.word	0xffffffff


	//   ....[49]....
        /*03b0*/ 	.word	0xffffffff


	//   ....[50]....
        /*03b4*/ 	.word	0xffffffff


	//   ....[51]....
        /*03b8*/ 	.word	0xffffffff


	//   ....[52]....
        /*03bc*/ 	.word	0xffffffff


	//   ....[53]....
        /*03c0*/ 	.word	0xffffffff


	//   ....[54]....
        /*03c4*/ 	.word	0xffffffff


	//   ....[55]....
        /*03c8*/ 	.word	0xffffffff


	//   ....[56]....
        /*03cc*/ 	.word	0xffffffff


	//   ....[57]....
        /*03d0*/ 	.word	0xffffffff


	//   ....[58]....
        /*03d4*/ 	.word	0xffffffff


	//   ....[59]....
        /*03d8*/ 	.word	0xffffffff


	//   ....[60]....
        /*03dc*/ 	.word	0xffffffff


	//   ....[61]....
        /*03e0*/ 	.word	0xffffffff


	//   ....[62]....
        /*03e4*/ 	.word	0xffffffff


	//   ....[63]....
        /*03e8*/ 	.word	0x0500000f


	//   ....[64]....
        /*03ec*/ 	.word	0x0500000f


	//   ....[65]....
        /*03f0*/ 	.word	0x0500000f


	//   ....[66]....
        /*03f4*/ 	.word	0x0500000f


	//   ....[67]....
        /*03f8*/ 	.word	0x0500000f


	//   ....[68]....
        /*03fc*/ 	.word	0x0500000f


	//   ....[69]....
        /*0400*/ 	.word	0x0500000f


	//   ....[70]....
        /*0404*/ 	.word	0x0500000f


	//   ....[71]....
        /*0408*/ 	.word	0x0500000f


	//   ....[72]....
        /*040c*/ 	.word	0x0500000f


	//   ....[73]....
        /*0410*/ 	.word	0x0500000f


	//   ....[74]....
        /*0414*/ 	.word	0x0500000f


	//   ....[75]....
        /*0418*/ 	.word	0x0500000f


	//   ....[76]....
        /*041c*/ 	.word	0x0500000f


	//   ....[77]....
        /*0420*/ 	.word	0x0500000f


	//   ....[78]....
        /*0424*/ 	.word	0x0500000f


	//   ....[79]....
        /*0428*/ 	.word	0x0500000f


	//   ....[80]....
        /*042c*/ 	.word	0x0500000f


	//   ....[81]....
        /*0430*/ 	.word	0x0500000f


	//   ....[82]....
        /*0434*/ 	.word	0x0500000f


	//   ....[83]....
        /*0438*/ 	.word	0x0500000f


	//   ....[84]....
        /*043c*/ 	.word	0x0500000f


	//   ....[85]....
        /*0440*/ 	.word	0x0500000f


	//   ....[86]....
        /*0444*/ 	.word	0x0500000f


	//   ....[87]....
        /*0448*/ 	.word	0x0500000f


	//   ....[88]....
        /*044c*/ 	.word	0x0500000f


	//   ....[89]....
        /*0450*/ 	.word	0x0500000f


	//   ....[90]....
        /*0454*/ 	.word	0x0500000f


	//   ....[91]....
        /*0458*/ 	.word	0x0500000f


	//   ....[92]....
        /*045c*/ 	.word	0x0500000f


	//   ....[93]....
        /*0460*/ 	.word	0x0500000f


	//   ....[94]....
        /*0464*/ 	.word	0x0500000f


	//   ....[95]....
        /*0468*/ 	.word	0x0500000f


	//   ....[96]....
        /*046c*/ 	.word	0x0500000f


	//   ....[97]....
        /*0470*/ 	.word	0x0500000f


	//   ....[98]....
        /*0474*/ 	.word	0x0500000f


	//----- nvinfo : EIATTR_COOP_GROUP_INSTR_OFFSETS
	.align		4
.L_573:
        /*0478*/ 	.byte	0x04, 0x28
        /*047a*/ 	.short	(.L_575 - .L_574)


	//   ....[0]....
.L_574:
        /*047c*/ 	.word	0x00000060


	//   ....[1]....
        /*0480*/ 	.word	0x000001d0


	//   ....[2]....
        /*0484*/ 	.word	0x00000210


	//   ....[3]....
        /*0488*/ 	.word	0x00000400


	//   ....[4]....
        /*048c*/ 	.word	0x00000560


	//   ....[5]....
        /*0490*/ 	.word	0x00000680


	//   ....[6]....
        /*0494*/ 	.word	0x000007e0


	//   ....[7]....
        /*0498*/ 	.word	0x00004610


	//   ....[8]....
        /*049c*/ 	.word	0x00006050


	//   ....[9]....
        /*04a0*/ 	.word	0x00009bb0


	//   ....[10]....
        /*04a4*/ 	.word	0x00009cb0


	//   ....[11]....
        /*04a8*/ 	.word	0x0000a0c0


	//   ....[12]....
        /*04ac*/ 	.word	0x0000a130


	//   ....[13]....
        /*04b0*/ 	.word	0x0000ab40


	//   ....[14]....
        /*04b4*/ 	.word	0x0000b5c0


	//   ....[15]....
        /*04b8*/ 	.word	0x0000b6b0


	//   ....[16]....
        /*04bc*/ 	.word	0x0000bb30


	//   ....[17]....
        /*04c0*/ 	.word	0x0000bba0


	//   ....[18]....
        /*04c4*/ 	.word	0x0000ce10


	//   ....[19]....
        /*04c8*/ 	.word	0x0000d650


	//   ....[20]....
        /*04cc*/ 	.word	0x0000d6c0


	//   ....[21]....
        /*04d0*/ 	.word	0x0000d9c0


	//   ....[22]....
        /*04d4*/ 	.word	0x0000db80


	//   ....[23]....
        /*04d8*/ 	.word	0x0000ec60


	//   ....[24]....
        /*04dc*/ 	.word	0x0000ecb0


	//   ....[25]....
        /*04e0*/ 	.word	0x0000ecf0


	//   ....[26]....
        /*04e4*/ 	.word	0x0000ed50


	//   ....[27]....
        /*04e8*/ 	.word	0x0000ed60


	//   ....[28]....
        /*04ec*/ 	.word	0x00010740


	//   ....[29]....
        /*04f0*/ 	.word	0x00011ec0


	//   ....[30]....
        /*04f4*/ 	.word	0x00012040


	//   ....[31]....
        /*04f8*/ 	.word	0x00012070


	//   ....[32]....
        /*04fc*/ 	.word	0x000120b0


	//   ....[33]....
        /*0500*/ 	.word	0x00012120


	//   ....[34]....
        /*0504*/ 	.word	0x00012180


	//   ....[35]....
        /*0508*/ 	.word	0x000121c0


	//   ....[36]....
        /*050c*/ 	.word	0x00012360


	//   ....[37]....
        /*0510*/ 	.word	0x000123c0


	//   ....[38]....
        /*0514*/ 	.word	0x00012400


	//   ....[39]....
        /*0518*/ 	.word	0x00012440


	//   ....[40]....
        /*051c*/ 	.word	0x00012470


	//   ....[41]....
        /*0520*/ 	.word	0x000124a0


	//   ....[42]....
        /*0524*/ 	.word	0x00012530


	//   ....[43]....
        /*0528*/ 	.word	0x00012590


	//   ....[44]....
        /*052c*/ 	.word	0x00012620


	//   ....[45]....
        /*0530*/ 	.word	0x00017130


	//   ....[46]....
        /*0534*/ 	.word	0x00017140


	//   ....[47]....
        /*0538*/ 	.word	0x00017250


	//   ....[48]....
        /*053c*/ 	.word	0x000172b0


	//   ....[49]....
        /*0540*/ 	.word	0x000172f0


	//   ....[50]....
        /*0544*/ 	.word	0x00017330


	//   ....[51]....
        /*0548*/ 	.word	0x00017360


	//   ....[52]....
        /*054c*/ 	.word	0x00017390


	//   ....[53]....
        /*0550*/ 	.word	0x00017520


	//   ....[54]....
        /*0554*/ 	.word	0x00017580


	//   ....[55]....
        /*0558*/ 	.word	0x000175c0


	//   ....[56]....
        /*055c*/ 	.word	0x00017600


	//   ....[57]....
        /*0560*/ 	.word	0x00017630


	//   ....[58]....
        /*0564*/ 	.word	0x00017660


	//   ....[59]....
        /*0568*/ 	.word	0x00017720


	//   ....[60]....
        /*056c*/ 	.word	0x00017740


	//   ....[61]....
        /*0570*/ 	.word	0x000177b0


	//   ....[62]....
        /*0574*/ 	.word	0x00017e40


	//   ....[63]....
        /*0578*/ 	.word	0x00018320


	//   ....[64]....
        /*057c*/ 	.word	0x000183c0


	//   ....[65]....
        /*0580*/ 	.word	0x00018460


	//   ....[66]....
        /*0584*/ 	.word	0x00018500


	//   ....[67]....
        /*0588*/ 	.word	0x000185a0


	//   ....[68]....
        /*058c*/ 	.word	0x00018640


	//   ....[69]....
        /*0590*/ 	.word	0x000186e0


	//   ....[70]....
        /*0594*/ 	.word	0x00018780


	//   ....[71]....
        /*0598*/ 	.word	0x00018870


	//   ....[72]....
        /*059c*/ 	.word	0x00018910


	//   ....[73]....
        /*05a0*/ 	.word	0x000189b0


	//   ....[74]....
        /*05a4*/ 	.word	0x00018a50


	//   ....[75]....
        /*05a8*/ 	.word	0x00018af0


	//   ....[76]....
        /*05ac*/ 	.word	0x00018b90


	//   ....[77]....
        /*05b0*/ 	.word	0x00018c30


	//   ....[78]....
        /*05b4*/ 	.word	0x00018cd0


	//   ....[79]....
        /*05b8*/ 	.word	0x00018fd0


	//   ....[80]....
        /*05bc*/ 	.word	0x000192b0


	//   ....[81]....
        /*05c0*/ 	.word	0x000196d0


	//   ....[82]....
        /*05c4*/ 	.word	0x00019760


	//   ....[83]....
        /*05c8*/ 	.word	0x00019800


	//   ....[84]....
        /*05cc*/ 	.word	0x000198b0


	//   ....[85]....
        /*05d0*/ 	.word	0x00019930


	//   ....[86]....
        /*05d4*/ 	.word	0x000199b0


	//   ....[87]....
        /*05d8*/ 	.word	0x00019a30


	//   ....[88]....
        /*05dc*/ 	.word	0x00019ab0


	//   ....[89]....
        /*05e0*/ 	.word	0x00019b40


	//   ....[90]....
        /*05e4*/ 	.word	0x00019bf0


	//   ....[91]....
        /*05e8*/ 	.word	0x00019c70


	//   ....[92]....
        /*05ec*/ 	.word	0x00019cf0


	//   ....[93]....
        /*05f0*/ 	.word	0x00019d70


	//   ....[94]....
        /*05f4*/ 	.word	0x00019df0


	//   ....[95]....
        /*05f8*/ 	.word	0x00019e60


	//   ....[96]....
        /*05fc*/ 	.word	0x00019f00


	//   ....[97]....
        /*0600*/ 	.word	0x00019f90


	//   ....[98]....
        /*0604*/ 	.word	0x0001a0c0


	//----- nvinfo : EIATTR_REG_RECONFIG
	.align		4
.L_575:
        /*0608*/ 	.byte	0x01, 0x54
	.zero		2


	//----- nvinfo : EIATTR_SYSCALL_OFFSETS
	.align		4
        /*060c*/ 	.byte	0x04, 0x46
        /*060e*/ 	.short	(.L_577 - .L_576)


	//   ....[0]....
.L_576:
        /*0610*/ 	.word	0x000018b0


	//   ....[1]....
        /*0614*/ 	.word	0x00001a00


	//   ....[2]....
        /*0618*/ 	.word	0x00006200


	//   ....[3]....
        /*061c*/ 	.word	0x000066a0


	//   ....[4]....
        /*0620*/ 	.word	0x00014460


	//   ....[5]....
        /*0624*/ 	.word	0x000145a0


	//   ....[6]....
        /*0628*/ 	.word	0x000146a0


	//----- nvinfo : EIATTR_MBARRIER_INSTR_OFFSETS
	.align		4
.L_577:
        /*062c*/ 	.byte	0x04, 0x39
        /*062e*/ 	.short	(.L_579 - .L_578)


	//   ....[0]....
.L_578:
        /*0630*/ 	.word	0x000002f0
        /*0634*/ 	.word	0x000000ff
        /*0638*/ 	.word	0x00028c00
        /*063c*/ 	.short	0x0100
        /*063e*/ 	.byte	0x08
	.zero		1


	//   ....[1]....
        /*0640*/ 	.word	0x00000300
        /*0644*/ 	.word	0x000000ff
        /*0648*/ 	.word	0x00028c20
        /*064c*/ 	.short	0x0100
        /*064e*/ 	.byte	0x08
	.zero		1


	//   ....[2]....
        /*0650*/ 	.word	0x000003b0
        /*0654*/ 	.word	0x000000ff
        /*0658*/ 	.word	0x00028c30
        /*065c*/ 	.short	0x0100
        /*065e*/ 	.byte	0x06
	.zero		1


	//   ....[3]....
        /*0660*/ 	.word	0x000003c0
        /*0664*/ 	.word	0x000000ff
        /*0668*/ 	.word	0x00028c40
        /*066c*/ 	.short	0x0100
        /*066e*/ 	.byte	0x06
	.zero		1


	//   ....[4]....
        /*0670*/ 	.word	0x000003d0
        /*0674*/ 	.word	0x000000ff
        /*0678*/ 	.word	0x00028c38
        /*067c*/ 	.short	0x0100
        /*067e*/ 	.byte	0x06
	.zero		1


	//   ....[5]....
        /*0680*/ 	.word	0x000003e0
        /*0684*/ 	.word	0x000000ff
        /*0688*/ 	.word	0x00028c48
        /*068c*/ 	.short	0x0100
        /*068e*/ 	.byte	0x06
	.zero		1


	//   ....[6]....
        /*0690*/ 	.word	0x00000510
        /*0694*/ 	.word	0x000000ff
        /*0698*/ 	.word	0x00028c50
        /*069c*/ 	.short	0x0100
        /*069e*/ 	.byte	0x08
	.zero		1


	//   ....[7]....
        /*06a0*/ 	.word	0x00000520
        /*06a4*/ 	.word	0x000000ff
        /*06a8*/ 	.word	0x00028c60
        /*06ac*/ 	.short	0x0100
        /*06ae*/ 	.byte	0x08
	.zero		1


	//   ....[8]....
        /*06b0*/ 	.word	0x00000530
        /*06b4*/ 	.word	0x000000ff
        /*06b8*/ 	.word	0x00028c58
        /*06bc*/ 	.short	0x0100
        /*06be*/ 	.byte	0x08
	.zero		1


	//   ....[9]....
        /*06c0*/ 	.word	0x00000540
        /*06c4*/ 	.word	0x000000ff
        /*06c8*/ 	.word	0x00028c68
        /*06cc*/ 	.short	0x0100
        /*06ce*/ 	.byte	0x08
	.zero		1


	//   ....[10]....
        /*06d0*/ 	.word	0x00000630
        /*06d4*/ 	.word	0x000000ff
        /*06d8*/ 	.word	0x00028c70
        /*06dc*/ 	.short	0x0100
        /*06de*/ 	.byte	0x06
	.zero		1


	//   ....[11]....
        /*06e0*/ 	.word	0x00000640
        /*06e4*/ 	.word	0x000000ff
        /*06e8*/ 	.word	0x00028c80
        /*06ec*/ 	.short	0x0100
        /*06ee*/ 	.byte	0x06
	.zero		1


	//   ....[12]....
        /*06f0*/ 	.word	0x00000650
        /*06f4*/ 	.word	0x000000ff
        /*06f8*/ 	.word	0x00028c78
        /*06fc*/ 	.short	0x0100
        /*06fe*/ 	.byte	0x06
	.zero		1


	//   ....[13]....
        /*0700*/ 	.word	0x00000660
        /*0704*/ 	.word	0x000000ff
        /*0708*/ 	.word	0x00028c88
        /*070c*/ 	.short	0x0100
        /*070e*/ 	.byte	0x06
	.zero		1


	//   ....[14]....
        /*0710*/ 	.word	0x00000790
        /*0714*/ 	.word	0x000000ff
        /*0718*/ 	.word	0x00028c90
        /*071c*/ 	.short	0x0100
        /*071e*/ 	.byte	0x08
	.zero		1


	//   ....[15]....
        /*0720*/ 	.word	0x000007a0
        /*0724*/ 	.word	0x000000ff
        /*0728*/ 	.word	0x00028ca0
        /*072c*/ 	.short	0x0100
        /*072e*/ 	.byte	0x08
	.zero		1


	//   ....[16]....
        /*0730*/ 	.word	0x000007b0
        /*0734*/ 	.word	0x000000ff
        /*0738*/ 	.word	0x00028c98
        /*073c*/ 	.short	0x0100
        /*073e*/ 	.byte	0x08
	.zero		1


	//   ....[17]....
        /*0740*/ 	.word	0x000007c0
        /*0744*/ 	.word	0x000000ff
        /*0748*/ 	.word	0x00028ca8
        /*074c*/ 	.short	0x0100
        /*074e*/ 	.byte	0x08
	.zero		1


	//   ....[18]....
        /*0750*/ 	.word	0x000008f0
        /*0754*/ 	.word	0x000000ff
        /*0758*/ 	.word	0x00028cb0
        /*075c*/ 	.short	0x0100
        /*075e*/ 	.byte	0x08
	.zero		1


	//   ....[19]....
        /*0760*/ 	.word	0x00000900
        /*0764*/ 	.word	0x000000ff
        /*0768*/ 	.word	0x00028cc0
        /*076c*/ 	.short	0x0100
        /*076e*/ 	.byte	0x08
	.zero		1


	//   ....[20]....
        /*0770*/ 	.word	0x00000910
        /*0774*/ 	.word	0x000000ff
        /*0778*/ 	.word	0x00028cb8
        /*077c*/ 	.short	0x0100
        /*077e*/ 	.byte	0x08
	.zero		1


	//   ....[21]....
        /*0780*/ 	.word	0x00000920
        /*0784*/ 	.word	0x000000ff
        /*0788*/ 	.word	0x00028cc8
        /*078c*/ 	.short	0x0100
        /*078e*/ 	.byte	0x08
	.zero		1


	//   ....[22]....
        /*0790*/ 	.word	0x00002630
        /*0794*/ 	.word	0x00000046
        /*0798*/ 	.word	0x00028c90
        /*079c*/ 	.short	0x010a
        /*079e*/ 	.byte	0x3f
	.zero		1


	//   ....[23]....
        /*07a0*/ 	.word	0x00002fc0
        /*07a4*/ 	.word	0x00000046
        /*07a8*/ 	.word	0x00028c90
        /*07ac*/ 	.short	0x010a
        /*07ae*/ 	.byte	0x3f
	.zero		1


	//   ....[24]....
        /*07b0*/ 	.word	0x00003820
        /*07b4*/ 	.word	0x00000046
        /*07b8*/ 	.word	0x00028c90
        /*07bc*/ 	.short	0x010a
        /*07be*/ 	.byte	0x3f
	.zero		1


	//   ....[25]....
        /*07c0*/ 	.word	0x00003a20
        /*07c4*/ 	.word	0x00000004
        /*07c8*/ 	.word	0x00000000
        /*07cc*/ 	.short	0x0101
        /*07ce*/ 	.byte	0x3f
	.zero		1


	//   ....[26]....
        /*07d0*/ 	.word	0x00003a60
        /*07d4*/ 	.word	0x00000046
        /*07d8*/ 	.word	0x00028cb0
        /*07dc*/ 	.short	0x010a
        /*07de*/ 	.byte	0x3f
	.zero		1


	//   ....[27]....
        /*07e0*/ 	.word	0x00004080
        /*07e4*/ 	.word	0x00000046
        /*07e8*/ 	.word	0x00000000
        /*07ec*/ 	.short	0x0101
        /*07ee*/ 	.byte	0x3f
	.zero		1


	//   ....[28]....
        /*07f0*/ 	.word	0x00004720
        /*07f4*/ 	.word	0x0000000e
        /*07f8*/ 	.word	0x00028c50
        /*07fc*/ 	.short	0x010a
        /*07fe*/ 	.byte	0x3f
	.zero		1


	//   ....[29]....
        /*0800*/ 	.word	0x00004ad0
        /*0804*/ 	.word	0x00000000
        /*0808*/ 	.word	0x00000000
        /*080c*/ 	.short	0x0101
        /*080e*/ 	.byte	0x3f
	.zero		1


	//   ....[30]....
        /*0810*/ 	.word	0x00005400
        /*0814*/ 	.word	0x00000000
        /*0818*/ 	.word	0x00028c50
        /*081c*/ 	.short	0x010a
        /*081e*/ 	.byte	0x3f
	.zero		1


	//   ....[31]....
        /*0820*/ 	.word	0x00005450
        /*0824*/ 	.word	0x00000000
        /*0828*/ 	.word	0x00028c50
        /*082c*/ 	.short	0x010a
        /*082e*/ 	.byte	0x3f
	.zero		1


	//   ....[32]....
        /*0830*/ 	.word	0x00005720
        /*0834*/ 	.word	0x00000000
        /*0838*/ 	.word	0x00000000
        /*083c*/ 	.short	0x0101
        /*083e*/ 	.byte	0x3f
	.zero		1


	//   ....[33]....
        /*0840*/ 	.word	0x00006290
        /*0844*/ 	.word	0x00000002
        /*0848*/ 	.word	0x00028c00
        /*084c*/ 	.short	0x010a
        /*084e*/ 	.byte	0x3f
	.zero		1


	//   ....[34]....
        /*0850*/ 	.word	0x000062e0
        /*0854*/ 	.word	0x00000002
        /*0858*/ 	.word	0x00028c00
        /*085c*/ 	.short	0x010a
        /*085e*/ 	.byte	0x3f
	.zero		1


	//   ....[35]....
        /*0860*/ 	.word	0x00006f10
        /*0864*/ 	.word	0x00000002
        /*0868*/ 	.word	0x00028c00
        /*086c*/ 	.short	0x010a
        /*086e*/ 	.byte	0x3f
	.zero		1


	//   ....[36]....
        /*0870*/ 	.word	0x00008240
        /*0874*/ 	.word	0x00000002
        /*0878*/ 	.word	0x00028c00
        /*087c*/ 	.short	0x010a
        /*087e*/ 	.byte	0x3f
	.zero		1


	//   ....[37]....
        /*0880*/ 	.word	0x000090c0
        /*0884*/ 	.word	0x00000015
        /*0888*/ 	.word	0x00028c30
        /*088c*/ 	.short	0x010a
        /*088e*/ 	.byte	0x3f
	.zero		1


	//   ....[38]....
        /*0890*/ 	.word	0x00009170
        /*0894*/ 	.word	0x00000015
        /*0898*/ 	.word	0x00028c30
        /*089c*/ 	.short	0x010a
        /*089e*/ 	.byte	0x3f
	.zero		1


	//   ....[39]....
        /*08a0*/ 	.word	0x0000a320
        /*08a4*/ 	.word	0x00000000
        /*08a8*/ 	.word	0x00000000
        /*08ac*/ 	.short	0x0101
        /*08ae*/ 	.byte	0x3f
	.zero		1


	//   ....[40]....
        /*08b0*/ 	.word	0x0000a790
        /*08b4*/ 	.word	0x00000015
        /*08b8*/ 	.word	0x00028c50
        /*08bc*/ 	.short	0x010a
        /*08be*/ 	.byte	0x3f
	.zero		1


	//   ....[41]....
        /*08c0*/ 	.word	0x0000a850
        /*08c4*/ 	.word	0x00000015
        /*08c8*/ 	.word	0x00028c50
        /*08cc*/ 	.short	0x010a
        /*08ce*/ 	.byte	0x3f
	.zero		1


	//   ....[42]....
        /*08d0*/ 	.word	0x0000ab60
        /*08d4*/ 	.word	0x00000015
        /*08d8*/ 	.word	0x00000000
        /*08dc*/ 	.short	0x0101
        /*08de*/ 	.byte	0x3f
	.zero		1


	//   ....[43]....
        /*08e0*/ 	.word	0x0000ac50
        /*08e4*/ 	.word	0x000000d4
        /*08e8*/ 	.word	0x00028c30
        /*08ec*/ 	.short	0x010a
        /*08ee*/ 	.byte	0x3f
	.zero		1


	//   ....[44]....
        /*08f0*/ 	.word	0x0000acc0
        /*08f4*/ 	.word	0x000000d4
        /*08f8*/ 	.word	0x00028c30
        /*08fc*/ 	.short	0x010a
        /*08fe*/ 	.byte	0x3f
	.zero		1


	//   ....[45]....
        /*0900*/ 	.word	0x0000bd70
        /*0904*/ 	.word	0x0000009e
        /*0908*/ 	.word	0x00000000
        /*090c*/ 	.short	0x0101
        /*090e*/ 	.byte	0x3f
	.zero		1


	//   ....[46]....
        /*0910*/ 	.word	0x0000cae0
        /*0914*/ 	.word	0x000000d4
        /*0918*/ 	.word	0x00028c50
        /*091c*/ 	.short	0x010a
        /*091e*/ 	.byte	0x3f
	.zero		1


	//   ....[47]....
        /*0920*/ 	.word	0x0000cb30
        /*0924*/ 	.word	0x000000d4
        /*0928*/ 	.word	0x00028c50
        /*092c*/ 	.short	0x010a
        /*092e*/ 	.byte	0x3f
	.zero		1


	//   ....[48]....
        /*0930*/ 	.word	0x0000ce30
        /*0934*/ 	.word	0x000000d4
        /*0938*/ 	.word	0x00000000
        /*093c*/ 	.short	0x0101
        /*093e*/ 	.byte	0x3f
	.zero		1


	//   ....[49]....
        /*0940*/ 	.word	0x0000cf60
        /*0944*/ 	.word	0x000000b8
        /*0948*/ 	.word	0x00028c30
        /*094c*/ 	.short	0x010a
        /*094e*/ 	.byte	0x3f
	.zero		1


	//   ....[50]....
        /*0950*/ 	.word	0x0000cfd0
        /*0954*/ 	.word	0x000000b8
        /*0958*/ 	.word	0x00028c30
        /*095c*/ 	.short	0x010a
        /*095e*/ 	.byte	0x3f
	.zero		1


	//   ....[51]....
        /*0960*/ 	.word	0x0000de60
        /*0964*/ 	.word	0x00000098
        /*0968*/ 	.word	0x00000000
        /*096c*/ 	.short	0x0101
        /*096e*/ 	.byte	0x3f
	.zero		1


	//   ....[52]....
        /*0970*/ 	.word	0x0000e930
        /*0974*/ 	.word	0x000000b8
        /*0978*/ 	.word	0x00028c50
        /*097c*/ 	.short	0x010a
        /*097e*/ 	.byte	0x3f
	.zero		1


	//   ....[53]....
        /*0980*/ 	.word	0x0000e980
        /*0984*/ 	.word	0x000000b8
        /*0988*/ 	.word	0x00028c50
        /*098c*/ 	.short	0x010a
        /*098e*/ 	.byte	0x3f
	.zero		1


	//   ....[54]....
        /*0990*/ 	.word	0x0000ec80
        /*0994*/ 	.word	0x000000b8
        /*0998*/ 	.word	0x00000000
        /*099c*/ 	.short	0x0101
        /*099e*/ 	.byte	0x3f
	.zero		1


	//   ....[55]....
        /*09a0*/ 	.word	0x00010fa0
        /*09a4*/ 	.word	0x00000000
        /*09a8*/ 	.word	0x00000000
        /*09ac*/ 	.short	0x0101
        /*09ae*/ 	.byte	0x3f
	.zero		1


	//   ....[56]....
        /*09b0*/ 	.word	0x00013350
        /*09b4*/ 	.word	0x00000009
        /*09b8*/ 	.word	0x00028c20
        /*09bc*/ 	.short	0x010a
        /*09be*/ 	.byte	0x3f
	.zero		1


	//   ....[57]....
        /*09c0*/ 	.word	0x000133e0
        /*09c4*/ 	.word	0x00000005
        /*09c8*/ 	.word	0x00028ca0
        /*09cc*/ 	.short	0x010a
        /*09ce*/ 	.byte	0x3f
	.zero		1


	//   ....[58]....
        /*09d0*/ 	.word	0x000135c0
        /*09d4*/ 	.word	0x00000005
        /*09d8*/ 	.word	0x00028cc0
        /*09dc*/ 	.short	0x010a
        /*09de*/ 	.byte	0x3f
	.zero		1


	//   ....[59]....
        /*09e0*/ 	.word	0x00013b10
        /*09e4*/ 	.word	0x00000006
        /*09e8*/ 	.word	0x00028ca0
        /*09ec*/ 	.short	0x010a
        /*09ee*/ 	.byte	0x3f
	.zero		1


	//   ....[60]....
        /*09f0*/ 	.word	0x00013cd0
        /*09f4*/ 	.word	0x00000006
        /*09f8*/ 	.word	0x00028cc0
        /*09fc*/ 	.short	0x010a
        /*09fe*/ 	.byte	0x3f
	.zero		1


	//   ....[61]....
        /*0a00*/ 	.word	0x00014be0
        /*0a04*/ 	.word	0x00000005
        /*0a08*/ 	.word	0x00028c40
        /*0a0c*/ 	.short	0x010a
        /*0a0e*/ 	.byte	0x3f
	.zero		1


	//   ....[62]....
        /*0a10*/ 	.word	0x00014fd0
        /*0a14*/ 	.word	0x00000007
        /*0a18*/ 	.word	0x00028c20
        /*0a1c*/ 	.short	0x010a
        /*0a1e*/ 	.byte	0x3f
	.zero		1


	//   ....[63]....
        /*0a20*/ 	.word	0x00015090
        /*0a24*/ 	.word	0x00000002
        /*0a28*/ 	.word	0x00028c60
        /*0a2c*/ 	.short	0x010a
        /*0a2e*/ 	.byte	0x3f
	.zero		1


	//   ....[64]....
        /*0a30*/ 	.word	0x000157f0
        /*0a34*/ 	.word	0x00000003
        /*0a38*/ 	.word	0x00028c40
        /*0a3c*/ 	.short	0x010a
        /*0a3e*/ 	.byte	0x3f
	.zero		1


	//   ....[65]....
        /*0a40*/ 	.word	0x00015a00
        /*0a44*/ 	.word	0x00000003
        /*0a48*/ 	.word	0x00028c60
        /*0a4c*/ 	.short	0x010a
        /*0a4e*/ 	.byte	0x3f
	.zero		1


	//   ....[66]....
        /*0a50*/ 	.word	0x000160b0
        /*0a54*/ 	.word	0x00000002
        /*0a58*/ 	.word	0x00028c40
        /*0a5c*/ 	.short	0x010a
        /*0a5e*/ 	.byte	0x3f
	.zero		1


	//   ....[67]....
        /*0a60*/ 	.word	0x000162b0
        /*0a64*/ 	.word	0x00000002
        /*0a68*/ 	.word	0x00028c60
        /*0a6c*/ 	.short	0x010a
        /*0a6e*/ 	.byte	0x3f
	.zero		1


	//   ....[68]....
        /*0a70*/ 	.word	0x000168f0
        /*0a74*/ 	.word	0x00000002
        /*0a78*/ 	.word	0x00028c40
        /*0a7c*/ 	.short	0x010a
        /*0a7e*/ 	.byte	0x3f
	.zero		1


	//   ....[69]....
        /*0a80*/ 	.word	0x00016b00
        /*0a84*/ 	.word	0x00000002
        /*0a88*/ 	.word	0x00028c60
        /*0a8c*/ 	.short	0x010a
        /*0a8e*/ 	.byte	0x3f
	.zero		1


	//   ....[70]....
        /*0a90*/ 	.word	0x00017dc0
        /*0a94*/ 	.word	0x00000000
        /*0a98*/ 	.word	0x00028c20
        /*0a9c*/ 	.short	0x010a
        /*0a9e*/ 	.byte	0x3f
	.zero		1


	//   ....[71]....
        /*0aa0*/ 	.word	0x00017f70
        /*0aa4*/ 	.word	0x00000006
        /*0aa8*/ 	.word	0x00000000
        /*0aac*/ 	.short	0x010a
        /*0aae*/ 	.byte	0x3f
	.zero		1


	//   ....[72]....
        /*0ab0*/ 	.word	0x00017fe0
        /*0ab4*/ 	.word	0x00000007
        /*0ab8*/ 	.word	0x00000000
        /*0abc*/ 	.short	0x010a
        /*0abe*/ 	.byte	0x3f
	.zero		1


	//   ....[73]....
        /*0ac0*/ 	.word	0x00018050
        /*0ac4*/ 	.word	0x00000004
        /*0ac8*/ 	.word	0x00000000
        /*0acc*/ 	.short	0x010a
        /*0ace*/ 	.byte	0x3f
	.zero		1


	//   ....[74]....
        /*0ad0*/ 	.word	0x00018080
        /*0ad4*/ 	.word	0x00000003
        /*0ad8*/ 	.word	0x00000000
        /*0adc*/ 	.short	0x010a
        /*0ade*/ 	.byte	0x3f
	.zero		1


	//   ....[75]....
        /*0ae0*/ 	.word	0x000180e0
        /*0ae4*/ 	.word	0x00000046
        /*0ae8*/ 	.word	0x00028c90
        /*0aec*/ 	.short	0x010a
        /*0aee*/ 	.byte	0x3f
	.zero		1


	//   ....[76]....
        /*0af0*/ 	.word	0x00018130
        /*0af4*/ 	.word	0x00000046
        /*0af8*/ 	.word	0x00028c90
        /*0afc*/ 	.short	0x010a
        /*0afe*/ 	.byte	0x3f
	.zero		1


	//   ....[77]....
        /*0b00*/ 	.word	0x00018180
        /*0b04*/ 	.word	0x00000046
        /*0b08*/ 	.word	0x00028c90
        /*0b0c*/ 	.short	0x010a
        /*0b0e*/ 	.byte	0x3f
	.zero		1


	//   ....[78]....
        /*0b10*/ 	.word	0x000181d0
        /*0b14*/ 	.word	0x00000046
        /*0b18*/ 	.word	0x00028cb0
        /*0b1c*/ 	.short	0x010a
        /*0b1e*/ 	.byte	0x3f
	.zero		1


	//   ....[79]....
        /*0b20*/ 	.word	0x00018220
        /*0b24*/ 	.word	0x0000000e
        /*0b28*/ 	.word	0x00028c50
        /*0b2c*/ 	.short	0x010a
        /*0b2e*/ 	.byte	0x3f
	.zero		1


	//   ....[80]....
        /*0b30*/ 	.word	0x00018270
        /*0b34*/ 	.word	0x00000000
        /*0b38*/ 	.word	0x00028c50
        /*0b3c*/ 	.short	0x010a
        /*0b3e*/ 	.byte	0x3f
	.zero		1


	//   ....[81]....
        /*0b40*/ 	.word	0x000187c0
        /*0b44*/ 	.word	0x00000002
        /*0b48*/ 	.word	0x00028c00
        /*0b4c*/ 	.short	0x010a
        /*0b4e*/ 	.byte	0x3f
	.zero		1


	//   ....[82]....
        /*0b50*/ 	.word	0x00018d10
        /*0b54*/ 	.word	0x00000002
        /*0b58*/ 	.word	0x00028c00
        /*0b5c*/ 	.short	0x010a
        /*0b5e*/ 	.byte	0x3f
	.zero		1


	//   ....[83]....
        /*0b60*/ 	.word	0x00018d60
        /*0b64*/ 	.word	0x00000015
        /*0b68*/ 	.word	0x00028c30
        /*0b6c*/ 	.short	0x010a
        /*0b6e*/ 	.byte	0x3f
	.zero		1


	//   ....[84]....
        /*0b70*/ 	.word	0x00018db0
        /*0b74*/ 	.word	0x00000015
        /*0b78*/ 	.word	0x00028c50
        /*0b7c*/ 	.short	0x010a
        /*0b7e*/ 	.byte	0x3f
	.zero		1


	//   ....[85]....
        /*0b80*/ 	.word	0x00018e00
        /*0b84*/ 	.word	0x000000d4
        /*0b88*/ 	.word	0x00028c30
        /*0b8c*/ 	.short	0x010a
        /*0b8e*/ 	.byte	0x3f
	.zero		1


	//   ....[86]....
        /*0b90*/ 	.word	0x00018e50
        /*0b94*/ 	.word	0x000000d4
        /*0b98*/ 	.word	0x00028c50
        /*0b9c*/ 	.short	0x010a
        /*0b9e*/ 	.byte	0x3f
	.zero		1


	//   ....[87]....
        /*0ba0*/ 	.word	0x00018ea0
        /*0ba4*/ 	.word	0x000000b8
        /*0ba8*/ 	.word	0x00028c30
        /*0bac*/ 	.short	0x010a
        /*0bae*/ 	.byte	0x3f
	.zero		1


	//   ....[88]....
        /*0bb0*/ 	.word	0x00018ef0
        /*0bb4*/ 	.word	0x000000b8
        /*0bb8*/ 	.word	0x00028c50
        /*0bbc*/ 	.short	0x010a
        /*0bbe*/ 	.byte	0x3f
	.zero		1


	//   ....[89]....
        /*0bc0*/ 	.word	0x00019090
        /*0bc4*/ 	.word	0x00000009
        /*0bc8*/ 	.word	0x00028c20
        /*0bcc*/ 	.short	0x010a
        /*0bce*/ 	.byte	0x3f
	.zero		1


	//   ....[90]....
        /*0bd0*/ 	.word	0x000190e0
        /*0bd4*/ 	.word	0x00000005
        /*0bd8*/ 	.word	0x00028ca0
        /*0bdc*/ 	.short	0x010a
        /*0bde*/ 	.byte	0x3f
	.zero		1


	//   ....[91]....
        /*0be0*/ 	.word	0x00019130
        /*0be4*/ 	.word	0x00000005
        /*0be8*/ 	.word	0x00028cc0
        /*0bec*/ 	.short	0x010a
        /*0bee*/ 	.byte	0x3f
	.zero		1


	//   ....[92]....
        /*0bf0*/ 	.word	0x00019180
        /*0bf4*/ 	.word	0x00000006
        /*0bf8*/ 	.word	0x00028ca0
        /*0bfc*/ 	.short	0x010a
        /*0bfe*/ 	.byte	0x3f
	.zero		1


	//   ....[93]....
        /*0c00*/ 	.word	0x000191d0
        /*0c04*/ 	.word	0x00000006
        /*0c08*/ 	.word	0x00028cc0
        /*0c0c*/ 	.short	0x010a
        /*0c0e*/ 	.byte	0x3f
	.zero		1


	//   ....[94]....
        /*0c10*/ 	.word	0x00019370
        /*0c14*/ 	.word	0x00000005
        /*0c18*/ 	.word	0x00028c40
        /*0c1c*/ 	.short	0x010a
        /*0c1e*/ 	.byte	0x3f
	.zero		1


	//   ....[95]....
        /*0c20*/ 	.word	0x000193f0
        /*0c24*/ 	.word	0x00000005
        /*0c28*/ 	.word	0x00028c20
        /*0c2c*/ 	.short	0x010a
        /*0c2e*/ 	.byte	0x3f
	.zero		1


	//   ....[96]....
        /*0c30*/ 	.word	0x00019440
        /*0c34*/ 	.word	0x00000002
        /*0c38*/ 	.word	0x00028c60
        /*0c3c*/ 	.short	0x010a
        /*0c3e*/ 	.byte	0x3f
	.zero		1


	//   ....[97]....
        /*0c40*/ 	.word	0x00019490
        /*0c44*/ 	.word	0x00000003
        /*0c48*/ 	.word	0x00028c40
        /*0c4c*/ 	.short	0x010a
        /*0c4e*/ 	.byte	0x3f
	.zero		1


	//   ....[98]....
        /*0c50*/ 	.word	0x000194e0
        /*0c54*/ 	.word	0x00000003
        /*0c58*/ 	.word	0x00028c60
        /*0c5c*/ 	.short	0x010a
        /*0c5e*/ 	.byte	0x3f
	.zero		1


	//   ....[99]....
        /*0c60*/ 	.word	0x00019530
        /*0c64*/ 	.word	0x00000002
        /*0c68*/ 	.word	0x00028c40
        /*0c6c*/ 	.short	0x010a
        /*0c6e*/ 	.byte	0x3f
	.zero		1


	//   ....[100]....
        /*0c70*/ 	.word	0x00019580
        /*0c74*/ 	.word	0x00000002
        /*0c78*/ 	.word	0x00028c60
        /*0c7c*/ 	.short	0x010a
        /*0c7e*/ 	.byte	0x3f
	.zero		1


	//   ....[101]....
        /*0c80*/ 	.word	0x000195d0
        /*0c84*/ 	.word	0x00000002
        /*0c88*/ 	.word	0x00028c40
        /*0c8c*/ 	.short	0x010a
        /*0c8e*/ 	.byte	0x3f
	.zero		1


	//   ....[102]....
        /*0c90*/ 	.word	0x00019620
        /*0c94*/ 	.word	0x00000002
        /*0c98*/ 	.word	0x00028c60
        /*0c9c*/ 	.short	0x010a
        /*0c9e*/ 	.byte	0x3f
	.zero		1


	//   ....[103]....
        /*0ca0*/ 	.word	0x00019fe0
        /*0ca4*/ 	.word	0x00000000
        /*0ca8*/ 	.word	0x00028c20
        /*0cac*/ 	.short	0x010a
        /*0cae*/ 	.byte	0x3f
	.zero		1


	//   ....[104]....
        /*0cb0*/ 	.word	0x0001a180
        /*0cb4*/ 	.word	0x00000006
        /*0cb8*/ 	.word	0x00000000
        /*0cbc*/ 	.short	0x010a
        /*0cbe*/ 	.byte	0x3f
	.zero		1


	//   ....[105]....
        /*0cc0*/ 	.word	0x0001a1d0
        /*0cc4*/ 	.word	0x00000007
        /*0cc8*/ 	.word	0x00000000
        /*0ccc*/ 	.short	0x010a
        /*0cce*/ 	.byte	0x3f
	.zero		1


	//   ....[106]....
        /*0cd0*/ 	.word	0x0001a220
        /*0cd4*/ 	.word	0x00000004
        /*0cd8*/ 	.word	0x00000000
        /*0cdc*/ 	.short	0x010a
        /*0cde*/ 	.byte	0x3f
	.zero		1


	//----- nvinfo : EIATTR_NUM_MBARRIERS
	.align		4
.L_579:
        /*0ce0*/ 	.byte	0x03, 0x38
        /*0ce2*/ 	.short	0x0016


	//----- nvinfo : EIATTR_EXIT_INSTR_OFFSETS
	.align		4
        /*0ce4*/ 	.byte	0x04, 0x1c
        /*0ce6*/ 	.short	(.L_581 - .L_580)


	//   ....[0]....
.L_580:
        /*0ce8*/ 	.word	0x000180d0


	//----- nvinfo : EIATTR_MAX_THREADS
	.align		4
.L_581:
        /*0cec*/ 	.byte	0x04, 0x05
        /*0cee*/ 	.short	(.L_583 - .L_582)
.L_582:
        /*0cf0*/ 	.word	0x00000180
        /*0cf4*/ 	.word	0x00000001
        /*0cf8*/ 	.word	0x00000001


	//----- nvinfo : EIATTR_CRS_STACK_SIZE
	.align		4
.L_583:
        /*0cfc*/ 	.byte	0x04, 0x1e
        /*0cfe*/ 	.short	(.L_585 - .L_584)
.L_584:
        /*0d00*/ 	.word	0x00000000


	//----- nvinfo : EIATTR_CBANK_PARAM_SIZE
	.align		4
.L_585:
        /*0d04*/ 	.byte	0x03, 0x19
        /*0d06*/ 	.short	0x0a70


	//----- nvinfo : EIATTR_PARAM_CBANK
	.align		4
        /*0d08*/ 	.byte	0x04, 0x0a
        /*0d0a*/ 	.short	(.L_587 - .L_586)
	.align		4
.L_586:
        /*0d0c*/ 	.word	index@(.nv.constant0._ZN7cutlass13device_kernelIN5flash11enable_sm90INS1_16FlashAttnFwdSm90INS1_25CollectiveMainloopFwdSm90ILi2EN4cute5tupleIJNS5_1CILi1EEES8_S8_EEENS6_IJNS7_ILi64EEESA_SA_EEELi512ENS_6half_tEfNS_4arch4Sm90ELb1ELb0ELb1ELb1ELb0ELb1ELb0ELb0ELb0ELb0ELb0ELb0EEENS1_21CollectiveEpilogueFwdINS6_IJSA_NS7_ILi512EEESA_EEES9_SC_SE_Li256ELb1ELb0ELb0ELb0EEENS1_36VarlenDynamicPersistentTileSchedulerILi64ELi64ELi256ELi32ELb0ELb0ELb1ELb1ELb1ELb1EEEEEEEEEvNT_6ParamsE)
        /*0d10*/ 	.short	0x0210
        /*0d12*/ 	.short	0x0a70


	//----- nvinfo : EIATTR_SW_WAR
	.align		4
.L_587:
        /*0d14*/ 	.byte	0x04, 0x36
        /*0d16*/ 	.short	(.L_589 - .L_588)
.L_588:
        /*0d18*/ 	.word	0x00000008
.L_589:


//--------------------- .nv.info._ZN7cutlass13device_kernelIN5flash11enable_sm90INS1_16FlashAttnFwdSm90INS1_25CollectiveMainloopFwdSm90ILi2EN4cute5tupleIJNS5_1CILi1EEES8_S8_EEENS6_IJNS7_ILi64EEESA_SA_EEELi512ENS_6half_tEfNS_4arch4Sm90ELb1ELb0ELb1ELb1ELb0ELb0ELb1ELb0ELb0ELb0ELb0ELb0EEENS1_21CollectiveEpilogueFwdINS6_IJSA_NS7_ILi512EEESA_EEES9_SC_SE_Li256ELb1ELb0ELb0ELb0EEENS1_36VarlenDynamicPersistentTileSchedulerILi64ELi64ELi256ELi32ELb0ELb0ELb1ELb1ELb1ELb1EEEEEEEEEvNT_6ParamsE --------------------------
	.section	.nv.info._ZN7cutlass13device_kernelIN5flash11enable_sm90INS1_16FlashAttnFwdSm90INS1_25CollectiveMainloopFwdSm90ILi2EN4cute5tupleIJNS5_1CILi1EEES8_S8_EEENS6_IJNS7_ILi64EEESA_SA_EEELi512ENS_6half_tEfNS_4arch4Sm90ELb1ELb0ELb1ELb1ELb0ELb0ELb1ELb0ELb0ELb0ELb0ELb0EEENS1_21CollectiveEpilogueFwdINS6_IJSA_NS7_ILi512EEESA_EEES9_SC_SE_Li256ELb1ELb0ELb0ELb0EEENS1_36VarlenDynamicPersistentTileSchedulerILi64ELi64ELi256ELi32ELb0ELb0ELb1ELb1ELb1ELb1EEEEEEEEEvNT_6ParamsE,"",@"SHT_CUDA_INFO"
	.sectionflags	@""
	.align	4


	//----- nvinfo : EIATTR_CUDA_API_VERSION
	.align		4
        /*0000*/ 	.byte	0x04, 0x37
        /*0002*/ 	.short	(.L_591 - .L_590)
.L_590:
        /*0004*/ 	.word	0x00000082


	//----- nvinfo : EIATTR_KPARAM_INFO
	.align		4
.L_591:
        /*0008*/ 	.byte	0x04, 0x17
        /*000a*/ 	.short	(.L_593 - .L_592)
.L_592:
        /*000c*/ 	.word	0x00000000
        /*0010*/ 	.short	0x0000
        /*0012*/ 	.short	0x0070
        /*0014*/ 	.byte	0x00, 0xf0, 0x01, 0x2c


	//----- nvinfo : EIATTR_SPARSE_MMA_MASK
	.align		4
.L_593:
        /*0018*/ 	.byte	0x03, 0x50
        /*001a*/ 	.short	0x0000


	//----- nvinfo : EIATTR_MAXREG_COUNT
	.align		4
        /*001c*/ 	.byte	0x03, 0x1b
        /*001e*/ 	.short	0x00a8


	//----- nvinfo : EIATTR_NUM_BARRIERS
	.align		4
        /*0020*/ 	.byte	0x02, 0x4c
        /*0022*/ 	.byte	0x10
	.zero		1


	//----- nvinfo : EIATTR_EXTERNS
	.align		4
        /*0024*/ 	.byte	0x04, 0x0f
        /*0026*/ 	.short	(.L_595 - .L_594)


	//   ....[0]....
	.align		4
.L_594:
        /*0028*/ 	.word	index@(__assertfail)


	//----- nvinfo : EIATTR_ANNOTATIONS
	.align		4
.L_595:
        /*002c*/ 	.byte	0x04, 0x55
        /*002e*/ 	.short	(.L_597 - .L_596)


	//   ....[0]....
.L_596:
        /* <DEDUP_REMOVED lines=31> */


	//----- nvinfo : EIATTR_MERCURY_ISA_VERSION
	.align		4
.L_597:
        /*0210*/ 	.byte	0x03, 0x5f
        /*0212*/ 	.short	0x0101


	//----- nvinfo : EIATTR_UNUSED_LOAD_BYTE_OFFSET
	.align		4
        /*0214*/ 	.byte	0x04, 0x44
        /*0216*/ 	.short	(.L_599 - .L_598)


	//   ....[0]....
.L_598:
        /*0218*/ 	.word	0x00000ac0
        /*021c*/ 	.word	0x0000fff0


	//   ....[1]....
        /*0220*/ 	.word	0x0000d400
        /*0224*/ 	.word	0x0000fff0


	//----- nvinfo : EIATTR_INT_WARP_WIDE_INSTR_OFFSETS
	.align		4
.L_599:
        /*0228*/ 	.byte	0x04, 0x31
        /*022a*/ 	.short	(.L_601 - .L_600)


	//   ....[0]....
.L_600:
        /*022c*/ 	.word	0x00000190


	//   ....[1]....
        /*0230*/ 	.word	0x000001d0


	//   ....[2]....
        /*0234*/ 	.word	0x00000240


	//   ....[3]....
        /*0238*/ 	.word	0x00000250


	//   ....[4]....
        /*023c*/ 	.word	0x00011020


	//   ....[5]....
        /*0240*/ 	.word	0x000110e0


	//   ....[6]....
        /*0244*/ 	.word	0x00011580


	//   ....[7]....
        /*0248*/ 	.word	0x000115b0


	//   ....[8]....
        /*024c*/ 	.word	0x00014270


	//   ....[9]....
        /*0250*/ 	.word	0x00014330


	//----- nvinfo : EIATTR_COOP_GROUP_MASK_REGIDS
	.align		4
.L_601:
        /*0254*/ 	.byte	0x04, 0x29
        /*0256*/ 	.short	(.L_603 - .L_602)


	//   ....[0]....
.L_602:
        /*0258*/ 	.word	0xffffffff


	//   ....[1]....
        /*025c*/ 	.word	0xffffffff


	//   ....[2]....
        /*0260*/ 	.word	0xffffffff


	//   ....[3]....
        /*0264*/ 	.word	0xffffffff


	//   ....[4]....
        /*0268*/ 	.word	0xffffffff


	//   ....[5]....
        /*026c*/ 	.word	0xffffffff


	//   ....[6]....
        /*0270*/ 	.word	0xffffffff


	//   ....[7]....
        /*0274*/ 	.word	0xffffffff


	//   ....[8]....
        /*0278*/ 	.word	0xffffffff


	//   ....[9]....
        /*027c*/ 	.word	0xffffffff


	//   ....[10]....
        /*0280*/ 	.word	0xffffffff


	//   ....[11]....
        /*0284*/ 	.word	0xffffffff


	//   ....[12]....
        /*0288*/ 	.word	0xffffffff


	//   ....[13]....
        /*028c*/ 	.word	0xffffffff


	//   ....[14]....
        /*0290*/ 	.word	0xffffffff


	//   ....[15]....
        /*0294*/ 	.word	0xffffffff


	//   ....[16]....
        /*0298*/ 	.word	0xffffffff


	//   ....[17]....
        /*029c*/ 	.word	0xffffffff


	//   ....[18]....
        /*02a0*/ 	.word	0xffffffff


	//   ....[19]....
        /*02a4*/ 	.word	0xffffffff


	//   ....[20]....
        /*02a8*/ 	.word	0xffffffff


	//   ....[21]....
        /*02ac*/ 	.word	0xffffffff


	//   ....[22]....
        /*02b0*/ 	.word	0xffffffff


	//   ....[23]....
        /*02b4*/ 	.word	0xffffffff


	//   ....[24]....
        /*02b8*/ 	.word	0xffffffff


	//   ....[25]....
        /*02bc*/ 	.word	0xffffffff


	//   ....[26]....
        /*02c0*/ 	.word	0xffffffff


	//   ....[27]....
        /*02c4*/ 	.word	0xffffffff


	//   ....[28]....
        /*02c8*/ 	.word	0xffffffff


	//   ....[29]....
        /*02cc*/ 	.word	0xffffffff


	//   ....[30]....
        /*02d0*/ 	.word	0xffffffff


	//   ....[31]....
        /*02d4*/ 	.word	0xffffffff


	//   ....[32]....
        /*02d8*/ 	.word	0xffffffff


	//   ....[33]....
        /*02dc*/ 	.word	0xffffffff


	//   ....[34]....
        /*02e0*/ 	.word	0xffffffff


	//   ....[35]....
        /*02e4*/ 	.word	0xffffffff


	//   ....[36]....
        /*02e8*/ 	.word	0xffffffff


	//   ....[37]....
        /*02ec*/ 	.word	0xffffffff


	//   ....[38]....
        /*02f0*/ 	.word	0xffffffff


	//   ....[39]....
        /*02f4*/ 	.word	0xffffffff


	//   ....[40]....
        /*02f8*/ 	.word	0xffffffff


	//   ....[41]....
        /*02fc*/ 	.word	0xffffffff


	//   ....[42]....
        /*0300*/ 	.word	0xffffffff


	//   ....[43]....
        /*0304*/ 	.word	0xffffffff


	//   ....[44]....
        /*0308*/ 	.word	0xffffffff


	//   ....[45]....
        /*030c*/ 	.word	0xffffffff


	//   ....[46]....
        /*0310*/ 	.word	0xffffffff


	//   ....[47]....
        /*0314*/ 	.word	0xffffffff


	//   ....[48]....
        /*0318*/ 	.word	0xffffffff


	//   ....[49]....
        /*031c*/ 	.word	0xffffffff


	//   ....[50]....
        /*0320*/ 	.word	0xffffffff


	//   ....[51]....
        /*0324*/ 	.word	0xffffffff


	//   ....[52]....
        /*0328*/ 	.word	0xffffffff


	//   ....[53]....
        /*032c*/ 	.word	0xffffffff


	//   ....[54]....
        /*0330*/ 	.word	0xffffffff


	//   ....[55]....
        /*0334*/ 	.word	0xffffffff


	//   ....[56]....
        /*0338*/ 	.word	0xffffffff


	//   ....[57]....
        /*033c*/ 	.word	0xffffffff


	//   ....[58]....
        /*0340*/ 	.word	0xffffffff


	//   ....[59]....
        /*0344*/ 	.word	0xffffffff


	//   ....[60]....
        /*0348*/ 	.word	0xffffffff


	//   ....[61]....
        /*034c*/ 	.word	0xffffffff


	//   ....[62]....
        /*0350*/ 	.word	0xffffffff


	//   ....[63]....
        /*0354*/ 	.word	0xffffffff


	//   ....[64]....
        /*0358*/ 	.word	0xffffffff


	//   ....[65]....
        /*035c*/ 	.word	0xffffffff


	//   ....[66]....
        /*0360*/ 	.word	0x0500000f


	//   ....[67]....
        /*0364*/ 	.word	0x0500000f


	//   ....[68]....
        /*0368*/ 	.word	0x0500000f


	//   ....[69]....
        /*036c*/ 	.word	0x0500000f


	//   ....[70]....
        /*0370*/ 	.word	0x0500000f


	//   ....[71]....
        /*0374*/ 	.word	0x0500000f


	//   ....[72]....
        /*0378*/ 	.word	0x0500000f


	//   ....[73]....
        /*037c*/ 	.word	0x0500000f


	//   ....[74]....
        /*0380*/ 	.word	0x0500000f


	//   ....[75]....
        /*0384*/ 	.word	0x0500000f


	//   ....[76]....
        /*0388*/ 	.word	0x0500000f


	//   ....[77]....
        /*038c*/ 	.word	0x0500000f


	//   ....[78]....
        /*0390*/ 	.word	0x0500000f


	//   ....[79]....
        /*0394*/ 	.word	0x0500000f


	//   ....[80]....
        /*0398*/ 	.word	0x0500000f


	//   ....[81]....
        /*039c*/ 	.word	0x0500000f


	//   ....[82]....
        /*03a0*/ 	.word	0x0500000f


	//   ....[83]....
        /*03a4*/ 	.word	0x0500000f


	//   ....[84]....
        /*03a8*/ 	.word	0x0500000f


	//----- nvinfo : EIATTR_COOP_GROUP_INSTR_OFFSETS
	.align		4
.L_603:
        /*03ac*/ 	.byte	0x04, 0x28
        /*03ae*/ 	.short	(.L_605 - .L_604)


	//   ....[0]....
.L_604:
        /*03b0*/ 	.word	0x00000070


	//   ....[1]....
        /*03b4*/ 	.word	0x000001a0


	//   ....[2]....
        /*03b8*/ 	.word	0x000001f0


	//   ....[3]....
        /*03bc*/ 	.word	0x00000400


	//   ....[4]....
        /*03c0*/ 	.word	0x00000560


	//   ....[5]....
        /*03c4*/ 	.word	0x00000680


	//   ....[6]....
        /*03c8*/ 	.word	0x000007e0


	//   ....[7]....
        /*03cc*/ 	.word	0x00001970


	//   ....[8]....
        /*03d0*/ 	.word	0x00003110


	//   ....[9]....
        /*03d4*/ 	.word	0x000040d0


	//   ....[10]....
        /*03d8*/ 	.word	0x00005330


	//   ....[11]....
        /*03dc*/ 	.word	0x00005390


	//   ....[12]....
        /*03e0*/ 	.word	0x00005840


	//   ....[13]....
        /*03e4*/ 	.word	0x00005910


	//   ....[14]....
        /*03e8*/ 	.word	0x000061a0


	//   ....[15]....
        /*03ec*/ 	.word	0x00006df0


	//   ....[16]....
        /*03f0*/ 	.word	0x00008000


	//   ....[17]....
        /*03f4*/ 	.word	0x00008070


	//   ....[18]....
        /*03f8*/ 	.word	0x00008460


	//   ....[19]....
        /*03fc*/ 	.word	0x000085b0


	//   ....[20]....
        /*0400*/ 	.word	0x00009770


	//   ....[21]....
        /*0404*/ 	.word	0x0000a410


	//   ....[22]....
        /*0408*/ 	.word	0x0000b3b0


	//   ....[23]....
        /*040c*/ 	.word	0x0000b420


	//   ....[24]....
        /*0410*/ 	.word	0x0000b760


	//   ....[25]....
        /*0414*/ 	.word	0x0000b920


	//   ....[26]....
        /*0418*/ 	.word	0x0000c8b0


	//   ....[27]....
        /*041c*/ 	.word	0x0000c910


	//   ....[28]....
        /*0420*/ 	.word	0x0000c930


	//   ....[29]....
        /*0424*/ 	.word	0x0000c980


	//   ....[30]....
        /*0428*/ 	.word	0x0000c9a0


	//   ....[31]....
        /*042c*/ 	.word	0x0000e310


	//   ....[32]....
        /*0430*/ 	.word	0x0000fd60


	//   ....[33]....
        /*0434*/ 	.word	0x0000fef0


	//   ....[34]....
        /*0438*/ 	.word	0x0000ff20


	//   ....[35]....
        /*043c*/ 	.word	0x0000ff60


	//   ....[36]....
        /*0440*/ 	.word	0x0000ffd0


	//   ....[37]....
        /*0444*/ 	.word	0x00010030


	//   ....[38]....
        /*0448*/ 	.word	0x00010070


	//   ....[39]....
        /*044c*/ 	.word	0x00010220


	//   ....[40]....
        /*0450*/ 	.word	0x00010280


	//   ....[41]....
        /*0454*/ 	.word	0x000102c0


	//   ....[42]....
        /*0458*/ 	.word	0x00010300


	//   ....[43]....
        /*045c*/ 	.word	0x00010330


	//   ....[44]....
        /*0460*/ 	.word	0x00010360


	//   ....[45]....
        /*0464*/ 	.word	0x00010400


	//   ....[46]....
        /*0468*/ 	.word	0x00010460


	//   ....[47]....
        /*046c*/ 	.word	0x000104f0


	//   ....[48]....
        /*0470*/ 	.word	0x000143c0


	//   ....[49]....
        /*0474*/ 	.word	0x000143d0


	//   ....[50]....
        /*0478*/ 	.word	0x000144f0


	//   ....[51]....
        /*047c*/ 	.word	0x00014550


	//   ....[52]....
        /*0480*/ 	.word	0x00014590


	//   ....[53]....
        /*0484*/ 	.word	0x000145d0


	//   ....[54]....
        /*0488*/ 	.word	0x00014600


	//   ....[55]....
        /*048c*/ 	.word	0x00014630


	//   ....[56]....
        /*0490*/ 	.word	0x000147d0


	//   ....[57]....
        /*0494*/ 	.word	0x00014830


	//   ....[58]....
        /*0498*/ 	.word	0x00014870


	//   ....[59]....
        /*049c*/ 	.word	0x000148b0


	//   ....[60]....
        /*04a0*/ 	.word	0x000148e0


	//   ....[61]....
        /*04a4*/ 	.word	0x00014910


	//   ....[62]....
        /*04a8*/ 	.word	0x000149d0


	//   ....[63]....
        /*04ac*/ 	.word	0x000149f0


	//   ....[64]....
        /*04b0*/ 	.word	0x00014a60


	//   ....[65]....
        /*04b4*/ 	.word	0x000150f0


	//   ....[66]....
        /*04b8*/ 	.word	0x000156d0


	//   ....[67]....
        /*04bc*/ 	.word	0x00015af0


	//   ....[68]....
        /*04c0*/ 	.word	0x00015b80


	//   ....[69]....
        /*04c4*/ 	.word	0x00015c20


	//   ....[70]....
        /*04c8*/ 	.word	0x00015cd0


	//   ....[71]....
        /*04cc*/ 	.word	0x00015d50


	//   ....[72]....
        /*04d0*/ 	.word	0x00015dd0


	//   ....[73]....
        /*04d4*/ 	.word	0x00015e50


	//   ....[74]....
        /*04d8*/ 	.word	0x00015ed0


	//   ....[75]....
        /*04dc*/ 	.word	0x00015f60


	//   ....[76]....
        /*04e0*/ 	.word	0x00016010


	//   ....[77]....
        /*04e4*/ 	.word	0x00016090


	//   ....[78]....
        /*04e8*/ 	.word	0x00016110


	//   ....[79]....
        /*04ec*/ 	.word	0x00016190


	//   ....[80]....
        /*04f0*/ 	.word	0x00016210


	//   ....[81]....
        /*04f4*/ 	.word	0x00016280


	//   ....[82]....
        /*04f8*/ 	.word	0x00016320


	//   ....[83]....
        /*04fc*/ 	.word	0x000163b0


	//   ....[84]....
        /*0500*/ 	.word	0x000164e0


	//----- nvinfo : EIATTR_REG_RECONFIG
	.align		4
.L_605:
        /*0504*/ 	.byte	0x01, 0x54
	.zero		2


	//----- nvinfo : EIATTR_SYSCALL_OFFSETS
	.align		4
        /*0508*/ 	.byte	0x04, 0x46
        /*050a*/ 	.short	(.L_607 - .L_606)


	//   ....[0]....
.L_606:
        /*050c*/ 	.word	0x000032c0


	//   ....[1]....
        /*0510*/ 	.word	0x00011270


	//   ....[2]....
        /*0514*/ 	.word	0x000113b0


	//   ....[3]....
        /*0518*/ 	.word	0x000114b0


	//----- nvinfo : EIATTR_MBARRIER_INSTR_OFFSETS
	.align		4
.L_607:
        /*051c*/ 	.byte	0x04, 0x39
        /*051e*/ 	.short	(.L_609 - .L_608)


	//   ....[0]....
.L_608:
        /*0520*/ 	.word	0x000002e0
        /*0524*/ 	.word	0x000000ff
        /*0528*/ 	.word	0x00038800
        /*052c*/ 	.short	0x0100
        /*052e*/ 	.byte	0x08
	.zero		1


	//   ....[1]....
        /*0530*/ 	.word	0x000002f0
        /*0534*/ 	.word	0x000000ff
        /*0538*/ 	.word	0x00038810
        /*053c*/ 	.short	0x0100
        /*053e*/ 	.byte	0x08
	.zero		1


	//   ....[2]....
        /*0540*/ 	.word	0x00000300
        /*0544*/ 	.word	0x000000ff
        /*0548*/ 	.word	0x00038820
        /*054c*/ 	.short	0x0100
        /*054e*/ 	.byte	0x08
	.zero		1


	//   ....[3]....
        /*0550*/ 	.word	0x000003b0
        /*0554*/ 	.word	0x000000ff
        /*0558*/ 	.word	0x00038830
        /*055c*/ 	.short	0x0100
        /*055e*/ 	.byte	0x06
	.zero		1


	//   ....[4]....
        /*0560*/ 	.word	0x000003c0
        /*0564*/ 	.word	0x000000ff
        /*0568*/ 	.word	0x00038840
        /*056c*/ 	.short	0x0100
        /*056e*/ 	.byte	0x06
	.zero		1


	//   ....[5]....
        /*0570*/ 	.word	0x000003d0
        /*0574*/ 	.word	0x000000ff
        /*0578*/ 	.word	0x00038838
        /*057c*/ 	.short	0x0100
        /*057e*/ 	.byte	0x06
	.zero		1


	//   ....[6]....
        /*0580*/ 	.word	0x000003e0
        /*0584*/ 	.word	0x000000ff
        /*0588*/ 	.word	0x00038848
        /*058c*/ 	.short	0x0100
        /*058e*/ 	.byte	0x06
	.zero		1


	//   ....[7]....
        /*0590*/ 	.word	0x00000510
        /*0594*/ 	.word	0x000000ff
        /*0598*/ 	.word	0x00038850
        /*059c*/ 	.short	0x0100
        /*059e*/ 	.byte	0x08
	.zero		1


	//   ....[8]....
        /*05a0*/ 	.word	0x00000520
        /*05a4*/ 	.word	0x000000ff
        /*05a8*/ 	.word	0x00038860
        /*05ac*/ 	.short	0x0100
        /*05ae*/ 	.byte	0x08
	.zero		1


	//   ....[9]....
        /*05b0*/ 	.word	0x00000530
        /*05b4*/ 	.word	0x000000ff
        /*05b8*/ 	.word	0x00038858
        /*05bc*/ 	.short	0x0100
        /*05be*/ 	.byte	0x08
	.zero		1


	//   ....[10]....
        /*05c0*/ 	.word	0x00000540
        /*05c4*/ 	.word	0x000000ff
        /*05c8*/ 	.word	0x00038868
        /*05cc*/ 	.short	0x0100
        /*05ce*/ 	.byte	0x08
	.zero		1


	//   ....[11]....
        /*05d0*/ 	.word	0x00000630
        /*05d4*/ 	.word	0x000000ff
        /*05d8*/ 	.word	0x00038870
        /*05dc*/ 	.short	0x0100
        /*05de*/ 	.byte	0x06
	.zero		1


	//   ....[12]....
        /*05e0*/ 	.word	0x00000640
        /*05e4*/ 	.word	0x000000ff
        /*05e8*/ 	.word	0x00038880
        /*05ec*/ 	.short	0x0100
        /*05ee*/ 	.byte	0x06
	.zero		1


	//   ....[13]....
        /*05f0*/ 	.word	0x00000650
        /*05f4*/ 	.word	0x000000ff
        /*05f8*/ 	.word	0x00038878
        /*05fc*/ 	.short	0x0100
        /*05fe*/ 	.byte	0x06
	.zero		1


	//   ....[14]....
        /*0600*/ 	.word	0x00000660
        /*0604*/ 	.word	0x000000ff
        /*0608*/ 	.word	0x00038888
        /*060c*/ 	.short	0x0100
        /*060e*/ 	.byte	0x06
	.zero		1


	//   ....[15]....
        /*0610*/ 	.word	0x00000790
        /*0614*/ 	.word	0x000000ff
        /*0618*/ 	.word	0x00038890
        /*061c*/ 	.short	0x0100
        /*061e*/ 	.byte	0x08
	.zero		1


	//   ....[16]....
        /*0620*/ 	.word	0x000007a0
        /*0624*/ 	.word	0x000000ff
        /*0628*/ 	.word	0x000388a0
        /*062c*/ 	.short	0x0100
        /*062e*/ 	.byte	0x08
	.zero		1


	//   ....[17]....
        /*0630*/ 	.word	0x000007b0
        /*0634*/ 	.word	0x000000ff
        /*0638*/ 	.word	0x00038898
        /*063c*/ 	.short	0x0100
        /*063e*/ 	.byte	0x08
	.zero		1


	//   ....[18]....
        /*0640*/ 	.word	0x000007c0
        /*0644*/ 	.word	0x000000ff
        /*0648*/ 	.word	0x000388a8
        /*064c*/ 	.short	0x0100
        /*064e*/ 	.byte	0x08
	.zero		1


	//   ....[19]....
        /*0650*/ 	.word	0x000008f0
        /*0654*/ 	.word	0x000000ff
        /*0658*/ 	.word	0x000388b0
        /*065c*/ 	.short	0x0100
        /*065e*/ 	.byte	0x08
	.zero		1


	//   ....[20]....
        /*0660*/ 	.word	0x00000900
        /*0664*/ 	.word	0x000000ff
        /*0668*/ 	.word	0x000388c0
        /*066c*/ 	.short	0x0100
        /*066e*/ 	.byte	0x08
	.zero		1


	//   ....[21]....
        /*0670*/ 	.word	0x00000910
        /*0674*/ 	.word	0x000000ff
        /*0678*/ 	.word	0x000388b8
        /*067c*/ 	.short	0x0100
        /*067e*/ 	.byte	0x08
	.zero		1


	//   ....[22]....
        /*0680*/ 	.word	0x00000920
        /*0684*/ 	.word	0x000000ff
        /*0688*/ 	.word	0x000388c8
        /*068c*/ 	.short	0x0100
        /*068e*/ 	.byte	0x08
	.zero		1


	//   ....[23]....
        /*0690*/ 	.word	0x00001d20
        /*0694*/ 	.word	0x00000004
        /*0698*/ 	.word	0x00000000
        /*069c*/ 	.short	0x0101
        /*069e*/ 	.byte	0x3f
	.zero		1


	//   ....[24]....
        /*06a0*/ 	.word	0x000027f0
        /*06a4*/ 	.word	0x00000004
        /*06a8*/ 	.word	0x00000000
        /*06ac*/ 	.short	0x0101
        /*06ae*/ 	.byte	0x3f
	.zero		1


	//   ....[25]....
        /*06b0*/ 	.word	0x00003340
        /*06b4*/ 	.word	0x00000011
        /*06b8*/ 	.word	0x00038800
        /*06bc*/ 	.short	0x010a
        /*06be*/ 	.byte	0x3f
	.zero		1


	//   ....[26]....
        /*06c0*/ 	.word	0x000033a0
        /*06c4*/ 	.word	0x00000005
        /*06c8*/ 	.word	0x00038830
        /*06cc*/ 	.short	0x010a
        /*06ce*/ 	.byte	0x3f
	.zero		1


	//   ....[27]....
        /*06d0*/ 	.word	0x00003410
        /*06d4*/ 	.word	0x00000005
        /*06d8*/ 	.word	0x00038830
        /*06dc*/ 	.short	0x010a
        /*06de*/ 	.byte	0x3f
	.zero		1


	//   ....[28]....
        /*06e0*/ 	.word	0x00003690
        /*06e4*/ 	.word	0x00000011
        /*06e8*/ 	.word	0x00038810
        /*06ec*/ 	.short	0x010a
        /*06ee*/ 	.byte	0x3f
	.zero		1


	//   ....[29]....
        /*06f0*/ 	.word	0x000036d0
        /*06f4*/ 	.word	0x00000005
        /*06f8*/ 	.word	0x00038850
        /*06fc*/ 	.short	0x010a
        /*06fe*/ 	.byte	0x3f
	.zero		1


	//   ....[30]....
        /*0700*/ 	.word	0x000037a0
        /*0704*/ 	.word	0x00000005
        /*0708*/ 	.word	0x00038850
        /*070c*/ 	.short	0x010a
        /*070e*/ 	.byte	0x3f
	.zero		1


	//   ....[31]....
        /*0710*/ 	.word	0x00005bb0
        /*0714*/ 	.word	0x00000018
        /*0718*/ 	.word	0x00000000
        /*071c*/ 	.short	0x0101
        /*071e*/ 	.byte	0x3f
	.zero		1


	//   ....[32]....
        /*0720*/ 	.word	0x000061c0
        /*0724*/ 	.word	0x00000005
        /*0728*/ 	.word	0x00000000
        /*072c*/ 	.short	0x0101
        /*072e*/ 	.byte	0x3f
	.zero		1


	//   ....[33]....
        /*0730*/ 	.word	0x000062e0
        /*0734*/ 	.word	0x0000000a
        /*0738*/ 	.word	0x00038830
        /*073c*/ 	.short	0x010a
        /*073e*/ 	.byte	0x3f
	.zero		1


	//   ....[34]....
        /*0740*/ 	.word	0x00006330
        /*0744*/ 	.word	0x0000000a
        /*0748*/ 	.word	0x00038830
        /*074c*/ 	.short	0x010a
        /*074e*/ 	.byte	0x3f
	.zero		1


	//   ....[35]....
        /*0750*/ 	.word	0x000064b0
        /*0754*/ 	.word	0x0000000a
        /*0758*/ 	.word	0x00038850
        /*075c*/ 	.short	0x010a
        /*075e*/ 	.byte	0x3f
	.zero		1


	//   ....[36]....
        /*0760*/ 	.word	0x000064f0
        /*0764*/ 	.word	0x0000000a
        /*0768*/ 	.word	0x00038850
        /*076c*/ 	.short	0x010a
        /*076e*/ 	.byte	0x3f
	.zero		1


	//   ....[37]....
        /*0770*/ 	.word	0x000088d0
        /*0774*/ 	.word	0x0000000f
        /*0778*/ 	.word	0x00000000
        /*077c*/ 	.short	0x0101
        /*077e*/ 	.byte	0x3f
	.zero		1


	//   ....[38]....
        /*0780*/ 	.word	0x00009790
        /*0784*/ 	.word	0x0000000a
        /*0788*/ 	.word	0x00000000
        /*078c*/ 	.short	0x0101
        /*078e*/ 	.byte	0x3f
	.zero		1


	//   ....[39]....
        /*0790*/ 	.word	0x000098e0
        /*0794*/ 	.word	0x00000009
        /*0798*/ 	.word	0x00038830
        /*079c*/ 	.short	0x010a
        /*079e*/ 	.byte	0x3f
	.zero		1


	//   ....[40]....
        /*07a0*/ 	.word	0x00009930
        /*07a4*/ 	.word	0x00000009
        /*07a8*/ 	.word	0x00038830
        /*07ac*/ 	.short	0x010a
        /*07ae*/ 	.byte	0x3f
	.zero		1


	//   ....[41]....
        /*07b0*/ 	.word	0x00009ab0
        /*07b4*/ 	.word	0x00000009
        /*07b8*/ 	.word	0x00038850
        /*07bc*/ 	.short	0x010a
        /*07be*/ 	.byte	0x3f
	.zero		1


	//   ....[42]....
        /*07c0*/ 	.word	0x00009af0
        /*07c4*/ 	.word	0x00000009
        /*07c8*/ 	.word	0x00038850
        /*07cc*/ 	.short	0x010a
        /*07ce*/ 	.byte	0x3f
	.zero		1


	//   ....[43]....
        /*07d0*/ 	.word	0x0000b6f0
        /*07d4*/ 	.word	0x00000098
        /*07d8*/ 	.word	0x00000000
        /*07dc*/ 	.short	0x0101
        /*07de*/ 	.byte	0x3f
	.zero		1


	//   ....[44]....
        /*07e0*/ 	.word	0x0000c8d0
        /*07e4*/ 	.word	0x00000009
        /*07e8*/ 	.word	0x00000000
        /*07ec*/ 	.short	0x0101
        /*07ee*/ 	.byte	0x3f
	.zero		1


	//   ....[45]....
        /*07f0*/ 	.word	0x0000ed70
        /*07f4*/ 	.word	0x00000000
        /*07f8*/ 	.word	0x00000000
        /*07fc*/ 	.short	0x0101
        /*07fe*/ 	.byte	0x3f
	.zero		1


	//   ....[46]....
        /*0800*/ 	.word	0x00011a00
        /*0804*/ 	.word	0x00000008
        /*0808*/ 	.word	0x00038840
        /*080c*/ 	.short	0x010a
        /*080e*/ 	.byte	0x3f
	.zero		1


	//   ....[47]....
        /*0810*/ 	.word	0x000121f0
        /*0814*/ 	.word	0x0000000b
        /*0818*/ 	.word	0x00038820
        /*081c*/ 	.short	0x010a
        /*081e*/ 	.byte	0x3f
	.zero		1


	//   ....[48]....
        /*0820*/ 	.word	0x000122c0
        /*0824*/ 	.word	0x00000006
        /*0828*/ 	.word	0x00038860
        /*082c*/ 	.short	0x010a
        /*082e*/ 	.byte	0x3f
	.zero		1


	//   ....[49]....
        /*0830*/ 	.word	0x00012a40
        /*0834*/ 	.word	0x00000002
        /*0838*/ 	.word	0x00038840
        /*083c*/ 	.short	0x010a
        /*083e*/ 	.byte	0x3f
	.zero		1


	//   ....[50]....
        /*0840*/ 	.word	0x00012c50
        /*0844*/ 	.word	0x00000002
        /*0848*/ 	.word	0x00038860
        /*084c*/ 	.short	0x010a
        /*084e*/ 	.byte	0x3f
	.zero		1


	//   ....[51]....
        /*0850*/ 	.word	0x00013300
        /*0854*/ 	.word	0x00000002
        /*0858*/ 	.word	0x00038840
        /*085c*/ 	.short	0x010a
        /*085e*/ 	.byte	0x3f
	.zero		1


	//   ....[52]....
        /*0860*/ 	.word	0x00013500
        /*0864*/ 	.word	0x00000002
        /*0868*/ 	.word	0x00038860
        /*086c*/ 	.short	0x010a
        /*086e*/ 	.byte	0x3f
	.zero		1


	//   ....[53]....
        /*0870*/ 	.word	0x00013b40
        /*0874*/ 	.word	0x00000002
        /*0878*/ 	.word	0x00038840
        /*087c*/ 	.short	0x010a
        /*087e*/ 	.byte	0x3f
	.zero		1


	//   ....[54]....
        /*0880*/ 	.word	0x00013d50
        /*0884*/ 	.word	0x00000002
        /*0888*/ 	.word	0x00038860
        /*088c*/ 	.short	0x010a
        /*088e*/ 	.byte	0x3f
	.zero		1


	//   ....[55]....
        /*0890*/ 	.word	0x00015080
        /*0894*/ 	.word	0x00000000
        /*0898*/ 	.word	0x00038820
        /*089c*/ 	.short	0x010a
        /*089e*/ 	.byte	0x3f
	.zero		1


	//   ....[56]....
        /*08a0*/ 	.word	0x00015250
        /*08a4*/ 	.word	0x00000006
        /*08a8*/ 	.word	0x00000000
        /*08ac*/ 	.short	0x010a
        /*08ae*/ 	.byte	0x3f
	.zero		1


	//   ....[57]....
        /*08b0*/ 	.word	0x000152c0
        /*08b4*/ 	.word	0x00000007
        /*08b8*/ 	.word	0x00000000
        /*08bc*/ 	.short	0x010a
        /*08be*/ 	.byte	0x3f
	.zero		1


	//   ....[58]....
        /*08c0*/ 	.word	0x00015330
        /*08c4*/ 	.word	0x00000004
        /*08c8*/ 	.word	0x00000000
        /*08cc*/ 	.short	0x010a
        /*08ce*/ 	.byte	0x3f
	.zero		1


	//   ....[59]....
        /*08d0*/ 	.word	0x00015360
        /*08d4*/ 	.word	0x00000003
        /*08d8*/ 	.word	0x00000000
        /*08dc*/ 	.short	0x010a
        /*08de*/ 	.byte	0x3f
	.zero		1


	//   ....[60]....
        /*08e0*/ 	.word	0x000153c0
        /*08e4*/ 	.word	0x00000011
        /*08e8*/ 	.word	0x00038800
        /*08ec*/ 	.short	0x010a
        /*08ee*/ 	.byte	0x3f
	.zero		1


	//   ....[61]....
        /*08f0*/ 	.word	0x00015410
        /*08f4*/ 	.word	0x00000005
        /*08f8*/ 	.word	0x00038830
        /*08fc*/ 	.short	0x010a
        /*08fe*/ 	.byte	0x3f
	.zero		1


	//   ....[62]....
        /*0900*/ 	.word	0x00015460
        /*0904*/ 	.word	0x00000011
        /*0908*/ 	.word	0x00038810
        /*090c*/ 	.short	0x010a
        /*090e*/ 	.byte	0x3f
	.zero		1


	//   ....[63]....
        /*0910*/ 	.word	0x000154b0
        /*0914*/ 	.word	0x00000005
        /*0918*/ 	.word	0x00038850
        /*091c*/ 	.short	0x010a
        /*091e*/ 	.byte	0x3f
	.zero		1


	//   ....[64]....
        /*0920*/ 	.word	0x00015500
        /*0924*/ 	.word	0x0000000a
        /*0928*/ 	.word	0x00038830
        /*092c*/ 	.short	0x010a
        /*092e*/ 	.byte	0x3f
	.zero		1


	//   ....[65]....
        /*0930*/ 	.word	0x00015550
        /*0934*/ 	.word	0x0000000a
        /*0938*/ 	.word	0x00038850
        /*093c*/ 	.short	0x010a
        /*093e*/ 	.byte	0x3f
	.zero		1


	//   ....[66]....
        /*0940*/ 	.word	0x000155a0
        /*0944*/ 	.word	0x00000009
        /*0948*/ 	.word	0x00038830
        /*094c*/ 	.short	0x010a
        /*094e*/ 	.byte	0x3f
	.zero		1


	//   ....[67]....
        /*0950*/ 	.word	0x000155f0
        /*0954*/ 	.word	0x00000009
        /*0958*/ 	.word	0x00038850
        /*095c*/ 	.short	0x010a
        /*095e*/ 	.byte	0x3f
	.zero		1


	//   ....[68]....
        /*0960*/ 	.word	0x00015790
        /*0964*/ 	.word	0x00000008
        /*0968*/ 	.word	0x00038840
        /*096c*/ 	.short	0x010a
        /*096e*/ 	.byte	0x3f
	.zero		1


	//   ....[69]....
        /*0970*/ 	.word	0x00015810
        /*0974*/ 	.word	0x00000008
        /*0978*/ 	.word	0x00038820
        /*097c*/ 	.short	0x010a
        /*097e*/ 	.byte	0x3f
	.zero		1


	//   ....[70]....
        /*0980*/ 	.word	0x00015860
        /*0984*/ 	.word	0x00000006
        /*0988*/ 	.word	0x00038860
        /*098c*/ 	.short	0x010a
        /*098e*/ 	.byte	0x3f
	.zero		1


	//   ....[71]....
        /*0990*/ 	.word	0x000158b0
        /*0994*/ 	.word	0x00000002
        /*0998*/ 	.word	0x00038840
        /*099c*/ 	.short	0x010a
        /*099e*/ 	.byte	0x3f
	.zero		1


	//   ....[72]....
        /*09a0*/ 	.word	0x00015900
        /*09a4*/ 	.word	0x00000002
        /*09a8*/ 	.word	0x00038860
        /*09ac*/ 	.short	0x010a
        /*09ae*/ 	.byte	0x3f
	.zero		1


	//   ....[73]....
        /*09b0*/ 	.word	0x00015950
        /*09b4*/ 	.word	0x00000002
        /*09b8*/ 	.word	0x00038840
        /*09bc*/ 	.short	0x010a
        /*09be*/ 	.byte	0x3f
	.zero		1


	//   ....[74]....
        /*09c0*/ 	.word	0x000159a0
        /*09c4*/ 	.word	0x00000002
        /*09c8*/ 	.word	0x00038860
        /*09cc*/ 	.short	0x010a
        /*09ce*/ 	.byte	0x3f
	.zero		1


	//   ....[75]....
        /*09d0*/ 	.word	0x000159f0
        /*09d4*/ 	.word	0x00000002
        /*09d8*/ 	.word	0x00038840
        /*09dc*/ 	.short	0x010a
        /*09de*/ 	.byte	0x3f
	.zero		1


	//   ....[76]....
        /*09e0*/ 	.word	0x00015a40
        /*09e4*/ 	.word	0x00000002
        /*09e8*/ 	.word	0x00038860
        /*09ec*/ 	.short	0x010a
        /*09ee*/ 	.byte	0x3f
	.zero		1


	//   ....[77]....
        /*09f0*/ 	.word	0x00016400
        /*09f4*/ 	.word	0x00000000
        /*09f8*/ 	.word	0x00038820
        /*09fc*/ 	.short	0x010a
        /*09fe*/ 	.byte	0x3f
	.zero		1


	//   ....[78]....
        /*0a00*/ 	.word	0x000165a0
        /*0a04*/ 	.word	0x00000006
        /*0a08*/ 	.word	0x00000000
        /*0a0c*/ 	.short	0x010a
        /*0a0e*/ 	.byte	0x3f
	.zero		1


	//   ....[79]....
        /*0a10*/ 	.word	0x000165f0
        /*0a14*/ 	.word	0x00000007
        /*0a18*/ 	.word	0x00000000
        /*0a1c*/ 	.short	0x010a
        /*0a1e*/ 	.byte	0x3f
	.zero		1


	//   ....[80]....
        /*0a20*/ 	.word	0x00016640
        /*0a24*/ 	.word	0x00000004
        /*0a28*/ 	.word	0x00000000
        /*0a2c*/ 	.short	0x010a
        /*0a2e*/ 	.byte	0x3f
	.zero		1


	//----- nvinfo : EIATTR_NUM_MBARRIERS
	.align		4
.L_609:
        /*0a30*/ 	.byte	0x03, 0x38
        /*0a32*/ 	.short	0x0017


	//----- nvinfo : EIATTR_EXIT_INSTR_OFFSETS
	.align		4
        /*0a34*/ 	.byte	0x04, 0x1c
        /*0a36*/ 	.short	(.L_611 - .L_610)


	//   ....[0]....
.L_610:
        /*0a38*/ 	.word	0x00000af0


	//   ....[1]....
        /*0a3c*/ 	.word	0x0000fd20


	//   ....[2]....
        /*0a40*/ 	.word	0x0000fd80


	//   ....[3]....
        /*0a44*/ 	.word	0x000153b0


	//----- nvinfo : EIATTR_MAX_THREADS
	.align		4
.L_611:
        /*0a48*/ 	.byte	0x04, 0x05
        /*0a4a*/ 	.short	(.L_613 - .L_612)
.L_612:
        /*0a4c*/ 	.word	0x00000180
        /*0a50*/ 	.word	0x00000001
        /*0a54*/ 	.word	0x00000001


	//----- nvinfo : EIATTR_CRS_STACK_SIZE
	.align		4
.L_613:
        /*0a58*/ 	.byte	0x04, 0x1e
        /*0a5a*/ 	.short	(.L_615 - .L_614)
.L_614:
        /*0a5c*/ 	.word	0x00000000


	//----- nvinfo : EIATTR_CBANK_PARAM_SIZE
	.align		4
.L_615:
        /*0a60*/ 	.byte	0x03, 0x19
        /*0a62*/ 	.short	0x0b70


	//----- nvinfo : EIATTR_PARAM_CBANK
	.align		4
        /*0a64*/ 	.byte	0x04, 0x0a
        /*0a66*/ 	.short	(.L_617 - .L_616)
	.align		4
.L_616:
        /*0a68*/ 	.word	index@(.nv.constant0._ZN7cutlass13device_kernelIN5flash11enable_sm90INS1_16FlashAttnFwdSm90INS1_25CollectiveMainloopFwdSm90ILi2EN4cute5tupleIJNS5_1CILi1EEES8_S8_EEENS6_IJNS7_ILi64EEESA_SA_EEELi512ENS_6half_tEfNS_4arch4Sm90ELb1ELb0ELb1ELb1ELb0ELb0ELb1ELb0ELb0ELb0ELb0ELb0EEENS1_21CollectiveEpilogueFwdINS6_IJSA_NS7_ILi512EEESA_EEES9_SC_SE_Li256ELb1ELb0ELb0ELb0EEENS1_36VarlenDynamicPersistentTileSchedulerILi64ELi64ELi256ELi32ELb0ELb0ELb1ELb1ELb1ELb1EEEEEEEEEvNT_6ParamsE)
        /*0a6c*/ 	.short	0x0210
        /*0a6e*/ 	.short	0x0b70


	//----- nvinfo : EIATTR_SW_WAR
	.align		4
.L_617:
        /*0a70*/ 	.byte	0x04, 0x36
        /*0a72*/ 	.short	(.L_619 - .L_618)
.L_618:
        /*0a74*/ 	.word	0x00000008
.L_619:


//--------------------- .nv.info._ZN7cutlass13device_kernelIN5flash11enable_sm90INS1_16FlashAttnFwdSm90INS1_25CollectiveMainloopFwdSm90ILi2EN4cute5tupleIJNS5_1CILi1EEES8_S8_EEENS6_IJNS7_ILi64EEESA_SA_EEELi512ENS_6half_tEfNS_4arch4Sm90ELb1ELb0ELb1ELb1ELb0ELb1ELb1ELb0ELb0ELb0ELb0ELb0EEENS1_21CollectiveEpilogueFwdINS6_IJSA_NS7_ILi512EEESA_EEES9_SC_SE_Li256ELb1ELb0ELb0ELb0EEENS1_36VarlenDynamicPersistentTileSchedulerILi64ELi64ELi256ELi32ELb0ELb0ELb1ELb1ELb1ELb1EEEEEEEEEvNT_6ParamsE --------------------------
	.section	.nv.info._ZN7cutlass13device_kernelIN5flash11enable_sm90INS1_16FlashAttnFwdSm90INS1_25CollectiveMainloopFwdSm90ILi2EN4cute5tupleIJNS5_1CILi1EEES8_S8_EEENS6_IJNS7_ILi64EEESA_SA_EEELi512ENS_6half_tEfNS_4arch4Sm90ELb1ELb0ELb1ELb1ELb0ELb1ELb1ELb0ELb0ELb0ELb0ELb0EEENS1_21CollectiveEpilogueFwdINS6_IJSA_NS7_ILi512EEESA_EEES9_SC_SE_Li256ELb1ELb0ELb0ELb0EEENS1_36VarlenDynamicPersistentTileSchedulerILi64ELi64ELi256ELi32ELb0ELb0ELb1ELb1ELb1ELb1EEEEEEEEEvNT_6ParamsE,"",@"SHT_CUDA_INFO"
	.sectionflags	@""
	.align	4


	//----- nvinfo : EIATTR_CUDA_API_VERSION
	.align		4
        /*0000*/ 	.byte	0x04, 0x37
        /*0002*/ 	.short	(.L_621 - .L_620)
.L_620:
        /*0004*/ 	.word	0x00000082


	//----- nvinfo : EIATTR_KPARAM_INFO
	.align		4
.L_621:
        /*0008*/ 	.byte	0x04, 0x17
        /*000a*/ 	.short	(.L_623 - .L_622)
.L_622:
        /*000c*/ 	.word	0x00000000
        /*0010*/ 	.short	0x0000
        /*0012*/ 	.short	0x0070
        /*0014*/ 	.byte	0x00, 0xf0, 0x01, 0x2c


	//----- nvinfo : EIATTR_SPARSE_MMA_MASK
	.align		4
.L_623:
        /*0018*/ 	.byte	0x03, 0x50
        /*001a*/ 	.short	0x0000


	//----- nvinfo : EIATTR_MAXREG_COUNT
	.align		4
        /*001c*/ 	.byte	0x03, 0x1b
        /*001e*/ 	.short	0x00a8


	//----- nvinfo : EIATTR_NUM_BARRIERS
	.align		4
        /*0020*/ 	.byte	0x02, 0x4c
        /*0022*/ 	.byte	0x10
	.zero		1


	//----- nvinfo : EIATTR_EXTERNS
	.align		4
        /*0024*/ 	.byte	0x04, 0x0f
        /*0026*/ 	.short	(.L_625 - .L_624)


	//   ....[0]....
	.align		4
.L_624:
        /*0028*/ 	.word	index@(__assertfail)


	//----- nvinfo : EIATTR_ANNOTATIONS
	.align		4
.L_625:
        /*002c*/ 	.byte	0x04, 0x55
        /*002e*/ 	.short	(.L_627 - .L_626)


	//   ....[0]....
.L_626:
        /* <DEDUP_REMOVED lines=42> */


	//----- nvinfo : EIATTR_MERCURY_ISA_VERSION
	.align		4
.L_627:
        /*02c0*/ 	.byte	0x03, 0x5f
        /*02c2*/ 	.short	0x0101


	//----- nvinfo : EIATTR_UNUSED_LOAD_BYTE_OFFSET
	.align		4
        /*02c4*/ 	.byte	0x04, 0x44
        /*02c6*/ 	.short	(.L_629 - .L_628)


	//   ....[0]....
.L_628:
        /*02c8*/ 	.word	0x00000b30
        /*02cc*/ 	.word	0x0000fff0


	//   ....[1]....
        /*02d0*/ 	.word	0x000140e0
        /*02d4*/ 	.word	0x0000fff0


	//----- nvinfo : EIATTR_INT_WARP_WIDE_INSTR_OFFSETS
	.align		4
.L_629:
        /*02d8*/ 	.byte	0x04, 0x31
        /*02da*/ 	.short	(.L_631 - .L_630)


	//   ....[0]....
.L_630:
        /*02dc*/ 	.word	0x000001f0


	//   ....[1]....
        /*02e0*/ 	.word	0x00000230


	//   ....[2]....
        /*02e4*/ 	.word	0x000002a0


	//   ....[3]....
        /*02e8*/ 	.word	0x00000310


	//   ....[4]....
        /*02ec*/ 	.word	0x00018bc0


	//   ....[5]....
        /*02f0*/ 	.word	0x00018c70


	//   ....[6]....
        /*02f4*/ 	.word	0x00019100


	//   ....[7]....
        /*02f8*/ 	.word	0x00019130


	//   ....[8]....
        /*02fc*/ 	.word	0x0001be00


	//   ....[9]....
        /*0300*/ 	.word	0x0001beb0


	//----- nvinfo : EIATTR_COOP_GROUP_MASK_REGIDS
	.align		4
.L_631:
        /*0304*/ 	.byte	0x04, 0x29
        /*0306*/ 	.short	(.L_633 - .L_632)


	//   ....[0]....
.L_632:
        /*0308*/ 	.word	0xffffffff


	//   ....[1]....
        /*030c*/ 	.word	0xffffffff


	//   ....[2]....
        /*0310*/ 	.word	0xffffffff


	//   ....[3]....
        /*0314*/ 	.word	0xffffffff


	//   ....[4]....
        /*0318*/ 	.word	0xffffffff


	//   ....[5]....
        /*031c*/ 	.word	0xffffffff


	//   ....[6]....
        /*0320*/ 	.word	0xffffffff


	//   ....[7]....
        /*0324*/ 	.word	0xffffffff


	//   ....[8]....
        /*0328*/ 	.word	0xffffffff


	//   ....[9]....
        /*032c*/ 	.word	0xffffffff


	//   ....[10]....
        /*0330*/ 	.word	0xffffffff


	//   ....[11]....
        /*0334*/ 	.word	0xffffffff


	//   ....[12]....
        /*0338*/ 	.word	0xffffffff


	//   ....[13]....
        /*033c*/ 	.word	0xffffffff


	//   ....[14]....
        /*0340*/ 	.word	0xffffffff


	//   ....[15]....
        /*0344*/ 	.word	0xffffffff


	//   ....[16]....
        /*0348*/ 	.word	0xffffffff


	//   ....[17]....
        /*034c*/ 	.word	0xffffffff


	//   ....[18]....
        /*0350*/ 	.word	0xffffffff


	//   ....[19]....
        /*0354*/ 	.word	0xffffffff


	//   ....[20]....
        /*0358*/ 	.word	0xffffffff


	//   ....[21]....
        /*035c*/ 	.word	0xffffffff


	//   ....[22]....
        /*0360*/ 	.word	0xffffffff


	//   ....[23]....
        /*0364*/ 	.word	0xffffffff


	//   ....[24]....
        /*0368*/ 	.word	0xffffffff


	//   ....[25]....
        /*036c*/ 	.word	0xffffffff


	//   ....[26]....
        /*0370*/ 	.word	0xffffffff


	//   ....[27]....
        /*0374*/ 	.word	0xffffffff


	//   ....[28]....
        /*0378*/ 	.word	0xffffffff


	//   ....[29]....
        /*037c*/ 	.word	0xffffffff


	//   ....[30]....
        /*0380*/ 	.word	0xffffffff


	//   ....[31]....
        /*0384*/ 	.word	0xffffffff


	//   ....[32]....
        /*0388*/ 	.word	0xffffffff


	//   ....[33]....
        /*038c*/ 	.word	0xffffffff


	//   ....[34]....
        /*0390*/ 	.word	0xffffffff


	//   ....[35]....
        /*0394*/ 	.word	0xffffffff


	//   ....[36]....
        /*0398*/ 	.word	0xffffffff


	//   ....[37]....
        /*039c*/ 	.word	0xffffffff


	//   ....[38]....
        /*03a0*/ 	.word	0xffffffff


	//   ....[39]....
        /*03a4*/ 	.word	0xffffffff


	//   ....[40]....
        /*03a8*/ 	.word	0xffffffff


	//   ....[41]....
        /*03ac*/ 	.word	0xffffffff


	//   ....[42]....
        /*03b0*/ 	.word	0xffffffff


	//   ....[43]....
        /*03b4*/ 	.word	0xffffffff


	//   ....[44]....
        /*03b8*/ 	.word	0xffffffff


	//   ....[45]....
        /*03bc*/ 	.word	0xffffffff


	//   ....[46]....
        /*03c0*/ 	.word	0xffffffff


	//   ....[47]....
        /*03c4*/ 	.word	0xffffffff


	//   ....[48]....
        /*03c8*/ 	.word	0xffffffff


	//   ....[49]....
        /*03cc*/ 	.word	0xffffffff


	//   ....[50]....
        /*03d0*/ 	.word	0xffffffff


	//   ....[51]....
        /*03d4*/ 	.word	0xffffffff


	//   ....[52]....
        /*03d8*/ 	.word	0xffffffff


	//   ....[53]....
        /*03dc*/ 	.word	0xffffffff


	//   ....[54]....
        /*03e0*/ 	.word	0xffffffff


	//   ....[55]....
        /*03e4*/ 	.word	0xffffffff


	//   ....[56]....
        /*03e8*/ 	.word	0xffffffff


	//   ....[57]....
        /*03ec*/ 	.word	0xffffffff


	//   ....[58]....
        /*03f0*/ 	.word	0xffffffff


	//   ....[59]....
        /*03f4*/ 	.word	0xffffffff


	//   ....[60]....
        /*03f8*/ 	.word	0xffffffff


	//   ....[61]....
        /*03fc*/ 	.word	0xffffffff


	//   ....[62]....
        /*0400*/ 	.word	0xffffffff


	//   ....[63]....
        /*0404*/ 	.word	0xffffffff


	//   ....[64]....
        /*0408*/ 	.word	0xffffffff


	//   ....[65]....
        /*040c*/ 	.word	0xffffffff


	//   ....[66]....
        /*0410*/ 	.word	0x0500000f


	//   ....[67]....
        /*0414*/ 	.word	0x0500000f


	//   ....[68]....
        /*0418*/ 	.word	0x0500000f


	//   ....[69]....
        /*041c*/ 	.word	0x0500000f


	//   ....[70]....
        /*0420*/ 	.word	0x0500000f


	//   ....[71]....
        /*0424*/ 	.word	0x0500000f


	//   ....[72]....
        /*0428*/ 	.word	0x0500000f


	//   ....[73]....
        /*042c*/ 	.word	0x0500000f


	//   ....[74]....
        /*0430*/ 	.word	0x0500000f


	//   ....[75]....
        /*0434*/ 	.word	0x0500000f


	//   ....[76]....
        /*0438*/ 	.word	0x0500000f


	//   ....[77]....
        /*043c*/ 	.word	0x0500000f


	//   ....[78]....
        /*0440*/ 	.word	0x0500000f


	//   ....[79]....
        /*0444*/ 	.word	0x0500000f


	//   ....[80]....
        /*0448*/ 	.word	0x0500000f


	//   ....[81]....
        /*044c*/ 	.word	0x0500000f


	//   ....[82]....
        /*0450*/ 	.word	0x0500000f


	//   ....[83]....
        /*0454*/ 	.word	0x0500000f


	//   ....[84]....
        /*0458*/ 	.word	0x0500000f


	//   ....[85]....
        /*045c*/ 	.word	0x0500000f


	//   ....[86]....
        /*0460*/ 	.word	0x0500000f


	//   ....[87]....
        /*0464*/ 	.word	0x0500000f


	//   ....[88]....
        /*0468*/ 	.word	0x0500000f


	//   ....[89]....
        /*046c*/ 	.word	0x0500000f


	//   ....[90]....
        /*0470*/ 	.word	0x0500000f


	//   ....[91]....
        /*0474*/ 	.word	0x0500000f


	//   ....[92]....
        /*0478*/ 	.word	0x0500000f


	//   ....[93]....
        /*047c*/ 	.word	0x0500000f


	//   ....[94]....
        /*0480*/ 	.word	0x0500000f


	//   ....[95]....
        /*0484*/ 	.word	0x0500000f


	//   ....[96]....
        /*0488*/ 	.word	0x0500000f


	//   ....[97]....
        /*048c*/ 	.word	0x0500000f


	//   ....[98]....
        /*0490*/ 	.word	0x0500000f


	//   ....[99]....
        /*0494*/ 	.word	0x0500000f


	//   ....[100]....
        /*0498*/ 	.word	0x0500000f


	//   ....[101]....
        /*049c*/ 	.word	0x0500000f


	//----- nvinfo : EIATTR_COOP_GROUP_INSTR_OFFSETS
	.align		4
.L_633:
        /*04a0*/ 	.byte	0x04, 0x28
        /*04a2*/ 	.short	(.L_635 - .L_634)


	//   ....[0]....
.L_634:
        /*04a4*/ 	.word	0x00000060


	//   ....[1]....
        /*04a8*/ 	.word	0x00000200


	//   ....[2]....
        /*04ac*/ 	.word	0x00000240


	//   ....[3]....
        /*04b0*/ 	.word	0x00000450


	//   ....[4]....
        /*04b4*/ 	.word	0x000005b0


	//   ....[5]....
        /*04b8*/ 	.word	0x000006d0


	//   ....[6]....
        /*04bc*/ 	.word	0x00000830


	//   ....[7]....
        /*04c0*/ 	.word	0x00004650


	//   ....[8]....
        /*04c4*/ 	.word	0x00005f60


	//   ....[9]....
        /*04c8*/ 	.word	0x000096e0


	//   ....[10]....
        /*04cc*/ 	.word	0x0000b4a0


	//   ....[11]....
        /*04d0*/ 	.word	0x0000b530


	//   ....[12]....
        /*04d4*/ 	.word	0x0000b960


	//   ....[13]....
        /*04d8*/ 	.word	0x0000ba10


	//   ....[14]....
        /*04dc*/ 	.word	0x0000c340


	//   ....[15]....
        /*04e0*/ 	.word	0x0000d2d0


	//   ....[16]....
        /*04e4*/ 	.word	0x0000e770


	//   ....[17]....
        /*04e8*/ 	.word	0x0000e820


	//   ....[18]....
        /*04ec*/ 	.word	0x0000ec90


	//   ....[19]....
        /*04f0*/ 	.word	0x0000ed10


	//   ....[20]....
        /*04f4*/ 	.word	0x0000fe90


	//   ....[21]....
        /*04f8*/ 	.word	0x00010e70


	//   ....[22]....
        /*04fc*/ 	.word	0x00012030


	//   ....[23]....
        /*0500*/ 	.word	0x000120f0


	//   ....[24]....
        /*0504*/ 	.word	0x00012400


	//   ....[25]....
        /*0508*/ 	.word	0x000125c0


	//   ....[26]....
        /*050c*/ 	.word	0x00013580


	//   ....[27]....
        /*0510*/ 	.word	0x000135f0


	//   ....[28]....
        /*0514*/ 	.word	0x00013630


	//   ....[29]....
        /*0518*/ 	.word	0x00013690


	//   ....[30]....
        /*051c*/ 	.word	0x000136a0


	//   ....[31]....
        /*0520*/ 	.word	0x00015080


	//   ....[32]....
        /*0524*/ 	.word	0x00016800


	//   ....[33]....
        /*0528*/ 	.word	0x00016980


	//   ....[34]....
        /*052c*/ 	.word	0x000169b0


	//   ....[35]....
        /*0530*/ 	.word	0x000169f0


	//   ....[36]....
        /*0534*/ 	.word	0x00016a60


	//   ....[37]....
        /*0538*/ 	.word	0x00016ac0


	//   ....[38]....
        /*053c*/ 	.word	0x00016b00


	//   ....[39]....
        /*0540*/ 	.word	0x00016ca0


	//   ....[40]....
        /*0544*/ 	.word	0x00016d00


	//   ....[41]....
        /*0548*/ 	.word	0x00016d40


	//   ....[42]....
        /*054c*/ 	.word	0x00016d80


	//   ....[43]....
        /*0550*/ 	.word	0x00016db0


	//   ....[44]....
        /*0554*/ 	.word	0x00016de0


	//   ....[45]....
        /*0558*/ 	.word	0x00016e70


	//   ....[46]....
        /*055c*/ 	.word	0x00016ed0


	//   ....[47]....
        /*0560*/ 	.word	0x00016f60


	//   ....[48]....
        /*0564*/ 	.word	0x0001bf40


	//   ....[49]....
        /*0568*/ 	.word	0x0001bf50


	//   ....[50]....
        /*056c*/ 	.word	0x0001c060


	//   ....[51]....
        /*0570*/ 	.word	0x0001c0c0


	//   ....[52]....
        /*0574*/ 	.word	0x0001c100


	//   ....[53]....
        /*0578*/ 	.word	0x0001c140


	//   ....[54]....
        /*057c*/ 	.word	0x0001c170


	//   ....[55]....
        /*0580*/ 	.word	0x0001c1a0


	//   ....[56]....
        /*0584*/ 	.word	0x0001c330


	//   ....[57]....
        /*0588*/ 	.word	0x0001c390


	//   ....[58]....
        /*058c*/ 	.word	0x0001c3d0


	//   ....[59]....
        /*0590*/ 	.word	0x0001c410


	//   ....[60]....
        /*0594*/ 	.word	0x0001c440


	//   ....[61]....
        /*0598*/ 	.word	0x0001c470


	//   ....[62]....
        /*059c*/ 	.word	0x0001c530


	//   ....[63]....
        /*05a0*/ 	.word	0x0001c550


	//   ....[64]....
        /*05a4*/ 	.word	0x0001c5c0


	//   ....[65]....
        /*05a8*/ 	.word	0x0001cc30


	//   ....[66]....
        /*05ac*/ 	.word	0x0001d070


	//   ....[67]....
        /*05b0*/ 	.word	0x0001d110


	//   ....[68]....
        /*05b4*/ 	.word	0x0001d1b0


	//   ....[69]....
        /*05b8*/ 	.word	0x0001d250


	//   ....[70]....
        /*05bc*/ 	.word	0x0001d2f0


	//   ....[71]....
        /*05c0*/ 	.word	0x0001d390


	//   ....[72]....
        /*05c4*/ 	.word	0x0001d430


	//   ....[73]....
        /*05c8*/ 	.word	0x0001d4d0


	//   ....[74]....
        /*05cc*/ 	.word	0x0001d5c0


	//   ....[75]....
        /*05d0*/ 	.word	0x0001d660


	//   ....[76]....
        /*05d4*/ 	.word	0x0001d700


	//   ....[77]....
        /*05d8*/ 	.word	0x0001d7a0


	//   ....[78]....
        /*05dc*/ 	.word	0x0001d840


	//   ....[79]....
        /*05e0*/ 	.word	0x0001d8e0


	//   ....[80]....
        /*05e4*/ 	.word	0x0001d980


	//   ....[81]....
        /*05e8*/ 	.word	0x0001da20


	//   ....[82]....
        /*05ec*/ 	.word	0x0001dd70


	//   ....[83]....
        /*05f0*/ 	.word	0x0001e050


	//   ....[84]....
        /*05f4*/ 	.word	0x0001e470


	//   ....[85]....
        /*05f8*/ 	.word	0x0001e500


	//   ....[86]....
        /*05fc*/ 	.word	0x0001e5a0


	//   ....[87]....
        /*0600*/ 	.word	0x0001e650


	//   ....[88]....
        /*0604*/ 	.word	0x0001e6d0


	//   ....[89]....
        /*0608*/ 	.word	0x0001e750


	//   ....[90]....
        /*060c*/ 	.word	0x0001e7d0


	//   ....[91]....
        /*0610*/ 	.word	0x0001e850


	//   ....[92]....
        /*0614*/ 	.word	0x0001e8e0


	//   ....[93]....
        /*0618*/ 	.word	0x0001e990


	//   ....[94]....
        /*061c*/ 	.word	0x0001ea10


	//   ....[95]....
        /*0620*/ 	.word	0x0001ea90


	//   ....[96]....
        /*0624*/ 	.word	0x0001eb10


	//   ....[97]....
        /*0628*/ 	.word	0x0001eb90


	//   ....[98]....
        /*062c*/ 	.word	0x0001ec00


	//   ....[99]....
        /*0630*/ 	.word	0x0001eca0


	//   ....[100]....
        /*0634*/ 	.word	0x0001ed30


	//   ....[101]....
        /*0638*/ 	.word	0x0001ee60


	//----- nvinfo : EIATTR_REG_RECONFIG
	.align		4
.L_635:
        /*063c*/ 	.byte	0x01, 0x54
	.zero		2


	//----- nvinfo : EIATTR_SYSCALL_OFFSETS
	.align		4
        /*0640*/ 	.byte	0x04, 0x46
        /*0642*/ 	.short	(.L_637 - .L_636)


	//   ....[0]....
.L_636:
        /*0644*/ 	.word	0x00001900


	//   ....[1]....
        /*0648*/ 	.word	0x00001a50


	//   ....[2]....
        /*064c*/ 	.word	0x00006110


	//   ....[3]....
        /*0650*/ 	.word	0x000065b0


	//   ....[4]....
        /*0654*/ 	.word	0x00018e00


	//   ....[5]....
        /*0658*/ 	.word	0x00018f40


	//   ....[6]....
        /*065c*/ 	.word	0x00019040


	//----- nvinfo : EIATTR_MBARRIER_INSTR_OFFSETS
	.align		4
.L_637:
        /*0660*/ 	.byte	0x04, 0x39
        /*0662*/ 	.short	(.L_639 - .L_638)


	//   ....[0]....
.L_638:
        /*0664*/ 	.word	0x00000330
        /*0668*/ 	.word	0x000000ff
        /*066c*/ 	.word	0x00038800
        /*0670*/ 	.short	0x0100
        /*0672*/ 	.byte	0x08
	.zero		1


	//   ....[1]....
        /*0674*/ 	.word	0x00000340
        /*0678*/ 	.word	0x000000ff
        /*067c*/ 	.word	0x00038810
        /*0680*/ 	.short	0x0100
        /*0682*/ 	.byte	0x08
	.zero		1


	//   ....[2]....
        /*0684*/ 	.word	0x00000350
        /*0688*/ 	.word	0x000000ff
        /*068c*/ 	.word	0x00038820
        /*0690*/ 	.short	0x0100
        /*0692*/ 	.byte	0x08
	.zero		1


	//   ....[3]....
        /*0694*/ 	.word	0x00000400
        /*0698*/ 	.word	0x000000ff
        /*069c*/ 	.word	0x00038830
        /*06a0*/ 	.short	0x0100
        /*06a2*/ 	.byte	0x06
	.zero		1


	//   ....[4]....
        /*06a4*/ 	.word	0x00000410
        /*06a8*/ 	.word	0x000000ff
        /*06ac*/ 	.word	0x00038840
        /*06b0*/ 	.short	0x0100
        /*06b2*/ 	.byte	0x06
	.zero		1


	//   ....[5]....
        /*06b4*/ 	.word	0x00000420
        /*06b8*/ 	.word	0x000000ff
        /*06bc*/ 	.word	0x00038838
        /*06c0*/ 	.short	0x0100
        /*06c2*/ 	.byte	0x06
	.zero		1


	//   ....[6]....
        /*06c4*/ 	.word	0x00000430
        /*06c8*/ 	.word	0x000000ff
        /*06cc*/ 	.word	0x00038848
        /*06d0*/ 	.short	0x0100
        /*06d2*/ 	.byte	0x06
	.zero		1


	//   ....[7]....
        /*06d4*/ 	.word	0x00000560
        /*06d8*/ 	.word	0x000000ff
        /*06dc*/ 	.word	0x00038850
        /*06e0*/ 	.short	0x0100
        /*06e2*/ 	.byte	0x08
	.zero		1


	//   ....[8]....
        /*06e4*/ 	.word	0x00000570
        /*06e8*/ 	.word	0x000000ff
        /*06ec*/ 	.word	0x00038860
        /*06f0*/ 	.short	0x0100
        /*06f2*/ 	.byte	0x08
	.zero		1


	//   ....[9]....
        /*06f4*/ 	.word	0x00000580
        /*06f8*/ 	.word	0x000000ff
        /*06fc*/ 	.word	0x00038858
        /*0700*/ 	.short	0x0100
        /*0702*/ 	.byte	0x08
	.zero		1


	//   ....[10]....
        /*0704*/ 	.word	0x00000590
        /*0708*/ 	.word	0x000000ff
        /*070c*/ 	.word	0x00038868
        /*0710*/ 	.short	0x0100
        /*0712*/ 	.byte	0x08
	.zero		1


	//   ....[11]....
        /*0714*/ 	.word	0x00000680
        /*0718*/ 	.word	0x000000ff
        /*071c*/ 	.word	0x00038870
        /*0720*/ 	.short	0x0100
        /*0722*/ 	.byte	0x06
	.zero		1


	//   ....[12]....
        /*0724*/ 	.word	0x00000690
        /*0728*/ 	.word	0x000000ff
        /*072c*/ 	.word	0x00038880
        /*0730*/ 	.short	0x0100
        /*0732*/ 	.byte	0x06
	.zero		1


	//   ....[13]....
        /*0734*/ 	.word	0x000006a0
        /*0738*/ 	.word	0x000000ff
        /*073c*/ 	.word	0x00038878
        /*0740*/ 	.short	0x0100
        /*0742*/ 	.byte	0x06
	.zero		1


	//   ....[14]....
        /*0744*/ 	.word	0x000006b0
        /*0748*/ 	.word	0x000000ff
        /*074c*/ 	.word	0x00038888
        /*0750*/ 	.short	0x0100
        /*0752*/ 	.byte	0x06
	.zero		1


	//   ....[15]....
        /*0754*/ 	.word	0x000007e0
        /*0758*/ 	.word	0x000000ff
        /*075c*/ 	.word	0x00038890
        /*0760*/ 	.short	0x0100
        /*0762*/ 	.byte	0x08
	.zero		1


	//   ....[16]....
        /*0764*/ 	.word	0x000007f0
        /*0768*/ 	.word	0x000000ff
        /*076c*/ 	.word	0x000388a0
        /*0770*/ 	.short	0x0100
        /*0772*/ 	.byte	0x08
	.zero		1


	//   ....[17]....
        /*0774*/ 	.word	0x00000800
        /*0778*/ 	.word	0x000000ff
        /*077c*/ 	.word	0x00038898
        /*0780*/ 	.short	0x0100
        /*0782*/ 	.byte	0x08
	.zero		1


	//   ....[18]....
        /*0784*/ 	.word	0x00000810
        /*0788*/ 	.word	0x000000ff
        /*078c*/ 	.word	0x000388a8
        /*0790*/ 	.short	0x0100
        /*0792*/ 	.byte	0x08
	.zero		1


	//   ....[19]....
        /*0794*/ 	.word	0x00000940
        /*0798*/ 	.word	0x000000ff
        /*079c*/ 	.word	0x000388b0
        /*07a0*/ 	.short	0x0100
        /*07a2*/ 	.byte	0x08
	.zero		1


	//   ....[20]....
        /*07a4*/ 	.word	0x00000950
        /*07a8*/ 	.word	0x000000ff
        /*07ac*/ 	.word	0x000388c0
        /*07b0*/ 	.short	0x0100
        /*07b2*/ 	.byte	0x08
	.zero		1


	//   ....[21]....
        /*07b4*/ 	.word	0x00000960
        /*07b8*/ 	.word	0x000000ff
        /*07bc*/ 	.word	0x000388b8
        /*07c0*/ 	.short	0x0100
        /*07c2*/ 	.byte	0x08
	.zero		1


	//   ....[22]....
        /*07c4*/ 	.word	0x00000970
        /*07c8*/ 	.word	0x000000ff
        /*07cc*/ 	.word	0x000388c8
        /*07d0*/ 	.short	0x0100
        /*07d2*/ 	.byte	0x08
	.zero		1


	//   ....[23]....
        /*07d4*/ 	.word	0x00002680
        /*07d8*/ 	.word	0x00000046
        /*07dc*/ 	.word	0x00038890
        /*07e0*/ 	.short	0x010a
        /*07e2*/ 	.byte	0x3f
	.zero		1


	//   ....[24]....
        /*07e4*/ 	.word	0x00003010
        /*07e8*/ 	.word	0x00000046
        /*07ec*/ 	.word	0x00038890
        /*07f0*/ 	.short	0x010a
        /*07f2*/ 	.byte	0x3f
	.zero		1


	//   ....[25]....
        /*07f4*/ 	.word	0x00003870
        /*07f8*/ 	.word	0x00000046
        /*07fc*/ 	.word	0x00038890
        /*0800*/ 	.short	0x010a
        /*0802*/ 	.byte	0x3f
	.zero		1


	//   ....[26]....
        /*0804*/ 	.word	0x00003a70
        /*0808*/ 	.word	0x00000004
        /*080c*/ 	.word	0x00000000
        /*0810*/ 	.short	0x0101
        /*0812*/ 	.byte	0x3f
	.zero		1


	//   ....[27]....
        /*0814*/ 	.word	0x00003ab0
        /*0818*/ 	.word	0x00000046
        /*081c*/ 	.word	0x000388b0
        /*0820*/ 	.short	0x010a
        /*0822*/ 	.byte	0x3f
	.zero		1


	//   ....[28]....
        /*0824*/ 	.word	0x000040d0
        /*0828*/ 	.word	0x00000046
        /*082c*/ 	.word	0x00000000
        /*0830*/ 	.short	0x0101
        /*0832*/ 	.byte	0x3f
	.zero		1


	//   ....[29]....
        /*0834*/ 	.word	0x00004a90
        /*0838*/ 	.word	0x00000000
        /*083c*/ 	.word	0x00000000
        /*0840*/ 	.short	0x0101
        /*0842*/ 	.byte	0x3f
	.zero		1


	//   ....[30]....
        /*0844*/ 	.word	0x00005630
        /*0848*/ 	.word	0x00000000
        /*084c*/ 	.word	0x00000000
        /*0850*/ 	.short	0x0101
        /*0852*/ 	.byte	0x3f
	.zero		1


	//   ....[31]....
        /*0854*/ 	.word	0x000061a0
        /*0858*/ 	.word	0x00000002
        /*085c*/ 	.word	0x00038800
        /*0860*/ 	.short	0x010a
        /*0862*/ 	.byte	0x3f
	.zero		1


	//   ....[32]....
        /*0864*/ 	.word	0x000061f0
        /*0868*/ 	.word	0x00000002
        /*086c*/ 	.word	0x00038800
        /*0870*/ 	.short	0x010a
        /*0872*/ 	.byte	0x3f
	.zero		1


	//   ....[33]....
        /*0874*/ 	.word	0x00006e20
        /*0878*/ 	.word	0x00000002
        /*087c*/ 	.word	0x00038800
        /*0880*/ 	.short	0x010a
        /*0882*/ 	.byte	0x3f
	.zero		1


	//   ....[34]....
        /*0884*/ 	.word	0x00008150
        /*0888*/ 	.word	0x00000002
        /*088c*/ 	.word	0x00038800
        /*0890*/ 	.short	0x010a
        /*0892*/ 	.byte	0x3f
	.zero		1


	//   ....[35]....
        /*0894*/ 	.word	0x00008fd0
        /*0898*/ 	.word	0x0000000f
        /*089c*/ 	.word	0x00038830
        /*08a0*/ 	.short	0x010a
        /*08a2*/ 	.byte	0x3f
	.zero		1


	//   ....[36]....
        /*08a4*/ 	.word	0x00009080
        /*08a8*/ 	.word	0x0000000f
        /*08ac*/ 	.word	0x00038830
        /*08b0*/ 	.short	0x010a
        /*08b2*/ 	.byte	0x3f
	.zero		1


	//   ....[37]....
        /*08b4*/ 	.word	0x00009390
        /*08b8*/ 	.word	0x00000002
        /*08bc*/ 	.word	0x00038810
        /*08c0*/ 	.short	0x010a
        /*08c2*/ 	.byte	0x3f
	.zero		1


	//   ....[38]....
        /*08c4*/ 	.word	0x000093e0
        /*08c8*/ 	.word	0x0000000f
        /*08cc*/ 	.word	0x00038850
        /*08d0*/ 	.short	0x010a
        /*08d2*/ 	.byte	0x3f
	.zero		1


	//   ....[39]....
        /*08d4*/ 	.word	0x000094a0
        /*08d8*/ 	.word	0x0000000f
        /*08dc*/ 	.word	0x00038850
        /*08e0*/ 	.short	0x010a
        /*08e2*/ 	.byte	0x3f
	.zero		1


	//   ....[40]....
        /*08e4*/ 	.word	0x0000bc70
        /*08e8*/ 	.word	0x00000015
        /*08ec*/ 	.word	0x00000000
        /*08f0*/ 	.short	0x0101
        /*08f2*/ 	.byte	0x3f
	.zero		1


	//   ....[41]....
        /*08f4*/ 	.word	0x0000c360
        /*08f8*/ 	.word	0x0000000f
        /*08fc*/ 	.word	0x00000000
        /*0900*/ 	.short	0x0101
        /*0902*/ 	.byte	0x3f
	.zero		1


	//   ....[42]....
        /*0904*/ 	.word	0x0000c470
        /*0908*/ 	.word	0x00000015
        /*090c*/ 	.word	0x00038830
        /*0910*/ 	.short	0x010a
        /*0912*/ 	.byte	0x3f
	.zero		1


	//   ....[43]....
        /*0914*/ 	.word	0x0000c4e0
        /*0918*/ 	.word	0x00000015
        /*091c*/ 	.word	0x00038830
        /*0920*/ 	.short	0x010a
        /*0922*/ 	.byte	0x3f
	.zero		1


	//   ....[44]....
        /*0924*/ 	.word	0x0000c750
        /*0928*/ 	.word	0x00000015
        /*092c*/ 	.word	0x00038850
        /*0930*/ 	.short	0x010a
        /*0932*/ 	.byte	0x3f
	.zero		1


	//   ....[45]....
        /*0934*/ 	.word	0x0000c7a0
        /*0938*/ 	.word	0x00000015
        /*093c*/ 	.word	0x00038850
        /*0940*/ 	.short	0x010a
        /*0942*/ 	.byte	0x3f
	.zero		1


	//   ....[46]....
        /*0944*/ 	.word	0x0000ed50
        /*0948*/ 	.word	0x000000a0
        /*094c*/ 	.word	0x00000000
        /*0950*/ 	.short	0x0101
        /*0952*/ 	.byte	0x3f
	.zero		1


	//   ....[47]....
        /*0954*/ 	.word	0x0000feb0
        /*0958*/ 	.word	0x00000015
        /*095c*/ 	.word	0x00000000
        /*0960*/ 	.short	0x0101
        /*0962*/ 	.byte	0x3f
	.zero		1


	//   ....[48]....
        /*0964*/ 	.word	0x00010010
        /*0968*/ 	.word	0x00000015
        /*096c*/ 	.word	0x00038830
        /*0970*/ 	.short	0x010a
        /*0972*/ 	.byte	0x3f
	.zero		1


	//   ....[49]....
        /*0974*/ 	.word	0x00010080
        /*0978*/ 	.word	0x00000015
        /*097c*/ 	.word	0x00038830
        /*0980*/ 	.short	0x010a
        /*0982*/ 	.byte	0x3f
	.zero		1


	//   ....[50]....
        /*0984*/ 	.word	0x000102f0
        /*0988*/ 	.word	0x00000015
        /*098c*/ 	.word	0x00038850
        /*0990*/ 	.short	0x010a
        /*0992*/ 	.byte	0x3f
	.zero		1


	//   ....[51]....
        /*0994*/ 	.word	0x00010340
        /*0998*/ 	.word	0x00000015
        /*099c*/ 	.word	0x00038850
        /*09a0*/ 	.short	0x010a
        /*09a2*/ 	.byte	0x3f
	.zero		1


	//   ....[52]....
        /*09a4*/ 	.word	0x000128a0
        /*09a8*/ 	.word	0x0000009e
        /*09ac*/ 	.word	0x00000000
        /*09b0*/ 	.short	0x0101
        /*09b2*/ 	.byte	0x3f
	.zero		1


	//   ....[53]....
        /*09b4*/ 	.word	0x000135a0
        /*09b8*/ 	.word	0x00000015
        /*09bc*/ 	.word	0x00000000
        /*09c0*/ 	.short	0x0101
        /*09c2*/ 	.byte	0x3f
	.zero		1


	//   ....[54]....
        /*09c4*/ 	.word	0x000158f0
        /*09c8*/ 	.word	0x00000000
        /*09cc*/ 	.word	0x00000000
        /*09d0*/ 	.short	0x0101
        /*09d2*/ 	.byte	0x3f
	.zero		1


	//   ....[55]....
        /*09d4*/ 	.word	0x00017ca0
        /*09d8*/ 	.word	0x00000009
        /*09dc*/ 	.word	0x00038820
        /*09e0*/ 	.short	0x010a
        /*09e2*/ 	.byte	0x3f
	.zero		1


	//   ....[56]....
        /*09e4*/ 	.word	0x00017d20
        /*09e8*/ 	.word	0x00000005
        /*09ec*/ 	.word	0x000388a0
        /*09f0*/ 	.short	0x010a
        /*09f2*/ 	.byte	0x3f
	.zero		1


	//   ....[57]....
        /*09f4*/ 	.word	0x00017f10
        /*09f8*/ 	.word	0x00000005
        /*09fc*/ 	.word	0x000388c0
        /*0a00*/ 	.short	0x010a
        /*0a02*/ 	.byte	0x3f
	.zero		1


	//   ....[58]....
        /*0a04*/ 	.word	0x00018470
        /*0a08*/ 	.word	0x00000006
        /*0a0c*/ 	.word	0x000388a0
        /*0a10*/ 	.short	0x010a
        /*0a12*/ 	.byte	0x3f
	.zero		1


	//   ....[59]....
        /*0a14*/ 	.word	0x00018640
        /*0a18*/ 	.word	0x00000006
        /*0a1c*/ 	.word	0x000388c0
        /*0a20*/ 	.short	0x010a
        /*0a22*/ 	.byte	0x3f
	.zero		1


	//   ....[60]....
        /*0a24*/ 	.word	0x00019590
        /*0a28*/ 	.word	0x00000009
        /*0a2c*/ 	.word	0x00038840
        /*0a30*/ 	.short	0x010a
        /*0a32*/ 	.byte	0x3f
	.zero		1


	//   ....[61]....
        /*0a34*/ 	.word	0x00019d70
        /*0a38*/ 	.word	0x0000000b
        /*0a3c*/ 	.word	0x00038820
        /*0a40*/ 	.short	0x010a
        /*0a42*/ 	.byte	0x3f
	.zero		1


	//   ....[62]....
        /*0a44*/ 	.word	0x00019e40
        /*0a48*/ 	.word	0x00000005
        /*0a4c*/ 	.word	0x00038860
        /*0a50*/ 	.short	0x010a
        /*0a52*/ 	.byte	0x3f
	.zero		1


	//   ....[63]....
        /*0a54*/ 	.word	0x0001a5c0
        /*0a58*/ 	.word	0x00000002
        /*0a5c*/ 	.word	0x00038840
        /*0a60*/ 	.short	0x010a
        /*0a62*/ 	.byte	0x3f
	.zero		1


	//   ....[64]....
        /*0a64*/ 	.word	0x0001a7e0
        /*0a68*/ 	.word	0x00000002
        /*0a6c*/ 	.word	0x00038860
        /*0a70*/ 	.short	0x010a
        /*0a72*/ 	.byte	0x3f
	.zero		1


	//   ....[65]....
        /*0a74*/ 	.word	0x0001ae80
        /*0a78*/ 	.word	0x00000002
        /*0a7c*/ 	.word	0x00038840
        /*0a80*/ 	.short	0x010a
        /*0a82*/ 	.byte	0x3f
	.zero		1


	//   ....[66]....
        /*0a84*/ 	.word	0x0001b090
        /*0a88*/ 	.word	0x00000002
        /*0a8c*/ 	.word	0x00038860
        /*0a90*/ 	.short	0x010a
        /*0a92*/ 	.byte	0x3f
	.zero		1


	//   ....[67]....
        /*0a94*/ 	.word	0x0001b6c0
        /*0a98*/ 	.word	0x00000002
        /*0a9c*/ 	.word	0x00038840
        /*0aa0*/ 	.short	0x010a
        /*0aa2*/ 	.byte	0x3f
	.zero		1


	//   ....[68]....
        /*0aa4*/ 	.word	0x0001b8e0
        /*0aa8*/ 	.word	0x00000002
        /*0aac*/ 	.word	0x00038860
        /*0ab0*/ 	.short	0x010a
        /*0ab2*/ 	.byte	0x3f
	.zero		1


	//   ....[69]....
        /*0ab4*/ 	.word	0x0001cbc0
        /*0ab8*/ 	.word	0x00000000
        /*0abc*/ 	.word	0x00038820
        /*0ac0*/ 	.short	0x010a
        /*0ac2*/ 	.byte	0x3f
	.zero		1


	//   ....[70]....
        /*0ac4*/ 	.word	0x0001cd60
        /*0ac8*/ 	.word	0x00000006
        /*0acc*/ 	.word	0x00000000
        /*0ad0*/ 	.short	0x010a
        /*0ad2*/ 	.byte	0x3f
	.zero		1


	//   ....[71]....
        /*0ad4*/ 	.word	0x0001cdd0
        /*0ad8*/ 	.word	0x00000007
        /*0adc*/ 	.word	0x00000000
        /*0ae0*/ 	.short	0x010a
        /*0ae2*/ 	.byte	0x3f
	.zero		1


	//   ....[72]....
        /*0ae4*/ 	.word	0x0001ce40
        /*0ae8*/ 	.word	0x00000004
        /*0aec*/ 	.word	0x00000000
        /*0af0*/ 	.short	0x010a
        /*0af2*/ 	.byte	0x3f
	.zero		1


	//   ....[73]....
        /*0af4*/ 	.word	0x0001ce70
        /*0af8*/ 	.word	0x00000003
        /*0afc*/ 	.word	0x00000000
        /*0b00*/ 	.short	0x010a
        /*0b02*/ 	.byte	0x3f
	.zero		1


	//   ....[74]....
        /*0b04*/ 	.word	0x0001ced0
        /*0b08*/ 	.word	0x00000046
        /*0b0c*/ 	.word	0x00038890
        /*0b10*/ 	.short	0x010a
        /*0b12*/ 	.byte	0x3f
	.zero		1


	//   ....[75]....
        /*0b14*/ 	.word	0x0001cf20
        /*0b18*/ 	.word	0x00000046
        /*0b1c*/ 	.word	0x00038890
        /*0b20*/ 	.short	0x010a
        /*0b22*/ 	.byte	0x3f
	.zero		1


	//   ....[76]....
        /*0b24*/ 	.word	0x0001cf70
        /*0b28*/ 	.word	0x00000046
        /*0b2c*/ 	.word	0x00038890
        /*0b30*/ 	.short	0x010a
        /*0b32*/ 	.byte	0x3f
	.zero		1


	//   ....[77]....
        /*0b34*/ 	.word	0x0001cfc0
        /*0b38*/ 	.word	0x00000046
        /*0b3c*/ 	.word	0x000388b0
        /*0b40*/ 	.short	0x010a
        /*0b42*/ 	.byte	0x3f
	.zero		1


	//   ....[78]....
        /*0b44*/ 	.word	0x0001d510
        /*0b48*/ 	.word	0x00000002
        /*0b4c*/ 	.word	0x00038800
        /*0b50*/ 	.short	0x010a
        /*0b52*/ 	.byte	0x3f
	.zero		1


	//   ....[79]....
        /*0b54*/ 	.word	0x0001da60
        /*0b58*/ 	.word	0x00000002
        /*0b5c*/ 	.word	0x00038800
        /*0b60*/ 	.short	0x010a
        /*0b62*/ 	.byte	0x3f
	.zero		1


	//   ....[80]....
        /*0b64*/ 	.word	0x0001dab0
        /*0b68*/ 	.word	0x0000000f
        /*0b6c*/ 	.word	0x00038830
        /*0b70*/ 	.short	0x010a
        /*0b72*/ 	.byte	0x3f
	.zero		1


	//   ....[81]....
        /*0b74*/ 	.word	0x0001db00
        /*0b78*/ 	.word	0x00000002
        /*0b7c*/ 	.word	0x00038810
        /*0b80*/ 	.short	0x010a
        /*0b82*/ 	.byte	0x3f
	.zero		1


	//   ....[82]....
        /*0b84*/ 	.word	0x0001db50
        /*0b88*/ 	.word	0x0000000f
        /*0b8c*/ 	.word	0x00038850
        /*0b90*/ 	.short	0x010a
        /*0b92*/ 	.byte	0x3f
	.zero		1


	//   ....[83]....
        /*0b94*/ 	.word	0x0001dba0
        /*0b98*/ 	.word	0x00000015
        /*0b9c*/ 	.word	0x00038830
        /*0ba0*/ 	.short	0x010a
        /*0ba2*/ 	.byte	0x3f
	.zero		1


	//   ....[84]....
        /*0ba4*/ 	.word	0x0001dbf0
        /*0ba8*/ 	.word	0x00000015
        /*0bac*/ 	.word	0x00038850
        /*0bb0*/ 	.short	0x010a
        /*0bb2*/ 	.byte	0x3f
	.zero		1


	//   ....[85]....
        /*0bb4*/ 	.word	0x0001dc40
        /*0bb8*/ 	.word	0x00000015
        /*0bbc*/ 	.word	0x00038830
        /*0bc0*/ 	.short	0x010a
        /*0bc2*/ 	.byte	0x3f
	.zero		1


	//   ....[86]....
        /*0bc4*/ 	.word	0x0001dc90
        /*0bc8*/ 	.word	0x00000015
        /*0bcc*/ 	.word	0x00038850
        /*0bd0*/ 	.short	0x010a
        /*0bd2*/ 	.byte	0x3f
	.zero		1


	//   ....[87]....
        /*0bd4*/ 	.word	0x0001de30
        /*0bd8*/ 	.word	0x00000009
        /*0bdc*/ 	.word	0x00038820
        /*0be0*/ 	.short	0x010a
        /*0be2*/ 	.byte	0x3f
	.zero		1


	//   ....[88]....
        /*0be4*/ 	.word	0x0001de80
        /*0be8*/ 	.word	0x00000005
        /*0bec*/ 	.word	0x000388a0
        /*0bf0*/ 	.short	0x010a
        /*0bf2*/ 	.byte	0x3f
	.zero		1


	//   ....[89]....
        /*0bf4*/ 	.word	0x0001ded0
        /*0bf8*/ 	.word	0x00000005
        /*0bfc*/ 	.word	0x000388c0
        /*0c00*/ 	.short	0x010a
        /*0c02*/ 	.byte	0x3f
	.zero		1


	//   ....[90]....
        /*0c04*/ 	.word	0x0001df20
        /*0c08*/ 	.word	0x00000006
        /*0c0c*/ 	.word	0x000388a0
        /*0c10*/ 	.short	0x010a
        /*0c12*/ 	.byte	0x3f
	.zero		1


	//   ....[91]....
        /*0c14*/ 	.word	0x0001df70
        /*0c18*/ 	.word	0x00000006
        /*0c1c*/ 	.word	0x000388c0
        /*0c20*/ 	.short	0x010a
        /*0c22*/ 	.byte	0x3f
	.zero		1


	//   ....[92]....
        /*0c24*/ 	.word	0x0001e110
        /*0c28*/ 	.word	0x00000009
        /*0c2c*/ 	.word	0x00038840
        /*0c30*/ 	.short	0x010a
        /*0c32*/ 	.byte	0x3f
	.zero		1


	//   ....[93]....
        /*0c34*/ 	.word	0x0001e190
        /*0c38*/ 	.word	0x00000009
        /*0c3c*/ 	.word	0x00038820
        /*0c40*/ 	.short	0x010a
        /*0c42*/ 	.byte	0x3f
	.zero		1


	//   ....[94]....
        /*0c44*/ 	.word	0x0001e1e0
        /*0c48*/ 	.word	0x00000005
        /*0c4c*/ 	.word	0x00038860
        /*0c50*/ 	.short	0x010a
        /*0c52*/ 	.byte	0x3f
	.zero		1


	//   ....[95]....
        /*0c54*/ 	.word	0x0001e230
        /*0c58*/ 	.word	0x00000002
        /*0c5c*/ 	.word	0x00038840
        /*0c60*/ 	.short	0x010a
        /*0c62*/ 	.byte	0x3f
	.zero		1


	//   ....[96]....
        /*0c64*/ 	.word	0x0001e280
        /*0c68*/ 	.word	0x00000002
        /*0c6c*/ 	.word	0x00038860
        /*0c70*/ 	.short	0x010a
        /*0c72*/ 	.byte	0x3f
	.zero		1


	//   ....[97]....
        /*0c74*/ 	.word	0x0001e2d0
        /*0c78*/ 	.word	0x00000002
        /*0c7c*/ 	.word	0x00038840
        /*0c80*/ 	.short	0x010a
        /*0c82*/ 	.byte	0x3f
	.zero		1


	//   ....[98]....
        /*0c84*/ 	.word	0x0001e320
        /*0c88*/ 	.word	0x00000002
        /*0c8c*/ 	.word	0x00038860
        /*0c90*/ 	.short	0x010a
        /*0c92*/ 	.byte	0x3f
	.zero		1


	//   ....[99]....
        /*0c94*/ 	.word	0x0001e370
        /*0c98*/ 	.word	0x00000002
        /*0c9c*/ 	.word	0x00038840
        /*0ca0*/ 	.short	0x010a
        /*0ca2*/ 	.byte	0x3f
	.zero		1


	//   ....[100]....
        /*0ca4*/ 	.word	0x0001e3c0
        /*0ca8*/ 	.word	0x00000002
        /*0cac*/ 	.word	0x00038860
        /*0cb0*/ 	.short	0x010a
        /*0cb2*/ 	.byte	0x3f
	.zero		1


	//   ....[101]....
        /*0cb4*/ 	.word	0x0001ed80
        /*0cb8*/ 	.word	0x00000000
        /*0cbc*/ 	.word	0x00038820
        /*0cc0*/ 	.short	0x010a
        /*0cc2*/ 	.byte	0x3f
	.zero		1


	//   ....[102]....
        /*0cc4*/ 	.word	0x0001ef20
        /*0cc8*/ 	.word	0x00000006
        /*0ccc*/ 	.word	0x00000000
        /*0cd0*/ 	.short	0x010a
        /*0cd2*/ 	.byte	0x3f
	.zero		1


	//   ....[103]....
        /*0cd4*/ 	.word	0x0001ef70
        /*0cd8*/ 	.word	0x00000007
        /*0cdc*/ 	.word	0x00000000
        /*0ce0*/ 	.short	0x010a
        /*0ce2*/ 	.byte	0x3f
	.zero		1


	//   ....[104]....
        /*0ce4*/ 	.word	0x0001efc0
        /*0ce8*/ 	.word	0x00000004
        /*0cec*/ 	.word	0x00000000
        /*0cf0*/ 	.short	0x010a
        /*0cf2*/ 	.byte	0x3f
	.zero		1


	//----- nvinfo : EIATTR_NUM_MBARRIERS
	.align		4
.L_639:
        /*0cf4*/ 	.byte	0x03, 0x38
        /*0cf6*/ 	.short	0x0017


	//----- nvinfo : EIATTR_EXIT_INSTR_OFFSETS
	.align		4
        /*0cf8*/ 	.byte	0x04, 0x1c
        /*0cfa*/ 	.short	(.L_641 - .L_640)


	//   ....[0]....
.L_640:
        /*0cfc*/ 	.word	0x0001cec0


	//----- nvinfo : EIATTR_MAX_THREADS
	.align		4
.L_641:
        /*0d00*/ 	.byte	0x04, 0x05
        /*0d02*/ 	.short	(.L_643 - .L_642)
.L_642:
        /*0d04*/ 	.word	0x00000180
        /*0d08*/ 	.word	0x00000001
        /*0d0c*/ 	.word	0x00000001


	//----- nvinfo : EIATTR_CRS_STACK_SIZE
	.align		4
.L_643:
        /*0d10*/ 	.byte	0x04, 0x1e
        /*0d12*/ 	.short	(.L_645 - .L_644)
.L_644:
        /*0d14*/ 	.word	0x00000000


	//----- nvinfo : EIATTR_CBANK_PARAM_SIZE
	.align		4
.L_645:
        /*0d18*/ 	.byte	0x03, 0x19
        /*0d1a*/ 	.short	0x0b70


	//----- nvinfo : EIATTR_PARAM_CBANK
	.align		4
        /*0d1c*/ 	.byte	0x04, 0x0a
        /*0d1e*/ 	.short	(.L_647 - .L_646)
	.align		4
.L_646:
        /*0d20*/ 	.word	index@(.nv.constant0._ZN7cutlass13device_kernelIN5flash11enable_sm90INS1_16FlashAttnFwdSm90INS1_25CollectiveMainloopFwdSm90ILi2EN4cute5tupleIJNS5_1CILi1EEES8_S8_EEENS6_IJNS7_ILi64EEESA_SA_EEELi512ENS_6half_tEfNS_4arch4Sm90ELb1ELb0ELb1ELb1ELb0ELb1ELb1ELb0ELb0ELb0ELb0ELb0EEENS1_21CollectiveEpilogueFwdINS6_IJSA_NS7_ILi512EEESA_EEES9_SC_SE_Li256ELb1ELb0ELb0ELb0EEENS1_36VarlenDynamicPersistentTileSchedulerILi64ELi64ELi256ELi32ELb0ELb0ELb1ELb1ELb1ELb1EEEEEEEEEvNT_6ParamsE)
        /*0d24*/ 	.short	0x0210
        /*0d26*/ 	.short	0x0b70


	//----- nvinfo : EIATTR_SW_WAR
	.align		4
.L_647:
        /*0d28*/ 	.byte	0x04, 0x36
        /*0d2a*/ 	.short	(.L_649 - .L_648)
.L_648:
        /*0d2c*/ 	.word	0x00000008
.L_649:


//--------------------- .nv.callgraph             --------------------------
	.section	.nv.callgraph,"",@"SHT_CUDA_CALLGRAPH"
	.align	4
	.sectionentsize	8
	.align		4
        /*0000*/ 	.word	0x00000000
	.align		4
        /*0004*/ 	.word	0xffffffff
	.align		4
        /*0008*/ 	.word	index@(_ZN7cutlass13device_kernelIN5flash11enable_sm90INS1_16FlashAttnFwdSm90INS1_25CollectiveMainloopFwdSm90ILi2EN4cute5tupleIJNS5_1CILi1EEES8_S8_EEENS6_IJNS7_ILi64EEESA_SA_EEELi512ENS_6half_tEfNS_4arch4Sm90ELb0ELb0ELb1ELb0ELb0ELb0ELb0ELb0ELb0ELb0ELb0ELb0EEENS1_21CollectiveEpilogueFwdINS6_IJSA_NS7_ILi512EEESA_EEES9_SC_SE_Li256ELb0ELb0ELb0ELb0EEENS1_29StaticPersistentTileSchedulerILb0EEEEEEEEEvNT_6ParamsE)
	.align		4
        /*000c*/ 	.word	index@(__assertfail)
	.align		4
        /*0010*/ 	.word	index@(_ZN7cutlass13device_kernelIN5flash11enable_sm90INS1_16FlashAttnFwdSm90INS1_25CollectiveMainloopFwdSm90ILi2EN4cute5tupleIJNS5_1CILi1EEES8_S8_EEENS6_IJNS7_ILi64EEESA_SA_EEELi512ENS_6half_tEfNS_4arch4Sm90ELb0ELb0ELb1ELb0ELb0ELb0ELb1ELb0ELb0ELb0ELb0ELb0EEENS1_21CollectiveEpilogueFwdINS6_IJSA_NS7_ILi512EEESA_EEES9_SC_SE_Li256ELb0ELb0ELb0ELb0EEENS1_29StaticPersistentTileSchedulerILb0EEEEEEEEEvNT_6ParamsE)
	.align		4
        /*0014*/ 	.word	index@(__assertfail)
	.align		4
        /*0018*/ 	.word	index@(_ZN7cutlass13device_kernelIN5flash11enable_sm90INS1_16FlashAttnFwdSm90INS1_25CollectiveMainloopFwdSm90ILi2EN4cute5tupleIJNS5_1CILi1EEES8_S8_EEENS6_IJNS7_ILi64EEESA_SA_EEELi512ENS_6half_tEfNS_4arch4Sm90ELb0ELb0ELb1ELb1ELb0ELb0ELb0ELb0ELb0ELb0ELb0ELb0EEENS1_21CollectiveEpilogueFwdINS6_IJSA_NS7_ILi512EEESA_EEES9_SC_SE_Li256ELb1ELb0ELb0ELb0EEENS1_36VarlenDynamicPersistentTileSchedulerILi64ELi64ELi256ELi32ELb0ELb0ELb1ELb0ELb1ELb1EEEEEEEEEvNT_6ParamsE)
	.align		4
        /*001c*/ 	.word	index@(__assertfail)
	.align		4
        /*0020*/ 	.word	index@(_ZN7cutlass13device_kernelIN5flash11enable_sm90INS1_16FlashAttnFwdSm90INS1_25CollectiveMainloopFwdSm90ILi2EN4cute5tupleIJNS5_1CILi1EEES8_S8_EEENS6_IJNS7_ILi64EEESA_SA_EEELi512ENS_6half_tEfNS_4arch4Sm90ELb0ELb0ELb1ELb1ELb0ELb1ELb0ELb0ELb0ELb0ELb0ELb0EEENS1_21CollectiveEpilogueFwdINS6_IJSA_NS7_ILi512EEESA_EEES9_SC_SE_Li256ELb1ELb0ELb0ELb0EEENS1_36VarlenDynamicPersistentTileSchedulerILi64ELi64ELi256ELi32ELb0ELb0ELb1ELb0ELb1ELb1EEEEEEEEEvNT_6ParamsE)
	.align		4
        /*0024*/ 	.word	index@(__assertfail)
	.align		4
        /*0028*/ 	.word	index@(_ZN7cutlass13device_kernelIN5flash11enable_sm90INS1_16FlashAttnFwdSm90INS1_25CollectiveMainloopFwdSm90ILi2EN4cute5tupleIJNS5_1CILi1EEES8_S8_EEENS6_IJNS7_ILi64EEESA_SA_EEELi512ENS_6half_tEfNS_4arch4Sm90ELb0ELb0ELb1ELb1ELb0ELb0ELb1ELb0ELb0ELb0ELb0ELb0EEENS1_21CollectiveEpilogueFwdINS6_IJSA_NS7_ILi512EEESA_EEES9_SC_SE_Li256ELb1ELb0ELb0ELb0EEENS1_36VarlenDynamicPersistentTileSchedulerILi64ELi64ELi256ELi32ELb0ELb0ELb1ELb0ELb1ELb1EEEEEEEEEvNT_6ParamsE)
	.align		4
        /*002c*/ 	.word	index@(__assertfail)
	.align		4
        /*0030*/ 	.word	index@(_ZN7cutlass13device_kernelIN5flash11enable_sm90INS1_16FlashAttnFwdSm90INS1_25CollectiveMainloopFwdSm90ILi2EN4cute5tupleIJNS5_1CILi1EEES8_S8_EEENS6_IJNS7_ILi64EEESA_SA_EEELi512ENS_6half_tEfNS_4arch4Sm90ELb0ELb0ELb1ELb1ELb0ELb1ELb1ELb0ELb0ELb0ELb0ELb0EEENS1_21CollectiveEpilogueFwdINS6_IJSA_NS7_ILi512EEESA_EEES9_SC_SE_Li256ELb1ELb0ELb0ELb0EEENS1_36VarlenDynamicPersistentTileSchedulerILi64ELi64ELi256ELi32ELb0ELb0ELb1ELb0ELb1ELb1EEEEEEEEEvNT_6ParamsE)
	.align		4
        /*0034*/ 	.word	index@(__assertfail)
	.align		4
        /*0038*/ 	.word	index@(_ZN7cutlass13device_kernelIN5flash11enable_sm90INS1_16FlashAttnFwdSm90INS1_25CollectiveMainloopFwdSm90ILi2EN4cute5tupleIJNS5_1CILi1EEES8_S8_EEENS6_IJNS7_ILi64EEESA_SA_EEELi512ENS_6half_tEfNS_4arch4Sm90ELb0ELb1ELb1ELb0ELb0ELb0ELb0ELb0ELb0ELb0ELb0ELb0EEENS1_21CollectiveEpilogueFwdINS6_IJSA_NS7_ILi512EEESA_EEES9_SC_SE_Li256ELb0ELb0ELb0ELb0EEENS1_30DynamicPersistentTileSchedulerILi256ELi32ELb0ELb0ELb1EEEEEEEEEvNT_6ParamsE)
	.align		4
        /*003c*/ 	.word	index@(__assertfail)
	.align		4
        /*0040*/ 	.word	index@(_ZN7cutlass13device_kernelIN5flash11enable_sm90INS1_16FlashAttnFwdSm90INS1_25CollectiveMainloopFwdSm90ILi2EN4cute5tupleIJNS5_1CILi1EEES8_S8_EEENS6_IJNS7_ILi64EEESA_SA_EEELi512ENS_6half_tEfNS_4arch4Sm90ELb0ELb1ELb1ELb0ELb0ELb0ELb1ELb0ELb0ELb0ELb0ELb0EEENS1_21CollectiveEpilogueFwdINS6_IJSA_NS7_ILi512EEESA_EEES9_SC_SE_Li256ELb0ELb0ELb0ELb0EEENS1_30DynamicPersistentTileSchedulerILi256ELi32ELb0ELb0ELb1EEEEEEEEEvNT_6ParamsE)
	.align		4
        /*0044*/ 	.word	index@(__assertfail)
	.align		4
        /*0048*/ 	.word	index@(_ZN7cutlass13device_kernelIN5flash11enable_sm90INS1_16FlashAttnFwdSm90INS1_25CollectiveMainloopFwdSm90ILi2EN4cute5tupleIJNS5_1CILi1EEES8_S8_EEENS6_IJNS7_ILi64EEESA_SA_EEELi512ENS_6half_tEfNS_4arch4Sm90ELb0ELb1ELb1ELb1ELb0ELb0ELb0ELb0ELb0ELb0ELb0ELb0EEENS1_21CollectiveEpilogueFwdINS6_IJSA_NS7_ILi512EEESA_EEES9_SC_SE_Li256ELb1ELb0ELb0ELb0EEENS1_36VarlenDynamicPersistentTileSchedulerILi64ELi64ELi256ELi32ELb0ELb0ELb1ELb1ELb0ELb1EEEEEEEEEvNT_6ParamsE)
	.align		4
        /*004c*/ 	.word	index@(__assertfail)
	.align		4
        /*0050*/ 	.word	index@(_ZN7cutlass13device_kernelIN5flash11enable_sm90INS1_16FlashAttnFwdSm90INS1_25CollectiveMainloopFwdSm90ILi2EN4cute5tupleIJNS5_1CILi1EEES8_S8_EEENS6_IJNS7_ILi64EEESA_SA_EEELi512ENS_6half_tEfNS_4arch4Sm90ELb0ELb1ELb1ELb1ELb0ELb1ELb0ELb0ELb0ELb0ELb0ELb0EEENS1_21CollectiveEpilogueFwdINS6_IJSA_NS7_ILi512EEESA_EEES9_SC_SE_Li256ELb1ELb0ELb0ELb0EEENS1_36VarlenDynamicPersistentTileSchedulerILi64ELi64ELi256ELi32ELb0ELb0ELb1ELb1ELb0ELb1EEEEEEEEEvNT_6ParamsE)
	.align		4
        /*0054*/ 	.word	index@(__assertfail)
	.align		4
        /*0058*/ 	.word	index@(_ZN7cutlass13device_kernelIN5flash11enable_sm90INS1_16FlashAttnFwdSm90INS1_25CollectiveMainloopFwdSm90ILi2EN4cute5tupleIJNS5_1CILi1EEES8_S8_EEENS6_IJNS7_ILi64EEESA_SA_EEELi512ENS_6half_tEfNS_4arch4Sm90ELb0ELb1ELb1ELb1ELb0ELb0ELb1ELb0ELb0ELb0ELb0ELb0EEENS1_21CollectiveEpilogueFwdINS6_IJSA_NS7_ILi512EEESA_EEES9_SC_SE_Li256ELb1ELb0ELb0ELb0EEENS1_36VarlenDynamicPersistentTileSchedulerILi64ELi64ELi256ELi32ELb0ELb0ELb1ELb1ELb0ELb1EEEEEEEEEvNT_6ParamsE)
	.align		4
        /*005c*/ 	.word	index@(__assertfail)
	.align		4
        /*0060*/ 	.word	index@(_ZN7cutlass13device_kernelIN5flash11enable_sm90INS1_16FlashAttnFwdSm90INS1_25CollectiveMainloopFwdSm90ILi2EN4cute5tupleIJNS5_1CILi1EEES8_S8_EEENS6_IJNS7_ILi64EEESA_SA_EEELi512ENS_6half_tEfNS_4arch4Sm90ELb0ELb1ELb1ELb1ELb0ELb1ELb1ELb0ELb0ELb0ELb0ELb0EEENS1_21CollectiveEpilogueFwdINS6_IJSA_NS7_ILi512EEESA_EEES9_SC_SE_Li256ELb1ELb0ELb0ELb0EEENS1_36VarlenDynamicPersistentTileSchedulerILi64ELi64ELi256ELi32ELb0ELb0ELb1ELb1ELb0ELb1EEEEEEEEEvNT_6ParamsE)
	.align		4
        /*0064*/ 	.word	index@(__assertfail)
	.align		4
        /*0068*/ 	.word	index@(_ZN7cutlass13device_kernelIN5flash11enable_sm90INS1_16FlashAttnFwdSm90INS1_25CollectiveMainloopFwdSm90ILi2EN4cute5tupleIJNS5_1CILi1EEES8_S8_EEENS6_IJNS7_ILi64EEESA_SA_EEELi512ENS_6half_tEfNS_4arch4Sm90ELb1ELb0ELb1ELb0ELb0ELb0ELb0ELb0ELb0ELb0ELb0ELb0EEENS1_21CollectiveEpilogueFwdINS6_IJSA_NS7_ILi512EEESA_EEES9_SC_SE_Li256ELb0ELb0ELb0ELb0EEENS1_30DynamicPersistentTileSchedulerILi256ELi32ELb0ELb0ELb1EEEEEEEEEvNT_6ParamsE)
	.align		4
        /*006c*/ 	.word	index@(__assertfail)
	.align		4
        /*0070*/ 	.word	index@(_ZN7cutlass13device_kernelIN5flash11enable_sm90INS1_16FlashAttnFwdSm90INS1_25CollectiveMainloopFwdSm90ILi2EN4cute5tupleIJNS5_1CILi1EEES8_S8_EEENS6_IJNS7_ILi64EEESA_SA_EEELi512ENS_6half_tEfNS_4arch4Sm90ELb1ELb0ELb1ELb0ELb0ELb0ELb1ELb0ELb0ELb0ELb0ELb0EEENS1_21CollectiveEpilogueFwdINS6_IJSA_NS7_ILi512EEESA_EEES9_SC_SE_Li256ELb0ELb0ELb0ELb0EEENS1_30DynamicPersistentTileSchedulerILi256ELi32ELb0ELb0ELb1EEEEEEEEEvNT_6ParamsE)
	.align		4
        /*0074*/ 	.word	index@(__assertfail)
	.align		4
        /*0078*/ 	.word	index@(_ZN7cutlass13device_kernelIN5flash11enable_sm90INS1_16FlashAttnFwdSm90INS1_25CollectiveMainloopFwdSm90ILi2EN4cute5tupleIJNS5_1CILi1EEES8_S8_EEENS6_IJNS7_ILi64EEESA_SA_EEELi512ENS_6half_tEfNS_4arch4Sm90ELb1ELb0ELb1ELb1ELb0ELb0ELb0ELb0ELb0ELb0ELb0ELb0EEENS1_21CollectiveEpilogueFwdINS6_IJSA_NS7_ILi512EEESA_EEES9_SC_SE_Li256ELb1ELb0ELb0ELb0EEENS1_36VarlenDynamicPersistentTileSchedulerILi64ELi64ELi256ELi32ELb0ELb0ELb1ELb1ELb1ELb1EEEEEEEEEvNT_6ParamsE)
	.align		4
        /*007c*/ 	.word	index@(__assertfail)
	.align		4
        /*0080*/ 	.word	index@(_ZN7cutlass13device_kernelIN5flash11enable_sm90INS1_16FlashAttnFwdSm90INS1_25CollectiveMainloopFwdSm90ILi2EN4cute5tupleIJNS5_1CILi1EEES8_S8_EEENS6_IJNS7_ILi64EEESA_SA_EEELi512ENS_6half_tEfNS_4arch4Sm90ELb1ELb0ELb1ELb1ELb0ELb1ELb0ELb0ELb0ELb0ELb0ELb0EEENS1_21CollectiveEpilogueFwdINS6_IJSA_NS7_ILi512EEESA_EEES9_SC_SE_Li256ELb1ELb0ELb0ELb0EEENS1_36VarlenDynamicPersistentTileSchedulerILi64ELi64ELi256ELi32ELb0ELb0ELb1ELb1ELb1ELb1EEEEEEEEEvNT_6ParamsE)
	.align		4
        /*0084*/ 	.word	index@(__assertfail)
	.align		4
        /*0088*/ 	.word	index@(_ZN7cutlass13device_kernelIN5flash11enable_sm90INS1_16FlashAttnFwdSm90INS1_25CollectiveMainloopFwdSm90ILi2EN4cute5tupleIJNS5_1CILi1EEES8_S8_EEENS6_IJNS7_ILi64EEESA_SA_EEELi512ENS_6half_tEfNS_4arch4Sm90ELb1ELb0ELb1ELb1ELb0ELb0ELb1ELb0ELb0ELb0ELb0ELb0EEENS1_21CollectiveEpilogueFwdINS6_IJSA_NS7_ILi512EEESA_EEES9_SC_SE_Li256ELb1ELb0ELb0ELb0EEENS1_36VarlenDynamicPersistentTileSchedulerILi64ELi64ELi256ELi32ELb0ELb0ELb1ELb1ELb1ELb1EEEEEEEEEvNT_6ParamsE)
	.align		4
        /*008c*/ 	.word	index@(__assertfail)
	.align		4
        /*0090*/ 	.word	index@(_ZN7cutlass13device_kernelIN5flash11enable_sm90INS1_16FlashAttnFwdSm90INS1_25CollectiveMainloopFwdSm90ILi2EN4cute5tupleIJNS5_1CILi1EEES8_S8_EEENS6_IJNS7_ILi64EEESA_SA_EEELi512ENS_6half_tEfNS_4arch4Sm90ELb1ELb0ELb1ELb1ELb0ELb1ELb1ELb0ELb0ELb0ELb0ELb0EEENS1_21CollectiveEpilogueFwdINS6_IJSA_NS7_ILi512EEESA_EEES9_SC_SE_Li256ELb1ELb0ELb0ELb0EEENS1_36VarlenDynamicPersistentTileSchedulerILi64ELi64ELi256ELi32ELb0ELb0ELb1ELb1ELb1ELb1EEEEEEEEEvNT_6ParamsE)
	.align		4
        /*0094*/ 	.word	index@(__assertfail)
	.align		4
        /*0098*/ 	.word	0x00000000
	.align		4
        /*009c*/ 	.word	0xfffffffe
	.align		4
        /*00a0*/ 	.word	0x00000000
	.align		4
        /*00a4*/ 	.word	0xfffffffd
	.align		4
        /*00a8*/ 	.word	0x00000000
	.align		4
        /*00ac*/ 	.word	0xfffffffc


//--------------------- .nv.constant4             --------------------------
	.section	.nv.constant4,"a",@progbits
	.align	8
	.align		8
.nv.constant4:
        /*0000*/ 	.dword	__assertfail
	.align		8
        /*0008*/ 	.dword	__unnamed_1
	.align		8
        /*0010*/ 	.dword	__unnamed_2
	.align		8
        /*0018*/ 	.dword	__unnamed_3
	.align		8
        /*0020*/ 	.dword	__unnamed_4
	.align		8
        /*0028*/ 	.dword	__unnamed_5
	.align		8
        /*0030*/ 	.dword	_ZN77_INTERNAL_59f6c9a8_41_flash_fwd_hdim64_512_fp16_softcap_sm90_cu_bdbb69e5_35654cuda3std3__45__cpo5beginE
	.align		8
        /*0038*/ 	.dword	_ZN77_INTERNAL_59f6c9a8_41_flash_fwd_hdim64_512_fp16_softcap_sm90_cu_bdbb69e5_35654cuda3std3__45__cpo3endE
	.align		8
        /*0040*/ 	.dword	_ZN77_INTERNAL_59f6c9a8_41_flash_fwd_hdim64_512_fp16_softcap_sm90_cu_bdbb69e5_35654cuda3std3__45__cpo6cbeginE
	.align		8
        /*0048*/ 	.dword	_ZN77_INTERNAL_59f6c9a8_41_flash_fwd_hdim64_512_fp16_softcap_sm90_cu_bdbb69e5_35654cuda3std3__45__cpo4cendE
	.align		8
        /*0050*/ 	.dword	_ZN77_INTERNAL_59f6c9a8_41_flash_fwd_hdim64_512_fp16_softcap_sm90_cu_bdbb69e5_35654cuda3std3__479_GLOBAL__N__59f6c9a8_41_flash_fwd_hdim64_512_fp16_softcap_sm90_cu_bdbb69e5_35656ignoreE
	.align		8
        /*0058*/ 	.dword	_ZN77_INTERNAL_59f6c9a8_41_flash_fwd_hdim64_512_fp16_softcap_sm90_cu_bdbb69e5_35654cuda3std3__419piecewise_constructE
	.align		8
        /*0060*/ 	.dword	_ZN77_INTERNAL_59f6c9a8_41_flash_fwd_hdim64_512_fp16_softcap_sm90_cu_bdbb69e5_35654cuda3std3__48in_placeE
	.align		8
        /*0068*/ 	.dword	_ZN77_INTERNAL_59f6c9a8_41_flash_fwd_hdim64_512_fp16_softcap_sm90_cu_bdbb69e5_35654cuda3std6ranges3__45__cpo4swapE
	.align		8
        /*0070*/ 	.dword	_ZN77_INTERNAL_59f6c9a8_41_flash_fwd_hdim64_512_fp16_softcap_sm90_cu_bdbb69e5_35654cuda3std6ranges3__45__cpo9iter_moveE
	.align		8
        /*0078*/ 	.dword	_ZN77_INTERNAL_59f6c9a8_41_flash_fwd_hdim64_512_fp16_softcap_sm90_cu_bdbb69e5_35654cute7productE
	.align		8
        /*0080*/ 	.dword	_ZN77_INTERNAL_59f6c9a8_41_flash_fwd_hdim64_512_fp16_softcap_sm90_cu_bdbb69e5_35654cute1_E
	.align		8
        /*0088*/ 	.dword	$str$20
	.align		8
        /*0090*/ 	.dword	$str$21


//--------------------- .text._ZN7cutlass13device_kernelIN5flash11enable_sm90INS1_16FlashAttnFwdSm90INS1_25CollectiveMainloopFwdSm90ILi2EN4cute5tupleIJNS5_1CILi1EEES8_S8_EEENS6_IJNS7_ILi64EEESA_SA_EEELi512ENS_6half_tEfNS_4arch4Sm90ELb0ELb0ELb1ELb0ELb0ELb0ELb0ELb0ELb0ELb0ELb0ELb0EEENS1_21CollectiveEpilogueFwdINS6_IJSA_NS7_ILi512EEESA_EEES9_SC_SE_Li256ELb0ELb0ELb0ELb0EEENS1_29StaticPersistentTileSchedulerILb0EEEEEEEEEvNT_6ParamsE --------------------------
	.section	.text._ZN7cutlass13device_kernelIN5flash11enable_sm90INS1_16FlashAttnFwdSm90INS1_25CollectiveMainloopFwdSm90ILi2EN4cute5tupleIJNS5_1CILi1EEES8_S8_EEENS6_IJNS7_ILi64EEESA_SA_EEELi512ENS_6half_tEfNS_4arch4Sm90ELb0ELb0ELb1ELb0ELb0ELb0ELb0ELb0ELb0ELb0ELb0ELb0EEENS1_21CollectiveEpilogueFwdINS6_IJSA_NS7_ILi512EEESA_EEES9_SC_SE_Li256ELb0ELb0ELb0ELb0EEENS1_29StaticPersistentTileSchedulerILb0EEEEEEEEEvNT_6ParamsE,"ax",@progbits
	.align	128
.text._ZN7cutlass13device_kernelIN5flash11enable_sm90INS1_16FlashAttnFwdSm90INS1_25CollectiveMainloopFwdSm90ILi2EN4cute5tupleIJNS5_1CILi1EEES8_S8_EEENS6_IJNS7_ILi64EEESA_SA_EEELi512ENS_6half_tEfNS_4arch4Sm90ELb0ELb0ELb1ELb0ELb0ELb0ELb0ELb0ELb0ELb0ELb0ELb0EEENS1_21CollectiveEpilogueFwdINS6_IJSA_NS7_ILi512EEESA_EEES9_SC_SE_Li256ELb0ELb0ELb0ELb0EEENS1_29StaticPersistentTileSchedulerILb0EEEEEEEEEvNT_6ParamsE:
        .type           _ZN7cutlass13device_kernelIN5flash11enable_sm90INS1_16FlashAttnFwdSm90INS1_25CollectiveMainloopFwdSm90ILi2EN4cute5tupleIJNS5_1CILi1EEES8_S8_EEENS6_IJNS7_ILi64EEESA_SA_EEELi512ENS_6half_tEfNS_4arch4Sm90ELb0ELb0ELb1ELb0ELb0ELb0ELb0ELb0ELb0ELb0ELb0ELb0EEENS1_21CollectiveEpilogueFwdINS6_IJSA_NS7_ILi512EEESA_EEES9_SC_SE_Li256ELb0ELb0ELb0ELb0EEENS1_29StaticPersistentTileSchedulerILb0EEEEEEEEEvNT_6ParamsE,@function
        .size           _ZN7cutlass13device_kernelIN5flash11enable_sm90INS1_16FlashAttnFwdSm90INS1_25CollectiveMainloopFwdSm90ILi2EN4cute5tupleIJNS5_1CILi1EEES8_S8_EEENS6_IJNS7_ILi64EEESA_SA_EEELi512ENS_6half_tEfNS_4arch4Sm90ELb0ELb0ELb1ELb0ELb0ELb0ELb0ELb0ELb0ELb0ELb0ELb0EEENS1_21CollectiveEpilogueFwdINS6_IJSA_NS7_ILi512EEESA_EEES9_SC_SE_Li256ELb0ELb0ELb0ELb0EEENS1_29StaticPersistentTileSchedulerILb0EEEEEEEEEvNT_6ParamsE,(.L_x_4549 - _ZN7cutlass13device_kernelIN5flash11enable_sm90INS1_16FlashAttnFwdSm90INS1_25CollectiveMainloopFwdSm90ILi2EN4cute5tupleIJNS5_1CILi1EEES8_S8_EEENS6_IJNS7_ILi64EEESA_SA_EEELi512ENS_6half_tEfNS_4arch4Sm90ELb0ELb0ELb1ELb0ELb0ELb0ELb0ELb0ELb0ELb0ELb0ELb0EEENS1_21CollectiveEpilogueFwdINS6_IJSA_NS7_ILi512EEESA_EEES9_SC_SE_Li256ELb0ELb0ELb0ELb0EEENS1_29StaticPersistentTileSchedulerILb0EEEEEEEEEvNT_6ParamsE)
        .other          _ZN7cutlass13device_kernelIN5flash11enable_sm90INS1_16FlashAttnFwdSm90INS1_25CollectiveMainloopFwdSm90ILi2EN4cute5tupleIJNS5_1CILi1EEES8_S8_EEENS6_IJNS7_ILi64EEESA_SA_EEELi512ENS_6half_tEfNS_4arch4Sm90ELb0ELb0ELb1ELb0ELb0ELb0ELb0ELb0ELb0ELb0ELb0ELb0EEENS1_21CollectiveEpilogueFwdINS6_IJSA_NS7_ILi512EEESA_EEES9_SC_SE_Li256ELb0ELb0ELb0ELb0EEENS1_29StaticPersistentTileSchedulerILb0EEEEEEEEEvNT_6ParamsE,@"STO_CUDA_ENTRY STV_DEFAULT"
_ZN7cutlass13device_kernelIN5flash11enable_sm90INS1_16FlashAttnFwdSm90INS1_25CollectiveMainloopFwdSm90ILi2EN4cute5tupleIJNS5_1CILi1EEES8_S8_EEENS6_IJNS7_ILi64EEESA_SA_EEELi512ENS_6half_tEfNS_4arch4Sm90ELb0ELb0ELb1ELb0ELb0ELb0ELb0ELb0ELb0ELb0ELb0ELb0EEENS1_21CollectiveEpilogueFwdINS6_IJSA_NS7_ILi512EEESA_EEES9_SC_SE_Li256ELb0ELb0ELb0ELb0EEENS1_29StaticPersistentTileSchedulerILb0EEEEEEEEEvNT_6ParamsE:
[----:B------:R-:W1:Y:S02]  /*0000*/  LDC R1, c[0x0][0x28] ;  /* 0x00000a00ff017b82 */ /* 0x000e640000000800 */
[----:B-1----:R-:W-:Y:S01]  /*0010*/  IADD3 R1, R1, -0x20, RZ ;  /* 0xffffffe001017810 */ /* 0x002fe20007ffe0ff */
[----:B------:R-:W1:Y:S01]  /*0020*/  S2R R4, SR_TID.X ;  /* 0x0000000000047919 */ /* 0x000e620000002100 */
[----:B------:R-:W-:Y:S01]  /*0030*/  ELECT P0, URZ, PT ;  /* 0x00000000003f782f */ /* 0x000fe20003800000 */
[----:B------:R-:W-:Y:S01]  /*0040*/  BSSY B0, `(.L_x_0) ;  /* 0x0000014000007945 */ /* 0x000fe20003800000 */
[----:B-1----:R-:W-:-:S05]  /*0050*/  SHF.R.U32.HI R0, RZ, 0x5, R4 ;  /* 0x00000005ff007819 */ /* 0x002fca0000011604 */
[----:B------:R-:W1:Y:S02]  /*0060*/  SHFL.IDX PT, R2, R0, RZ, 0x1f ;  /* 0x00001fff00027589 */ /* 0x000e6400000e0000 */
[----:B-1----:R-:W-:Y:S02]  /*0070*/  ISETP.EQ.AND P0, PT, R2, RZ, P0 ;  /* 0x000000ff0200720c */ /* 0x002fe40000702270 */
[----:B------:R-:W-:-:S11]  /*0080*/  SHF.R.U32.HI R2, RZ, 0x7, R4 ;  /* 0x00000007ff027819 */ /* 0x000fd60000011604 */
[----:B------:R-:W-:Y:S05]  /*0090*/  @!P0 BRA `(.L_x_1) ;  /* 0x0000000000388947 */ /* 0x000fea0003800000 */
[----:B------:R-:W-:Y:S02]  /*00a0*/  ULDC.64 UR4, c[0x0][0x198] ;  /* 0x0000660000047ab9 */ /* 0x000fe40000000a00 */
[----:B------:R-:W-:Y:S02]  /*00b0*/  UIADD3 UR6, UP0, UR4, 0x270, URZ ;  /* 0x0000027004067890 */ /* 0x000fe4000ff1e03f */
[----:B------:R-:W-:Y:S02]  /*00c0*/  UIADD3 UR8, UP1, UR4, 0x370, URZ ;  /* 0x0000037004087890 */ /* 0x000fe4000ff3e03f */
[----:B------:R-:W-:Y:S02]  /*00d0*/  UIADD3 UR10, UP2, UR4, 0x470, URZ ;  /* 0x00000470040a7890 */ /* 0x000fe4000ff5e03f */
[----:B------:R-:W-:Y:S02]  /*00e0*/  UIADD3 UR4, UP3, UR4, 0x9f0, URZ ;  /* 0x000009f004047890 */ /* 0x000fe4000ff7e03f */
[----:B------:R-:W-:-:S02]  /*00f0*/  UIADD3.X UR7, URZ, UR5, URZ, UP0, !UPT ;  /* 0x000000053f077290 */ /* 0x000fc400087fe43f */
[----:B------:R-:W-:Y:S02]  /*0100*/  UIADD3.X UR9, URZ, UR5, URZ, UP1, !UPT ;  /* 0x000000053f097290 */ /* 0x000fe40008ffe43f */
[----:B------:R-:W-:Y:S02]  /*0110*/  UIADD3.X UR11, URZ, UR5, URZ, UP2, !UPT ;  /* 0x000000053f0b7290 */ /* 0x000fe400097fe43f */
[----:B------:R-:W-:-:S03]  /*0120*/  UIADD3.X UR5, URZ, UR5, URZ, UP3, !UPT ;  /* 0x000000053f057290 */ /* 0x000fc60009ffe43f */
[----:B------:R1:W-:Y:S02]  /*0130*/  UTMACCTL.PF [UR6] ;  /* 0x00000000060079b9 */ /* 0x0003e40008040000 */
[----:B------:R1:W-:Y:S02]  /*0140*/  UTMACCTL.PF [UR8] ;  /* 0x00000000080079b9 */ /* 0x0003e40008040000 */
[----:B------:R1:W-:Y:S02]  /*0150*/  UTMACCTL.PF [UR10] ;  /* 0x000000000a0079b9 */ /* 0x0003e40008040000 */
[----:B------:R1:W-:Y:S02]  /*0160*/  UTMACCTL.PF [UR4] ;  /* 0x00000000040079b9 */ /* 0x0003e40008040000 */
[----:B-1----:R-:W-:Y:S01]  /*0170*/  NOP ;  /* 0x0000000000007918 */ /* 0x002fe20000000000 */
.L_x_1:
[----:B------:R-:W-:Y:S05]  /*0180*/  BSYNC B0 ;  /* 0x0000000000007941 */ /* 0x000fea0003800000 */
.L_x_0:
[----:B------:R-:W-:Y:S01]  /*0190*/  VOTEU.ANY UP0, P0 ;  /* 0x00000000003f7886 */ /* 0x000fe20000000100 */
[----:B------:R-:W1:Y:S01]  /*01a0*/  SHFL.IDX PT, R2, R2, RZ, 0x1f ;  /* 0x00001fff02027589 */ /* 0x000e6200000e0000 */
[----:B------:R-:W-:Y:S01]  /*01b0*/  UMOV UR4, 0x1 ;  /* 0x0000000100047882 */ /* 0x000fe20000000000 */
[----:B------:R-:W-:Y:S01]  /*01c0*/  VOTEU.ANY UP1, P0 ;  /* 0x00000000003f7886 */ /* 0x000fe20000020100 */
[----:B------:R-:W-:Y:S01]  /*01d0*/  VOTEU.ANY UP2, P0 ;  /* 0x00000000003f7886 */ /* 0x000fe20000040100 */
[----:B------:R-:W2:Y:S01]  /*01e0*/  @UP0 S2UR UR7, SR_CgaCtaId ;  /* 0x00000000000709c3 */ /* 0x000ea20000008800 */
[----:B------:R-:W3:Y:S01]  /*01f0*/  SHFL.IDX PT, R3, R0, RZ, 0x1f ;  /* 0x00001fff00037589 */ /* 0x000ee200000e0000 */
[----:B------:R-:W-:Y:S01]  /*0200*/  @UP0 UMOV UR6, 0x400 ;  /* 0x0000040000060882 */ /* 0x000fe20000000000 */
[----:B------:R-:W-:-:S04]  /*0210*/  @UP0 UIADD3 UR4, -UR4, 0x100000, URZ ;  /* 0x0010000004040890 */ /* 0x000fc8000fffe13f */
[----:B------:R-:W-:Y:S02]  /*0220*/  @UP0 USHF.L.U32 UR5, UR4, 0xb, URZ ;  /* 0x0000000b04050899 */ /* 0x000fe4000800063f */
[----:B------:R-:W-:Y:S01]  /*0230*/  @UP0 USHF.L.U32 UR4, UR4, 0x1, URZ ;  /* 0x0000000104040899 */ /* 0x000fe2000800063f */
[----:B-1----:R-:W-:Y:S01]  /*0240*/  R2UR UR47, R2 ;  /* 0x00000000022f72ca */ /* 0x002fe200000e0000 */
[----:B--2---:R-:W-:Y:S01]  /*0250*/  @UP0 ULEA UR6, UR7, UR6, 0x18 ;  /* 0x0000000607060291 */ /* 0x004fe2000f8ec03f */
[----:B---3--:R-:W-:-:S11]  /*0260*/  ISETP.NE.AND P1, PT, R3, RZ, PT ;  /* 0x000000ff0300720c */ /* 0x008fd60003f25270 */
[----:B------:R-:W-:Y:S01]  /*0270*/  UISETP.NE.AND UP0, UPT, UR47, URZ, UPT ;  /* 0x0000003f2f00728c */ /* 0x000fe2000bf05270 */
[----:B------:R-:W1:Y:S02]  /*0280*/  FENCE.VIEW.ASYNC.S ;  /* 0x00000000000073c6 */ /* 0x000e640000000000 */
[----:B-1----:R1:W2:Y:S01]  /*0290*/  @UP1 SYNCS.EXCH.64 URZ, [UR6+0x28c00], UR4 ;  /* 0x028c0004063f15b2 */ /* 0x0022a20008000100 */
[----:B------:R1:W3:Y:S01]  /*02a0*/  @UP2 SYNCS.EXCH.64 URZ, [UR6+0x28c20], UR4 ;  /* 0x028c2004063f25b2 */ /* 0x0002e20008000100 */
[----:B------:R-:W-:Y:S06]  /*02b0*/  @P1 BRA `(.L_x_2) ;  /* 0x0000000000381947 */ /* 0x000fec0003800000 */
[----:B-1----:R-:W1:Y:S01]  /*02c0*/  S2UR UR5, SR_CgaCtaId ;  /* 0x00000000000579c3 */ /* 0x002e620000008800 */
[----:B------:R-:W-:Y:S01]  /*02d0*/  UMOV UR4, 0x400 ;  /* 0x0000040000047882 */ /* 0x000fe20000000000 */
[----:B------:R-:W-:Y:S01]  /*02e0*/  UMOV UR7, 0x1 ;  /* 0x0000000100077882 */ /* 0x000fe20000000000 */
[----:B------:R-:W-:Y:S01]  /*02f0*/  ELECT P0, URZ, PT ;  /* 0x00000000003f782f */ /* 0x000fe20003800000 */
[----:B-1----:R-:W-:Y:S02]  /*0300*/  ULEA UR6, UR5, UR4, 0x18 ;  /* 0x0000000405067291 */ /* 0x002fe4000f8ec03f */
[----:B------:R-:W-:-:S04]  /*0310*/  UIADD3 UR4, -UR7, 0x100000, URZ ;  /* 0x0010000007047890 */ /* 0x000fc8000fffe13f */
[----:B------:R-:W-:Y:S02]  /*0320*/  USHF.L.U32 UR5, UR4, 0xb, URZ ;  /* 0x0000000b04057899 */ /* 0x000fe4000800063f */
[----:B------:R-:W-:Y:S01]  /*0330*/  USHF.L.U32 UR4, UR4, 0x1, URZ ;  /* 0x0000000104047899 */ /* 0x000fe2000800063f */
[----:B------:R-:W1:Y:S11]  /*0340*/  FENCE.VIEW.ASYNC.S ;  /* 0x00000000000073c6 */ /* 0x000e760000000000 */
[----:B-1----:R4:W1:Y:S01]  /*0350*/  SYNCS.EXCH.64 URZ, [UR6+0x28c30], UR4 ;  /* 0x028c3004063f75b2 */ /* 0x0028620008000100 */
[----:B------:R4:W1:Y:S01]  /*0360*/  SYNCS.EXCH.64 URZ, [UR6+0x28c40], UR4 ;  /* 0x028c4004063f75b2 */ /* 0x0008620008000100 */
[----:B------:R4:W1:Y:S01]  /*0370*/  SYNCS.EXCH.64 URZ, [UR6+0x28c38], UR4 ;  /* 0x028c3804063f75b2 */ /* 0x0008620008000100 */
[----:B------:R4:W1:Y:S02]  /*0380*/  SYNCS.EXCH.64 URZ, [UR6+0x28c48], UR4 ;  /* 0x028c4804063f75b2 */ /* 0x0008640008000100 */
[----:B----4-:R-:W-:Y:S01]  /*0390*/  NOP ;  /* 0x0000000000007918 */ /* 0x010fe20000000000 */
.L_x_2:
[----:B------:R-:W4:Y:S01]  /*03a0*/  SHFL.IDX PT, R2, R0, RZ, 0x1f ;  /* 0x00001fff00027589 */ /* 0x000f2200000e0000 */
[----:B------:R-:W-:Y:S01]  /*03b0*/  NOP ;  /* 0x0000000000007918 */ /* 0x000fe20000000000 */
[----:B----4-:R-:W-:-:S13]  /*03c0*/  ISETP.NE.AND P0, PT, R2, RZ, PT ;  /* 0x000000ff0200720c */ /* 0x010fda0003f05270 */
[----:B------:R-:W-:Y:S05]  /*03d0*/  @P0 BRA `(.L_x_3) ;  /* 0x0000000000480947 */ /* 0x000fea0003800000 */
[----:B-1----:R-:W1:Y:S01]  /*03e0*/  S2UR UR5, SR_CgaCtaId ;  /* 0x00000000000579c3 */ /* 0x002e620000008800 */
[----:B------:R-:W-:Y:S01]  /*03f0*/  UMOV UR4, 0x400 ;  /* 0x0000040000047882 */ /* 0x000fe20000000000 */
[----:B------:R-:W-:Y:S01]  /*0400*/  UMOV UR6, 0x1 ;  /* 0x0000000100067882 */ /* 0x000fe20000000000 */
[----:B------:R-:W-:Y:S01]  /*0410*/  UMOV UR9, 0x2 ;  /* 0x0000000200097882 */ /* 0x000fe20000000000 */
[----:B------:R-:W-:-:S04]  /*0420*/  UIADD3 UR6, -UR6, 0x100000, URZ ;  /* 0x0010000006067890 */ /* 0x000fc8000fffe13f */
[----:B------:R-:W-:Y:S02]  /*0430*/  USHF.L.U32 UR7, UR6, 0xb, URZ ;  /* 0x0000000b06077899 */ /* 0x000fe4000800063f */
[----:B------:R-:W-:Y:S01]  /*0440*/  USHF.L.U32 UR6, UR6, 0x1, URZ ;  /* 0x0000000106067899 */ /* 0x000fe2000800063f */
[----:B------:R-:W-:Y:S01]  /*0450*/  ELECT P0, URZ, PT ;  /* 0x00000000003f782f */ /* 0x000fe20003800000 */
[----:B-1----:R-:W-:Y:S02]  /*0460*/  ULEA UR8, UR5, UR4, 0x18 ;  /* 0x0000000405087291 */ /* 0x002fe4000f8ec03f */
[----:B------:R-:W-:-:S04]  /*0470*/  UIADD3 UR4, -UR9, 0x100000, URZ ;  /* 0x0010000009047890 */ /* 0x000fc8000fffe13f */
[----:B------:R-:W-:Y:S02]  /*0480*/  USHF.L.U32 UR5, UR4, 0xb, URZ ;  /* 0x0000000b04057899 */ /* 0x000fe4000800063f */
[----:B------:R-:W-:Y:S01]  /*0490*/  USHF.L.U32 UR4, UR4, 0x1, URZ ;  /* 0x0000000104047899 */ /* 0x000fe2000800063f */
[----:B------:R-:W1:Y:S03]  /*04a0*/  FENCE.VIEW.ASYNC.S ;  /* 0x00000000000073c6 */ /* 0x000e660000000000 */
[----:B-1----:R4:W1:Y:S08]  /*04b0*/  SYNCS.EXCH.64 URZ, [UR8+0x28c50], UR6 ;  /* 0x028c5006083f75b2 */ /* 0x0028700008000100 */
[----:B------:R4:W1:Y:S01]  /*04c0*/  SYNCS.EXCH.64 URZ, [UR8+0x28c60], UR4 ;  /* 0x028c6004083f75b2 */ /* 0x0008620008000100 */
[----:B------:R4:W1:Y:S01]  /*04d0*/  SYNCS.EXCH.64 URZ, [UR8+0x28c58], UR6 ;  /* 0x028c5806083f75b2 */ /* 0x0008620008000100 */
[----:B------:R4:W1:Y:S02]  /*04e0*/  SYNCS.EXCH.64 URZ, [UR8+0x28c68], UR4 ;  /* 0x028c6804083f75b2 */ /* 0x0008640008000100 */
[----:B----4-:R-:W-:Y:S01]  /*04f0*/  NOP ;  /* 0x0000000000007918 */ /* 0x010fe20000000000 */
.L_x_3:
[----:B------:R-:W4:Y:S01]  /*0500*/  SHFL.IDX PT, R2, R0, RZ, 0x1f ;  /* 0x00001fff00027589 */ /* 0x000f2200000e0000 */
[----:B------:R-:W-:Y:S01]  /*0510*/  NOP ;  /* 0x0000000000007918 */ /* 0x000fe20000000000 */
[----:B----4-:R-:W-:-:S13]  /*0520*/  ISETP.NE.AND P0, PT, R2, RZ, PT ;  /* 0x000000ff0200720c */ /* 0x010fda0003f05270 */
[----:B------:R-:W-:Y:S05]  /*0530*/  @P0 BRA `(.L_x_4) ;  /* 0x0000000000380947 */ /* 0x000fea0003800000 */
        /* <DEDUP_REMOVED lines=14> */
.L_x_4:
        /* <DEDUP_REMOVED lines=8> */
[----:B------:R-:W-:Y:S01]  /*06a0*/  ELECT P0, URZ, PT ;  /* 0x00000000003f782f */ /* 0x000fe20003800000 */
[----:B-1----:R-:W-:Y:S02]  /*06b0*/  ULEA UR8, UR5, UR4, 0x18 ;  /* 0x0000000405087291 */ /* 0x002fe4000f8ec03f */
[----:B------:R-:W-:-:S04]  /*06c0*/  UIADD3 UR4, -UR6, 0x100000, URZ ;  /* 0x0010000006047890 */ /* 0x000fc8000fffe13f */
[----:B------:R-:W-:Y:S02]  /*06d0*/  USHF.L.U32 UR5, UR4, 0xb, URZ ;  /* 0x0000000b04057899 */ /* 0x000fe4000800063f */
[----:B------:R-:W-:Y:S02]  /*06e0*/  USHF.L.U32 UR4, UR4, 0x1, URZ ;  /* 0x0000000104047899 */ /* 0x000fe4000800063f */
        /* <DEDUP_REMOVED lines=9> */
.L_x_5:
        /* <DEDUP_REMOVED lines=22> */
.L_x_6:
[----:B------:R-:W-:Y:S01]  /*08e0*/  PLOP3.LUT P0, PT, PT, PT, UP0, 0x80, 0x0 ;  /* 0x000000000000781c */ /* 0x000fe20003f0f008 */
[----:B------:R-:W-:Y:S01]  /*08f0*/  UMOV UR38, 0x1 ;  /* 0x0000000100267882 */ /* 0x000fe20000000000 */
[----:B------:R-:W-:Y:S01]  /*0900*/  NOP ;  /* 0x0000000000007918 */ /* 0x000fe20000000000 */
[----:B------:R-:W-:Y:S01]  /*0910*/  USEL UR38, UR38, 0x2, !UP0 ;  /* 0x0000000226267887 */ /* 0x000fe2000c000000 */
[----:B------:R-:W-:Y:S01]  /*0920*/  ULDC.64 UR48, c[0x0][0x208] ;  /* 0x0000820000307ab9 */ /* 0x000fe20000000a00 */
[----:B-123--:R-:W-:Y:S08]  /*0930*/  BAR.SYNC.DEFER_BLOCKING 0x0 ;  /* 0x0000000000007b1d */ /* 0x00eff00000010000 */
[----:B------:R-:W-:Y:S05]  /*0940*/  @!P0 BRA `(.L_x_7) ;  /* 0x0000007400148947 */ /* 0x000fea0003800000 */
.L_x_8:
[----:B------:R-:W-:-:S08]  /*0950*/  NOP ;  /* 0x0000000000007918 */ /* 0x000fd00000000000 */
[----:B------:R-:W1:Y:S02]  /*0960*/  USETMAXREG.TRY_ALLOC.CTAPOOL UP0, 0xf0 ;  /* 0x000000f0000079c8 */ /* 0x000e640008000600 */
[----:B-1----:R-:W-:-:S13]  /*0970*/  PLOP3.LUT P0, PT, PT, PT, UP0, 0x80, 0x0 ;  /* 0x000000000000781c */ /* 0x002fda0003f0f008 */
[----:B------:R-:W-:Y:S05]  /*0980*/  @!P0 BRA `(.L_x_8) ;  /* 0xfffffffc00f08947 */ /* 0x000fea000383ffff */
[----:B------:R-:W-:Y:S01]  /*0990*/  LOP3.LUT R0, R4, 0xffffff80, RZ, 0xc0, !PT ;  /* 0xffffff8004007812 */ /* 0x000fe200078ec0ff */
[----:B------:R-:W1:Y:S03]  /*09a0*/  S2UR UR45, SR_CTAID.X ;  /* 0x00000000002d79c3 */ /* 0x000e660000002500 */
[----:B------:R-:W-:-:S05]  /*09b0*/  ISETP.NE.AND P0, PT, R0, 0x80, PT ;  /* 0x000000800000780c */ /* 0x000fca0003f05270 */
[----:B------:R-:W1:Y:S08]  /*09c0*/  LDC R0, c[0x0][0xda4] ;  /* 0x00036900ff007b82 */ /* 0x000e700000000800 */
[----:B------:R-:W-:Y:S06]  /*09d0*/  @!P0 BAR.ARV 0x8, 0xa0 ;  /* 0x0202800000008b1d */ /* 0x000fec0000002000 */
[----:B------:R-:W-:-:S13]  /*09e0*/  ISETP.GE.U32.AND P0, PT, R4, 0x100, PT ;  /* 0x000001000400780c */ /* 0x000fda0003f06070 */
[----:B------:R-:W-:Y:S06]  /*09f0*/  @P0 BAR.ARV 0xf, 0x100 ;  /* 0x03c4000000000b1d */ /* 0x000fec0000002000 */
[----:B-1----:R-:W-:-:S13]  /*0a00*/  ISETP.LE.AND P0, PT, R0, UR45, PT ;  /* 0x0000002d00007c0c */ /* 0x002fda000bf03270 */
[----:B------:R-:W-:Y:S05]  /*0a10*/  @P0 EXIT ;  /* 0x000000000000094d */ /* 0x000fea0003800000 */
[----:B------:R-:W-:Y:S01]  /*0a20*/  IADD3 R0, R4, -0x80, RZ ;  /* 0xffffff8004007810 */ /* 0x000fe20007ffe0ff */
[----:B------:R-:W1:Y:S01]  /*0a30*/  S2UR UR4, SR_CgaCtaId ;  /* 0x00000000000479c3 */ /* 0x000e620000008800 */
[----:B------:R-:W-:Y:S01]  /*0a40*/  UMOV UR46, 0x400 ;  /* 0x00000400002e7882 */ /* 0x000fe20000000000 */
[----:B------:R-:W-:Y:S01]  /*0a50*/  MOV R22, 0x40 ;  /* 0x0000004000167802 */ /* 0x000fe20000000f00 */
[----:B------:R-:W-:Y:S01]  /*0a60*/  ULOP3.LUT UR44, UR38, 0x1, URZ, 0xfc, !UPT ;  /* 0x00000001262c7892 */ /* 0x000fe2000f8efc3f */
[----:B------:R-:W-:Y:S01]  /*0a70*/  SHF.R.S32.HI R3, RZ, 0x1f, R0 ;  /* 0x0000001fff037819 */ /* 0x000fe20000011400 */
[----:B------:R-:W-:Y:S01]  /*0a80*/  ULDC.64 UR52, c[0x0][0x198] ;  /* 0x0000660000347ab9 */ /* 0x000fe20000000a00 */
[----:B------:R-:W-:Y:S01]  /*0a90*/  UMOV UR41, URZ ;  /* 0x0000003f00297c82 */ /* 0x000fe20008000000 */
[----:B------:R-:W-:Y:S01]  /*0aa0*/  UMOV UR40, URZ ;  /* 0x0000003f00287c82 */ /* 0x000fe20008000000 */
[CC--:B------:R-:W-:Y:S01]  /*0ab0*/  LEA.HI R2, R3.reuse, R0.reuse, RZ, 0x4 ;  /* 0x0000000003027211 */ /* 0x0c0fe200078f20ff */
[----:B------:R-:W-:Y:S01]  /*0ac0*/  UMOV UR39, URZ ;  /* 0x0000003f00277c82 */ /* 0x000fe20008000000 */
[----:B------:R-:W-:-:S02]  /*0ad0*/  LEA.HI R4, R3, R0, RZ, 0x5 ;  /* 0x0000000003047211 */ /* 0x000fc400078f28ff */
[----:B------:R-:W-:Y:S02]  /*0ae0*/  LEA.HI R5, R3, R0, RZ, 0x7 ;  /* 0x0000000003057211 */ /* 0x000fe400078f38ff */
[----:B------:R-:W-:Y:S02]  /*0af0*/  LOP3.LUT R7, R2, 0xfffffff0, RZ, 0xc0, !PT ;  /* 0xfffffff002077812 */ /* 0x000fe400078ec0ff */
[--C-:B------:R-:W-:Y:S02]  /*0b00*/  SHF.R.S32.HI R185, RZ, 0x5, R4.reuse ;  /* 0x00000005ffb97819 */ /* 0x100fe40000011404 */
[----:B------:R-:W-:Y:S02]  /*0b10*/  LOP3.LUT R3, R5, 0xffffff80, RZ, 0xc0, !PT ;  /* 0xffffff8005037812 */ /* 0x000fe400078ec0ff */
[----:B------:R-:W-:Y:S02]  /*0b20*/  SHF.R.S32.HI R4, RZ, 0x1f, R4 ;  /* 0x0000001fff047819 */ /* 0x000fe40000011404 */
[----:B------:R-:W-:-:S02]  /*0b30*/  IADD3 R7, R0, -R7, RZ ;  /* 0x8000000700077210 */ /* 0x000fc40007ffe0ff */
[----:B------:R-:W-:Y:S01]  /*0b40*/  IADD3 R3, R0, -R3, RZ ;  /* 0x8000000300037210 */ /* 0x000fe20007ffe0ff */
[----:B-1----:R-:W-:Y:S01]  /*0b50*/  ULEA UR46, UR4, UR46, 0x18 ;  /* 0x0000002e042e7291 */ /* 0x002fe2000f8ec03f */
[----:B------:R-:W-:Y:S02]  /*0b60*/  LEA.HI R4, R4, R185, RZ, 0x2 ;  /* 0x000000b904047211 */ /* 0x000fe400078f10ff */
[----:B------:R-:W-:Y:S02]  /*0b70*/  SHF.R.S32.HI R0, RZ, 0x1f, R7 ;  /* 0x0000001fff007819 */ /* 0x000fe40000011407 */
[----:B------:R-:W-:Y:S02]  /*0b80*/  SHF.R.S32.HI R9, RZ, 0x4, R2 ;  /* 0x00000004ff097819 */ /* 0x000fe40000011402 */
[----:B------:R-:W-:Y:S02]  /*0b90*/  LOP3.LUT R4, R4, 0x3ffffc, RZ, 0xc0, !PT ;  /* 0x003ffffc04047812 */ /* 0x000fe400078ec0ff */
[----:B------:R-:W-:-:S02]  /*0ba0*/  SHF.R.S32.HI R184, RZ, 0x7, R5 ;  /* 0x00000007ffb87819 */ /* 0x000fc40000011405 */
[----:B------:R-:W-:Y:S02]  /*0bb0*/  LEA.HI R6, R0, R7, RZ, 0x3 ;  /* 0x0000000700067211 */ /* 0x000fe400078f18ff */
[----:B------:R-:W-:Y:S02]  /*0bc0*/  LEA.HI R2, R2, R9, RZ, 0x1 ;  /* 0x0000000902027211 */ /* 0x000fe400078f08ff */
[----:B------:R-:W-:Y:S02]  /*0bd0*/  IADD3 R8, R185, -R4, RZ ;  /* 0x80000004b9087210 */ /* 0x000fe40007ffe0ff */
[----:B------:R-:W-:Y:S02]  /*0be0*/  LEA R11, R184, R7, 0x8 ;  /* 0x00000007b80b7211 */ /* 0x000fe400078e40ff */
[----:B------:R-:W-:Y:S02]  /*0bf0*/  LOP3.LUT R4, R6, 0xfffffff8, RZ, 0xc0, !PT ;  /* 0xfffffff806047812 */ /* 0x000fe400078ec0ff */
[----:B------:R-:W-:-:S02]  /*0c00*/  LOP3.LUT R2, R2, 0x1ffffffe, RZ, 0xc0, !PT ;  /* 0x1ffffffe02027812 */ /* 0x000fc400078ec0ff */
[----:B------:R-:W-:Y:S01]  /*0c10*/  LEA R186, R8, R11, 0x4 ;  /* 0x0000000b08ba7211 */ /* 0x000fe200078e20ff */
[----:B------:R-:W-:Y:S01]  /*0c20*/  IMAD.IADD R8, R7, 0x1, -R4 ;  /* 0x0000000107087824 */ /* 0x000fe200078e0a04 */
[----:B------:R-:W-:Y:S01]  /*0c30*/  SHF.L.U32 R6, R6, 0x6, RZ ;  /* 0x0000000606067819 */ /* 0x000fe200000006ff */
[----:B------:R-:W-:Y:S01]  /*0c40*/  IMAD.IADD R9, R9, 0x1, -R2 ;  /* 0x0000000109097824 */ /* 0x000fe200078e0a02 */
[----:B------:R-:W-:Y:S02]  /*0c50*/  SHF.R.S32.HI R0, RZ, 0x1f, R3 ;  /* 0x0000001fff007819 */ /* 0x000fe40000011403 */
[----:B------:R-:W-:Y:S02]  /*0c60*/  SHF.L.U32 R10, R8, 0x6, RZ ;  /* 0x00000006080a7819 */ /* 0x000fe400000006ff */
[----:B------:R-:W-:Y:S02]  /*0c70*/  SHF.L.U32 R9, R9, 0x3, RZ ;  /* 0x0000000309097819 */ /* 0x000fe400000006ff */
[----:B------:R-:W-:-:S02]  /*0c80*/  LOP3.LUT R10, R10, 0x1c0, RZ, 0xc0, !PT ;  /* 0x000001c00a0a7812 */ /* 0x000fc400078ec0ff */
[----:B------:R-:W-:Y:S01]  /*0c90*/  LOP3.LUT R6, R6, 0x7ffffe00, RZ, 0xc0, !PT ;  /* 0x7ffffe0006067812 */ /* 0x000fe200078ec0ff */
[--C-:B------:R-:W-:Y:S01]  /*0ca0*/  IMAD.U32 R186, R186, 0x40, R9.reuse ;  /* 0x00000040baba7824 */ /* 0x100fe200078e0009 */
[----:B------:R-:W-:Y:S02]  /*0cb0*/  LOP3.LUT R9, R10, 0x8, R9, 0xf8, !PT ;  /* 0x000000080a097812 */ /* 0x000fe400078ef809 */
[----:B------:R-:W-:Y:S02]  /*0cc0*/  SHF.R.U32.HI R10, RZ, 0x3, R10 ;  /* 0x00000003ff0a7819 */ /* 0x000fe4000001160a */
[----:B------:R-:W-:Y:S02]  /*0cd0*/  LEA.HI R2, R0, R3, RZ, 0x2 ;  /* 0x0000000300027211 */ /* 0x000fe400078f10ff */
[----:B------:R-:W-:Y:S02]  /*0ce0*/  LOP3.LUT R9, R9, R10, RZ, 0x3c, !PT ;  /* 0x0000000a09097212 */ /* 0x000fe400078e3cff */
[----:B------:R-:W-:-:S02]  /*0cf0*/  LEA R6, R185, R6, 0xa ;  /* 0x00000006b9067211 */ /* 0x000fc400078e50ff */
[----:B------:R-:W-:Y:S02]  /*0d00*/  LEA.HI R4, R0, R3, RZ, 0x5 ;  /* 0x0000000300047211 */ /* 0x000fe400078f28ff */
[----:B------:R-:W-:Y:S02]  /*0d10*/  R2P PR, R8, 0x6 ;  /* 0x0000000608007804 */ /* 0x000fe40000000000 */
[--C-:B------:R-:W-:Y:S02]  /*0d20*/  SHF.R.S32.HI R0, RZ, 0x2, R2.reuse ;  /* 0x00000002ff007819 */ /* 0x100fe40000011402 */
[----:B------:R-:W-:Y:S02]  /*0d30*/  SHF.R.S32.HI R7, RZ, 0x1f, R2 ;  /* 0x0000001fff077819 */ /* 0x000fe40000011402 */
[----:B------:R-:W-:Y:S02]  /*0d40*/  IADD3 R6, R6, R9, RZ ;  /* 0x0000000906067210 */ /* 0x000fe40007ffe0ff */
[----:B------:R-:W-:-:S02]  /*0d50*/  LEA.HI R5, R5, R184, RZ, 0x1 ;  /* 0x000000b805057211 */ /* 0x000fc400078f08ff */
[----:B------:R-:W-:Y:S02]  /*0d60*/  LEA.HI R7, R7, R0, RZ, 0x3 ;  /* 0x0000000007077211 */ /* 0x000fe400078f18ff */
[----:B------:R-:W-:Y:S02]  /*0d70*/  LEA R19, R6, UR46, 0x1 ;  /* 0x0000002e06137c11 */ /* 0x000fe4000f8e08ff */
[----:B------:R-:W-:Y:S02]  /*0d80*/  LOP3.LUT R2, R2, 0x7ffffffc, RZ, 0xc0, !PT ;  /* 0x7ffffffc02027812 */ /* 0x000fe400078ec0ff */
[----:B------:R-:W-:Y:S02]  /*0d90*/  LOP3.LUT R5, R5, 0xfffffe, RZ, 0xc0, !PT ;  /* 0x00fffffe05057812 */ /* 0x000fe400078ec0ff */
[----:B------:R-:W-:Y:S02]  /*0da0*/  LOP3.LUT R7, R7, 0xfffffff8, RZ, 0xc0, !PT ;  /* 0xfffffff807077812 */ /* 0x000fe400078ec0ff */
[----:B------:R-:W-:Y:S01]  /*0db0*/  IADD3 R23, R19, 0x26800, RZ ;  /* 0x0002680013177810 */ /* 0x000fe20007ffe0ff */
[----:B------:R-:W-:Y:S01]  /*0dc0*/  IMAD.IADD R5, R184, 0x1, -R5 ;  /* 0x00000001b8057824 */ /* 0x000fe200078e0a05 */
[----:B------:R-:W-:-:S02]  /*0dd0*/  IADD3 R16, R3, -R2, RZ ;  /* 0x8000000203107210 */ /* 0x000fc40007ffe0ff */
[----:B------:R-:W-:Y:S02]  /*0de0*/  IADD3 R18, R19, 0x26820, RZ ;  /* 0x0002682013127810 */ /* 0x000fe40007ffe0ff */
[----:B------:R-:W-:Y:S02]  /*0df0*/  IADD3 R7, R0, -R7, RZ ;  /* 0x8000000700077210 */ /* 0x000fe40007ffe0ff */
[----:B------:R-:W-:Y:S02]  /*0e00*/  SHF.R.S32.HI R2, RZ, 0x5, R4 ;  /* 0x00000005ff027819 */ /* 0x000fe40000011404 */
[----:B------:R-:W-:Y:S02]  /*0e10*/  SEL R22, R22, 0xffffffc0, !P2 ;  /* 0xffffffc016167807 */ /* 0x000fe40005000000 */
[C---:B------:R-:W-:Y:S01]  /*0e20*/  @P1 IADD3 R18, R23.reuse, -0x20, RZ ;  /* 0xffffffe017121810 */ /* 0x040fe20007ffe0ff */
[----:B------:R-:W-:Y:S01]  /*0e30*/  IMAD R2, R2, 0x10, R7 ;  /* 0x0000001002027824 */ /* 0x000fe200078e0207 */
[----:B------:R-:W-:-:S02]  /*0e40*/  IADD3 R23, R23, R22, RZ ;  /* 0x0000001617177210 */ /* 0x000fc40007ffe0ff */
[----:B------:R-:W-:Y:S01]  /*0e50*/  SHF.L.U32 R17, R5, 0x8, RZ ;  /* 0x0000000805117819 */ /* 0x000fe200000006ff */
[----:B------:R-:W-:Y:S01]  /*0e60*/  IMAD.IADD R22, R22, 0x1, R18 ;  /* 0x0000000116167824 */ /* 0x000fe200078e0212 */
[----:B------:R-:W-:-:S07]  /*0e70*/  SHF.L.U32 R16, R16, 0x1, RZ ;  /* 0x0000000110107819 */ /* 0x000fce00000006ff */
.L_x_42:
[----:B------:R-:W-:Y:S01]  /*0e80*/  ULDC UR4, c[0x0][0xda8] ;  /* 0x00036a0000047ab9 */ /* 0x000fe20000000800 */
[----:B------:R-:W-:Y:S01]  /*0e90*/  ULDC UR50, c[0x0][0x404] ;  /* 0x0001010000327ab9 */ /* 0x000fe20000000800 */
[----:B------:R-:W-:Y:S01]  /*0ea0*/  UISETP.NE.AND UP1, UPT, UR4, 0x1, UPT ;  /* 0x000000010400788c */ /* 0x000fe2000bf25270 */
[----:B------:R-:W-:Y:S02]  /*0eb0*/  ULDC UR6, c[0x0][0x2e0] ;  /* 0x0000b80000067ab9 */ /* 0x000fe40000000800 */
[----:B------:R-:W-:Y:S01]  /*0ec0*/  ULDC.64 UR4, c[0x0][0x3f8] ;  /* 0x0000fe0000047ab9 */ /* 0x000fe20000000a00 */
[----:B------:R-:W-:Y:S01]  /*0ed0*/  UMOV UR43, UR45 ;  /* 0x0000002d002b7c82 */ /* 0x000fe20008000000 */
[----:B------:R-:W-:Y:S01]  /*0ee0*/  UISETP.NE.U32.AND UP0, UPT, UR4, URZ, UPT ;  /* 0x0000003f0400728c */ /* 0x000fe2000bf05070 */
[----:B------:R-:W-:Y:S02]  /*0ef0*/  UMOV UR42, UR45 ;  /* 0x0000002d002a7c82 */ /* 0x000fe40008000000 */
[----:B------:R-:W-:Y:S01]  /*0f00*/  ULDC UR4, c[0x0][0xdb4] ;  /* 0x00036d0000047ab9 */ /* 0x000fe20000000800 */
[----:B------:R-:W-:-:S02]  /*0f10*/  UISETP.NE.AND.EX UP0, UPT, UR5, URZ, UPT, UP0 ;  /* 0x0000003f0500728c */ /* 0x000fc4000bf05300 */
[----:B------:R-:W-:Y:S02]  /*0f20*/  UISETP.NE.AND UP2, UPT, UR4, 0x1, UPT ;  /* 0x000000010400788c */ /* 0x000fe4000bf45270 */
[----:B------:R-:W-:Y:S01]  /*0f30*/  USEL UR50, UR50, 0x1, UP0 ;  /* 0x0000000132327887 */ /* 0x000fe20008000000 */
[----:B------:R-:W-:Y:S01]  /*0f40*/  @UP1 ULDC UR4, c[0x0][0xdac] ;  /* 0x00036b0000041ab9 */ /* 0x000fe20000000800 */
[----:B------:R-:W-:Y:S02]  /*0f50*/  UISETP.NE.AND UP0, UPT, UR47, 0x1, UPT ;  /* 0x000000012f00788c */ /* 0x000fe4000bf05270 */
[----:B------:R-:W-:Y:S02]  /*0f60*/  UIMAD.WIDE.U32 UR4, UR45, UR4, URZ ;  /* 0x000000042d0472a5 */ /* 0x000fe4000f8e003f */
[----:B------:R-:W-:Y:S02]  /*0f70*/  UIMAD UR50, UR50, UR6, URZ ;  /* 0x00000006323272a4 */ /* 0x000fe4000f8e023f */
[----:B------:R-:W-:Y:S01]  /*0f80*/  PLOP3.LUT P0, PT, PT, PT, UP0, 0x80, 0x0 ;  /* 0x000000000000781c */ /* 0x000fe20003f0f008 */
[----:B------:R-:W-:Y:S01]  /*0f90*/  @UP1 ULDC UR6, c[0x0][0xdb0] ;  /* 0x00036c0000061ab9 */ /* 0x000fe20000000800 */
[----:B------:R-:W-:Y:S01]  /*0fa0*/  @UP2 ULDC.64 UR8, c[0x0][0xdb8] ;  /* 0x00036e0000082ab9 */ /* 0x000fe20000000a00 */
[----:B------:R-:W-:-:S02]  /*0fb0*/  @UP1 USHF.R.U32.HI UR43, URZ, UR6, UR5 ;  /* 0x000000063f2b1299 */ /* 0x000fc40008011605 */
[----:B------:R-:W-:Y:S02]  /*0fc0*/  UIADD3 UR6, UR50, 0x3f, URZ ;  /* 0x0000003f32067890 */ /* 0x000fe4000fffe03f */
[----:B------:R-:W-:Y:S02]  /*0fd0*/  UIMAD.WIDE.U32 UR4, UR43, UR8, URZ ;  /* 0x000000082b0472a5 */ /* 0x000fe4000f8e003f */
[----:B------:R-:W-:Y:S01]  /*0fe0*/  USHF.R.S32.HI UR7, URZ, 0x1f, UR6 ;  /* 0x0000001f3f077899 */ /* 0x000fe20008011406 */
[----:B------:R-:W-:Y:S01]  /*0ff0*/  UMOV UR36, UR43 ;  /* 0x0000002b00247c82 */ /* 0x000fe20008000000 */
[----:B------:R-:W-:Y:S02]  /*1000*/  @UP2 USHF.R.U32.HI UR36, URZ, UR9, UR5 ;  /* 0x000000093f242299 */ /* 0x000fe40008011605 */
[----:B------:R-:W-:-:S04]  /*1010*/  ULEA.HI UR7, UR7, UR6, URZ, 0x6 ;  /* 0x0000000607077291 */ /* 0x000fc8000f8f303f */
[----:B------:R-:W-:Y:S01]  /*1020*/  USHF.R.S32.HI UR37, URZ, 0x6, UR7 ;  /* 0x000000063f257899 */ /* 0x000fe20008011407 */
[----:B-12---:R-:W-:Y:S11]  /*1030*/  @!P0 BRA `(.L_x_9) ;  /* 0x0000001800488947 */ /* 0x006ff60003800000 */
[----:B------:R-:W1:Y:S01]  /*1040*/  SHFL.IDX PT, R0, R184, RZ, 0x1f ;  /* 0x00001fffb8007589 */ /* 0x000e6200000e0000 */
[----:B------:R-:W-:-:S06]  /*1050*/  UISETP.NE.AND UP0, UPT, UR44, 0x3, UPT ;  /* 0x000000032c00788c */ /* 0x000fcc000bf05270 */
[----:B------:R-:W-:Y:S02]  /*1060*/  PLOP3.LUT P0, PT, PT, PT, UP0, 0x80, 0x0 ;  /* 0x000000000000781c */ /* 0x000fe40003f0f008 */
[----:B-1----:R-:W-:-:S13]  /*1070*/  R2UR UR4, R0 ;  /* 0x00000000000472ca */ /* 0x002fda00000e0000 */
[----:B------:R-:W-:-:S04]  /*1080*/  ULEA.HI UR5, UR4, UR4, URZ, 0x1 ;  /* 0x0000000404057291 */ /* 0x000fc8000f8f083f */
[----:B------:R-:W-:-:S04]  /*1090*/  ULOP3.LUT UR5, UR5, 0x1fffe, URZ, 0xc0, !UPT ;  /* 0x0001fffe05057892 */ /* 0x000fc8000f8ec03f */
[----:B------:R-:W-:-:S04]  /*10a0*/  UIADD3 UR5, UR4, -UR5, URZ ;  /* 0x8000000504057290 */ /* 0x000fc8000fffe03f */
[----:B------:R-:W-:-:S04]  /*10b0*/  ULEA UR5, UR5, UR46, 0xf ;  /* 0x0000002e05057291 */ /* 0x000fc8000f8e783f */
[----:B------:R-:W-:-:S04]  /*10c0*/  UIADD3 UR5, UR5, 0x400, URZ ;  /* 0x0000040005057890 */ /* 0x000fc8000fffe03f */
[----:B------:R-:W-:-:S04]  /*10d0*/  USHF.R.U32.HI UR5, URZ, 0x4, UR5 ;  /* 0x000000043f057899 */ /* 0x000fc80008011605 */
[----:B------:R-:W-:-:S04]  /*10e0*/  ULOP3.LUT UR5, UR5, 0x3fff, URZ, 0xc0, !UPT ;  /* 0x00003fff05057892 */ /* 0x000fc8000f8ec03f */
[----:B------:R-:W-:Y:S01]  /*10f0*/  ULOP3.LUT UR20, UR5, 0x2000000, URZ, 0xfc, !UPT ;  /* 0x0200000005147892 */ /* 0x000fe2000f8efc3f */
[----:B------:R-:W-:Y:S11]  /*1100*/  @!P0 BRA `(.L_x_10) ;  /* 0x0000000000048947 */ /* 0x000ff60003800000 */
[----:B------:R-:W-:Y:S01]  /*1110*/  BPT.TRAP 0x1 ;  /* 0x000000040000795c */ /* 0x000fe20000300000 */
.L_x_10:
[----:B------:R-:W-:Y:S01]  /*1120*/  ULEA UR16, UR39, UR46, 0x3 ;  /* 0x0000002e27107291 */ /* 0x000fe2000f8e183f */
[----:B------:R-:W-:-:S04]  /*1130*/  MOV R0, UR40 ;  /* 0x0000002800007c02 */ /* 0x000fc80008000f00 */
[----:B------:R-:W-:-:S04]  /*1140*/  SHF.L.U32 R0, R0, 0x1f, RZ ;  /* 0x0000001f00007819 */ /* 0x000fc800000006ff */
[----:B------:R-:W1:Y:S02]  /*1150*/  SYNCS.PHASECHK.TRANS64.TRYWAIT P0, [UR16+0x28c50], R0 ;  /* 0x028c5000ff0075a7 */ /* 0x000e640008000150 */
[----:B-1----:R-:W-:Y:S05]  /*1160*/  @!P0 BRA `(.L_x_11) ;  /* 0x0000009c00708947 */ /* 0x002fea0003800000 */
.L_x_98:
[----:B------:R-:W-:Y:S01]  /*1170*/  BAR.SYNC.DEFER_BLOCKING 0xe, 0x100 ;  /* 0x0384000000007b1d */ /* 0x000fe20000010000 */
[----:B------:R-:W-:Y:S01]  /*1180*/  UIADD3 UR4, UR46, 0x26800, URZ ;  /* 0x000268002e047890 */ /* 0x000fe2000fffe03f */
[----:B-1----:R-:W-:Y:S01]  /*1190*/  MOV R0, UR16 ;  /* 0x0000001000007c02 */ /* 0x002fe20008000f00 */
[----:B------:R-:W-:Y:S02]  /*11a0*/  ULEA UR12, UR39, UR20, 0xc ;  /* 0x00000014270c7291 */ /* 0x000fe4000f8e603f */
[----:B------:R-:W-:Y:S01]  /*11b0*/  USHF.R.U32.HI UR4, URZ, 0x4, UR4 ;  /* 0x000000043f047899 */ /* 0x000fe20008011604 */
[----:B------:R-:W-:Y:S01]  /*11c0*/  UMOV UR7, 0x40000040 ;  /* 0x4000004000077882 */ /* 0x000fe20000000000 */
[----:B------:R-:W-:Y:S02]  /*11d0*/  UMOV UR5, 0x40000040 ;  /* 0x4000004000057882 */ /* 0x000fe40000000000 */
[----:B------:R-:W-:Y:S01]  /*11e0*/  ULOP3.LUT UR4, UR4, 0x3fff, URZ, 0xc0, !UPT ;  /* 0x00003fff04047892 */ /* 0x000fe2000f8ec03f */
[----:B------:R-:W1:Y:S01]  /*11f0*/  S2R R3, SR_TID.X ;  /* 0x0000000000037919 */ /* 0x000e620000002100 */
[----:B------:R-:W-:Y:S01]  /*1200*/  UMOV UR6, UR12 ;  /* 0x0000000c00067c82 */ /* 0x000fe20008000000 */
[----:B------:R-:W-:-:S02]  /*1210*/  UIADD3 UR10, UR12, 0x100, URZ ;  /* 0x000001000c0a7890 */ /* 0x000fc4000fffe03f */
[----:B------:R-:W-:Y:S01]  /*1220*/  ULOP3.LUT UR13, UR4, 0x10000, URZ, 0xfc, !UPT ;  /* 0x00010000040d7892 */ /* 0x000fe2000f8efc3f */
[----:B------:R-:W-:Y:S01]  /*1230*/  UMOV UR11, 0x40000040 ;  /* 0x40000040000b7882 */ /* 0x000fe20000000000 */
[----:B------:R-:W-:Y:S02]  /*1240*/  UMOV UR9, 0x40000040 ;  /* 0x4000004000097882 */ /* 0x000fe40000000000 */
[----:B------:R-:W-:Y:S02]  /*1250*/  UIADD3 UR8, UR13, 0x4, URZ ;  /* 0x000000040d087890 */ /* 0x000fe4000fffe03f */
[----:B------:R-:W-:Y:S01]  /*1260*/  UIADD3 UR14, UR12, 0x180, URZ ;  /* 0x000001800c0e7890 */ /* 0x000fe2000fffe03f */
[----:B------:R-:W-:Y:S01]  /*1270*/  UMOV UR4, UR13 ;  /* 0x0000000d00047c82 */ /* 0x000fe20008000000 */
[----:B------:R-:W-:Y:S01]  /*1280*/  UMOV UR15, 0x40000040 ;  /* 0x40000040000f7882 */ /* 0x000fe20000000000 */
[----:B------:R-:W-:Y:S01]  /*1290*/  WARPGROUP.ARRIVE ;  /* 0x00000000000079c5 */ /* 0x000fe20000000000 */
[----:B------:R-:W-:-:S05]  /*12a0*/  UISETP.GE.AND UP0, UPT, UR50, 0x41, UPT ;  /* 0x000000413200788c */ /* 0x000fca000bf06270 */
[----:B------:R-:W-:Y:S01]  /*12b0*/  HGMMA.64x256x16.F32 R24, gdesc[UR4].tnspB, RZ, !UPT, gsb0 ;  /* 0x43e00000041879f0 */ /* 0x000fe2000c0008ff */
[----:B------:R-:W-:Y:S02]  /*12c0*/  UIADD3 UR6, UR12, 0x80, URZ ;  /* 0x000000800c067890 */ /* 0x000fe4000fffe03f */
[----:B------:R-:W-:Y:S01]  /*12d0*/  UIADD3 UR4, UR13, 0x2, URZ ;  /* 0x000000020d047890 */ /* 0x000fe2000fffe03f */
[----:B------:R-:W-:Y:S01]  /*12e0*/  UMOV UR7, 0x40000040 ;  /* 0x4000004000077882 */ /* 0x000fe20000000000 */
[----:B------:R-:W-:Y:S01]  /*12f0*/  UMOV UR5, 0x40000040 ;  /* 0x4000004000057882 */ /* 0x000fe20000000000 */
[----:B------:R-:W-:-:S03]  /*1300*/  UIADD3 UR12, UR13, 0x6, URZ ;  /* 0x000000060d0c7890 */ /* 0x000fc6000fffe03f */
[----:B------:R-:W-:Y:S01]  /*1310*/  UMOV UR13, 0x40000040 ;  /* 0x40000040000d7882 */ /* 0x000fe20000000000 */
[----:B-1----:R-:W-:-:S04]  /*1320*/  LOP3.LUT R3, R3, 0x7f, RZ, 0xc0, !PT ;  /* 0x0000007f03037812 */ /* 0x002fc800078ec0ff */
[----:B------:R-:W-:-:S13]  /*1330*/  ISETP.NE.AND P0, PT, R3, RZ, PT ;  /* 0x000000ff0300720c */ /* 0x000fda0003f05270 */
[----:B------:R-:W-:-:S04]  /*1340*/  @!P0 IADD3 R0, R0, 0x28c60, RZ ;  /* 0x00028c6000008810 */ /* 0x000fc80007ffe0ff */
[----:B------:R-:W-:Y:S01]  /*1350*/  @!P0 PRMT R0, RZ, 0x654, R0 ;  /* 0x00000654ff008816 */ /* 0x000fe20000000000 */
[----:B------:R-:W-:Y:S02]  /*1360*/  WARPGROUP.DEPBAR.LE gsb0, 0x0 ;  /* 0x00008000000079c5 */ /* 0x000fe40000010000 */
[----:B------:R-:W-:-:S06]  /*1370*/  WARPGROUP.ARRIVE ;  /* 0x00000000000079c5 */ /* 0x000fcc0000000000 */
[----:B------:R-:W-:Y:S03]  /*1380*/  HGMMA.64x256x16.F32 R24, gdesc[UR4].tnspB, R24, gsb0 ;  /* 0x43e00000041879f0 */ /* 0x000fe60008000818 */
[----:B------:R-:W-:Y:S02]  /*1390*/  WARPGROUP.DEPBAR.LE gsb0, 0x0 ;  /* 0x00008000000079c5 */ /* 0x000fe40000010000 */
[----:B------:R-:W-:-:S15]  /*13a0*/  WARPGROUP.ARRIVE ;  /* 0x00000000000079c5 */ /* 0x000fde0000000000 */
[----:B------:R-:W-:-:S08]  /*13b0*/  NOP ;  /* 0x0000000000007918 */ /* 0x000fd00000000000 */
[----:B------:R-:W-:Y:S03]  /*13c0*/  HGMMA.64x256x16.F32 R24, gdesc[UR8].tnspB, R24, gsb0 ;  /* 0x43e00000081879f0 */ /* 0x000fe60008000818 */
[----:B------:R-:W-:Y:S02]  /*13d0*/  WARPGROUP.DEPBAR.LE gsb0, 0x0 ;  /* 0x00008000000079c5 */ /* 0x000fe40000010000 */
[----:B------:R-:W-:-:S15]  /*13e0*/  WARPGROUP.ARRIVE ;  /* 0x00000000000079c5 */ /* 0x000fde0000000000 */
[----:B------:R-:W-:-:S08]  /*13f0*/  NOP ;  /* 0x0000000000007918 */ /* 0x000fd00000000000 */
[----:B------:R-:W-:Y:S03]  /*1400*/  HGMMA.64x256x16.F32 R24, gdesc[UR12].tnspB, R24, gsb0 ;  /* 0x43e000000c1879f0 */ /* 0x000fe60008000818 */
[----:B------:R-:W-:Y:S02]  /*1410*/  WARPGROUP.DEPBAR.LE gsb0, 0x0 ;  /* 0x00008000000079c5 */ /* 0x000fe40000010000 */
[----:B------:R-:W-:Y:S06]  /*1420*/  BAR.ARV 0xf, 0x100 ;  /* 0x03c4000000007b1d */ /* 0x000fec0000002000 */
[----:B------:R1:W-:Y:S01]  /*1430*/  @!P0 SYNCS.ARRIVE.TRANS64.RED.A1T0 RZ, [R0+URZ], RZ ;  /* 0x000000ff00ff89a7 */ /* 0x0003e2000810043f */
[----:B------:R-:W-:-:S13]  /*1440*/  PLOP3.LUT P0, PT, PT, PT, UP0, 0x80, 0x0 ;  /* 0x000000000000781c */ /* 0x000fda0003f0f008 */
[----:B-1----:R-:W-:Y:S05]  /*1450*/  @!P0 BRA `(.L_x_12) ;  /* 0x0000000c00048947 */ /* 0x002fea0003800000 */
[----:B------:R-:W-:-:S06]  /*1460*/  UIADD3 UR37, UR37, -0x2, URZ ;  /* 0xfffffffe25257890 */ /* 0x000fcc000fffe03f */
[----:B------:R-:W-:-:S07]  /*1470*/  MOV R0, UR37 ;  /* 0x0000002500007c02 */ /* 0x000fce0008000f00 */
.L_x_17:
[----:B------:R-:W-:Y:S01]  /*1480*/  BAR.SYNC.DEFER_BLOCKING 0xe, 0x100 ;  /* 0x0384000000007b1d */ /* 0x000fe20000010000 */
[----:B-1----:R-:W-:Y:S01]  /*1490*/  IMAD.U32 R3, RZ, RZ, UR39 ;  /* 0x00000027ff037e24 */ /* 0x002fe2000f8e00ff */
[----:B------:R-:W-:Y:S01]  /*14a0*/  UISETP.NE.AND UP1, UPT, UR44, 0x3, UPT ;  /* 0x000000032c00788c */ /* 0x000fe2000bf25270 */
[C---:B------:R-:W-:Y:S01]  /*14b0*/  ISETP.GT.AND P1, PT, R0.reuse, RZ, PT ;  /* 0x000000ff0000720c */ /* 0x040fe20003f24270 */
[----:B------:R-:W-:Y:S01]  /*14c0*/  UIADD3 UR39, UR39, 0x1, URZ ;  /* 0x0000000127277890 */ /* 0x000fe2000fffe03f */
[----:B------:R-:W-:Y:S02]  /*14d0*/  IADD3 R0, R0, -0x1, RZ ;  /* 0xffffffff00007810 */ /* 0x000fe40007ffe0ff */
[----:B------:R-:W-:Y:S01]  /*14e0*/  LEA R3, R3, R2, 0x6 ;  /* 0x0000000203037211 */ /* 0x000fe200078e30ff */
[----:B------:R-:W-:Y:S01]  /*14f0*/  UISETP.NE.AND UP0, UPT, UR39, 0x2, UPT ;  /* 0x000000022700788c */ /* 0x000fe2000bf05270 */
[----:B------:R-:W-:Y:S02]  /*1500*/  PLOP3.LUT P2, PT, PT, PT, UP1, 0x80, 0x0 ;  /* 0x000000000000781c */ /* 0x000fe40003f4f018 */
[----:B------:R-:W-:Y:S01]  /*1510*/  LEA R3, R3, UR46, 0x2 ;  /* 0x0000002e03037c11 */ /* 0x000fe2000f8e10ff */
[----:B------:R-:W-:-:S02]  /*1520*/  USEL UR6, URZ, 0x1, UP0 ;  /* 0x000000013f067887 */ /* 0x000fc40008000000 */
[----:B------:R-:W-:Y:S02]  /*1530*/  USEL UR39, UR39, URZ, UP0 ;  /* 0x0000003f27277287 */ /* 0x000fe40008000000 */
[----:B------:R-:W-:Y:S01]  /*1540*/  ULOP3.LUT UR40, UR40, UR6, URZ, 0x3c, !UPT ;  /* 0x0000000628287292 */ /* 0x000fe2000f8e3c3f */
[----:B------:R-:W1:Y:S04]  /*1550*/  LDS R4, [R3+0x28800] ;  /* 0x0288000003047984 */ /* 0x000e680000000800 */
[----:B------:R-:W2:Y:S01]  /*1560*/  LDS R5, [R3+0x28820] ;  /* 0x0288200003057984 */ /* 0x000ea20000000800 */
[-C--:B-1----:R-:W-:Y:S01]  /*1570*/  FMUL.FTZ R24, R24, R4.reuse ;  /* 0x0000000418187220 */ /* 0x082fe20000410000 */
[-C--:B------:R-:W-:Y:S01]  /*1580*/  FMUL.FTZ R25, R25, R4.reuse ;  /* 0x0000000419197220 */ /* 0x080fe20000410000 */
        /* <DEDUP_REMOVED lines=61> */
[----:B------:R-:W-:Y:S01]  /*1960*/  FMUL.FTZ R149, R149, R4 ;  /* 0x0000000495957220 */ /* 0x000fe20000410000 */
[-C--:B--2---:R-:W-:Y:S01]  /*1970*/  FMUL.FTZ R26, R26, R5.reuse ;  /* 0x000000051a1a7220 */ /* 0x084fe20000410000 */
        /* <DEDUP_REMOVED lines=63> */
[----:B------:R-:W-:Y:S06]  /*1d70*/  @!P2 BRA `(.L_x_13) ;  /* 0x000000000004a947 */ /* 0x000fec0003800000 */
[----:B------:R-:W-:Y:S01]  /*1d80*/  BPT.TRAP 0x1 ;  /* 0x000000040000795c */ /* 0x000fe20000300000 */
.L_x_13:
[----:B------:R-:W-:Y:S01]  /*1d90*/  ULEA UR6, UR39, UR46, 0x3 ;  /* 0x0000002e27067291 */ /* 0x000fe2000f8e183f */
[----:B------:R-:W-:-:S04]  /*1da0*/  MOV R3, UR40 ;  /* 0x0000002800037c02 */ /* 0x000fc80008000f00 */
[----:B------:R-:W-:-:S04]  /*1db0*/  SHF.L.U32 R3, R3, 0x1f, RZ ;  /* 0x0000001f03037819 */ /* 0x000fc800000006ff */
[----:B------:R1:W2:Y:S01]  /*1dc0*/  SYNCS.PHASECHK.TRANS64.TRYWAIT P0, [UR6+0x28c50], R3 ;  /* 0x028c5003ff0075a7 */ /* 0x0002a20008000146 */
[----:B------:R-:W-:Y:S05]  /*1dd0*/  @!P2 BRA `(.L_x_14) ;  /* 0x000000000004a947 */ /* 0x000fea0003800000 */
[----:B------:R-:W-:Y:S01]  /*1de0*/  BPT.TRAP 0x1 ;  /* 0x000000040000795c */ /* 0x000fe20000300000 */
.L_x_14:
[----:B--2---:R-:W-:Y:S05]  /*1df0*/  @P0 BRA `(.L_x_15) ;  /* 0x0000000000080947 */ /* 0x004fea0003800000 */
[----:B------:R-:W2:Y:S02]  /*1e00*/  SYNCS.PHASECHK.TRANS64.TRYWAIT P0, [UR6+0x28c50], R3 ;  /* 0x028c5003ff0075a7 */ /* 0x000ea40008000146 */
[----:B--2---:R-:W-:Y:S05]  /*1e10*/  @!P0 BRA `(.L_x_16) ;  /* 0x00000090005c8947 */ /* 0x004fea0003800000 */
.L_x_15:
[----:B------:R-:W-:Y:S01]  /*1e20*/  UIADD3 UR6, UR46, 0x26800, URZ ;  /* 0x000268002e067890 */ /* 0x000fe2000fffe03f */
[----:B------:R-:W-:Y:S01]  /*1e30*/  WARPGROUP.ARRIVE ;  /* 0x00000000000079c5 */ /* 0x000fe20000000000 */
[----:B------:R-:W-:-:S05]  /*1e40*/  ULEA UR18, UR39, UR20, 0xc ;  /* 0x0000001427127291 */ /* 0x000fca000f8e603f */
[----:B--2---:R-:W2:Y:S01]  /*1e50*/  S2R R4, SR_TID.X ;  /* 0x0000000000047919 */ /* 0x004ea20000002100 */
[----:B------:R-:W-:Y:S01]  /*1e60*/  USHF.R.U32.HI UR6, URZ, 0x4, UR6 ;  /* 0x000000043f067899 */ /* 0x000fe20008011606 */
[----:B-1----:R-:W-:Y:S01]  /*1e70*/  MOV R3, UR39 ;  /* 0x0000002700037c02 */ /* 0x002fe20008000f00 */
[----:B------:R-:W-:Y:S01]  /*1e80*/  UMOV UR19, 0x40000040 ;  /* 0x4000004000137882 */ /* 0x000fe20000000000 */
[----:B------:R-:W-:Y:S01]  /*1e90*/  UMOV UR17, 0x40000040 ;  /* 0x4000004000117882 */ /* 0x000fe20000000000 */
[----:B------:R-:W-:Y:S01]  /*1ea0*/  ULOP3.LUT UR6, UR6, 0x3fff, URZ, 0xc0, !UPT ;  /* 0x00003fff06067892 */ /* 0x000fe2000f8ec03f */
[----:B------:R-:W-:Y:S01]  /*1eb0*/  UMOV UR7, 0x40000040 ;  /* 0x4000004000077882 */ /* 0x000fe20000000000 */
[----:B------:R-:W-:Y:S02]  /*1ec0*/  UIADD3 UR10, UR18, 0x100, URZ ;  /* 0x00000100120a7890 */ /* 0x000fe4000fffe03f */
[----:B------:R-:W-:Y:S02]  /*1ed0*/  ULOP3.LUT UR16, UR6, 0x10000, URZ, 0xfc, !UPT ;  /* 0x0001000006107892 */ /* 0x000fe4000f8efc3f */
[----:B------:R-:W-:Y:S01]  /*1ee0*/  UIADD3 UR6, UR18, 0x80, URZ ;  /* 0x0000008012067890 */ /* 0x000fe2000fffe03f */
[----:B------:R-:W-:Y:S01]  /*1ef0*/  UMOV UR11, 0x40000040 ;  /* 0x40000040000b7882 */ /* 0x000fe20000000000 */
[----:B------:R-:W-:Y:S01]  /*1f00*/  UIADD3 UR14, UR18, 0x180, URZ ;  /* 0x00000180120e7890 */ /* 0x000fe2000fffe03f */
[----:B------:R-:W-:-:S04]  /*1f10*/  UMOV UR15, 0x40000040 ;  /* 0x40000040000f7882 */ /* 0x000fc80000000000 */
[----:B------:R-:W-:Y:S01]  /*1f20*/  HGMMA.64x256x16.F32 R24, gdesc[UR16].tnspB, R24, gsb0 ;  /* 0x43e00000101879f0 */ /* 0x000fe20008000818 */
[----:B--2---:R-:W-:-:S04]  /*1f30*/  LOP3.LUT R4, R4, 0x7f, RZ, 0xc0, !PT ;  /* 0x0000007f04047812 */ /* 0x004fc800078ec0ff */
[----:B------:R-:W-:-:S13]  /*1f40*/  ISETP.NE.AND P0, PT, R4, RZ, PT ;  /* 0x000000ff0400720c */ /* 0x000fda0003f05270 */
[----:B------:R-:W-:-:S05]  /*1f50*/  @!P0 LEA R3, R3, UR46, 0x3 ;  /* 0x0000002e03038c11 */ /* 0x000fca000f8e18ff */
[----:B------:R-:W-:-:S05]  /*1f60*/  @!P0 VIADD R3, R3, 0x28c60 ;  /* 0x00028c6003038836 */ /* 0x000fca0000000000 */
        /* <DEDUP_REMOVED lines=15> */
[----:B------:R-:W-:Y:S05]  /*2060*/  @P1 BRA `(.L_x_17) ;  /* 0xfffffff400041947 */ /* 0x000fea000383ffff */
.L_x_12:
[----:B------:R-:W-:Y:S01]  /*2070*/  BAR.SYNC.DEFER_BLOCKING 0xe, 0x100 ;  /* 0x0384000000007b1d */ /* 0x000fe20000010000 */
[----:B-1----:R-:W-:Y:S01]  /*2080*/  MOV R3, UR39 ;  /* 0x0000002700037c02 */ /* 0x002fe20008000f00 */
[----:B------:R-:W-:Y:S01]  /*2090*/  UIADD3 UR39, UR39, 0x1, URZ ;  /* 0x0000000127277890 */ /* 0x000fe2000fffe03f */
[----:B------:R-:W-:Y:S02]  /*20a0*/  MOV R155, RZ ;  /* 0x000000ff009b7202 */ /* 0x000fe40000000f00 */
[----:B------:R-:W-:Y:S01]  /*20b0*/  LEA R0, R3, R2, 0x6 ;  /* 0x0000000203007211 */ /* 0x000fe200078e30ff */
[----:B------:R-:W-:Y:S01]  /*20c0*/  UISETP.NE.AND UP0, UPT, UR39, 0x2, UPT ;  /* 0x000000022700788c */ /* 0x000fe2000bf05270 */
[----:B------:R-:W-:Y:S02]  /*20d0*/  MOV R156, RZ ;  /* 0x000000ff009c7202 */ /* 0x000fe40000000f00 */
        /* <DEDUP_REMOVED lines=134> */
[----:B------:R-:W-:Y:S06]  /*2940*/  BAR.ARV 0xf, 0x100 ;  /* 0x03c4000000007b1d */ /* 0x000fec0000002000 */
[----:B------:R-:W-:Y:S05]  /*2950*/  BRA `(.L_x_18) ;  /* 0x00000040007c7947 */ /* 0x000fea0003800000 */
.L_x_9:
[----:B------:R-:W1:Y:S02]  /*2960*/  SHFL.IDX PT, R0, R184, RZ, 0x1f ;  /* 0x00001fffb8007589 */ /* 0x000e6400000e0000 */
[----:B-1----:R-:W-:-:S13]  /*2970*/  R2UR UR4, R0 ;  /* 0x00000000000472ca */ /* 0x002fda00000e0000 */
[----:B------:R-:W-:-:S04]  /*2980*/  ULEA.HI UR5, UR4, UR4, URZ, 0x1 ;  /* 0x0000000404057291 */ /* 0x000fc8000f8f083f */
[----:B------:R-:W-:-:S04]  /*2990*/  ULOP3.LUT UR5, UR5, 0x1fffe, URZ, 0xc0, !UPT ;  /* 0x0001fffe05057892 */ /* 0x000fc8000f8ec03f */
[----:B------:R-:W-:Y:S02]  /*29a0*/  UIADD3 UR5, UR4, -UR5, URZ ;  /* 0x8000000504057290 */ /* 0x000fe4000fffe03f */
[----:B------:R-:W-:Y:S02]  /*29b0*/  UIADD3 UR4, UR46, 0x26800, URZ ;  /* 0x000268002e047890 */ /* 0x000fe4000fffe03f */
[----:B------:R-:W-:Y:S02]  /*29c0*/  ULEA UR5, UR5, UR46, 0xf ;  /* 0x0000002e05057291 */ /* 0x000fe4000f8e783f */
[----:B------:R-:W-:Y:S02]  /*29d0*/  ULOP3.LUT UP0, URZ, UR4, 0x3ff, URZ, 0xc0, !UPT ;  /* 0x000003ff043f7892 */ /* 0x000fe4000f80c03f */
[----:B------:R-:W-:-:S04]  /*29e0*/  UIADD3 UR5, UR5, 0x400, URZ ;  /* 0x0000040005057890 */ /* 0x000fc8000fffe03f */
[----:B------:R-:W-:Y:S01]  /*29f0*/  PLOP3.LUT P0, PT, PT, PT, UP0, 0x80, 0x0 ;  /* 0x000000000000781c */ /* 0x000fe20003f0f008 */
[----:B------:R-:W-:-:S04]  /*2a00*/  USHF.R.U32.HI UR5, URZ, 0x4, UR5 ;  /* 0x000000043f057899 */ /* 0x000fc80008011605 */
[----:B------:R-:W-:-:S08]  /*2a10*/  ULOP3.LUT UR51, UR5, 0x3fff, URZ, 0xc0, !UPT ;  /* 0x00003fff05337892 */ /* 0x000fd0000f8ec03f */
[----:B------:R-:W-:Y:S05]  /*2a20*/  @!P0 BRA `(.L_x_19) ;  /* 0x0000000000408947 */ /* 0x000fea0003800000 */
[----:B------:R-:W-:Y:S01]  /*2a30*/  MOV R0, 0x0 ;  /* 0x0000000000007802 */ /* 0x000fe20000000f00 */
[----:B------:R-:W-:Y:S01]  /*2a40*/  ULDC.64 UR4, c[0x4][0x88] ;  /* 0x0100220000047ab9 */ /* 0x000fe20000000a00 */
[----:B------:R-:W-:Y:S01]  /*2a50*/  ULDC.64 UR6, c[0x4][0x28] ;  /* 0x01000a0000067ab9 */ /* 0x000fe20000000a00 */
[----:B------:R-:W-:Y:S01]  /*2a60*/  IMAD.U32 R4, RZ, RZ, UR4 ;  /* 0x00000004ff047e24 */ /* 0x000fe2000f8e00ff */
[----:B------:R1:W2:Y:S01]  /*2a70*/  LDC.64 R14, c[0x4][R0] ;  /* 0x01000000000e7b82 */ /* 0x0002a20000000a00 */
[----:B------:R-:W-:Y:S01]  /*2a80*/  MOV R5, UR5 ;  /* 0x0000000500057c02 */ /* 0x000fe20008000f00 */
[----:B------:R-:W-:Y:S01]  /*2a90*/  ULDC.64 UR4, c[0x4][0x90] ;  /* 0x0100240000047ab9 */ /* 0x000fe20000000a00 */
[----:B------:R-:W-:Y:S01]  /*2aa0*/  MOV R10, UR6 ;  /* 0x00000006000a7c02 */ /* 0x000fe20008000f00 */
[----:B------:R-:W-:Y:S01]  /*2ab0*/  IMAD.U32 R11, RZ, RZ, UR7 ;  /* 0x00000007ff0b7e24 */ /* 0x000fe2000f8e00ff */
[----:B------:R-:W-:Y:S02]  /*2ac0*/  MOV R6, UR4 ;  /* 0x0000000400067c02 */ /* 0x000fe40008000f00 */
[----:B------:R-:W-:-:S02]  /*2ad0*/  MOV R7, UR5 ;  /* 0x0000000500077c02 */ /* 0x000fc40008000f00 */
[----:B------:R-:W-:Y:S02]  /*2ae0*/  MOV R8, 0x70 ;  /* 0x0000007000087802 */ /* 0x000fe40000000f00 */
[----:B------:R-:W-:Y:S02]  /*2af0*/  MOV R12, 0x1 ;  /* 0x00000001000c7802 */ /* 0x000fe40000000f00 */
[----:B-1----:R-:W-:-:S07]  /*2b00*/  MOV R13, RZ ;  /* 0x000000ff000d7202 */ /* 0x002fce0000000f00 */
[----:B------:R-:W-:-:S07]  /*2b10*/  LEPC R20, `(.L_x_19) ;  /* 0x000000001014794e */ /* 0x000fce0000000000 */
[----:B--2---:R-:W-:Y:S05]  /*2b20*/  CALL.ABS.NOINC R14 ;  /* 0x000000000e007343 */ /* 0x004fea0003c00000 */
.L_x_19:
[----:B------:R-:W-:Y:S01]  /*2b30*/  ULEA.HI UR4, UR41, UR41, URZ, 0x1 ;  /* 0x0000002929047291 */ /* 0x000fe2000f8f083f */
[----:B------:R-:W-:-:S03]  /*2b40*/  IMAD.U32 R3, RZ, RZ, UR44 ;  /* 0x0000002cff037e24 */ /* 0x000fc6000f8e00ff */
[----:B------:R-:W-:Y:S02]  /*2b50*/  ULOP3.LUT UR4, UR4, 0xfffffffe, URZ, 0xc0, !UPT ;  /* 0xfffffffe04047892 */ /* 0x000fe4000f8ec03f */
[----:B------:R-:W-:Y:S02]  /*2b60*/  ISETP.NE.AND P0, PT, R3, 0x3, PT ;  /* 0x000000030300780c */ /* 0x000fe40003f05270 */
[----:B------:R-:W-:-:S06]  /*2b70*/  UIADD3 UR4, UR41, -UR4, URZ ;  /* 0x8000000429047290 */ /* 0x000fcc000fffe03f */
[----:B------:R-:W-:-:S04]  /*2b80*/  MOV R0, UR4 ;  /* 0x0000000400007c02 */ /* 0x000fc80008000f00 */
[----:B------:R-:W-:-:S04]  /*2b90*/  SHF.L.U32 R0, R0, 0x1f, RZ ;  /* 0x0000001f00007819 */ /* 0x000fc800000006ff */
[----:B------:R-:W1:Y:S02]  /*2ba0*/  SYNCS.PHASECHK.TRANS64.TRYWAIT P1, [UR46+0x28c00], R0 ;  /* 0x028c0000ff0075a7 */ /* 0x000e64000802016e */
[----:B-1----:R-:W-:Y:S05]  /*2bb0*/  @!P1 BRA `(.L_x_20) ;  /* 0x00000084000c9947 */ /* 0x002fea0003800000 */
.L_x_99:
[----:B------:R-:W-:Y:S05]  /*2bc0*/  @!P0 BRA `(.L_x_21) ;  /* 0x0000000000048947 */ /* 0x000fea0003800000 */
[----:B------:R-:W-:Y:S01]  /*2bd0*/  BPT.TRAP 0x1 ;  /* 0x000000040000795c */ /* 0x000fe20000300000 */
.L_x_21:
[----:B------:R-:W-:Y:S02]  /*2be0*/  MOV R7, UR39 ;  /* 0x0000002700077c02 */ /* 0x000fe40008000f00 */
[----:B------:R-:W-:Y:S02]  /*2bf0*/  MOV R8, UR40 ;  /* 0x0000002800087c02 */ /* 0x000fe40008000f00 */
[----:B------:R-:W-:Y:S02]  /*2c00*/  LEA R7, R7, UR46, 0x3 ;  /* 0x0000002e07077c11 */ /* 0x000fe4000f8e18ff */
[----:B------:R-:W-:-:S04]  /*2c10*/  SHF.L.U32 R8, R8, 0x1f, RZ ;  /* 0x0000001f08087819 */ /* 0x000fc800000006ff */
[----:B------:R2:W3:Y:S01]  /*2c20*/  SYNCS.PHASECHK.TRANS64.TRYWAIT P1, [R7+URZ+0x28c30], R8 ;  /* 0x028c3008070075a7 */ /* 0x0004e2000802017f */
[----:B------:R-:W-:Y:S05]  /*2c30*/  @!P0 BRA `(.L_x_22) ;  /* 0x0000000000048947 */ /* 0x000fea0003800000 */
[----:B------:R-:W-:Y:S01]  /*2c40*/  BPT.TRAP 0x1 ;  /* 0x000000040000795c */ /* 0x000fe20000300000 */
.L_x_22:
[----:B---3--:R-:W-:Y:S05]  /*2c50*/  @P1 BRA `(.L_x_23) ;  /* 0x0000000000081947 */ /* 0x008fea0003800000 */
[----:B------:R-:W3:Y:S02]  /*2c60*/  SYNCS.PHASECHK.TRANS64.TRYWAIT P1, [R7+URZ+0x28c30], R8 ;  /* 0x028c3008070075a7 */ /* 0x000ee4000802017f */
[----:B---3--:R-:W-:Y:S05]  /*2c70*/  @!P1 BRA `(.L_x_24) ;  /* 0x0000008000f49947 */ /* 0x008fea0003800000 */
.L_x_23:
[----:B-1----:R-:W1:Y:S01]  /*2c80*/  S2R R3, SR_TID.X ;  /* 0x0000000000037919 */ /* 0x002e620000002100 */
[----:B------:R-:W-:-:S04]  /*2c90*/  UIADD3 UR4, UR46, 0x22400, URZ ;  /* 0x000224002e047890 */ /* 0x000fc8000fffe03f */
[----:B------:R-:W-:-:S04]  /*2ca0*/  USHF.R.U32.HI UR4, URZ, 0x4, UR4 ;  /* 0x000000043f047899 */ /* 0x000fc80008011604 */
[----:B------:R-:W-:-:S06]  /*2cb0*/  ULOP3.LUT UR4, UR4, 0x3fff, URZ, 0xc0, !UPT ;  /* 0x00003fff04047892 */ /* 0x000fcc000f8ec03f */
[----:B------:R-:W-:Y:S01]  /*2cc0*/  MOV R0, UR4 ;  /* 0x0000000400007c02 */ /* 0x000fe20008000f00 */
[----:B------:R-:W-:Y:S05]  /*2cd0*/  WARPSYNC.ALL ;  /* 0x0000000000007948 */ /* 0x000fea0003800000 */
[----:B------:R-:W-:Y:S02]  /*2ce0*/  LOP3.LUT R0, R0, 0x10000, RZ, 0xfc, !PT ;  /* 0x0001000000007812 */ /* 0x000fe400078efcff */
[----:B-1----:R-:W-:-:S04]  /*2cf0*/  LOP3.LUT R3, R3, 0x7f, RZ, 0xc0, !PT ;  /* 0x0000007f03037812 */ /* 0x002fc800078ec0ff */
[----:B------:R-:W-:Y:S02]  /*2d00*/  ISETP.NE.AND P1, PT, R3, RZ, PT ;  /* 0x000000ff0300720c */ /* 0x000fe40003f25270 */
[----:B------:R-:W-:Y:S01]  /*2d10*/  R2UR UR12, R0 ;  /* 0x00000000000c72ca */ /* 0x000fe200000e0000 */
[----:B------:R-:W-:Y:S01]  /*2d20*/  UIADD3 UR4, UR46, 0x20400, URZ ;  /* 0x000204002e047890 */ /* 0x000fe2000fffe03f */
[----:B------:R-:W-:Y:S01]  /*2d30*/  WARPGROUP.ARRIVE ;  /* 0x00000000000079c5 */ /* 0x000fe20000000000 */
[----:B------:R-:W-:Y:S01]  /*2d40*/  UMOV UR7, 0x40000040 ;  /* 0x4000004000077882 */ /* 0x000fe20000000000 */
[----:B------:R-:W-:Y:S01]  /*2d50*/  UMOV UR5, 0x40000040 ;  /* 0x4000004000057882 */ /* 0x000fe20000000000 */
[----:B------:R-:W-:Y:S01]  /*2d60*/  USHF.R.U32.HI UR4, URZ, 0x4, UR4 ;  /* 0x000000043f047899 */ /* 0x000fe20008011604 */
[----:B------:R-:W-:Y:S01]  /*2d70*/  UMOV UR11, 0x40000040 ;  /* 0x40000040000b7882 */ /* 0x000fe20000000000 */
[----:B------:R-:W-:Y:S02]  /*2d80*/  UMOV UR9, 0x40000040 ;  /* 0x4000004000097882 */ /* 0x000fe40000000000 */
[----:B------:R-:W-:Y:S01]  /*2d90*/  ULOP3.LUT UR4, UR4, 0x3fff, URZ, 0xc0, !UPT ;  /* 0x00003fff04047892 */ /* 0x000fe2000f8ec03f */
[----:B------:R-:W-:Y:S01]  /*2da0*/  UMOV UR15, 0x40000040 ;  /* 0x40000040000f7882 */ /* 0x000fe20000000000 */
[----:B------:R-:W-:-:S02]  /*2db0*/  ULDC UR20, c[0x0][0x988] ;  /* 0x0002620000147ab9 */ /* 0x000fc40000000800 */
[----:B------:R-:W-:Y:S02]  /*2dc0*/  ULEA UR12, UR39, UR12, 0x9 ;  /* 0x0000000c270c7291 */ /* 0x000fe4000f8e483f */
[----:B------:R-:W-:Y:S02]  /*2dd0*/  ULOP3.LUT UR13, UR4, 0x10000, URZ, 0xfc, !UPT ;  /* 0x00010000040d7892 */ /* 0x000fe4000f8efc3f */
[----:B------:R-:W-:Y:S02]  /*2de0*/  UIADD3 UR10, UR12, 0x4, URZ ;  /* 0x000000040c0a7890 */ /* 0x000fe4000fffe03f */
[----:B------:R-:W-:Y:S01]  /*2df0*/  UIADD3 UR8, UR13, 0x4, URZ ;  /* 0x000000040d087890 */ /* 0x000fe2000fffe03f */
[----:B------:R-:W-:Y:S02]  /*2e00*/  UMOV UR6, UR12 ;  /* 0x0000000c00067c82 */ /* 0x000fe40008000000 */
[----:B------:R-:W-:Y:S01]  /*2e10*/  UMOV UR4, UR13 ;  /* 0x0000000d00047c82 */ /* 0x000fe20008000000 */
[----:B------:R-:W-:Y:S01]  /*2e20*/  UIADD3 UR14, UR12, 0x6, URZ ;  /* 0x000000060c0e7890 */ /* 0x000fe2000fffe03f */
[----:B------:R-:W-:Y:S01]  /*2e30*/  HGMMA.64x64x16.F32 R24, gdesc[UR4], RZ, !UPT, gsb0 ;  /* 0x00e00000041879f0 */ /* 0x000fe2000c0008ff */
[----:B------:R-:W-:-:S02]  /*2e40*/  UIADD3 UR6, UR12, 0x2, URZ ;  /* 0x000000020c067890 */ /* 0x000fc4000fffe03f */
[----:B------:R-:W-:Y:S01]  /*2e50*/  UIADD3 UR4, UR13, 0x2, URZ ;  /* 0x000000020d047890 */ /* 0x000fe2000fffe03f */
[----:B------:R-:W-:Y:S01]  /*2e60*/  UMOV UR7, 0x40000040 ;  /* 0x4000004000077882 */ /* 0x000fe20000000000 */
[----:B------:R-:W-:Y:S01]  /*2e70*/  UMOV UR5, 0x40000040 ;  /* 0x4000004000057882 */ /* 0x000fe20000000000 */
[----:B------:R-:W-:-:S03]  /*2e80*/  UIADD3 UR12, UR13, 0x6, URZ ;  /* 0x000000060d0c7890 */ /* 0x000fc6000fffe03f */
[----:B------:R-:W-:Y:S01]  /*2e90*/  UMOV UR13, 0x40000040 ;  /* 0x40000040000d7882 */ /* 0x000fe20000000000 */
[----:B------:R-:W-:Y:S02]  /*2ea0*/  WARPGROUP.DEPBAR.LE gsb0, 0x0 ;  /* 0x00008000000079c5 */ /* 0x000fe40000010000 */
[----:B------:R-:W-:-:S06]  /*2eb0*/  WARPGROUP.ARRIVE ;  /* 0x00000000000079c5 */ /* 0x000fcc0000000000 */
[----:B------:R-:W-:Y:S01]  /*2ec0*/  HGMMA.64x64x16.F32 R24, gdesc[UR4], R24, gsb0 ;  /* 0x00e00000041879f0 */ /* 0x000fe20008000818 */
[----:B------:R-:W-:Y:S01]  /*2ed0*/  ULDC UR7, c[0x0][0x9d8] ;  /* 0x0002760000077ab9 */ /* 0x000fe20000000800 */
[----:B------:R-:W-:-:S06]  /*2ee0*/  UIMAD UR6, UR37, -0x40, UR50 ;  /* 0xffffffc0250678a4 */ /* 0x000fcc000f8e0232 */
[----:B------:R-:W-:-:S04]  /*2ef0*/  MOV R3, UR6 ;  /* 0x0000000600037c02 */ /* 0x000fc80008000f00 */
[----:B------:R-:W-:-:S04]  /*2f00*/  IADD3 R3, -R16, 0x40, R3 ;  /* 0x0000004010037810 */ /* 0x000fc80007ffe103 */
[C---:B------:R-:W-:Y:S02]  /*2f10*/  ISETP.GT.AND P3, PT, R3.reuse, RZ, PT ;  /* 0x000000ff0300720c */ /* 0x040fe40003f64270 */
[C---:B------:R-:W-:Y:S02]  /*2f20*/  ISETP.GT.AND P6, PT, R3.reuse, 0x1, PT ;  /* 0x000000010300780c */ /* 0x040fe40003fc4270 */
[C---:B------:R-:W-:Y:S02]  /*2f30*/  ISETP.GT.AND P5, PT, R3.reuse, 0x8, PT ;  /* 0x000000080300780c */ /* 0x040fe40003fa4270 */
[C---:B------:R-:W-:Y:S02]  /*2f40*/  ISETP.GT.AND P4, PT, R3.reuse, 0x9, PT ;  /* 0x000000090300780c */ /* 0x040fe40003f84270 */
[----:B------:R-:W-:Y:S01]  /*2f50*/  ISETP.GT.AND P2, PT, R3, 0x10, PT ;  /* 0x000000100300780c */ /* 0x000fe20003f44270 */
[----:B------:R-:W-:Y:S02]  /*2f60*/  WARPGROUP.DEPBAR.LE gsb0, 0x0 ;  /* 0x00008000000079c5 */ /* 0x000fe40000010000 */
[----:B------:R-:W-:-:S06]  /*2f70*/  WARPGROUP.ARRIVE ;  /* 0x00000000000079c5 */ /* 0x000fcc0000000000 */
[----:B------:R-:W-:Y:S03]  /*2f80*/  HGMMA.64x64x16.F32 R24, gdesc[UR8], R24, gsb0 ;  /* 0x00e00000081879f0 */ /* 0x000fe60008000818 */
[----:B------:R-:W-:Y:S02]  /*2f90*/  WARPGROUP.DEPBAR.LE gsb0, 0x0 ;  /* 0x00008000000079c5 */ /* 0x000fe40000010000 */
[----:B------:R-:W-:-:S06]  /*2fa0*/  WARPGROUP.ARRIVE ;  /* 0x00000000000079c5 */ /* 0x000fcc0000000000 */
[----:B------:R-:W-:Y:S03]  /*2fb0*/  HGMMA.64x64x16.F32 R24, gdesc[UR12], R24, gsb0 ;  /* 0x00e000000c1879f0 */ /* 0x000fe60008000818 */
[----:B------:R-:W-:Y:S02]  /*2fc0*/  WARPGROUP.DEPBAR.LE gsb0, 0x0 ;  /* 0x00008000000079c5 */ /* 0x000fe40000010000 */
[----:B------:R-:W-:Y:S01]  /*2fd0*/  FMUL.FTZ R24, R24, UR7 ;  /* 0x0000000718187c20 */ /* 0x000fe20008410000 */
[----:B------:R-:W-:Y:S01]  /*2fe0*/  FMUL.FTZ R25, R25, UR7 ;  /* 0x0000000719197c20 */ /* 0x000fe20008410000 */
[----:B------:R-:W-:Y:S01]  /*2ff0*/  FMUL.FTZ R28, R28, UR7 ;  /* 0x000000071c1c7c20 */ /* 0x000fe20008410000 */
[----:B------:R-:W-:Y:S01]  /*3000*/  FMUL.FTZ R29, R29, UR7 ;  /* 0x000000071d1d7c20 */ /* 0x000fe20008410000 */
[----:B------:R-:W-:Y:S01]  /*3010*/  FMUL.FTZ R26, R26, UR7 ;  /* 0x000000071a1a7c20 */ /* 0x000fe20008410000 */
[----:B------:R-:W-:Y:S01]  /*3020*/  FMUL.FTZ R32, R32, UR7 ;  /* 0x0000000720207c20 */ /* 0x000fe20008410000 */
[----:B------:R-:W1:Y:S01]  /*3030*/  MUFU.TANH R24, R24 ;  /* 0x0000001800187308 */ /* 0x000e620000002400 */
[----:B------:R-:W-:Y:S01]  /*3040*/  FMUL.FTZ R27, R27, UR7 ;  /* 0x000000071b1b7c20 */ /* 0x000fe20008410000 */
[----:B------:R-:W-:Y:S01]  /*3050*/  FMUL.FTZ R33, R33, UR7 ;  /* 0x0000000721217c20 */ /* 0x000fe20008410000 */
[----:B------:R-:W-:Y:S01]  /*3060*/  FMUL.FTZ R30, R30, UR7 ;  /* 0x000000071e1e7c20 */ /* 0x000fe20008410000 */
[----:B------:R-:W-:Y:S01]  /*3070*/  FMUL.FTZ R36, R36, UR7 ;  /* 0x0000000724247c20 */ /* 0x000fe20008410000 */
[----:B------:R-:W-:Y:S01]  /*3080*/  FMUL.FTZ R31, R31, UR7 ;  /* 0x000000071f1f7c20 */ /* 0x000fe20008410000 */
[----:B------:R-:W-:Y:S01]  /*3090*/  FMUL.FTZ R37, R37, UR7 ;  /* 0x0000000725257c20 */ /* 0x000fe20008410000 */
[----:B------:R-:W-:Y:S01]  /*30a0*/  FMUL.FTZ R35, R35, UR7 ;  /* 0x0000000723237c20 */ /* 0x000fe20008410000 */
[----:B------:R-:W4:Y:S01]  /*30b0*/  MUFU.TANH R25, R25 ;  /* 0x0000001900197308 */ /* 0x000f220000002400 */
[----:B------:R-:W-:Y:S01]  /*30c0*/  FMUL.FTZ R40, R40, UR7 ;  /* 0x0000000728287c20 */ /* 0x000fe20008410000 */
[----:B------:R-:W-:Y:S01]  /*30d0*/  FMUL.FTZ R34, R34, UR7 ;  /* 0x0000000722227c20 */ /* 0x000fe20008410000 */
[----:B------:R-:W-:Y:S01]  /*30e0*/  FMUL.FTZ R41, R41, UR7 ;  /* 0x0000000729297c20 */ /* 0x000fe20008410000 */
[----:B------:R-:W-:Y:S01]  /*30f0*/  FMUL.FTZ R38, R38, UR7 ;  /* 0x0000000726267c20 */ /* 0x000fe20008410000 */
[----:B------:R-:W-:Y:S01]  /*3100*/  FMUL.FTZ R44, R44, UR7 ;  /* 0x000000072c2c7c20 */ /* 0x000fe20008410000 */
[----:B------:R-:W-:Y:S01]  /*3110*/  FMUL.FTZ R39, R39, UR7 ;  /* 0x0000000727277c20 */ /* 0x000fe20008410000 */
[----:B------:R-:W-:Y:S01]  /*3120*/  FMUL.FTZ R45, R45, UR7 ;  /* 0x000000072d2d7c20 */ /* 0x000fe20008410000 */
[----:B------:R-:W5:Y:S01]  /*3130*/  MUFU.TANH R28, R28 ;  /* 0x0000001c001c7308 */ /* 0x000f620000002400 */
[----:B-1----:R-:W-:Y:S01]  /*3140*/  FSEL R24, R24, -INF , P3 ;  /* 0xff80000018187808 */ /* 0x002fe20001800000 */
[----:B------:R-:W-:Y:S01]  /*3150*/  FMUL.FTZ R42, R42, UR7 ;  /* 0x000000072a2a7c20 */ /* 0x000fe20008410000 */
[----:B------:R-:W-:Y:S01]  /*3160*/  FMUL.FTZ R48, R48, UR7 ;  /* 0x0000000730307c20 */ /* 0x000fe20008410000 */
[----:B------:R-:W-:Y:S01]  /*3170*/  FMUL.FTZ R43, R43, UR7 ;  /* 0x000000072b2b7c20 */ /* 0x000fe20008410000 */
[----:B------:R-:W-:Y:S01]  /*3180*/  FMUL.FTZ R49, R49, UR7 ;  /* 0x0000000731317c20 */ /* 0x000fe20008410000 */
[----:B------:R-:W-:Y:S01]  /*3190*/  FMUL.FTZ R46, R46, UR7 ;  /* 0x000000072e2e7c20 */ /* 0x000fe20008410000 */
[----:B------:R-:W-:Y:S01]  /*31a0*/  FMUL.FTZ R52, R52, UR7 ;  /* 0x0000000734347c20 */ /* 0x000fe20008410000 */
[----:B------:R-:W1:Y:S01]  /*31b0*/  MUFU.TANH R29, R29 ;  /* 0x0000001d001d7308 */ /* 0x000e620000002400 */
[----:B----4-:R-:W-:Y:S01]  /*31c0*/  FSEL R25, R25, -INF , P6 ;  /* 0xff80000019197808 */ /* 0x010fe20003000000 */
[----:B------:R-:W-:Y:S01]  /*31d0*/  FMUL.FTZ R53, R53, UR7 ;  /* 0x0000000735357c20 */ /* 0x000fe20008410000 */
[----:B------:R-:W-:Y:S01]  /*31e0*/  FMUL.FTZ R47, R47, UR7 ;  /* 0x000000072f2f7c20 */ /* 0x000fe20008410000 */
[----:B------:R-:W-:Y:S01]  /*31f0*/  FMUL.FTZ R50, R50, UR7 ;  /* 0x0000000732327c20 */ /* 0x000fe20008410000 */
[----:B------:R-:W-:Y:S01]  /*3200*/  FMNMX.FTZ R5, R24, R25, !PT ;  /* 0x0000001918057209 */ /* 0x000fe20007810000 */
[----:B------:R-:W-:Y:S01]  /*3210*/  FMUL.FTZ R51, R51, UR7 ;  /* 0x0000000733337c20 */ /* 0x000fe20008410000 */
[----:B------:R-:W-:Y:S01]  /*3220*/  FMUL.FTZ R54, R54, UR7 ;  /* 0x0000000736367c20 */ /* 0x000fe20008410000 */
[----:B------:R-:W4:Y:S01]  /*3230*/  MUFU.TANH R26, R26 ;  /* 0x0000001a001a7308 */ /* 0x000f220000002400 */
[----:B-----5:R-:W-:Y:S01]  /*3240*/  FSEL R28, R28, -INF , P5 ;  /* 0xff8000001c1c7808 */ /* 0x020fe20002800000 */
[----:B------:R-:W-:-:S03]  /*3250*/  FMUL.FTZ R55, R55, UR7 ;  /* 0x0000000737377c20 */ /* 0x000fc60008410000 */
[----:B------:R-:W-:-:S03]  /*3260*/  FMNMX.FTZ R4, R28, R5, !PT ;  /* 0x000000051c047209 */ /* 0x000fc60007810000 */
[----:B------:R-:W5:Y:S01]  /*3270*/  MUFU.TANH R32, R32 ;  /* 0x0000002000207308 */ /* 0x000f620000002400 */
[----:B-1----:R-:W-:-:S04]  /*3280*/  FSEL R29, R29, -INF , P4 ;  /* 0xff8000001d1d7808 */ /* 0x002fc80002000000 */
[----:B------:R-:W-:-:S03]  /*3290*/  FMNMX.FTZ R5, R29, R4, !PT ;  /* 0x000000041d057209 */ /* 0x000fc60007810000 */
[----:B------:R-:W1:Y:S01]  /*32a0*/  MUFU.TANH R27, R27 ;  /* 0x0000001b001b7308 */ /* 0x000e620000002400 */
[----:B----4-:R-:W-:Y:S02]  /*32b0*/  FSEL R26, R26, -INF , P3 ;  /* 0xff8000001a1a7808 */ /* 0x010fe40001800000 */
[----:B------:R-:W-:-:S05]  /*32c0*/  ISETP.GT.AND P3, PT, R3, 0x11, PT ;  /* 0x000000110300780c */ /* 0x000fca0003f64270 */
[----:B------:R-:W4:Y:S01]  /*32d0*/  MUFU.TANH R33, R33 ;  /* 0x0000002100217308 */ /* 0x000f220000002400 */
[----:B-----5:R-:W-:-:S04]  /*32e0*/  FSEL R32, R32, -INF , P2 ;  /* 0xff80000020207808 */ /* 0x020fc80001000000 */
[----:B------:R-:W-:-:S03]  /*32f0*/  FMNMX.FTZ R4, R32, R5, !PT ;  /* 0x0000000520047209 */ /* 0x000fc60007810000 */
[----:B------:R-:W5:Y:S01]  /*3300*/  MUFU.TANH R30, R30 ;  /* 0x0000001e001e7308 */ /* 0x000f620000002400 */
[----:B-1----:R-:W-:Y:S02]  /*3310*/  FSEL R27, R27, -INF , P6 ;  /* 0xff8000001b1b7808 */ /* 0x002fe40003000000 */
[----:B------:R-:W-:-:S05]  /*3320*/  ISETP.GT.AND P6, PT, R3, 0x18, PT ;  /* 0x000000180300780c */ /* 0x000fca0003fc4270 */
[----:B------:R-:W1:Y:S01]  /*3330*/  MUFU.TANH R36, R36 ;  /* 0x0000002400247308 */ /* 0x000e620000002400 */
[----:B----4-:R-:W-:-:S04]  /*3340*/  FSEL R33, R33, -INF , P3 ;  /* 0xff80000021217808 */ /* 0x010fc80001800000 */
[----:B------:R-:W-:-:S03]  /*3350*/  FMNMX.FTZ R5, R33, R4, !PT ;  /* 0x0000000421057209 */ /* 0x000fc60007810000 */
[----:B------:R-:W4:Y:S01]  /*3360*/  MUFU.TANH R31, R31 ;  /* 0x0000001f001f7308 */ /* 0x000f220000002400 */
[----:B-----5:R-:W-:Y:S02]  /*3370*/  FSEL R30, R30, -INF , P5 ;  /* 0xff8000001e1e7808 */ /* 0x020fe40002800000 */
[----:B------:R-:W-:-:S05]  /*3380*/  ISETP.GT.AND P5, PT, R3, 0x19, PT ;  /* 0x000000190300780c */ /* 0x000fca0003fa4270 */
        /* <DEDUP_REMOVED lines=43> */
[----:B-----5:R-:W-:-:S07]  /*3640*/  FSEL R49, R49, -INF , P4 ;  /* 0xff80000031317808 */ /* 0x020fce0002000000 */
[----:B------:R-:W5:Y:S01]  /*3650*/  MUFU.TANH R53, R53 ;  /* 0x0000003500357308 */ /* 0x000f620000002400 */
[----:B-1----:R-:W-:Y:S02]  /*3660*/  FSEL R46, R46, -INF , P2 ;  /* 0xff8000002e2e7808 */ /* 0x002fe40001000000 */
[----:B------:R-:W-:Y:S02]  /*3670*/  ISETP.GT.AND P2, PT, R3, 0x39, PT ;  /* 0x000000390300780c */ /* 0x000fe40003f44270 */
[----:B------:R-:W-:-:S03]  /*3680*/  FMNMX.FTZ R3, R49, R4, !PT ;  /* 0x0000000431037209 */ /* 0x000fc60007810000 */
[----:B------:R-:W1:Y:S01]  /*3690*/  MUFU.TANH R47, R47 ;  /* 0x0000002f002f7308 */ /* 0x000e620000002400 */
[----:B----4-:R-:W-:-:S04]  /*36a0*/  FSEL R52, R52, -INF , P3 ;  /* 0xff80000034347808 */ /* 0x010fc80001800000 */
[----:B------:R-:W-:Y:S02]  /*36b0*/  FMNMX.FTZ R4, R52, R3, !PT ;  /* 0x0000000334047209 */ /* 0x000fe40007810000 */
[----:B------:R-:W-:Y:S01]  /*36c0*/  FMNMX.FTZ R3, R26, R27, !PT ;  /* 0x0000001b1a037209 */ /* 0x000fe20007810000 */
[----:B------:R-:W4:Y:S01]  /*36d0*/  MUFU.TANH R50, R50 ;  /* 0x0000003200327308 */ /* 0x000f220000002400 */
[----:B-----5:R-:W-:-:S04]  /*36e0*/  FSEL R53, R53, -INF , P2 ;  /* 0xff80000035357808 */ /* 0x020fc80001000000 */
[----:B------:R-:W-:-:S03]  /*36f0*/  FMNMX.FTZ R5, R53, R4, !PT ;  /* 0x0000000435057209 */ /* 0x000fc60007810000 */
[----:B------:R-:W5:Y:S01]  /*3700*/  MUFU.TANH R51, R51 ;  /* 0x0000003300337308 */ /* 0x000f620000002400 */
[----:B-1----:R-:W-:Y:S01]  /*3710*/  FSEL R47, R47, -INF , P6 ;  /* 0xff8000002f2f7808 */ /* 0x002fe20003000000 */
[----:B------:R-:W1:Y:S06]  /*3720*/  SHFL.BFLY PT, R4, R5, 0x2, 0x1f ;  /* 0x0c401f0005047f89 */ /* 0x000e6c00000e0000 */
[----:B------:R-:W2:Y:S01]  /*3730*/  MUFU.TANH R54, R54 ;  /* 0x0000003600367308 */ /* 0x000ea20000002400 */
[----:B----4-:R-:W-:-:S07]  /*3740*/  FSEL R50, R50, -INF , P5 ;  /* 0xff80000032327808 */ /* 0x010fce0002800000 */
[----:B------:R-:W4:Y:S01]  /*3750*/  MUFU.TANH R55, R55 ;  /* 0x0000003700377308 */ /* 0x000f220000002400 */
[----:B-----5:R-:W-:Y:S02]  /*3760*/  FSEL R51, R51, -INF , P4 ;  /* 0xff80000033337808 */ /* 0x020fe40002000000 */
[----:B--2---:R-:W-:Y:S02]  /*3770*/  FSEL R54, R54, -INF , P3 ;  /* 0xff80000036367808 */ /* 0x004fe40001800000 */
[----:B-1----:R-:W-:Y:S02]  /*3780*/  FMNMX.FTZ R6, R5, R4, !PT ;  /* 0x0000000405067209 */ /* 0x002fe40007810000 */
[----:B------:R-:W-:-:S03]  /*3790*/  FMNMX.FTZ R4, R30, R3, !PT ;  /* 0x000000031e047209 */ /* 0x000fc60007810000 */
[----:B------:R-:W1:Y:S01]  /*37a0*/  SHFL.BFLY PT, R9, R6, 0x1, 0x1f ;  /* 0x0c201f0006097f89 */ /* 0x000e6200000e0000 */
[----:B------:R-:W-:Y:S02]  /*37b0*/  FMNMX.FTZ R3, R31, R4, !PT ;  /* 0x000000041f037209 */ /* 0x000fe40007810000 */
[----:B----4-:R-:W-:Y:S02]  /*37c0*/  FSEL R55, R55, -INF , P2 ;  /* 0xff80000037377808 */ /* 0x010fe40001000000 */
[----:B------:R-:W-:-:S04]  /*37d0*/  FMNMX.FTZ R4, R34, R3, !PT ;  /* 0x0000000322047209 */ /* 0x000fc80007810000 */
[----:B------:R-:W-:-:S04]  /*37e0*/  FMNMX.FTZ R3, R35, R4, !PT ;  /* 0x0000000423037209 */ /* 0x000fc80007810000 */
[----:B------:R-:W-:-:S04]  /*37f0*/  FMNMX.FTZ R4, R38, R3, !PT ;  /* 0x0000000326047209 */ /* 0x000fc80007810000 */
[----:B------:R-:W-:-:S04]  /*3800*/  FMNMX.FTZ R5, R39, R4, !PT ;  /* 0x0000000427057209 */ /* 0x000fc80007810000 */
[----:B------:R-:W-:Y:S02]  /*3810*/  FMNMX.FTZ R4, R42, R5, !PT ;  /* 0x000000052a047209 */ /* 0x000fe40007810000 */
[----:B-1----:R-:W-:Y:S02]  /*3820*/  FMNMX.FTZ R3, R6, R9, !PT ;  /* 0x0000000906037209 */ /* 0x002fe40007810000 */
[----:B------:R-:W-:Y:S02]  /*3830*/  FMNMX.FTZ R5, R43, R4, !PT ;  /* 0x000000042b057209 */ /* 0x000fe40007810000 */
[C---:B------:R-:W-:Y:S01]  /*3840*/  FSETP.NEU.FTZ.AND P6, PT, R3.reuse, -INF , PT ;  /* 0xff8000000300780b */ /* 0x040fe20003fdd000 */
[----:B------:R-:W-:Y:S01]  /*3850*/  FMUL.FTZ R6, R3, UR20 ;  /* 0x0000001403067c20 */ /* 0x000fe20008410000 */
[----:B------:R-:W-:-:S04]  /*3860*/  FMNMX.FTZ R4, R46, R5, !PT ;  /* 0x000000052e047209 */ /* 0x000fc80007810000 */
[----:B------:R-:W-:Y:S02]  /*3870*/  FMNMX.FTZ R5, R47, R4, !PT ;  /* 0x000000042f057209 */ /* 0x000fe40007810000 */
[----:B------:R-:W-:Y:S02]  /*3880*/  FSEL R6, R6, RZ, P6 ;  /* 0x000000ff06067208 */ /* 0x000fe40003000000 */
[----:B------:R-:W-:-:S03]  /*3890*/  FMNMX.FTZ R4, R50, R5, !PT ;  /* 0x0000000532047209 */ /* 0x000fc60007810000 */
[--C-:B------:R-:W-:Y:S01]  /*38a0*/  FFMA.FTZ R24, R24, UR20, -R6.reuse ;  /* 0x0000001418187c23 */ /* 0x100fe20008010806 */
[----:B------:R-:W-:Y:S01]  /*38b0*/  FMNMX.FTZ R5, R51, R4, !PT ;  /* 0x0000000433057209 */ /* 0x000fe20007810000 */
[--C-:B------:R-:W-:Y:S01]  /*38c0*/  FFMA.FTZ R25, R25, UR20, -R6.reuse ;  /* 0x0000001419197c23 */ /* 0x100fe20008010806 */
[--C-:B------:R-:W-:Y:S01]  /*38d0*/  FFMA.FTZ R28, R28, UR20, -R6.reuse ;  /* 0x000000141c1c7c23 */ /* 0x100fe20008010806 */
[--C-:B------:R-:W-:Y:S01]  /*38e0*/  FFMA.FTZ R29, R29, UR20, -R6.reuse ;  /* 0x000000141d1d7c23 */ /* 0x100fe20008010806 */
[----:B------:R-:W-:Y:S01]  /*38f0*/  FMNMX.FTZ R4, R54, R5, !PT ;  /* 0x0000000536047209 */ /* 0x000fe20007810000 */
[----:B------:R-:W-:Y:S01]  /*3900*/  MUFU.EX2 R24, R24 ;  /* 0x0000001800187308 */ /* 0x000fe20000000800 */
[--C-:B------:R-:W-:Y:S01]  /*3910*/  FFMA.FTZ R32, R32, UR20, -R6.reuse ;  /* 0x0000001420207c23 */ /* 0x100fe20008010806 */
[--C-:B------:R-:W-:Y:S01]  /*3920*/  FFMA.FTZ R33, R33, UR20, -R6.reuse ;  /* 0x0000001421217c23 */ /* 0x100fe20008010806 */
[----:B------:R-:W-:Y:S01]  /*3930*/  FMNMX.FTZ R4, R55, R4, !PT ;  /* 0x0000000437047209 */ /* 0x000fe20007810000 */
[--C-:B------:R-:W-:Y:S01]  /*3940*/  FFMA.FTZ R36, R36, UR20, -R6.reuse ;  /* 0x0000001424247c23 */ /* 0x100fe20008010806 */
[--C-:B------:R-:W-:Y:S01]  /*3950*/  FFMA.FTZ R37, R37, UR20, -R6.reuse ;  /* 0x0000001425257c23 */ /* 0x100fe20008010806 */
[--C-:B------:R-:W-:Y:S01]  /*3960*/  FFMA.FTZ R40, R40, UR20, -R6.reuse ;  /* 0x0000001428287c23 */ /* 0x100fe20008010806 */
[--C-:B------:R-:W-:Y:S01]  /*3970*/  FFMA.FTZ R41, R41, UR20, -R6.reuse ;  /* 0x0000001429297c23 */ /* 0x100fe20008010806 */
[----:B------:R-:W1:Y:S01]  /*3980*/  SHFL.BFLY PT, R5, R4, 0x2, 0x1f ;  /* 0x0c401f0004057f89 */ /* 0x000e6200000e0000 */
[----:B------:R-:W2:Y:S01]  /*3990*/  MUFU.EX2 R25, R25 ;  /* 0x0000001900197308 */ /* 0x000ea20000000800 */
[--C-:B------:R-:W-:Y:S01]  /*39a0*/  FFMA.FTZ R44, R44, UR20, -R6.reuse ;  /* 0x000000142c2c7c23 */ /* 0x100fe20008010806 */
[--C-:B------:R-:W-:Y:S01]  /*39b0*/  FFMA.FTZ R45, R45, UR20, -R6.reuse ;  /* 0x000000142d2d7c23 */ /* 0x100fe20008010806 */
[--C-:B------:R-:W-:Y:S01]  /*39c0*/  FFMA.FTZ R48, R48, UR20, -R6.reuse ;  /* 0x0000001430307c23 */ /* 0x100fe20008010806 */
[--C-:B------:R-:W-:Y:S01]  /*39d0*/  FFMA.FTZ R49, R49, UR20, -R6.reuse ;  /* 0x0000001431317c23 */ /* 0x100fe20008010806 */
[--C-:B------:R-:W-:Y:S01]  /*39e0*/  FFMA.FTZ R52, R52, UR20, -R6.reuse ;  /* 0x0000001434347c23 */ /* 0x100fe20008010806 */
[----:B------:R-:W-:-:S02]  /*39f0*/  FFMA.FTZ R6, R53, UR20, -R6 ;  /* 0x0000001435067c23 */ /* 0x000fc40008010806 */
[----:B------:R-:W-:Y:S08]  /*3a00*/  MUFU.EX2 R28, R28 ;  /* 0x0000001c001c7308 */ /* 0x000ff00000000800 */
[----:B------:R-:W4:Y:S01]  /*3a10*/  MUFU.EX2 R29, R29 ;  /* 0x0000001d001d7308 */ /* 0x000f220000000800 */
[----:B--2---:R-:W-:Y:S02]  /*3a20*/  F2FP.F16.F32.PACK_AB R152, R25, R24 ;  /* 0x000000181998723e */ /* 0x004fe400000000ff */
[----:B-1----:R-:W-:-:S05]  /*3a30*/  FMNMX.FTZ R5, R4, R5, !PT ;  /* 0x0000000504057209 */ /* 0x002fca0007810000 */
[----:B------:R-:W-:Y:S01]  /*3a40*/  MUFU.EX2 R32, R32 ;  /* 0x0000002000207308 */ /* 0x000fe20000000800 */
[----:B------:R-:W1:Y:S07]  /*3a50*/  SHFL.BFLY PT, R4, R5, 0x1, 0x1f ;  /* 0x0c201f0005047f89 */ /* 0x000e6e00000e0000 */
[----:B------:R-:W2:Y:S01]  /*3a60*/  MUFU.EX2 R33, R33 ;  /* 0x0000002100217308 */ /* 0x000ea20000000800 */
[----:B----4-:R-:W-:-:S07]  /*3a70*/  F2FP.F16.F32.PACK_AB R154, R29, R28 ;  /* 0x0000001c1d9a723e */ /* 0x010fce00000000ff */
[----:B------:R4:W-:Y:S08]  /*3a80*/  MUFU.EX2 R9, R6 ;  /* 0x0000000600097308 */ /* 0x0009f00000000800 */
[----:B------:R-:W-:Y:S01]  /*3a90*/  MUFU.EX2 R36, R36 ;  /* 0x0000002400247308 */ /* 0x000fe20000000800 */
[----:B--2---:R-:W-:Y:S02]  /*3aa0*/  F2FP.F16.F32.PACK_AB R156, R33, R32 ;  /* 0x00000020219c723e */ /* 0x004fe400000000ff */
[----:B-1----:R-:W-:-:S04]  /*3ab0*/  FMNMX.FTZ R4, R5, R4, !PT ;  /* 0x0000000405047209 */ /* 0x002fc80007810000 */
[C---:B------:R-:W-:Y:S01]  /*3ac0*/  FSETP.NEU.FTZ.AND P2, PT, R4.reuse, -INF , PT ;  /* 0xff8000000400780b */ /* 0x040fe20003f5d000 */
[----:B------:R-:W-:Y:S01]  /*3ad0*/  FMUL.FTZ R5, R4, UR20 ;  /* 0x0000001404057c20 */ /* 0x000fe20008410000 */
[----:B------:R-:W1:Y:S04]  /*3ae0*/  MUFU.EX2 R37, R37 ;  /* 0x0000002500257308 */ /* 0x000e680000000800 */
[----:B------:R-:W-:Y:S01]  /*3af0*/  FSEL R10, R5, RZ, P2 ;  /* 0x000000ff050a7208 */ /* 0x000fe20001000000 */
[----:B------:R-:W-:-:S03]  /*3b00*/  FADD.FTZ R5, R24, R25 ;  /* 0x0000001918057221 */ /* 0x000fc60000010000 */
[----:B------:R-:W-:Y:S01]  /*3b10*/  MUFU.EX2 R40, R40 ;  /* 0x0000002800287308 */ /* 0x000fe20000000800 */
[--C-:B------:R-:W-:Y:S01]  /*3b20*/  FFMA.FTZ R26, R26, UR20, -R10.reuse ;  /* 0x000000141a1a7c23 */ /* 0x100fe2000801080a */
[--C-:B------:R-:W-:Y:S01]  /*3b30*/  FFMA.FTZ R27, R27, UR20, -R10.reuse ;  /* 0x000000141b1b7c23 */ /* 0x100fe2000801080a */
[--C-:B------:R-:W-:Y:S01]  /*3b40*/  FFMA.FTZ R30, R30, UR20, -R10.reuse ;  /* 0x000000141e1e7c23 */ /* 0x100fe2000801080a */
[--C-:B------:R-:W-:Y:S01]  /*3b50*/  FFMA.FTZ R31, R31, UR20, -R10.reuse ;  /* 0x000000141f1f7c23 */ /* 0x100fe2000801080a */
[--C-:B------:R-:W-:Y:S01]  /*3b60*/  FFMA.FTZ R34, R34, UR20, -R10.reuse ;  /* 0x0000001422227c23 */ /* 0x100fe2000801080a */
[--C-:B------:R-:W-:Y:S01]  /*3b70*/  FFMA.FTZ R35, R35, UR20, -R10.reuse ;  /* 0x0000001423237c23 */ /* 0x100fe2000801080a */
[----:B------:R-:W-:Y:S01]  /*3b80*/  FFMA.FTZ R38, R38, UR20, -R10 ;  /* 0x0000001426267c23 */ /* 0x000fe2000801080a */
[----:B------:R-:W-:Y:S01]  /*3b90*/  MUFU.EX2 R26, R26 ;  /* 0x0000001a001a7308 */ /* 0x000fe20000000800 */
[----:B----4-:R-:W-:Y:S01]  /*3ba0*/  FADD.FTZ R6, R28, R5 ;  /* 0x000000051c067221 */ /* 0x010fe20000010000 */
[----:B------:R-:W-:-:S02]  /*3bb0*/  @!P1 VIADD R5, R7, 0x28c40 ;  /* 0x00028c4007059836 */ /* 0x000fc40000000000 */
[--C-:B------:R-:W-:Y:S01]  /*3bc0*/  FFMA.FTZ R39, R39, UR20, -R10.reuse ;  /* 0x0000001427277c23 */ /* 0x100fe2000801080a */
[----:B------:R-:W-:Y:S01]  /*3bd0*/  FFMA.FTZ R42, R42, UR20, -R10 ;  /* 0x000000142a2a7c23 */ /* 0x000fe2000801080a */
[----:B------:R-:W-:Y:S01]  /*3be0*/  FADD.FTZ R13, R29, R6 ;  /* 0x000000061d0d7221 */ /* 0x000fe20000010000 */
[--C-:B------:R-:W-:Y:S01]  /*3bf0*/  FFMA.FTZ R43, R43, UR20, -R10.reuse ;  /* 0x000000142b2b7c23 */ /* 0x100fe2000801080a */
[----:B------:R-:W-:Y:S01]  /*3c00*/  @!P1 PRMT R5, RZ, 0x654, R5 ;  /* 0x00000654ff059816 */ /* 0x000fe20000000005 */
[----:B------:R-:W2:Y:S01]  /*3c10*/  MUFU.EX2 R27, R27 ;  /* 0x0000001b001b7308 */ /* 0x000ea20000000800 */
[----:B------:R-:W-:Y:S01]  /*3c20*/  FADD.FTZ R12, R32, R13 ;  /* 0x0000000d200c7221 */ /* 0x000fe20000010000 */
[--C-:B------:R-:W-:Y:S01]  /*3c30*/  FFMA.FTZ R46, R46, UR20, -R10.reuse ;  /* 0x000000142e2e7c23 */ /* 0x100fe2000801080a */
[----:B------:R4:W-:Y:S01]  /*3c40*/  @!P1 SYNCS.ARRIVE.TRANS64.RED.A1T0 RZ, [R5+URZ], RZ ;  /* 0x000000ff05ff99a7 */ /* 0x0009e2000810043f */
[--C-:B------:R-:W-:Y:S01]  /*3c50*/  FFMA.FTZ R47, R47, UR20, -R10.reuse ;  /* 0x000000142f2f7c23 */ /* 0x100fe2000801080a */
[--C-:B------:R-:W-:Y:S01]  /*3c60*/  FFMA.FTZ R50, R50, UR20, -R10.reuse ;  /* 0x0000001432327c23 */ /* 0x100fe2000801080a */
[--C-:B------:R-:W-:Y:S01]  /*3c70*/  FFMA.FTZ R51, R51, UR20, -R10.reuse ;  /* 0x0000001433337c23 */ /* 0x100fe2000801080a */
[--C-:B------:R-:W-:Y:S01]  /*3c80*/  FFMA.FTZ R54, R54, UR20, -R10.reuse ;  /* 0x0000001436367c23 */ /* 0x100fe2000801080a */
[----:B------:R-:W5:Y:S01]  /*3c90*/  MUFU.EX2 R30, R30 ;  /* 0x0000001e001e7308 */ /* 0x000f620000000800 */
[----:B------:R-:W-:Y:S01]  /*3ca0*/  FFMA.FTZ R10, R55, UR20, -R10 ;  /* 0x00000014370a7c23 */ /* 0x000fe2000801080a */
[----:B-1----:R-:W-:-:S06]  /*3cb0*/  F2FP.F16.F32.PACK_AB R158, R37, R36 ;  /* 0x00000024259e723e */ /* 0x002fcc00000000ff */
[----:B------:R-:W4:Y:S01]  /*3cc0*/  MUFU.EX2 R31, R31 ;  /* 0x0000001f001f7308 */ /* 0x000f220000000800 */
[----:B--2---:R-:W-:Y:S01]  /*3cd0*/  FADD.FTZ R11, R26, R27 ;  /* 0x0000001b1a0b7221 */ /* 0x004fe20000010000 */
[----:B------:R-:W-:-:S06]  /*3ce0*/  F2FP.F16.F32.PACK_AB R153, R27, R26 ;  /* 0x0000001a1b99723e */ /* 0x000fcc00000000ff */
[----:B------:R-:W1:Y:S01]  /*3cf0*/  MUFU.EX2 R34, R34 ;  /* 0x0000002200227308 */ /* 0x000e620000000800 */
[----:B-----5:R-:W-:Y:S01]  /*3d00*/  FADD.FTZ R6, R30, R11 ;  /* 0x0000000b1e067221 */ /* 0x020fe20000010000 */
[----:B------:R-:W-:-:S04]  /*3d10*/  FADD.FTZ R11, R33, R12 ;  /* 0x0000000c210b7221 */ /* 0x000fc80000010000 */
[----:B------:R-:W-:Y:S02]  /*3d20*/  FADD.FTZ R12, R36, R11 ;  /* 0x0000000b240c7221 */ /* 0x000fe40000010000 */
[----:B------:R-:W2:Y:S01]  /*3d30*/  MUFU.EX2 R35, R35 ;  /* 0x0000002300237308 */ /* 0x000ea20000000800 */
[----:B----4-:R-:W-:Y:S01]  /*3d40*/  FADD.FTZ R5, R31, R6 ;  /* 0x000000061f057221 */ /* 0x010fe20000010000 */
[----:B------:R-:W-:Y:S01]  /*3d50*/  FADD.FTZ R11, R37, R12 ;  /* 0x0000000c250b7221 */ /* 0x000fe20000010000 */
[----:B------:R-:W-:Y:S01]  /*3d60*/  F2FP.F16.F32.PACK_AB R155, R31, R30 ;  /* 0x0000001e1f9b723e */ /* 0x000fe200000000ff */
[----:B------:R-:W-:Y:S02]  /*3d70*/  BAR.SYNC.DEFER_BLOCKING 0xf, 0x100 ;  /* 0x03c4000000007b1d */ /* 0x000fe40000010000 */
[----:B------:R-:W-:Y:S01]  /*3d80*/  FADD.FTZ R12, R40, R11 ;  /* 0x0000000b280c7221 */ /* 0x000fe20000010000 */
[----:B-1----:R-:W-:-:S03]  /*3d90*/  FADD.FTZ R6, R34, R5 ;  /* 0x0000000522067221 */ /* 0x002fc60000010000 */
[----:B------:R-:W1:Y:S01]  /*3da0*/  MUFU.EX2 R38, R38 ;  /* 0x0000002600267308 */ /* 0x000e620000000800 */
[----:B--2---:R-:W-:-:S07]  /*3db0*/  FADD.FTZ R5, R35, R6 ;  /* 0x0000000623057221 */ /* 0x004fce0000010000 */
[----:B------:R-:W2:Y:S01]  /*3dc0*/  MUFU.EX2 R39, R39 ;  /* 0x0000002700277308 */ /* 0x000ea20000000800 */
[----:B------:R-:W-:-:S07]  /*3dd0*/  F2FP.F16.F32.PACK_AB R157, R35, R34 ;  /* 0x00000022239d723e */ /* 0x000fce00000000ff */
[----:B------:R-:W4:Y:S01]  /*3de0*/  MUFU.EX2 R42, R42 ;  /* 0x0000002a002a7308 */ /* 0x000f220000000800 */
[----:B-1----:R-:W-:Y:S01]  /*3df0*/  FADD.FTZ R6, R38, R5 ;  /* 0x0000000526067221 */ /* 0x002fe20000010000 */
[----:B------:R1:W-:Y:S06]  /*3e00*/  STSM.16.M88.4 [R19+0x26800], R152 ;  /* 0x0268009813007844 */ /* 0x0003ec0000000200 */
[----:B------:R-:W5:Y:S01]  /*3e10*/  MUFU.EX2 R41, R41 ;  /* 0x0000002900297308 */ /* 0x000f620000000800 */
[C---:B--2---:R-:W-:Y:S01]  /*3e20*/  FADD.FTZ R11, R39.reuse, R6 ;  /* 0x00000006270b7221 */ /* 0x044fe20000010000 */
[----:B------:R-:W-:-:S05]  /*3e30*/  F2FP.F16.F32.PACK_AB R159, R39, R38 ;  /* 0x00000026279f723e */ /* 0x000fca00000000ff */
[----:B------:R1:W-:Y:S01]  /*3e40*/  STSM.16.M88.4 [R18], R156 ;  /* 0x0000009c12007844 */ /* 0x0003e20000000200 */
[----:B------:R-:W2:Y:S01]  /*3e50*/  MUFU.EX2 R43, R43 ;  /* 0x0000002b002b7308 */ /* 0x000ea20000000800 */
[----:B----4-:R-:W-:-:S07]  /*3e60*/  FADD.FTZ R6, R42, R11 ;  /* 0x0000000b2a067221 */ /* 0x010fce0000010000 */
[----:B------:R-:W4:Y:S01]  /*3e70*/  MUFU.EX2 R44, R44 ;  /* 0x0000002c002c7308 */ /* 0x000f220000000800 */
[C---:B-----5:R-:W-:Y:S01]  /*3e80*/  FADD.FTZ R13, R41.reuse, R12 ;  /* 0x0000000c290d7221 */ /* 0x060fe20000010000 */
[----:B------:R-:W-:-:S06]  /*3e90*/  F2FP.F16.F32.PACK_AB R160, R41, R40 ;  /* 0x0000002829a0723e */ /* 0x000fcc00000000ff */
[----:B------:R-:W-:Y:S01]  /*3ea0*/  MUFU.EX2 R46, R46 ;  /* 0x0000002e002e7308 */ /* 0x000fe20000000800 */
[C---:B--2---:R-:W-:Y:S01]  /*3eb0*/  FADD.FTZ R11, R43.reuse, R6 ;  /* 0x000000062b0b7221 */ /* 0x044fe20000010000 */
[----:B------:R-:W-:-:S06]  /*3ec0*/  F2FP.F16.F32.PACK_AB R161, R43, R42 ;  /* 0x0000002a2ba1723e */ /* 0x000fcc00000000ff */
[----:B------:R-:W2:Y:S01]  /*3ed0*/  MUFU.EX2 R45, R45 ;  /* 0x0000002d002d7308 */ /* 0x000ea20000000800 */
[----:B----4-:R-:W-:-:S07]  /*3ee0*/  FADD.FTZ R6, R44, R13 ;  /* 0x0000000d2c067221 */ /* 0x010fce0000010000 */
[----:B------:R-:W4:Y:S08]  /*3ef0*/  MUFU.EX2 R47, R47 ;  /* 0x0000002f002f7308 */ /* 0x000f300000000800 */
[----:B------:R-:W-:Y:S01]  /*3f00*/  MUFU.EX2 R48, R48 ;  /* 0x0000003000307308 */ /* 0x000fe20000000800 */
[C---:B--2---:R-:W-:Y:S01]  /*3f10*/  F2FP.F16.F32.PACK_AB R162, R45.reuse, R44 ;  /* 0x0000002c2da2723e */ /* 0x044fe200000000ff */
[----:B------:R-:W-:-:S06]  /*3f20*/  FADD.FTZ R45, R45, R6 ;  /* 0x000000062d2d7221 */ /* 0x000fcc0000010000 */
[----:B------:R-:W2:Y:S01]  /*3f30*/  MUFU.EX2 R49, R49 ;  /* 0x0000003100317308 */ /* 0x000ea20000000800 */
[----:B----4-:R-:W-:-:S05]  /*3f40*/  F2FP.F16.F32.PACK_AB R163, R47, R46 ;  /* 0x0000002e2fa3723e */ /* 0x010fca00000000ff */
[----:B------:R1:W-:Y:S02]  /*3f50*/  STSM.16.M88.4 [R23], R160 ;  /* 0x000000a017007844 */ /* 0x0003e40000000200 */
[----:B------:R-:W-:Y:S08]  /*3f60*/  MUFU.EX2 R50, R50 ;  /* 0x0000003200327308 */ /* 0x000ff00000000800 */
[----:B------:R-:W4:Y:S01]  /*3f70*/  MUFU.EX2 R51, R51 ;  /* 0x0000003300337308 */ /* 0x000f220000000800 */
[----:B--2---:R-:W-:Y:S01]  /*3f80*/  F2FP.F16.F32.PACK_AB R164, R49, R48 ;  /* 0x0000003031a4723e */ /* 0x004fe200000000ff */
[----:B------:R-:W-:-:S04]  /*3f90*/  FADD.FTZ R48, R48, R45 ;  /* 0x0000002d30307221 */ /* 0x000fc80000010000 */
[----:B------:R-:W-:Y:S02]  /*3fa0*/  FADD.FTZ R49, R49, R48 ;  /* 0x0000003031317221 */ /* 0x000fe40000010000 */
[----:B------:R-:W2:Y:S08]  /*3fb0*/  MUFU.EX2 R52, R52 ;  /* 0x0000003400347308 */ /* 0x000eb00000000800 */
[----:B------:R-:W-:Y:S01]  /*3fc0*/  MUFU.EX2 R54, R54 ;  /* 0x0000003600367308 */ /* 0x000fe20000000800 */
[----:B----4-:R-:W-:-:S07]  /*3fd0*/  F2FP.F16.F32.PACK_AB R165, R51, R50 ;  /* 0x0000003233a5723e */ /* 0x010fce00000000ff */
[----:B------:R4:W5:Y:S01]  /*3fe0*/  MUFU.EX2 R5, R10 ;  /* 0x0000000a00057308 */ /* 0x0009620000000800 */
[----:B--2---:R-:W-:Y:S01]  /*3ff0*/  F2FP.F16.F32.PACK_AB R166, R9, R52 ;  /* 0x0000003409a6723e */ /* 0x004fe200000000ff */
[----:B------:R-:W-:-:S04]  /*4000*/  FADD.FTZ R6, R52, R49 ;  /* 0x0000003134067221 */ /* 0x000fc80000010000 */
[----:B------:R-:W-:Y:S01]  /*4010*/  FADD.FTZ R6, R9, R6 ;  /* 0x0000000609067221 */ /* 0x000fe20000010000 */
[----:B----4-:R-:W-:-:S04]  /*4020*/  FADD.FTZ R10, R46, R11 ;  /* 0x0000000b2e0a7221 */ /* 0x010fc80000010000 */
[----:B------:R-:W-:-:S04]  /*4030*/  FADD.FTZ R47, R47, R10 ;  /* 0x0000000a2f2f7221 */ /* 0x000fc80000010000 */
[----:B------:R-:W-:Y:S01]  /*4040*/  FADD.FTZ R50, R50, R47 ;  /* 0x0000002f32327221 */ /* 0x000fe20000010000 */
[----:B-----5:R-:W-:-:S03]  /*4050*/  F2FP.F16.F32.PACK_AB R167, R5, R54 ;  /* 0x0000003605a7723e */ /* 0x020fc600000000ff */
[----:B------:R-:W-:Y:S02]  /*4060*/  FADD.FTZ R51, R51, R50 ;  /* 0x0000003233337221 */ /* 0x000fe40000010000 */
[----:B------:R1:W-:Y:S02]  /*4070*/  STSM.16.M88.4 [R22], R164 ;  /* 0x000000a416007844 */ /* 0x0003e40000000200 */
[----:B------:R-:W-:-:S04]  /*4080*/  FADD.FTZ R54, R54, R51 ;  /* 0x0000003336367221 */ /* 0x000fc80000010000 */
[----:B------:R-:W-:Y:S01]  /*4090*/  FADD.FTZ R5, R5, R54 ;  /* 0x0000003605057221 */ /* 0x000fe20000010000 */
[----:B------:R-:W-:Y:S06]  /*40a0*/  @!P0 BRA `(.L_x_25) ;  /* 0x0000000000048947 */ /* 0x000fec0003800000 */
[----:B------:R-:W-:Y:S01]  /*40b0*/  BPT.TRAP 0x1 ;  /* 0x000000040000795c */ /* 0x000fe20000300000 */
.L_x_25:
[----:B------:R2:W4:Y:S01]  /*40c0*/  SYNCS.PHASECHK.TRANS64.TRYWAIT P2, [R7+URZ+0x28c50], R8 ;  /* 0x028c5008070075a7 */ /* 0x000522000804017f */
[----:B------:R-:W-:Y:S05]  /*40d0*/  @!P0 BRA `(.L_x_26) ;  /* 0x0000000000048947 */ /* 0x000fea0003800000 */
[----:B------:R-:W-:Y:S01]  /*40e0*/  BPT.TRAP 0x1 ;  /* 0x000000040000795c */ /* 0x000fe20000300000 */
.L_x_26:
[----:B------:R-:W-:Y:S01]  /*40f0*/  ULOP3.LUT UR51, UR51, 0x2000000, URZ, 0xfc, !UPT ;  /* 0x0200000033337892 */ /* 0x000fe2000f8efc3f */
[----:B----4-:R-:W-:Y:S11]  /*4100*/  @P2 BRA `(.L_x_27) ;  /* 0x0000000000082947 */ /* 0x010ff60003800000 */
[----:B------:R-:W4:Y:S02]  /*4110*/  SYNCS.PHASECHK.TRANS64.TRYWAIT P2, [R7+URZ+0x28c50], R8 ;  /* 0x028c5008070075a7 */ /* 0x000f24000804017f */
[----:B----4-:R-:W-:Y:S05]  /*4120*/  @!P2 BRA `(.L_x_28) ;  /* 0x0000006c00dca947 */ /* 0x010fea0003800000 */
.L_x_27:
[----:B------:R-:W-:Y:S01]  /*4130*/  ULEA UR10, UR39, UR51, 0xc ;  /* 0x00000033270a7291 */ /* 0x000fe2000f8e603f */
[----:B------:R-:W-:Y:S01]  /*4140*/  WARPGROUP.ARRIVE ;  /* 0x00000000000079c5 */ /* 0x000fe20000000000 */
[----:B------:R-:W-:Y:S01]  /*4150*/  UMOV UR7, 0x40000040 ;  /* 0x4000004000077882 */ /* 0x000fe20000000000 */
[----:B------:R-:W-:Y:S01]  /*4160*/  UISETP.GE.AND UP0, UPT, UR50, 0x41, UPT ;  /* 0x000000413200788c */ /* 0x000fe2000bf06270 */
[----:B--234-:R-:W-:-:S03]  /*4170*/  @!P1 IADD3 R7, R7, 0x28c60, RZ ;  /* 0x00028c6007079810 */ /* 0x01cfc60007ffe0ff */
[----:B------:R-:W-:Y:S01]  /*4180*/  UMOV UR6, UR10 ;  /* 0x0000000a00067c82 */ /* 0x000fe20008000000 */
[----:B------:R-:W-:Y:S01]  /*4190*/  @!P1 PRMT R7, RZ, 0x654, R7 ;  /* 0x00000654ff079816 */ /* 0x000fe20000000007 */
[----:B------:R-:W-:Y:S01]  /*41a0*/  HGMMA.64x256x16.F32 R24, R152, gdesc[UR4].tnspB, RZ, !UPT, gsb0 ;  /* 0x43e0000498187df0 */ /* 0x000fe2000c0008ff */
[----:B------:R-:W-:Y:S01]  /*41b0*/  UIADD3 UR6, UR10, 0x80, URZ ;  /* 0x000000800a067890 */ /* 0x000fe2000fffe03f */
[----:B------:R-:W-:Y:S01]  /*41c0*/  PLOP3.LUT P2, PT, PT, PT, UP0, 0x80, 0x0 ;  /* 0x000000000000781c */ /* 0x000fe20003f4f008 */
[----:B------:R-:W-:Y:S01]  /*41d0*/  UMOV UR7, 0x40000040 ;  /* 0x4000004000077882 */ /* 0x000fe20000000000 */
[----:B------:R-:W-:Y:S02]  /*41e0*/  WARPGROUP.DEPBAR.LE gsb0, 0x0 ;  /* 0x00008000000079c5 */ /* 0x000fe40000010000 */
[----:B------:R-:W-:-:S15]  /*41f0*/  WARPGROUP.ARRIVE ;  /* 0x00000000000079c5 */ /* 0x000fde0000000000 */
[----:B------:R-:W-:-:S07]  /*4200*/  NOP ;  /* 0x0000000000007918 */ /* 0x000fce0000000000 */
[----:B------:R-:W-:Y:S01]  /*4210*/  HGMMA.64x256x16.F32 R24, R156, gdesc[UR4].tnspB, R24, gsb0 ;  /* 0x43e000049c187df0 */ /* 0x000fe20008000818 */
[----:B------:R-:W-:Y:S01]  /*4220*/  UIADD3 UR6, UR10, 0x100, URZ ;  /* 0x000001000a067890 */ /* 0x000fe2000fffe03f */
[----:B------:R-:W-:Y:S01]  /*4230*/  UMOV UR7, 0x40000040 ;  /* 0x4000004000077882 */ /* 0x000fe20000000000 */
[----:B------:R-:W-:Y:S02]  /*4240*/  WARPGROUP.DEPBAR.LE gsb0, 0x0 ;  /* 0x00008000000079c5 */ /* 0x000fe40000010000 */
[----:B------:R-:W-:-:S15]  /*4250*/  WARPGROUP.ARRIVE ;  /* 0x00000000000079c5 */ /* 0x000fde0000000000 */
[----:B------:R-:W-:-:S08]  /*4260*/  NOP ;  /* 0x0000000000007918 */ /* 0x000fd00000000000 */
[----:B------:R-:W-:Y:S01]  /*4270*/  HGMMA.64x256x16.F32 R24, R160, gdesc[UR4].tnspB, R24, gsb0 ;  /* 0x43e00004a0187df0 */ /* 0x000fe20008000818 */
[----:B------:R-:W-:Y:S01]  /*4280*/  UIADD3 UR6, UR10, 0x180, URZ ;  /* 0x000001800a067890 */ /* 0x000fe2000fffe03f */
[----:B------:R-:W-:Y:S01]  /*4290*/  UMOV UR7, 0x40000040 ;  /* 0x4000004000077882 */ /* 0x000fe20000000000 */
[----:B------:R-:W-:Y:S02]  /*42a0*/  WARPGROUP.DEPBAR.LE gsb0, 0x0 ;  /* 0x00008000000079c5 */ /* 0x000fe40000010000 */
[----:B------:R-:W-:-:S15]  /*42b0*/  WARPGROUP.ARRIVE ;  /* 0x00000000000079c5 */ /* 0x000fde0000000000 */
[----:B------:R-:W-:-:S08]  /*42c0*/  NOP ;  /* 0x0000000000007918 */ /* 0x000fd00000000000 */
[----:B------:R-:W-:Y:S03]  /*42d0*/  HGMMA.64x256x16.F32 R24, R164, gdesc[UR4].tnspB, R24, gsb0 ;  /* 0x43e00004a4187df0 */ /* 0x000fe60008000818 */
[----:B------:R-:W-:Y:S02]  /*42e0*/  WARPGROUP.DEPBAR.LE gsb0, 0x0 ;  /* 0x00008000000079c5 */ /* 0x000fe40000010000 */
[----:B------:R-:W-:Y:S01]  /*42f0*/  @!PT LDS RZ, [RZ] ;  /* 0x00000000fffff984 */ /* 0x000fe20000000800 */
[----:B------:R-:W-:Y:S01]  /*4300*/  @!PT LDS RZ, [RZ] ;  /* 0x00000000fffff984 */ /* 0x000fe20000000800 */
[----:B------:R-:W-:Y:S01]  /*4310*/  @!PT LDS RZ, [RZ] ;  /* 0x00000000fffff984 */ /* 0x000fe20000000800 */
[----:B------:R-:W-:Y:S01]  /*4320*/  @!PT LDS RZ, [RZ] ;  /* 0x00000000fffff984 */ /* 0x000fe20000000800 */
[----:B------:R2:W-:Y:S06]  /*4330*/  MEMBAR.ALL.CTA ;  /* 0x0000000000007992 */ /* 0x0005ec0000008000 */
[----:B--2---:R-:W2:Y:S02]  /*4340*/  FENCE.VIEW.ASYNC.S ;  /* 0x00000000000073c6 */ /* 0x004ea40000000000 */
[----:B--2---:R-:W-:Y:S01]  /*4350*/  NOP ;  /* 0x0000000000007918 */ /* 0x004fe20000000000 */
[----:B------:R-:W-:Y:S06]  /*4360*/  BAR.ARV 0xe, 0x100 ;  /* 0x0384000000007b1d */ /* 0x000fec0000002000 */
[----:B------:R2:W-:Y:S01]  /*4370*/  @!P1 SYNCS.ARRIVE.TRANS64.RED.A1T0 RZ, [R7+URZ], RZ ;  /* 0x000000ff07ff99a7 */ /* 0x0005e2000810043f */
[----:B------:R-:W-:Y:S05]  /*4380*/  @!P2 BRA `(.L_x_29) ;  /* 0x0000001c0048a947 */ /* 0x000fea0003800000 */
[----:B------:R-:W-:Y:S01]  /*4390*/  MOV R9, R4 ;  /* 0x0000000400097202 */ /* 0x000fe20000000f00 */
[----:B------:R-:W-:Y:S01]  /*43a0*/  UIADD3 UR37, UR37, -0x2, URZ ;  /* 0xfffffffe25257890 */ /* 0x000fe2000fffe03f */
[----:B------:R-:W-:Y:S01]  /*43b0*/  MOV R14, R3 ;  /* 0x00000003000e7202 */ /* 0x000fe20000000f00 */
[----:B------:R-:W-:Y:S01]  /*43c0*/  UMOV UR21, UR39 ;  /* 0x0000002700157c82 */ /* 0x000fe20008000000 */
[----:B------:R-:W-:Y:S01]  /*43d0*/  ULDC UR22, c[0x0][0x9d8] ;  /* 0x0002760000167ab9 */ /* 0x000fe20000000800 */
[----:B------:R-:W-:-:S08]  /*43e0*/  ULDC UR20, c[0x0][0x988] ;  /* 0x0002620000147ab9 */ /* 0x000fd00000000800 */
.L_x_38:
[----:B------:R-:W-:Y:S01]  /*43f0*/  UIADD3 UR39, UR21, 0x1, URZ ;  /* 0x0000000115277890 */ /* 0x000fe2000fffe03f */
[----:B------:R-:W-:Y:S01]  /*4400*/  MOV R3, UR37 ;  /* 0x0000002500037c02 */ /* 0x000fe20008000f00 */
[----:B------:R-:W-:Y:S02]  /*4410*/  UIADD3 UR37, UR37, -0x1, URZ ;  /* 0xffffffff25257890 */ /* 0x000fe4000fffe03f */
[----:B------:R-:W-:Y:S01]  /*4420*/  UISETP.NE.AND UP0, UPT, UR39, 0x2, UPT ;  /* 0x000000022700788c */ /* 0x000fe2000bf05270 */
[----:B------:R-:W-:-:S03]  /*4430*/  ISETP.GT.AND P2, PT, R3, RZ, PT ;  /* 0x000000ff0300720c */ /* 0x000fc60003f44270 */
[----:B------:R-:W-:Y:S02]  /*4440*/  USEL UR6, URZ, 0x1, UP0 ;  /* 0x000000013f067887 */ /* 0x000fe40008000000 */
[----:B------:R-:W-:Y:S02]  /*4450*/  USEL UR39, UR39, URZ, UP0 ;  /* 0x0000003f27277287 */ /* 0x000fe40008000000 */
[----:B------:R-:W-:Y:S01]  /*4460*/  ULOP3.LUT UR40, UR40, UR6, URZ, 0x3c, !UPT ;  /* 0x0000000628287292 */ /* 0x000fe2000f8e3c3f */
[----:B---3--:R-:W-:Y:S11]  /*4470*/  @!P0 BRA `(.L_x_30) ;  /* 0x0000000000048947 */ /* 0x008ff60003800000 */
[----:B------:R-:W-:Y:S01]  /*4480*/  BPT.TRAP 0x1 ;  /* 0x000000040000795c */ /* 0x000fe20000300000 */
.L_x_30:
[----:B------:R-:W-:Y:S01]  /*4490*/  ULEA UR23, UR39, UR46, 0x3 ;  /* 0x0000002e27177291 */ /* 0x000fe2000f8e183f */
[----:B--2---:R-:W-:-:S05]  /*44a0*/  IMAD.U32 R7, RZ, RZ, UR40 ;  /* 0x00000028ff077e24 */ /* 0x004fca000f8e00ff */
[----:B------:R-:W-:-:S04]  /*44b0*/  SHF.L.U32 R7, R7, 0x1f, RZ ;  /* 0x0000001f07077819 */ /* 0x000fc800000006ff */
[----:B------:R2:W3:Y:S01]  /*44c0*/  SYNCS.PHASECHK.TRANS64.TRYWAIT P3, [UR23+0x28c30], R7 ;  /* 0x028c3007ff0075a7 */ /* 0x0004e20008060157 */
[----:B------:R-:W-:Y:S05]  /*44d0*/  @!P0 BRA `(.L_x_31) ;  /* 0x0000000000048947 */ /* 0x000fea0003800000 */
[----:B------:R-:W-:Y:S01]  /*44e0*/  BPT.TRAP 0x1 ;  /* 0x000000040000795c */ /* 0x000fe20000300000 */
.L_x_31:
[----:B---3--:R-:W-:Y:S05]  /*44f0*/  @P3 BRA `(.L_x_32) ;  /* 0x0000000000083947 */ /* 0x008fea0003800000 */
[----:B------:R-:W3:Y:S02]  /*4500*/  SYNCS.PHASECHK.TRANS64.TRYWAIT P3, [UR23+0x28c30], R7 ;  /* 0x028c3007ff0075a7 */ /* 0x000ee40008060157 */
[----:B---3--:R-:W-:Y:S05]  /*4510*/  @!P3 BRA `(.L_x_33) ;  /* 0x0000006800f4b947 */ /* 0x008fea0003800000 */
.L_x_32:
[----:B------:R-:W-:Y:S01]  /*4520*/  R2UR UR18, R0 ;  /* 0x00000000001272ca */ /* 0x000fe200000e0000 */
[----:B------:R-:W-:Y:S01]  /*4530*/  UIADD3 UR6, UR46, 0x20400, URZ ;  /* 0x000204002e067890 */ /* 0x000fe2000fffe03f */
[----:B-1----:R-:W-:Y:S01]  /*4540*/  WARPGROUP.ARRIVE ;  /* 0x00000000000079c5 */ /* 0x002fe20000000000 */
[----:B------:R-:W-:Y:S01]  /*4550*/  UMOV UR19, 0x40000040 ;  /* 0x4000004000137882 */ /* 0x000fe20000000000 */
[----:B------:R-:W-:Y:S01]  /*4560*/  UMOV UR17, 0x40000040 ;  /* 0x4000004000117882 */ /* 0x000fe20000000000 */
[----:B------:R-:W-:Y:S01]  /*4570*/  USHF.R.U32.HI UR6, URZ, 0x4, UR6 ;  /* 0x000000043f067899 */ /* 0x000fe20008011606 */
[----:B------:R-:W-:Y:S01]  /*4580*/  UMOV UR7, 0x40000040 ;  /* 0x4000004000077882 */ /* 0x000fe20000000000 */
[----:B------:R-:W-:Y:S02]  /*4590*/  UMOV UR11, 0x40000040 ;  /* 0x40000040000b7882 */ /* 0x000fe40000000000 */
[----:B------:R-:W-:Y:S01]  /*45a0*/  ULOP3.LUT UR6, UR6, 0x3fff, URZ, 0xc0, !UPT ;  /* 0x00003fff06067892 */ /* 0x000fe2000f8ec03f */
[----:B------:R-:W-:-:S03]  /*45b0*/  UMOV UR15, 0x40000040 ;  /* 0x40000040000f7882 */ /* 0x000fc60000000000 */
[----:B------:R-:W-:Y:S02]  /*45c0*/  ULEA UR18, UR39, UR18, 0x9 ;  /* 0x0000001227127291 */ /* 0x000fe4000f8e483f */
[----:B------:R-:W-:Y:S02]  /*45d0*/  ULOP3.LUT UR16, UR6, 0x10000, URZ, 0xfc, !UPT ;  /* 0x0001000006107892 */ /* 0x000fe4000f8efc3f */
[----:B------:R-:W-:Y:S02]  /*45e0*/  UIADD3 UR6, UR18, 0x2, URZ ;  /* 0x0000000212067890 */ /* 0x000fe4000fffe03f */
[----:B------:R-:W-:Y:S02]  /*45f0*/  UIADD3 UR10, UR18, 0x4, URZ ;  /* 0x00000004120a7890 */ /* 0x000fe4000fffe03f */
[----:B------:R-:W-:-:S03]  /*4600*/  UIADD3 UR14, UR18, 0x6, URZ ;  /* 0x00000006120e7890 */ /* 0x000fc6000fffe03f */
[----:B------:R-:W-:Y:S03]  /*4610*/  HGMMA.64x64x16.F32 R152, gdesc[UR16], RZ, !UPT, gsb0 ;  /* 0x00e00000109879f0 */ /* 0x000fe6000c0008ff */
[----:B------:R-:W-:Y:S02]  /*4620*/  WARPGROUP.DEPBAR.LE gsb0, 0x0 ;  /* 0x00008000000079c5 */ /* 0x000fe40000010000 */
[----:B------:R-:W-:-:S06]  /*4630*/  WARPGROUP.ARRIVE ;  /* 0x00000000000079c5 */ /* 0x000fcc0000000000 */
[----:B------:R-:W-:Y:S03]  /*4640*/  HGMMA.64x64x16.F32 R152, gdesc[UR4], R152, gsb0 ;  /* 0x00e00000049879f0 */ /* 0x000fe60008000898 */
        /* <DEDUP_REMOVED lines=8> */
[----:B---3--:R-:W-:Y:S01]  /*46d0*/  FMUL.FTZ R4, R153, UR22 ;  /* 0x0000001699047c20 */ /* 0x008fe20008410000 */
        /* <DEDUP_REMOVED lines=12> */
[----:B------:R-:W3:Y:S01]  /*47a0*/  MUFU.TANH R4, R4 ;  /* 0x0000000400047308 */ /* 0x000ee20000002400 */
        /* <DEDUP_REMOVED lines=8> */
[----:B-1----:R-:W-:Y:S01]  /*4830*/  FMNMX.FTZ R3, R13, R14, !PT ;  /* 0x0000000e0d037209 */ /* 0x002fe20007810000 */
[----:B------:R-:W-:Y:S01]  /*4840*/  FMUL.FTZ R165, R166, UR22 ;  /* 0x00000016a6a57c20 */ /* 0x000fe20008410000 */
[----:B------:R-:W-:Y:S01]  /*4850*/  FMUL.FTZ R169, R174, UR22 ;  /* 0x00000016aea97c20 */ /* 0x000fe20008410000 */
[----:B------:R-:W-:Y:S01]  /*4860*/  FMUL.FTZ R166, R167, UR22 ;  /* 0x00000016a7a67c20 */ /* 0x000fe20008410000 */
[----:B------:R-:W-:Y:S01]  /*4870*/  FMUL.FTZ R167, R170, UR22 ;  /* 0x00000016aaa77c20 */ /* 0x000fe20008410000 */
[----:B------:R-:W-:Y:S01]  /*4880*/  FMUL.FTZ R170, R178, UR22 ;  /* 0x00000016b2aa7c20 */ /* 0x000fe20008410000 */
[----:B------:R-:W-:Y:S01]  /*4890*/  FMUL.FTZ R173, R182, UR22 ;  /* 0x00000016b6ad7c20 */ /* 0x000fe20008410000 */
[----:B------:R-:W1:Y:S01]  /*48a0*/  MUFU.TANH R20, R20 ;  /* 0x0000001400147308 */ /* 0x000e620000002400 */
[----:B---3--:R-:W-:-:S07]  /*48b0*/  FMNMX.FTZ R160, R4, R3, !PT ;  /* 0x0000000304a07209 */ /* 0x008fce0007810000 */
[----:B------:R-:W3:Y:S01]  /*48c0*/  MUFU.TANH R21, R21 ;  /* 0x0000001500157308 */ /* 0x000ee20000002400 */
[----:B----4-:R-:W-:-:S07]  /*48d0*/  FMNMX.FTZ R3, R15, R160, !PT ;  /* 0x000000a00f037209 */ /* 0x010fce0007810000 */
[----:B------:R-:W4:Y:S01]  /*48e0*/  MUFU.TANH R152, R152 ;  /* 0x0000009800987308 */ /* 0x000f220000002400 */
[----:B-1----:R-:W-:-:S07]  /*48f0*/  FMNMX.FTZ R160, R20, R3, !PT ;  /* 0x0000000314a07209 */ /* 0x002fce0007810000 */
[----:B------:R-:W1:Y:S01]  /*4900*/  MUFU.TANH R153, R153 ;  /* 0x0000009900997308 */ /* 0x000e620000002400 */
[----:B---3--:R-:W-:Y:S01]  /*4910*/  FMNMX.FTZ R3, R21, R160, !PT ;  /* 0x000000a015037209 */ /* 0x008fe20007810000 */
[----:B------:R-:W-:-:S06]  /*4920*/  FMUL.FTZ R160, R177, UR22 ;  /* 0x00000016b1a07c20 */ /* 0x000fcc0008410000 */
[----:B------:R-:W3:Y:S01]  /*4930*/  MUFU.TANH R154, R154 ;  /* 0x0000009a009a7308 */ /* 0x000ee20000002400 */
[----:B----4-:R-:W-:-:S07]  /*4940*/  FMNMX.FTZ R164, R152, R3, !PT ;  /* 0x0000000398a47209 */ /* 0x010fce0007810000 */
[----:B------:R-:W4:Y:S01]  /*4950*/  MUFU.TANH R155, R155 ;  /* 0x0000009b009b7308 */ /* 0x000f220000002400 */
[----:B-1----:R-:W-:-:S07]  /*4960*/  FMNMX.FTZ R3, R153, R164, !PT ;  /* 0x000000a499037209 */ /* 0x002fce0007810000 */
[----:B------:R-:W1:Y:S01]  /*4970*/  MUFU.TANH R156, R156 ;  /* 0x0000009c009c7308 */ /* 0x000e620000002400 */
[----:B---3--:R-:W-:-:S07]  /*4980*/  FMNMX.FTZ R164, R154, R3, !PT ;  /* 0x000000039aa47209 */ /* 0x008fce0007810000 */
[----:B------:R-:W3:Y:S01]  /*4990*/  MUFU.TANH R157, R157 ;  /* 0x0000009d009d7308 */ /* 0x000ee20000002400 */
[----:B----4-:R-:W-:Y:S01]  /*49a0*/  FMNMX.FTZ R3, R155, R164, !PT ;  /* 0x000000a49b037209 */ /* 0x010fe20007810000 */
[----:B------:R-:W-:-:S06]  /*49b0*/  FMUL.FTZ R164, R181, UR22 ;  /* 0x00000016b5a47c20 */ /* 0x000fcc0008410000 */
[----:B------:R-:W4:Y:S01]  /*49c0*/  MUFU.TANH R158, R158 ;  /* 0x0000009e009e7308 */ /* 0x000f220000002400 */
[----:B-1----:R-:W-:-:S07]  /*49d0*/  FMNMX.FTZ R168, R156, R3, !PT ;  /* 0x000000039ca87209 */ /* 0x002fce0007810000 */
[----:B------:R-:W1:Y:S01]  /*49e0*/  MUFU.TANH R159, R159 ;  /* 0x0000009f009f7308 */ /* 0x000e620000002400 */
[----:B---3--:R-:W-:-:S07]  /*49f0*/  FMNMX.FTZ R3, R157, R168, !PT ;  /* 0x000000a89d037209 */ /* 0x008fce0007810000 */
        /* <DEDUP_REMOVED lines=8> */
[----:B------:R-:W-:Y:S01]  /*4a80*/  FMUL.FTZ R168, R171, UR22 ;  /* 0x00000016aba87c20 */ /* 0x000fe20008410000 */
[----:B------:R-:W-:-:S05]  /*4a90*/  FMUL.FTZ R171, R175, UR22 ;  /* 0x00000016afab7c20 */ /* 0x000fca0008410000 */
[----:B------:R-:W4:Y:S01]  /*4aa0*/  MUFU.TANH R10, R10 ;  /* 0x0000000a000a7308 */ /* 0x000f220000002400 */
[----:B-1----:R-:W-:-:S05]  /*4ab0*/  FMNMX.FTZ R3, R164, R3, !PT ;  /* 0x00000003a4037209 */ /* 0x002fca0007810000 */
[----:B------:R-:W1:Y:S02]  /*4ac0*/  SHFL.BFLY PT, R172, R3, 0x2, 0x1f ;  /* 0x0c401f0003ac7f89 */ /* 0x000e6400000e0000 */
[----:B------:R-:W5:Y:S08]  /*4ad0*/  MUFU.TANH R11, R11 ;  /* 0x0000000b000b7308 */ /* 0x000f700000002400 */
[----:B------:R-:W2:Y:S08]  /*4ae0*/  MUFU.TANH R12, R12 ;  /* 0x0000000c000c7308 */ /* 0x000eb00000002400 */
[----:B------:R-:W2:Y:S01]  /*4af0*/  MUFU.TANH R162, R162 ;  /* 0x000000a200a27308 */ /* 0x000ea20000002400 */
[----:B-1----:R-:W-:Y:S01]  /*4b00*/  FMNMX.FTZ R177, R3, R172, !PT ;  /* 0x000000ac03b17209 */ /* 0x002fe20007810000 */
[----:B------:R-:W-:Y:S01]  /*4b10*/  FMUL.FTZ R172, R179, UR22 ;  /* 0x00000016b3ac7c20 */ /* 0x000fe20008410000 */
[----:B---3--:R-:W-:-:S05]  /*4b20*/  FMNMX.FTZ R3, R8, R9, !PT ;  /* 0x0000000908037209 */ /* 0x008fca0007810000 */
[----:B------:R-:W1:Y:S01]  /*4b30*/  MUFU.TANH R163, R163 ;  /* 0x000000a300a37308 */ /* 0x000e620000002400 */
[----:B------:R-:W3:Y:S01]  /*4b40*/  SHFL.BFLY PT, R180, R177, 0x1, 0x1f ;  /* 0x0c201f00b1b47f89 */ /* 0x000ee200000e0000 */
[----:B----4-:R-:W-:-:S04]  /*4b50*/  FMNMX.FTZ R174, R10, R3, !PT ;  /* 0x000000030aae7209 */ /* 0x010fc80007810000 */
[----:B-----5:R-:W-:Y:S02]  /*4b60*/  FMNMX.FTZ R3, R11, R174, !PT ;  /* 0x000000ae0b037209 */ /* 0x020fe40007810000 */
[----:B------:R-:W4:Y:S01]  /*4b70*/  MUFU.TANH R165, R165 ;  /* 0x000000a500a57308 */ /* 0x000f220000002400 */
[----:B------:R-:W-:Y:S01]  /*4b80*/  FMUL.FTZ R174, R183, UR22 ;  /* 0x00000016b7ae7c20 */ /* 0x000fe20008410000 */
[----:B--2---:R-:W-:-:S04]  /*4b90*/  FMNMX.FTZ R3, R12, R3, !PT ;  /* 0x000000030c037209 */ /* 0x004fc80007810000 */
[----:B------:R-:W-:Y:S02]  /*4ba0*/  FMNMX.FTZ R176, R162, R3, !PT ;  /* 0x00000003a2b07209 */ /* 0x000fe40007810000 */
[----:B------:R-:W2:Y:S02]  /*4bb0*/  MUFU.TANH R166, R166 ;  /* 0x000000a600a67308 */ /* 0x000ea40000002400 */
[----:B-1----:R-:W-:-:S06]  /*4bc0*/  FMNMX.FTZ R176, R163, R176, !PT ;  /* 0x000000b0a3b07209 */ /* 0x002fcc0007810000 */
[----:B------:R-:W1:Y:S01]  /*4bd0*/  MUFU.TANH R167, R167 ;  /* 0x000000a700a77308 */ /* 0x000e620000002400 */
[----:B----4-:R-:W-:Y:S02]  /*4be0*/  FMNMX.FTZ R175, R165, R176, !PT ;  /* 0x000000b0a5af7209 */ /* 0x010fe40007810000 */
[----:B---3--:R-:W-:-:S05]  /*4bf0*/  FMNMX.FTZ R3, R177, R180, !PT ;  /* 0x000000b4b1037209 */ /* 0x008fca0007810000 */
[----:B------:R-:W3:Y:S01]  /*4c00*/  MUFU.TANH R168, R168 ;  /* 0x000000a800a87308 */ /* 0x000ee20000002400 */
[C---:B------:R-:W-:Y:S01]  /*4c10*/  FADD.FTZ R14, -R3.reuse, R14 ;  /* 0x0000000e030e7221 */ /* 0x040fe20000010100 */
[----:B------:R-:W-:-:S03]  /*4c20*/  FMUL.FTZ R179, R3, UR20 ;  /* 0x0000001403b37c20 */ /* 0x000fc60008410000 */
[----:B------:R-:W-:Y:S01]  /*4c30*/  FMUL.FTZ R178, R14, UR20 ;  /* 0x000000140eb27c20 */ /* 0x000fe20008410000 */
[----:B--2---:R-:W-:Y:S01]  /*4c40*/  FMNMX.FTZ R14, R166, R175, !PT ;  /* 0x000000afa60e7209 */ /* 0x004fe20007810000 */
[--C-:B------:R-:W-:Y:S01]  /*4c50*/  FFMA.FTZ R15, R15, UR20, -R179.reuse ;  /* 0x000000140f0f7c23 */ /* 0x100fe200080108b3 */
[----:B------:R-:W2:Y:S01]  /*4c60*/  MUFU.TANH R169, R169 ;  /* 0x000000a900a97308 */ /* 0x000ea20000002400 */
[--C-:B------:R-:W-:Y:S01]  /*4c70*/  FFMA.FTZ R20, R20, UR20, -R179.reuse ;  /* 0x0000001414147c23 */ /* 0x100fe200080108b3 */
[----:B-1----:R-:W-:Y:S01]  /*4c80*/  FMNMX.FTZ R177, R167, R14, !PT ;  /* 0x0000000ea7b17209 */ /* 0x002fe20007810000 */
[--C-:B------:R-:W-:Y:S01]  /*4c90*/  FFMA.FTZ R14, R13, UR20, -R179.reuse ;  /* 0x000000140d0e7c23 */ /* 0x100fe200080108b3 */
[--C-:B------:R-:W-:Y:S01]  /*4ca0*/  FFMA.FTZ R13, R4, UR20, -R179.reuse ;  /* 0x00000014040d7c23 */ /* 0x100fe200080108b3 */
[--C-:B------:R-:W-:Y:S01]  /*4cb0*/  FFMA.FTZ R21, R21, UR20, -R179.reuse ;  /* 0x0000001415157c23 */ /* 0x100fe200080108b3 */
[--C-:B------:R-:W-:Y:S01]  /*4cc0*/  FFMA.FTZ R153, R153, UR20, -R179.reuse ;  /* 0x0000001499997c23 */ /* 0x100fe200080108b3 */
[--C-:B------:R-:W-:Y:S01]  /*4cd0*/  FFMA.FTZ R155, R155, UR20, -R179.reuse ;  /* 0x000000149b9b7c23 */ /* 0x100fe200080108b3 */
[----:B------:R-:W1:Y:S01]  /*4ce0*/  MUFU.TANH R171, R171 ;  /* 0x000000ab00ab7308 */ /* 0x000e620000002400 */
[----:B---3--:R-:W-:Y:S01]  /*4cf0*/  FMNMX.FTZ R176, R168, R177, !PT ;  /* 0x000000b1a8b07209 */ /* 0x008fe20007810000 */
[--C-:B------:R-:W-:Y:S01]  /*4d00*/  FFMA.FTZ R180, R156, UR20, -R179.reuse ;  /* 0x000000149cb47c23 */ /* 0x100fe200080108b3 */
[--C-:B------:R-:W-:Y:S01]  /*4d10*/  FFMA.FTZ R157, R157, UR20, -R179.reuse ;  /* 0x000000149d9d7c23 */ /* 0x100fe200080108b3 */
[--C-:B------:R-:W-:Y:S01]  /*4d20*/  FFMA.FTZ R182, R158, UR20, -R179.reuse ;  /* 0x000000149eb67c23 */ /* 0x100fe200080108b3 */
[--C-:B------:R-:W-:Y:S01]  /*4d30*/  FFMA.FTZ R159, R159, UR20, -R179.reuse ;  /* 0x000000149f9f7c23 */ /* 0x100fe200080108b3 */
[--C-:B------:R-:W-:Y:S01]  /*4d40*/  FFMA.FTZ R190, R160, UR20, -R179.reuse ;  /* 0x00000014a0be7c23 */ /* 0x100fe200080108b3 */
[--C-:B------:R-:W-:Y:S01]  /*4d50*/  FFMA.FTZ R161, R161, UR20, -R179.reuse ;  /* 0x00000014a1a17c23 */ /* 0x100fe200080108b3 */
[----:B------:R-:W3:Y:S01]  /*4d60*/  MUFU.TANH R170, R170 ;  /* 0x000000aa00aa7308 */ /* 0x000ee20000002400 */
[----:B--2---:R-:W-:Y:S01]  /*4d70*/  FMNMX.FTZ R176, R169, R176, !PT ;  /* 0x000000b0a9b07209 */ /* 0x004fe20007810000 */
[----:B------:R-:W-:-:S06]  /*4d80*/  FFMA.FTZ R192, R164, UR20, -R179 ;  /* 0x00000014a4c07c23 */ /* 0x000fcc00080108b3 */
[----:B------:R-:W2:Y:S01]  /*4d90*/  MUFU.TANH R172, R172 ;  /* 0x000000ac00ac7308 */ /* 0x000ea20000002400 */
[----:B-1----:R-:W-:Y:S01]  /*4da0*/  FMNMX.FTZ R177, R171, R176, !PT ;  /* 0x000000b0abb17209 */ /* 0x002fe20007810000 */
[----:B------:R-:W-:-:S06]  /*4db0*/  FFMA.FTZ R176, R152, UR20, -R179 ;  /* 0x0000001498b07c23 */ /* 0x000fcc00080108b3 */
[----:B------:R-:W1:Y:S01]  /*4dc0*/  MUFU.TANH R173, R173 ;  /* 0x000000ad00ad7308 */ /* 0x000e620000002400 */
[----:B---3--:R-:W-:-:S07]  /*4dd0*/  FMNMX.FTZ R177, R170, R177, !PT ;  /* 0x000000b1aab17209 */ /* 0x008fce0007810000 */
[----:B------:R-:W3:Y:S01]  /*4de0*/  MUFU.TANH R174, R174 ;  /* 0x000000ae00ae7308 */ /* 0x000ee20000002400 */
[----:B--2---:R-:W-:-:S07]  /*4df0*/  FMNMX.FTZ R4, R172, R177, !PT ;  /* 0x000000b1ac047209 */ /* 0x004fce0007810000 */
[----:B------:R2:W4:Y:S01]  /*4e00*/  MUFU.EX2 R175, R178 ;  /* 0x000000b200af7308 */ /* 0x0005220000000800 */
[----:B-1----:R-:W-:-:S07]  /*4e10*/  FMNMX.FTZ R177, R173, R4, !PT ;  /* 0x00000004adb17209 */ /* 0x002fce0007810000 */
[----:B------:R-:W1:Y:S01]  /*4e20*/  MUFU.EX2 R14, R14 ;  /* 0x0000000e000e7308 */ /* 0x000e620000000800 */
[----:B---3--:R-:W-:Y:S01]  /*4e30*/  FMNMX.FTZ R177, R174, R177, !PT ;  /* 0x000000b1aeb17209 */ /* 0x008fe20007810000 */
[----:B--2---:R-:W-:Y:S01]  /*4e40*/  FFMA.FTZ R178, R154, UR20, -R179 ;  /* 0x000000149ab27c23 */ /* 0x004fe200080108b3 */
[----:B------:R-:W-:-:S03]  /*4e50*/  IADD3 R179, -R17, RZ, RZ ;  /* 0x000000ff11b37210 */ /* 0x000fc60007ffe1ff */
[----:B------:R-:W2:Y:S01]  /*4e60*/  SHFL.BFLY PT, R4, R177, 0x2, 0x1f ;  /* 0x0c401f00b1047f89 */ /* 0x000ea200000e0000 */
[----:B------:R-:W-:Y:S01]  /*4e70*/  ISETP.NE.AND P3, PT, R16, R179, PT ;  /* 0x000000b31000720c */ /* 0x000fe20003f65270 */
[----:B------:R-:W3:Y:S01]  /*4e80*/  MUFU.EX2 R13, R13 ;  /* 0x0000000d000d7308 */ /* 0x000ee20000000800 */
[----:B------:R-:W-:Y:S01]  /*4e90*/  MOV R179, UR21 ;  /* 0x0000001500b37c02 */ /* 0x000fe20008000f00 */
[-C--:B----4-:R-:W-:Y:S01]  /*4ea0*/  FMUL.FTZ R24, R24, R175.reuse ;  /* 0x000000af18187220 */ /* 0x090fe20000410000 */
[-C--:B------:R-:W-:Y:S01]  /*4eb0*/  FMUL.FTZ R25, R25, R175.reuse ;  /* 0x000000af19197220 */ /* 0x080fe20000410000 */
[-C--:B------:R-:W-:Y:S01]  /*4ec0*/  FMUL.FTZ R28, R28, R175.reuse ;  /* 0x000000af1c1c7220 */ /* 0x080fe20000410000 */
[-C--:B------:R-:W-:Y:S01]  /*4ed0*/  FMUL.FTZ R29, R29, R175.reuse ;  /* 0x000000af1d1d7220 */ /* 0x080fe20000410000 */
[-C--:B------:R-:W-:Y:S01]  /*4ee0*/  FMUL.FTZ R32, R32, R175.reuse ;  /* 0x000000af20207220 */ /* 0x080fe20000410000 */
[-C--:B------:R-:W-:Y:S01]  /*4ef0*/  FMUL.FTZ R33, R33, R175.reuse ;  /* 0x000000af21217220 */ /* 0x080fe20000410000 */
[----:B------:R-:W-:Y:S01]  /*4f00*/  MUFU.EX2 R15, R15 ;  /* 0x0000000f000f7308 */ /* 0x000fe20000000800 */
[----:B-1----:R-:W-:Y:S01]  /*4f10*/  FFMA.FTZ R6, R175, R6, R14 ;  /* 0x00000006af067223 */ /* 0x002fe2000001000e */
[-C--:B------:R-:W-:Y:S01]  /*4f20*/  FMUL.FTZ R36, R36, R175.reuse ;  /* 0x000000af24247220 */ /* 0x080fe20000410000 */
[----:B------:R-:W-:Y:S01]  /*4f30*/  FMUL.FTZ R37, R37, R175 ;  /* 0x000000af25257220 */ /* 0x000fe20000410000 */
[----:B------:R-:W-:-:S02]  /*4f40*/  @!P3 IMAD R154, R179, 0x40, R2 ;  /* 0x00000040b39ab824 */ /* 0x000fc400078e0202 */
[-C--:B------:R-:W-:Y:S01]  /*4f50*/  FMUL.FTZ R40, R40, R175.reuse ;  /* 0x000000af28287220 */ /* 0x080fe20000410000 */
[-C--:B------:R-:W-:Y:S01]  /*4f60*/  FMUL.FTZ R41, R41, R175.reuse ;  /* 0x000000af29297220 */ /* 0x080fe20000410000 */
[-C--:B------:R-:W-:Y:S01]  /*4f70*/  FMUL.FTZ R44, R44, R175.reuse ;  /* 0x000000af2c2c7220 */ /* 0x080fe20000410000 */
[----:B------:R-:W-:Y:S01]  /*4f80*/  MUFU.EX2 R20, R20 ;  /* 0x0000001400147308 */ /* 0x000fe20000000800 */
[----:B---3--:R-:W-:Y:S01]  /*4f90*/  FADD.FTZ R6, R13, R6 ;  /* 0x000000060d067221 */ /* 0x008fe20000010000 */
[----:B------:R-:W-:Y:S01]  /*4fa0*/  @!P3 LEA R154, R154, UR46, 0x2 ;  /* 0x0000002e9a9abc11 */ /* 0x000fe2000f8e10ff */
[-C--:B------:R-:W-:Y:S01]  /*4fb0*/  FMUL.FTZ R45, R45, R175.reuse ;  /* 0x000000af2d2d7220 */ /* 0x080fe20000410000 */
[-C--:B------:R-:W-:Y:S01]  /*4fc0*/  FMUL.FTZ R48, R48, R175.reuse ;  /* 0x000000af30307220 */ /* 0x080fe20000410000 */
[-C--:B------:R-:W-:Y:S01]  /*4fd0*/  FMUL.FTZ R49, R49, R175.reuse ;  /* 0x000000af31317220 */ /* 0x080fe20000410000 */
[----:B--2---:R-:W-:Y:S01]  /*4fe0*/  FMNMX.FTZ R152, R177, R4, !PT ;  /* 0x00000004b1987209 */ /* 0x004fe20007810000 */
[-C--:B------:R-:W-:Y:S01]  /*4ff0*/  FMUL.FTZ R52, R52, R175.reuse ;  /* 0x000000af34347220 */ /* 0x080fe20000410000 */
[----:B------:R-:W-:Y:S01]  /*5000*/  MUFU.EX2 R21, R21 ;  /* 0x0000001500157308 */ /* 0x000fe20000000800 */
[-C--:B------:R-:W-:Y:S01]  /*5010*/  FMUL.FTZ R53, R53, R175.reuse ;  /* 0x000000af35357220 */ /* 0x080fe20000410000 */
[-C--:B------:R-:W-:Y:S01]  /*5020*/  FMUL.FTZ R56, R56, R175.reuse ;  /* 0x000000af38387220 */ /* 0x080fe20000410000 */
[----:B------:R-:W1:Y:S01]  /*5030*/  SHFL.BFLY PT, R177, R152, 0x1, 0x1f ;  /* 0x0c201f0098b17f89 */ /* 0x000e6200000e0000 */
[-C--:B------:R-:W-:Y:S01]  /*5040*/  FMUL.FTZ R57, R57, R175.reuse ;  /* 0x000000af39397220 */ /* 0x080fe20000410000 */
[-C--:B------:R-:W-:Y:S01]  /*5050*/  FMUL.FTZ R60, R60, R175.reuse ;  /* 0x000000af3c3c7220 */ /* 0x080fe20000410000 */
[-C--:B------:R-:W-:Y:S01]  /*5060*/  FMUL.FTZ R61, R61, R175.reuse ;  /* 0x000000af3d3d7220 */ /* 0x080fe20000410000 */
[-C--:B------:R-:W-:Y:S01]  /*5070*/  FMUL.FTZ R64, R64, R175.reuse ;  /* 0x000000af40407220 */ /* 0x080fe20000410000 */
[----:B------:R-:W2:Y:S01]  /*5080*/  MUFU.EX2 R176, R176 ;  /* 0x000000b000b07308 */ /* 0x000ea20000000800 */
[-C--:B------:R-:W-:Y:S01]  /*5090*/  FMUL.FTZ R65, R65, R175.reuse ;  /* 0x000000af41417220 */ /* 0x080fe20000410000 */
[-C--:B------:R-:W-:Y:S01]  /*50a0*/  FMUL.FTZ R68, R68, R175.reuse ;  /* 0x000000af44447220 */ /* 0x080fe20000410000 */
[-C--:B------:R-:W-:Y:S01]  /*50b0*/  FMUL.FTZ R69, R69, R175.reuse ;  /* 0x000000af45457220 */ /* 0x080fe20000410000 */
[-C--:B------:R-:W-:Y:S01]  /*50c0*/  FMUL.FTZ R72, R72, R175.reuse ;  /* 0x000000af48487220 */ /* 0x080fe20000410000 */
[-C--:B------:R-:W-:Y:S01]  /*50d0*/  FMUL.FTZ R73, R73, R175.reuse ;  /* 0x000000af49497220 */ /* 0x080fe20000410000 */
[-C--:B------:R-:W-:Y:S01]  /*50e0*/  FMUL.FTZ R76, R76, R175.reuse ;  /* 0x000000af4c4c7220 */ /* 0x080fe20000410000 */
[-C--:B------:R-:W-:Y:S01]  /*50f0*/  FMUL.FTZ R77, R77, R175.reuse ;  /* 0x000000af4d4d7220 */ /* 0x080fe20000410000 */
[----:B------:R-:W-:Y:S01]  /*5100*/  MUFU.EX2 R153, R153 ;  /* 0x0000009900997308 */ /* 0x000fe20000000800 */
[-C--:B------:R-:W-:Y:S01]  /*5110*/  FMUL.FTZ R80, R80, R175.reuse ;  /* 0x000000af50507220 */ /* 0x080fe20000410000 */
[-C--:B------:R-:W-:Y:S01]  /*5120*/  FMUL.FTZ R81, R81, R175.reuse ;  /* 0x000000af51517220 */ /* 0x080fe20000410000 */
[-C--:B------:R-:W-:Y:S01]  /*5130*/  FMUL.FTZ R84, R84, R175.reuse ;  /* 0x000000af54547220 */ /* 0x080fe20000410000 */
[-C--:B------:R-:W-:Y:S01]  /*5140*/  FMUL.FTZ R85, R85, R175.reuse ;  /* 0x000000af55557220 */ /* 0x080fe20000410000 */
[-C--:B------:R-:W-:Y:S01]  /*5150*/  FMUL.FTZ R88, R88, R175.reuse ;  /* 0x000000af58587220 */ /* 0x080fe20000410000 */
[-C--:B------:R-:W-:Y:S01]  /*5160*/  FMUL.FTZ R89, R89, R175.reuse ;  /* 0x000000af59597220 */ /* 0x080fe20000410000 */
[----:B------:R-:W-:Y:S01]  /*5170*/  FMUL.FTZ R92, R92, R175 ;  /* 0x000000af5c5c7220 */ /* 0x000fe20000410000 */
[----:B------:R-:W3:Y:S01]  /*5180*/  MUFU.EX2 R178, R178 ;  /* 0x000000b200b27308 */ /* 0x000ee20000000800 */
[----:B--2---:R-:W-:Y:S01]  /*5190*/  F2FP.F16.F32.PACK_AB R156, R176, R21 ;  /* 0x00000015b09c723e */ /* 0x004fe200000000ff */
[----:B------:R-:W-:Y:S01]  /*51a0*/  FMUL.FTZ R93, R93, R175 ;  /* 0x000000af5d5d7220 */ /* 0x000fe20000410000 */
[----:B-1----:R-:W-:Y:S01]  /*51b0*/  FMNMX.FTZ R4, R152, R177, !PT ;  /* 0x000000b198047209 */ /* 0x002fe20007810000 */
[-C--:B------:R-:W-:Y:S01]  /*51c0*/  FMUL.FTZ R96, R96, R175.reuse ;  /* 0x000000af60607220 */ /* 0x080fe20000410000 */
[-C--:B------:R-:W-:Y:S01]  /*51d0*/  FMUL.FTZ R97, R97, R175.reuse ;  /* 0x000000af61617220 */ /* 0x080fe20000410000 */
[-C--:B------:R-:W-:Y:S01]  /*51e0*/  FMUL.FTZ R100, R100, R175.reuse ;  /* 0x000000af64647220 */ /* 0x080fe20000410000 */
[-C--:B------:R-:W-:Y:S01]  /*51f0*/  FMUL.FTZ R101, R101, R175.reuse ;  /* 0x000000af65657220 */ /* 0x080fe20000410000 */
[C---:B------:R-:W-:Y:S01]  /*5200*/  FADD.FTZ R9, -R4.reuse, R9 ;  /* 0x0000000904097221 */ /* 0x040fe20000010100 */
[----:B------:R-:W-:Y:S01]  /*5210*/  FMUL.FTZ R177, R4, UR20 ;  /* 0x0000001404b17c20 */ /* 0x000fe20008410000 */
[----:B------:R-:W-:Y:S01]  /*5220*/  MUFU.EX2 R155, R155 ;  /* 0x0000009b009b7308 */ /* 0x000fe20000000800 */
[-C--:B------:R-:W-:Y:S01]  /*5230*/  FMUL.FTZ R104, R104, R175.reuse ;  /* 0x000000af68687220 */ /* 0x080fe20000410000 */
[----:B------:R-:W-:Y:S01]  /*5240*/  FMUL.FTZ R188, R9, UR20 ;  /* 0x0000001409bc7c20 */ /* 0x000fe20008410000 */
[--C-:B------:R-:W-:Y:S01]  /*5250*/  FFMA.FTZ R9, R8, UR20, -R177.reuse ;  /* 0x0000001408097c23 */ /* 0x100fe200080108b1 */
[--C-:B------:R-:W-:Y:S01]  /*5260*/  FFMA.FTZ R8, R10, UR20, -R177.reuse ;  /* 0x000000140a087c23 */ /* 0x100fe200080108b1 */
[--C-:B------:R-:W-:Y:S01]  /*5270*/  FFMA.FTZ R10, R11, UR20, -R177.reuse ;  /* 0x000000140b0a7c23 */ /* 0x100fe200080108b1 */
[--C-:B------:R-:W-:Y:S01]  /*5280*/  FFMA.FTZ R11, R12, UR20, -R177.reuse ;  /* 0x000000140c0b7c23 */ /* 0x100fe200080108b1 */
[--C-:B------:R-:W-:Y:S01]  /*5290*/  FFMA.FTZ R12, R162, UR20, -R177.reuse ;  /* 0x00000014a20c7c23 */ /* 0x100fe200080108b1 */
[----:B------:R-:W-:Y:S01]  /*52a0*/  MUFU.EX2 R188, R188 ;  /* 0x000000bc00bc7308 */ /* 0x000fe20000000800 */
[--C-:B------:R-:W-:Y:S01]  /*52b0*/  FFMA.FTZ R163, R163, UR20, -R177.reuse ;  /* 0x00000014a3a37c23 */ /* 0x100fe200080108b1 */
[--C-:B------:R-:W-:Y:S01]  /*52c0*/  FFMA.FTZ R165, R165, UR20, -R177.reuse ;  /* 0x00000014a5a57c23 */ /* 0x100fe200080108b1 */
[--C-:B------:R-:W-:Y:S01]  /*52d0*/  FFMA.FTZ R194, R166, UR20, -R177.reuse ;  /* 0x00000014a6c27c23 */ /* 0x100fe200080108b1 */
[--C-:B------:R-:W-:Y:S01]  /*52e0*/  FFMA.FTZ R167, R167, UR20, -R177.reuse ;  /* 0x00000014a7a77c23 */ /* 0x100fe200080108b1 */
[--C-:B------:R-:W-:Y:S01]  /*52f0*/  FFMA.FTZ R196, R168, UR20, -R177.reuse ;  /* 0x00000014a8c47c23 */ /* 0x100fe200080108b1 */
[--C-:B------:R-:W-:Y:S01]  /*5300*/  FFMA.FTZ R169, R169, UR20, -R177.reuse ;  /* 0x00000014a9a97c23 */ /* 0x100fe200080108b1 */
[--C-:B------:R-:W-:Y:S01]  /*5310*/  FFMA.FTZ R171, R171, UR20, -R177.reuse ;  /* 0x00000014abab7c23 */ /* 0x100fe200080108b1 */
[----:B------:R-:W1:Y:S01]  /*5320*/  MUFU.EX2 R9, R9 ;  /* 0x0000000900097308 */ /* 0x000e620000000800 */
[--C-:B------:R-:W-:Y:S01]  /*5330*/  FFMA.FTZ R170, R170, UR20, -R177.reuse ;  /* 0x00000014aaaa7c23 */ /* 0x100fe200080108b1 */
[--C-:B------:R-:W-:Y:S01]  /*5340*/  FFMA.FTZ R172, R172, UR20, -R177.reuse ;  /* 0x00000014acac7c23 */ /* 0x100fe200080108b1 */
[--C-:B------:R-:W-:Y:S01]  /*5350*/  FFMA.FTZ R173, R173, UR20, -R177.reuse ;  /* 0x00000014adad7c23 */ /* 0x100fe200080108b1 */
[----:B------:R-:W-:Y:S01]  /*5360*/  FFMA.FTZ R174, R174, UR20, -R177 ;  /* 0x00000014aeae7c23 */ /* 0x000fe200080108b1 */
[----:B------:R-:W-:Y:S01]  /*5370*/  FADD.FTZ R177, R15, R6 ;  /* 0x000000060fb17221 */ /* 0x000fe20000010000 */
[----:B------:R-:W-:Y:S01]  /*5380*/  MOV R168, UR23 ;  /* 0x0000001700a87c02 */ /* 0x000fe20008000f00 */
[-C--:B------:R-:W-:Y:S01]  /*5390*/  FMUL.FTZ R105, R105, R175.reuse ;  /* 0x000000af69697220 */ /* 0x080fe20000410000 */
[----:B------:R-:W2:Y:S01]  /*53a0*/  MUFU.EX2 R8, R8 ;  /* 0x0000000800087308 */ /* 0x000ea20000000800 */
[----:B------:R-:W-:Y:S01]  /*53b0*/  FADD.FTZ R6, R20, R177 ;  /* 0x000000b114067221 */ /* 0x000fe20000010000 */
[----:B------:R-:W-:Y:S01]  /*53c0*/  @!P1 IADD3 R152, R168, 0x28c40, RZ ;  /* 0x00028c40a8989810 */ /* 0x000fe20007ffe0ff */
[----:B------:R-:W-:Y:S01]  /*53d0*/  FMUL.FTZ R108, R108, R175 ;  /* 0x000000af6c6c7220 */ /* 0x000fe20000410000 */
[----:B---3--:R-:W-:Y:S01]  /*53e0*/  F2FP.F16.F32.PACK_AB R158, R178, R153 ;  /* 0x00000099b29e723e */ /* 0x008fe200000000ff */
[----:B------:R-:W-:Y:S01]  /*53f0*/  FADD.FTZ R177, R21, R6 ;  /* 0x0000000615b17221 */ /* 0x000fe20000010000 */
[----:B------:R-:W-:Y:S01]  /*5400*/  @!P1 PRMT R152, RZ, 0x654, R152 ;  /* 0x00000654ff989816 */ /* 0x000fe20000000098 */
[----:B------:R-:W-:Y:S01]  /*5410*/  FMUL.FTZ R109, R109, R175 ;  /* 0x000000af6d6d7220 */ /* 0x000fe20000410000 */
[----:B------:R-:W3:Y:S01]  /*5420*/  MUFU.EX2 R10, R10 ;  /* 0x0000000a000a7308 */ /* 0x000ee20000000800 */
[----:B-1----:R-:W-:Y:S01]  /*5430*/  FFMA.FTZ R5, R188, R5, R9 ;  /* 0x00000005bc057223 */ /* 0x002fe20000010009 */
[----:B------:R1:W-:Y:S01]  /*5440*/  @!P1 SYNCS.ARRIVE.TRANS64.RED.A1T0 RZ, [R152+URZ], RZ ;  /* 0x000000ff98ff99a7 */ /* 0x0003e2000810043f */
[----:B------:R-:W-:Y:S01]  /*5450*/  @!P3 STS [R154+0x28800], R175 ;  /* 0x028800af9a00b388 */ /* 0x000fe20000000800 */
[-C--:B------:R-:W-:Y:S01]  /*5460*/  FMUL.FTZ R112, R112, R175.reuse ;  /* 0x000000af70707220 */ /* 0x080fe20000410000 */
[-C--:B------:R-:W-:Y:S01]  /*5470*/  FMUL.FTZ R113, R113, R175.reuse ;  /* 0x000000af71717220 */ /* 0x080fe20000410000 */
[-C--:B------:R-:W-:Y:S01]  /*5480*/  FMUL.FTZ R116, R116, R175.reuse ;  /* 0x000000af74747220 */ /* 0x080fe20000410000 */
[----:B------:R4:W-:Y:S01]  /*5490*/  @!P3 STS [R154+0x28820], R188 ;  /* 0x028820bc9a00b388 */ /* 0x0009e20000000800 */
[----:B------:R-:W5:Y:S01]  /*54a0*/  MUFU.EX2 R11, R11 ;  /* 0x0000000b000b7308 */ /* 0x000f620000000800 */
[----:B--2---:R-:W-:Y:S01]  /*54b0*/  FADD.FTZ R5, R8, R5 ;  /* 0x0000000508057221 */ /* 0x004fe20000010000 */
[----:B-1----:R-:W-:Y:S01]  /*54c0*/  FADD.FTZ R152, R176, R177 ;  /* 0x000000b1b0987221 */ /* 0x002fe20000010000 */
[-C--:B------:R-:W-:Y:S01]  /*54d0*/  FMUL.FTZ R117, R117, R175.reuse ;  /* 0x000000af75757220 */ /* 0x080fe20000410000 */
[-C--:B------:R-:W-:Y:S01]  /*54e0*/  FMUL.FTZ R120, R120, R175.reuse ;  /* 0x000000af78787220 */ /* 0x080fe20000410000 */
[----:B------:R-:W-:Y:S01]  /*54f0*/  FMUL.FTZ R121, R121, R175 ;  /* 0x000000af79797220 */ /* 0x000fe20000410000 */
[----:B------:R-:W-:Y:S01]  /*5500*/  FADD.FTZ R177, R153, R152 ;  /* 0x0000009899b17221 */ /* 0x000fe20000010000 */
[----:B------:R-:W-:Y:S01]  /*5510*/  F2FP.F16.F32.PACK_AB R153, R8, R9 ;  /* 0x000000090899723e */ /* 0x000fe200000000ff */
[----:B------:R-:W1:Y:S01]  /*5520*/  MUFU.EX2 R12, R12 ;  /* 0x0000000c000c7308 */ /* 0x000e620000000800 */
[----:B---3--:R-:W-:Y:S01]  /*5530*/  FADD.FTZ R6, R10, R5 ;  /* 0x000000050a067221 */ /* 0x008fe20000010000 */
[----:B------:R-:W-:Y:S01]  /*5540*/  FADD.FTZ R152, R178, R177 ;  /* 0x000000b1b2987221 */ /* 0x000fe20000010000 */
[----:B----4-:R-:W-:Y:S01]  /*5550*/  F2FP.F16.F32.PACK_AB R154, R20, R15 ;  /* 0x0000000f149a723e */ /* 0x010fe200000000ff */
[-C--:B------:R-:W-:Y:S01]  /*5560*/  FMUL.FTZ R124, R124, R175.reuse ;  /* 0x000000af7c7c7220 */ /* 0x080fe20000410000 */
[-C--:B------:R-:W-:Y:S01]  /*5570*/  FMUL.FTZ R125, R125, R175.reuse ;  /* 0x000000af7d7d7220 */ /* 0x080fe20000410000 */
[----:B------:R-:W-:Y:S01]  /*5580*/  FADD.FTZ R177, R155, R152 ;  /* 0x000000989bb17221 */ /* 0x000fe20000010000 */
[-C--:B------:R-:W-:Y:S01]  /*5590*/  FMUL.FTZ R128, R128, R175.reuse ;  /* 0x000000af80807220 */ /* 0x080fe20000410000 */
[----:B------:R-:W2:Y:S01]  /*55a0*/  MUFU.EX2 R163, R163 ;  /* 0x000000a300a37308 */ /* 0x000ea20000000800 */
[----:B-----5:R-:W-:Y:S01]  /*55b0*/  FADD.FTZ R5, R11, R6 ;  /* 0x000000060b057221 */ /* 0x020fe20000010000 */
[-C--:B------:R-:W-:Y:S01]  /*55c0*/  FMUL.FTZ R129, R129, R175.reuse ;  /* 0x000000af81817220 */ /* 0x080fe20000410000 */
[-C--:B------:R-:W-:Y:S01]  /*55d0*/  FMUL.FTZ R132, R132, R175.reuse ;  /* 0x000000af84847220 */ /* 0x080fe20000410000 */
[-C--:B------:R-:W-:Y:S01]  /*55e0*/  FMUL.FTZ R133, R133, R175.reuse ;  /* 0x000000af85857220 */ /* 0x080fe20000410000 */
[-C--:B------:R-:W-:Y:S01]  /*55f0*/  FMUL.FTZ R136, R136, R175.reuse ;  /* 0x000000af88887220 */ /* 0x080fe20000410000 */
[-C--:B------:R-:W-:Y:S01]  /*5600*/  FMUL.FTZ R137, R137, R175.reuse ;  /* 0x000000af89897220 */ /* 0x080fe20000410000 */
[-C--:B------:R-:W-:Y:S01]  /*5610*/  FMUL.FTZ R140, R140, R175.reuse ;  /* 0x000000af8c8c7220 */ /* 0x080fe20000410000 */
[----:B------:R-:W3:Y:S01]  /*5620*/  MUFU.EX2 R165, R165 ;  /* 0x000000a500a57308 */ /* 0x000ee20000000800 */
[----:B-1----:R-:W-:Y:S01]  /*5630*/  FADD.FTZ R6, R12, R5 ;  /* 0x000000050c067221 */ /* 0x002fe20000010000 */
[-C--:B------:R-:W-:Y:S01]  /*5640*/  FMUL.FTZ R141, R141, R175.reuse ;  /* 0x000000af8d8d7220 */ /* 0x080fe20000410000 */
[-C--:B------:R-:W-:Y:S01]  /*5650*/  FMUL.FTZ R144, R144, R175.reuse ;  /* 0x000000af90907220 */ /* 0x080fe20000410000 */
[-C--:B------:R-:W-:Y:S01]  /*5660*/  FMUL.FTZ R145, R145, R175.reuse ;  /* 0x000000af91917220 */ /* 0x080fe20000410000 */
[-C--:B------:R-:W-:Y:S01]  /*5670*/  FMUL.FTZ R148, R148, R175.reuse ;  /* 0x000000af94947220 */ /* 0x080fe20000410000 */
[----:B------:R-:W-:Y:S01]  /*5680*/  FMUL.FTZ R149, R149, R175 ;  /* 0x000000af95957220 */ /* 0x000fe20000410000 */
[-C--:B------:R-:W-:Y:S01]  /*5690*/  FMUL.FTZ R26, R26, R188.reuse ;  /* 0x000000bc1a1a7220 */ /* 0x080fe20000410000 */
[----:B------:R-:W1:Y:S01]  /*56a0*/  MUFU.EX2 R194, R194 ;  /* 0x000000c200c27308 */ /* 0x000e620000000800 */
[----:B--2---:R-:W-:Y:S01]  /*56b0*/  FADD.FTZ R6, R163, R6 ;  /* 0x00000006a3067221 */ /* 0x004fe20000010000 */
[-C--:B------:R-:W-:Y:S01]  /*56c0*/  FMUL.FTZ R27, R27, R188.reuse ;  /* 0x000000bc1b1b7220 */ /* 0x080fe20000410000 */
[-C--:B------:R-:W-:Y:S01]  /*56d0*/  FMUL.FTZ R30, R30, R188.reuse ;  /* 0x000000bc1e1e7220 */ /* 0x080fe20000410000 */
[-C--:B------:R-:W-:Y:S01]  /*56e0*/  FMUL.FTZ R31, R31, R188.reuse ;  /* 0x000000bc1f1f7220 */ /* 0x080fe20000410000 */
[-C--:B------:R-:W-:Y:S01]  /*56f0*/  FMUL.FTZ R34, R34, R188.reuse ;  /* 0x000000bc22227220 */ /* 0x080fe20000410000 */
[-C--:B------:R-:W-:Y:S01]  /*5700*/  FMUL.FTZ R35, R35, R188.reuse ;  /* 0x000000bc23237220 */ /* 0x080fe20000410000 */
[-C--:B------:R-:W-:Y:S01]  /*5710*/  FMUL.FTZ R38, R38, R188.reuse ;  /* 0x000000bc26267220 */ /* 0x080fe20000410000 */
[----:B------:R-:W2:Y:S01]  /*5720*/  MUFU.EX2 R180, R180 ;  /* 0x000000b400b47308 */ /* 0x000ea20000000800 */
[----:B---3--:R-:W-:Y:S01]  /*5730*/  FADD.FTZ R5, R165, R6 ;  /* 0x00000006a5057221 */ /* 0x008fe20000010000 */
        /* <DEDUP_REMOVED lines=12> */
[-C--:B------:R-:W-:Y:S01]  /*5800*/  FMUL.FTZ R59, R59, R188.reuse ;  /* 0x000000bc3b3b7220 */ /* 0x080fe20000410000 */
[-C--:B------:R-:W-:Y:S01]  /*5810*/  FMUL.FTZ R62, R62, R188.reuse ;  /* 0x000000bc3e3e7220 */ /* 0x080fe20000410000 */
[----:B------:R-:W1:Y:S01]  /*5820*/  MUFU.EX2 R157, R157 ;  /* 0x0000009d009d7308 */ /* 0x000e620000000800 */
[C---:B--2---:R-:W-:Y:S01]  /*5830*/  FADD.FTZ R152, R180.reuse, R177 ;  /* 0x000000b1b4987221 */ /* 0x044fe20000010000 */
[----:B------:R-:W-:Y:S01]  /*5840*/  F2FP.F16.F32.PACK_AB R160, R180, R155 ;  /* 0x0000009bb4a0723e */ /* 0x000fe200000000ff */
[----:B------:R-:W-:Y:S01]  /*5850*/  FMUL.FTZ R63, R63, R188 ;  /* 0x000000bc3f3f7220 */ /* 0x000fe20000410000 */
[----:B------:R-:W-:Y:S01]  /*5860*/  F2FP.F16.F32.PACK_AB R155, R11, R10 ;  /* 0x0000000a0b9b723e */ /* 0x000fe200000000ff */
        /* <DEDUP_REMOVED lines=10> */
[----:B------:R-:W-:Y:S01]  /*5910*/  FMUL.FTZ R82, R82, R188 ;  /* 0x000000bc52527220 */ /* 0x000fe20000410000 */
[----:B------:R-:W3:Y:S01]  /*5920*/  MUFU.EX2 R182, R182 ;  /* 0x000000b600b67308 */ /* 0x000ee20000000800 */
[----:B-1----:R-:W-:Y:S01]  /*5930*/  FADD.FTZ R177, R157, R152 ;  /* 0x000000989db17221 */ /* 0x002fe20000010000 */
[----:B------:R-:W-:Y:S01]  /*5940*/  F2FP.F16.F32.PACK_AB R152, R13, R14 ;  /* 0x0000000e0d98723e */ /* 0x000fe200000000ff */
[----:B------:R-:W-:Y:S01]  /*5950*/  BAR.SYNC.DEFER_BLOCKING 0xf, 0x100 ;  /* 0x03c4000000007b1d */ /* 0x000fe20000010000 */
[-C--:B------:R-:W-:Y:S01]  /*5960*/  FMUL.FTZ R83, R83, R188.reuse ;  /* 0x000000bc53537220 */ /* 0x080fe20000410000 */
[-C--:B------:R-:W-:Y:S01]  /*5970*/  FMUL.FTZ R86, R86, R188.reuse ;  /* 0x000000bc56567220 */ /* 0x080fe20000410000 */
[-C--:B------:R-:W-:Y:S01]  /*5980*/  FMUL.FTZ R87, R87, R188.reuse ;  /* 0x000000bc57577220 */ /* 0x080fe20000410000 */
[-C--:B------:R-:W-:Y:S01]  /*5990*/  FMUL.FTZ R90, R90, R188.reuse ;  /* 0x000000bc5a5a7220 */ /* 0x080fe20000410000 */
        /* <DEDUP_REMOVED lines=10> */
[C---:B---3--:R-:W-:Y:S01]  /*5a40*/  FADD.FTZ R14, R182.reuse, R177 ;  /* 0x000000b1b60e7221 */ /* 0x048fe20000010000 */
[----:B------:R-:W-:Y:S01]  /*5a50*/  F2FP.F16.F32.PACK_AB R162, R182, R157 ;  /* 0x0000009db6a2723e */ /* 0x000fe200000000ff */
[----:B------:R-:W-:Y:S01]  /*5a60*/  FMUL.FTZ R106, R106, R188 ;  /* 0x000000bc6a6a7220 */ /* 0x000fe20000410000 */
[----:B------:R-:W-:Y:S01]  /*5a70*/  F2FP.F16.F32.PACK_AB R157, R163, R12 ;  /* 0x0000000ca39d723e */ /* 0x000fe200000000ff */
[-C--:B------:R-:W-:Y:S01]  /*5a80*/  FMUL.FTZ R107, R107, R188.reuse ;  /* 0x000000bc6b6b7220 */ /* 0x080fe20000410000 */
[-C--:B------:R-:W-:Y:S01]  /*5a90*/  FMUL.FTZ R110, R110, R188.reuse ;  /* 0x000000bc6e6e7220 */ /* 0x080fe20000410000 */
[-C--:B------:R-:W-:Y:S01]  /*5aa0*/  FMUL.FTZ R111, R111, R188.reuse ;  /* 0x000000bc6f6f7220 */ /* 0x080fe20000410000 */
[----:B------:R-:W3:Y:S01]  /*5ab0*/  MUFU.EX2 R198, R171 ;  /* 0x000000ab00c67308 */ /* 0x000ee20000000800 */
[----:B-1----:R-:W-:Y:S01]  /*5ac0*/  FADD.FTZ R5, R169, R6 ;  /* 0x00000006a9057221 */ /* 0x002fe20000010000 */
[----:B------:R1:W-:Y:S01]  /*5ad0*/  STSM.16.M88.4 [R19+0x26800], R152 ;  /* 0x0268009813007844 */ /* 0x0003e20000000200 */
[-C--:B------:R-:W-:Y:S01]  /*5ae0*/  FMUL.FTZ R114, R114, R188.reuse ;  /* 0x000000bc72727220 */ /* 0x080fe20000410000 */
[-C--:B------:R-:W-:Y:S01]  /*5af0*/  FMUL.FTZ R115, R115, R188.reuse ;  /* 0x000000bc73737220 */ /* 0x080fe20000410000 */
[-C--:B------:R-:W-:Y:S01]  /*5b00*/  FMUL.FTZ R118, R118, R188.reuse ;  /* 0x000000bc76767220 */ /* 0x080fe20000410000 */
[-C--:B------:R-:W-:Y:S01]  /*5b10*/  FMUL.FTZ R119, R119, R188.reuse ;  /* 0x000000bc77777220 */ /* 0x080fe20000410000 */
[-C--:B------:R-:W-:Y:S01]  /*5b20*/  FMUL.FTZ R122, R122, R188.reuse ;  /* 0x000000bc7a7a7220 */ /* 0x080fe20000410000 */
[----:B------:R-:W4:Y:S01]  /*5b30*/  MUFU.EX2 R190, R190 ;  /* 0x000000be00be7308 */ /* 0x000f220000000800 */
        /* <DEDUP_REMOVED lines=10> */
[-C--:B------:R-:W-:Y:S01]  /*5be0*/  FMUL.FTZ R135, R135, R188.reuse ;  /* 0x000000bc87877220 */ /* 0x080fe20000410000 */
[-C--:B------:R-:W-:Y:S01]  /*5bf0*/  FMUL.FTZ R138, R138, R188.reuse ;  /* 0x000000bc8a8a7220 */ /* 0x080fe20000410000 */
[-C--:B------:R-:W-:Y:S01]  /*5c00*/  FMUL.FTZ R139, R139, R188.reuse ;  /* 0x000000bc8b8b7220 */ /* 0x080fe20000410000 */
[-C--:B------:R-:W-:Y:S01]  /*5c10*/  FMUL.FTZ R142, R142, R188.reuse ;  /* 0x000000bc8e8e7220 */ /* 0x080fe20000410000 */
[-C--:B------:R-:W-:Y:S01]  /*5c20*/  FMUL.FTZ R143, R143, R188.reuse ;  /* 0x000000bc8f8f7220 */ /* 0x080fe20000410000 */
[----:B------:R-:W3:Y:S01]  /*5c30*/  MUFU.EX2 R161, R161 ;  /* 0x000000a100a17308 */ /* 0x000ee20000000800 */
[C---:B----4-:R-:W-:Y:S01]  /*5c40*/  FADD.FTZ R6, R190.reuse, R13 ;  /* 0x0000000dbe067221 */ /* 0x050fe20000010000 */
[----:B------:R-:W-:Y:S01]  /*5c50*/  F2FP.F16.F32.PACK_AB R164, R190, R159 ;  /* 0x0000009fbea4723e */ /* 0x000fe200000000ff */
[-C--:B------:R-:W-:Y:S01]  /*5c60*/  FMUL.FTZ R146, R146, R188.reuse ;  /* 0x000000bc92927220 */ /* 0x080fe20000410000 */
[----:B------:R-:W-:Y:S01]  /*5c70*/  F2FP.F16.F32.PACK_AB R159, R194, R165 ;  /* 0x000000a5c29f723e */ /* 0x000fe200000000ff */
[-C--:B------:R-:W-:Y:S01]  /*5c80*/  FMUL.FTZ R147, R147, R188.reuse ;  /* 0x000000bc93937220 */ /* 0x080fe20000410000 */
[-C--:B------:R-:W-:Y:S01]  /*5c90*/  FMUL.FTZ R150, R150, R188.reuse ;  /* 0x000000bc96967220 */ /* 0x080fe20000410000 */
[----:B------:R-:W-:Y:S01]  /*5ca0*/  FMUL.FTZ R151, R151, R188 ;  /* 0x000000bc97977220 */ /* 0x000fe20000410000 */
[----:B------:R-:W4:Y:S01]  /*5cb0*/  MUFU.EX2 R192, R192 ;  /* 0x000000c000c07308 */ /* 0x000f220000000800 */
[----:B--2---:R-:W-:Y:S01]  /*5cc0*/  FADD.FTZ R14, R170, R5 ;  /* 0x00000005aa0e7221 */ /* 0x004fe20000010000 */
[----:B------:R1:W-:Y:S06]  /*5cd0*/  STSM.16.M88.4 [R18], R156 ;  /* 0x0000009c12007844 */ /* 0x0003ec0000000200 */
[----:B------:R-:W2:Y:S01]  /*5ce0*/  MUFU.EX2 R171, R172 ;  /* 0x000000ac00ab7308 */ /* 0x000ea20000000800 */
[----:B---3--:R-:W-:-:S07]  /*5cf0*/  FADD.FTZ R13, R161, R6 ;  /* 0x00000006a10d7221 */ /* 0x008fce0000010000 */
[----:B------:R-:W3:Y:S01]  /*5d00*/  MUFU.EX2 R173, R173 ;  /* 0x000000ad00ad7308 */ /* 0x000ee20000000800 */
[C---:B----4-:R-:W-:Y:S01]  /*5d10*/  F2FP.F16.F32.PACK_AB R166, R192.reuse, R161 ;  /* 0x000000a1c0a6723e */ /* 0x050fe200000000ff */
[----:B------:R-:W-:Y:S01]  /*5d20*/  FADD.FTZ R6, R192, R13 ;  /* 0x0000000dc0067221 */ /* 0x000fe20000010000 */
[----:B------:R-:W-:-:S05]  /*5d30*/  F2FP.F16.F32.PACK_AB R161, R196, R167 ;  /* 0x000000a7c4a1723e */ /* 0x000fca00000000ff */
[----:B------:R-:W4:Y:S01]  /*5d40*/  MUFU.EX2 R174, R174 ;  /* 0x000000ae00ae7308 */ /* 0x000f220000000800 */
[C---:B--2---:R-:W-:Y:S01]  /*5d50*/  FADD.FTZ R14, R171.reuse, R14 ;  /* 0x0000000eab0e7221 */ /* 0x044fe20000010000 */
[----:B------:R-:W-:Y:S01]  /*5d60*/  F2FP.F16.F32.PACK_AB R165, R171, R170 ;  /* 0x000000aaaba5723e */ /* 0x000fe200000000ff */
[----:B------:R1:W-:Y:S02]  /*5d70*/  STSM.16.M88.4 [R23], R160 ;  /* 0x000000a017007844 */ /* 0x0003e40000000200 */
[----:B---3--:R-:W-:Y:S01]  /*5d80*/  FADD.FTZ R5, R173, R14 ;  /* 0x0000000ead057221 */ /* 0x008fe20000010000 */
[----:B----4-:R-:W-:-:S03]  /*5d90*/  F2FP.F16.F32.PACK_AB R167, R174, R173 ;  /* 0x000000adaea7723e */ /* 0x010fc600000000ff */
[----:B------:R-:W-:Y:S02]  /*5da0*/  FADD.FTZ R5, R174, R5 ;  /* 0x00000005ae057221 */ /* 0x000fe40000010000 */
[----:B------:R1:W-:Y:S01]  /*5db0*/  STSM.16.M88.4 [R22], R164 ;  /* 0x000000a416007844 */ /* 0x0003e20000000200 */
[----:B------:R-:W-:Y:S05]  /*5dc0*/  @!P0 BRA `(.L_x_34) ;  /* 0x0000000000048947 */ /* 0x000fea0003800000 */
[----:B------:R-:W-:Y:S01]  /*5dd0*/  BPT.TRAP 0x1 ;  /* 0x000000040000795c */ /* 0x000fe20000300000 */
.L_x_34:
[----:B------:R2:W3:Y:S01]  /*5de0*/  SYNCS.PHASECHK.TRANS64.TRYWAIT P3, [UR23+0x28c50], R7 ;  /* 0x028c5007ff0075a7 */ /* 0x0004e20008060157 */
[----:B------:R-:W-:Y:S05]  /*5df0*/  @!P0 BRA `(.L_x_35) ;  /* 0x0000000000048947 */ /* 0x000fea0003800000 */
[----:B------:R-:W-:Y:S01]  /*5e00*/  BPT.TRAP 0x1 ;  /* 0x000000040000795c */ /* 0x000fe20000300000 */
.L_x_35:
[----:B---3--:R-:W-:Y:S05]  /*5e10*/  @P3 BRA `(.L_x_36) ;  /* 0x0000000000083947 */ /* 0x008fea0003800000 */
[----:B------:R-:W3:Y:S02]  /*5e20*/  SYNCS.PHASECHK.TRANS64.TRYWAIT P3, [UR23+0x28c50], R7 ;  /* 0x028c5007ff0075a7 */ /* 0x000ee40008060157 */
[----:B---3--:R-:W-:Y:S05]  /*5e30*/  @!P3 BRA `(.L_x_37) ;  /* 0x0000005000c4b947 */ /* 0x008fea0003800000 */
.L_x_36:
[----:B------:R-:W-:Y:S01]  /*5e40*/  ULEA UR10, UR39, UR51, 0xc ;  /* 0x00000033270a7291 */ /* 0x000fe2000f8e603f */
[----:B------:R-:W-:Y:S01]  /*5e50*/  WARPGROUP.ARRIVE ;  /* 0x00000000000079c5 */ /* 0x000fe20000000000 */
[----:B------:R-:W-:Y:S01]  /*5e60*/  UMOV UR7, 0x40000040 ;  /* 0x4000004000077882 */ /* 0x000fe20000000000 */
[----:B---3--:R-:W-:Y:S01]  /*5e70*/  @!P1 IADD3 R168, R168, 0x28c60, RZ ;  /* 0x00028c60a8a89810 */ /* 0x008fe20007ffe0ff */
[----:B------:R-:W-:Y:S01]  /*5e80*/  UMOV UR21, UR39 ;  /* 0x0000002700157c82 */ /* 0x000fe20008000000 */
[----:B------:R-:W-:Y:S02]  /*5e90*/  MOV R9, R4 ;  /* 0x0000000400097202 */ /* 0x000fe40000000f00 */
[----:B------:R-:W-:Y:S01]  /*5ea0*/  UMOV UR6, UR10 ;  /* 0x0000000a00067c82 */ /* 0x000fe20008000000 */
[----:B------:R-:W-:Y:S01]  /*5eb0*/  @!P1 PRMT R168, RZ, 0x654, R168 ;  /* 0x00000654ffa89816 */ /* 0x000fe200000000a8 */
[----:B------:R-:W-:Y:S01]  /*5ec0*/  HGMMA.64x256x16.F32 R24, R152, gdesc[UR4].tnspB, R24, gsb0 ;  /* 0x43e0000498187df0 */ /* 0x000fe20008000818 */
[----:B------:R-:W-:Y:S01]  /*5ed0*/  UIADD3 UR6, UR10, 0x80, URZ ;  /* 0x000000800a067890 */ /* 0x000fe2000fffe03f */
[----:B------:R-:W-:Y:S01]  /*5ee0*/  MOV R14, R3 ;  /* 0x00000003000e7202 */ /* 0x000fe20000000f00 */
[----:B------:R-:W-:Y:S01]  /*5ef0*/  UMOV UR7, 0x40000040 ;  /* 0x4000004000077882 */ /* 0x000fe20000000000 */
[----:B------:R-:W-:-:S02]  /*5f00*/  WARPGROUP.DEPBAR.LE gsb0, 0x0 ;  /* 0x00008000000079c5 */ /* 0x000fc40000010000 */
        /* <DEDUP_REMOVED lines=21> */
[----:B---3--:R-:W3:Y:S02]  /*6060*/  FENCE.VIEW.ASYNC.S ;  /* 0x00000000000073c6 */ /* 0x008ee40000000000 */
[----:B---3--:R-:W-:Y:S01]  /*6070*/  NOP ;  /* 0x0000000000007918 */ /* 0x008fe20000000000 */
[----:B------:R-:W-:Y:S06]  /*6080*/  BAR.ARV 0xe, 0x100 ;  /* 0x0384000000007b1d */ /* 0x000fec0000002000 */
[----:B------:R3:W-:Y:S01]  /*6090*/  @!P1 SYNCS.ARRIVE.TRANS64.RED.A1T0 RZ, [R168+URZ], RZ ;  /* 0x000000ffa8ff99a7 */ /* 0x0007e2000810043f */
[----:B------:R-:W-:Y:S05]  /*60a0*/  @P2 BRA `(.L_x_38) ;  /* 0xffffffe000d02947 */ /* 0x000fea000383ffff */
.L_x_29:
[----:B--2---:R-:W2:Y:S01]  /*60b0*/  SHFL.BFLY PT, R7, R6, 0x2, 0x1f ;  /* 0x0c401f0006077f89 */ /* 0x004ea200000e0000 */
[----:B------:R-:W-:Y:S01]  /*60c0*/  IADD3 R11, -R17, RZ, RZ ;  /* 0x000000ff110b7210 */ /* 0x000fe20007ffe1ff */
[----:B-1----:R-:W-:Y:S01]  /*60d0*/  IMAD.MOV.U32 R156, RZ, RZ, -0x800000 ;  /* 0xff800000ff9c7424 */ /* 0x002fe200078e00ff */
[----:B------:R-:W-:Y:S01]  /*60e0*/  MOV R12, UR20 ;  /* 0x00000014000c7c02 */ /* 0x000fe20008000f00 */
[----:B------:R-:W1:Y:S01]  /*60f0*/  SHFL.BFLY PT, R8, R5, 0x2, 0x1f ;  /* 0x0c401f0005087f89 */ /* 0x000e6200000e0000 */
[----:B------:R-:W-:Y:S08]  /*6100*/  BAR.ARV 0x8, 0xa0 ;  /* 0x0202800000007b1d */ /* 0x000ff00000002000 */
[----:B------:R-:W-:Y:S01]  /*6110*/  BAR.SYNC.DEFER_BLOCKING 0xf, 0x100 ;  /* 0x03c4000000007b1d */ /* 0x000fe20000010000 */
[----:B------:R-:W-:Y:S01]  /*6120*/  ISETP.NE.AND P2, PT, R16, R11, PT ;  /* 0x0000000b1000720c */ /* 0x000fe20003f45270 */
[----:B------:R-:W-:Y:S01]  /*6130*/  UIADD3 UR41, UR41, 0x1, URZ ;  /* 0x0000000129297890 */ /* 0x000fe2000fffe03f */
[----:B------:R-:W-:Y:S01]  /*6140*/  MOV R155, 0xff800000 ;  /* 0xff800000009b7802 */ /* 0x000fe20000000f00 */
[----:B--2---:R-:W-:Y:S01]  /*6150*/  FADD.FTZ R7, R7, R6 ;  /* 0x0000000607077221 */ /* 0x004fe20000010000 */
[----:B-1----:R-:W-:-:S04]  /*6160*/  FADD.FTZ R8, R8, R5 ;  /* 0x0000000508087221 */ /* 0x002fc80000010000 */
[----:B------:R-:W1:Y:S01]  /*6170*/  SHFL.BFLY PT, R0, R7, 0x1, 0x1f ;  /* 0x0c201f0007007f89 */ /* 0x000e6200000e0000 */
[----:B------:R-:W-:Y:S01]  /*6180*/  MOV R5, UR39 ;  /* 0x0000002700057c02 */ /* 0x000fe20008000f00 */
[----:B------:R-:W-:Y:S02]  /*6190*/  UIADD3 UR39, UR39, 0x1, URZ ;  /* 0x0000000127277890 */ /* 0x000fe4000fffe03f */
[----:B------:R-:W2:Y:S01]  /*61a0*/  SHFL.BFLY PT, R9, R8, 0x1, 0x1f ;  /* 0x0c201f0008097f89 */ /* 0x000ea200000e0000 */
[----:B------:R-:W-:Y:S01]  /*61b0*/  @!P2 LEA R6, R5, R2, 0x6 ;  /* 0x000000020506a211 */ /* 0x000fe200078e30ff */
[----:B------:R-:W-:Y:S01]  /*61c0*/  UISETP.NE.AND UP0, UPT, UR39, 0x2, UPT ;  /* 0x000000022700788c */ /* 0x000fe2000bf05270 */
[----:B------:R-:W-:-:S03]  /*61d0*/  MOV R5, RZ ;  /* 0x000000ff00057202 */ /* 0x000fc60000000f00 */
[----:B------:R-:W-:Y:S02]  /*61e0*/  USEL UR4, URZ, 0x1, UP0 ;  /* 0x000000013f047887 */ /* 0x000fe40008000000 */
[----:B------:R-:W-:Y:S02]  /*61f0*/  USEL UR39, UR39, URZ, UP0 ;  /* 0x0000003f27277287 */ /* 0x000fe40008000000 */
[----:B------:R-:W-:Y:S01]  /*6200*/  ULOP3.LUT UR40, UR40, UR4, URZ, 0x3c, !UPT ;  /* 0x0000000428287292 */ /* 0x000fe2000f8e3c3f */
[----:B-1----:R-:W-:Y:S01]  /*6210*/  FADD.FTZ R10, R7, R0 ;  /* 0x00000000070a7221 */ /* 0x002fe20000010000 */
[----:B------:R-:W-:Y:S02]  /*6220*/  IMAD.MOV.U32 R0, RZ, RZ, RZ ;  /* 0x000000ffff007224 */ /* 0x000fe400078e00ff */
[----:B--2---:R-:W-:Y:S02]  /*6230*/  FADD.FTZ R9, R8, R9 ;  /* 0x0000000908097221 */ /* 0x004fe40000010000 */
[----:B------:R-:W-:-:S02]  /*6240*/  FSETP.NE.FTZ.AND P0, PT, R10, RZ, PT ;  /* 0x000000ff0a00720b */ /* 0x000fc40003f15000 */
[----:B------:R-:W-:Y:S02]  /*6250*/  @!P2 LEA R8, R6, UR46, 0x2 ;  /* 0x0000002e0608ac11 */ /* 0x000fe4000f8e10ff */
[----:B------:R-:W-:Y:S02]  /*6260*/  FSETP.NE.FTZ.AND P1, PT, R9, RZ, PT ;  /* 0x000000ff0900720b */ /* 0x000fe40003f35000 */
[----:B------:R-:W-:-:S07]  /*6270*/  MOV R6, UR20 ;  /* 0x0000001400067c02 */ /* 0x000fce0008000f00 */
[----:B------:R-:W1:Y:S01]  /*6280*/  @P0 MUFU.RCP R0, R10 ;  /* 0x0000000a00000308 */ /* 0x000e620000001000 */
[----:B------:R-:W-:-:S03]  /*6290*/  @P0 FMUL.FTZ R6, R6, 0.69314718246459960938 ;  /* 0x3f31721806060820 */ /* 0x000fc60000410000 */
[----:B------:R-:W-:-:S04]  /*62a0*/  @P1 FMUL.FTZ R12, R12, 0.69314718246459960938 ;  /* 0x3f3172180c0c1820 */ /* 0x000fc80000410000 */
[----:B------:R-:W2:Y:S08]  /*62b0*/  @P1 MUFU.RCP R5, R9 ;  /* 0x0000000900051308 */ /* 0x000eb00000001000 */
[----:B------:R-:W4:Y:S01]  /*62c0*/  @P0 MUFU.LG2 R7, R10 ;  /* 0x0000000a00070308 */ /* 0x000f220000000c00 */
[----:B-1----:R-:W-:Y:S01]  /*62d0*/  @!P2 STS [R8+0x28800], R0 ;  /* 0x028800000800a388 */ /* 0x002fe20000000800 */
[-C--:B------:R-:W-:Y:S01]  /*62e0*/  FMUL.FTZ R24, R24, R0.reuse ;  /* 0x0000000018187220 */ /* 0x080fe20000410000 */
[-C--:B------:R-:W-:Y:S01]  /*62f0*/  FMUL.FTZ R25, R25, R0.reuse ;  /* 0x0000000019197220 */ /* 0x080fe20000410000 */
[-C--:B------:R-:W-:Y:S01]  /*6300*/  FMUL.FTZ R28, R28, R0.reuse ;  /* 0x000000001c1c7220 */ /* 0x080fe20000410000 */
[-C--:B------:R-:W-:Y:S01]  /*6310*/  FMUL.FTZ R29, R29, R0.reuse ;  /* 0x000000001d1d7220 */ /* 0x080fe20000410000 */
[-C--:B------:R-:W-:Y:S01]  /*6320*/  FMUL.FTZ R32, R32, R0.reuse ;  /* 0x0000000020207220 */ /* 0x080fe20000410000 */
[-C--:B------:R-:W-:Y:S01]  /*6330*/  FMUL.FTZ R33, R33, R0.reuse ;  /* 0x0000000021217220 */ /* 0x080fe20000410000 */
[-C--:B------:R-:W-:Y:S01]  /*6340*/  FMUL.FTZ R36, R36, R0.reuse ;  /* 0x0000000024247220 */ /* 0x080fe20000410000 */
[----:B--2---:R1:W-:Y:S01]  /*6350*/  @!P2 STS [R8+0x28820], R5 ;  /* 0x028820050800a388 */ /* 0x0043e20000000800 */
[-C--:B------:R-:W-:Y:S01]  /*6360*/  FMUL.FTZ R37, R37, R0.reuse ;  /* 0x0000000025257220 */ /* 0x080fe20000410000 */
[-C--:B------:R-:W-:Y:S01]  /*6370*/  FMUL.FTZ R40, R40, R0.reuse ;  /* 0x0000000028287220 */ /* 0x080fe20000410000 */
[-C--:B------:R-:W-:Y:S01]  /*6380*/  FMUL.FTZ R41, R41, R0.reuse ;  /* 0x0000000029297220 */ /* 0x080fe20000410000 */
[-C--:B------:R-:W-:Y:S01]  /*6390*/  FMUL.FTZ R44, R44, R0.reuse ;  /* 0x000000002c2c7220 */ /* 0x080fe20000410000 */
[-C--:B------:R-:W-:Y:S01]  /*63a0*/  FMUL.FTZ R45, R45, R0.reuse ;  /* 0x000000002d2d7220 */ /* 0x080fe20000410000 */
[-C--:B------:R-:W-:Y:S01]  /*63b0*/  FMUL.FTZ R48, R48, R0.reuse ;  /* 0x0000000030307220 */ /* 0x080fe20000410000 */
[-C--:B------:R-:W-:Y:S01]  /*63c0*/  FMUL.FTZ R49, R49, R0.reuse ;  /* 0x0000000031317220 */ /* 0x080fe20000410000 */
[----:B----4-:R-:W-:Y:S01]  /*63d0*/  @P0 FMUL.FTZ R7, R7, 0.69314718246459960938 ;  /* 0x3f31721807070820 */ /* 0x010fe20000410000 */
[-C--:B------:R-:W-:Y:S01]  /*63e0*/  FMUL.FTZ R52, R52, R0.reuse ;  /* 0x0000000034347220 */ /* 0x080fe20000410000 */
[----:B-1----:R-:W1:Y:S01]  /*63f0*/  @P1 MUFU.LG2 R8, R9 ;  /* 0x0000000900081308 */ /* 0x002e620000000c00 */
        /* <DEDUP_REMOVED lines=16> */
[----:B-1----:R-:W-:Y:S01]  /*6500*/  @P1 FMUL.FTZ R9, R8, 0.69314718246459960938 ;  /* 0x3f31721808091820 */ /* 0x002fe20000410000 */
        /* <DEDUP_REMOVED lines=76> */
[-C--:B---3--:R-:W-:Y:S01]  /*69d0*/  FMUL.FTZ R168, R111, R5.reuse ;  /* 0x000000056fa87220 */ /* 0x088fe20000410000 */
        /* <DEDUP_REMOVED lines=20> */
[----:B------:R-:W-:Y:S01]  /*6b20*/  @P0 FFMA.FTZ R156, R6, R3, R7 ;  /* 0x00000003069c0223 */ /* 0x000fe20000010007 */
[----:B------:R-:W-:Y:S01]  /*6b30*/  @P1 FFMA.FTZ R155, R12, R4, R9 ;  /* 0x000000040c9b1223 */ /* 0x000fe20000010009 */
[----:B------:R-:W-:Y:S06]  /*6b40*/  BAR.ARV 0xe, 0x100 ;  /* 0x0384000000007b1d */ /* 0x000fec0000002000 */
.L_x_18:
[----:B------:R-:W1:Y:S01]  /*6b50*/  S2UR UR6, SR_SWINHI ;  /* 0x00000000000679c3 */ /* 0x000e620000002f00 */
[----:B------:R-:W2:Y:S01]  /*6b60*/  SHFL.IDX PT, R3, R184, RZ, 0x1f ;  /* 0x00001fffb8037589 */ /* 0x000ea200000e0000 */
[----:B------:R-:W-:Y:S02]  /*6b70*/  F2FP.F16.F32.PACK_AB R24, R25, R24 ;  /* 0x000000181918723e */ /* 0x000fe400000000ff */
[----:B------:R-:W-:-:S04]  /*6b80*/  F2FP.F16.F32.PACK_AB R25, R27, R26 ;  /* 0x0000001a1b19723e */ /* 0x000fc800000000ff */
[----:B------:R-:W-:Y:S01]  /*6b90*/  BAR.SYNC.DEFER_BLOCKING 0x1, 0x100 ;  /* 0x0044000000007b1d */ /* 0x000fe20000010000 */
[----:B------:R-:W-:Y:S02]  /*6ba0*/  F2FP.F16.F32.PACK_AB R26, R29, R28 ;  /* 0x0000001c1d1a723e */ /* 0x000fe400000000ff */
[----:B------:R-:W-:Y:S02]  /*6bb0*/  F2FP.F16.F32.PACK_AB R32, R33, R32 ;  /* 0x000000202120723e */ /* 0x000fe400000000ff */
[----:B------:R-:W-:Y:S02]  /*6bc0*/  F2FP.F16.F32.PACK_AB R33, R35, R34 ;  /* 0x000000222321723e */ /* 0x000fe400000000ff */
[----:B------:R-:W-:Y:S02]  /*6bd0*/  F2FP.F16.F32.PACK_AB R40, R41, R40 ;  /* 0x000000282928723e */ /* 0x000fe400000000ff */
[----:B------:R-:W-:Y:S02]  /*6be0*/  F2FP.F16.F32.PACK_AB R34, R37, R36 ;  /* 0x000000242522723e */ /* 0x000fe400000000ff */
[----:B------:R-:W-:-:S02]  /*6bf0*/  F2FP.F16.F32.PACK_AB R35, R39, R38 ;  /* 0x000000262723723e */ /* 0x000fc400000000ff */
[----:B------:R-:W-:Y:S02]  /*6c00*/  F2FP.F16.F32.PACK_AB R41, R43, R42 ;  /* 0x0000002a2b29723e */ /* 0x000fe400000000ff */
[----:B------:R-:W-:Y:S02]  /*6c10*/  F2FP.F16.F32.PACK_AB R48, R49, R48 ;  /* 0x000000303130723e */ /* 0x000fe400000000ff */
[----:B------:R-:W-:Y:S01]  /*6c20*/  F2FP.F16.F32.PACK_AB R42, R45, R44 ;  /* 0x0000002c2d2a723e */ /* 0x000fe200000000ff */
[----:B------:R-:W-:Y:S01]  /*6c30*/  UMOV UR4, UR46 ;  /* 0x0000002e00047c82 */ /* 0x000fe20008000000 */
[----:B-1----:R-:W-:Y:S01]  /*6c40*/  UMOV UR5, UR6 ;  /* 0x0000000600057c82 */ /* 0x002fe20008000000 */
[----:B--2---:R-:W-:Y:S02]  /*6c50*/  ISETP.NE.AND P0, PT, R3, RZ, PT ;  /* 0x000000ff0300720c */ /* 0x004fe40003f05270 */
[----:B------:R-:W-:Y:S02]  /*6c60*/  MOV R114, UR4 ;  /* 0x0000000400727c02 */ /* 0x000fe40008000f00 */
[----:B------:R-:W-:-:S02]  /*6c70*/  MOV R115, UR5 ;  /* 0x0000000500737c02 */ /* 0x000fc40008000f00 */
[----:B------:R-:W-:Y:S02]  /*6c80*/  F2FP.F16.F32.PACK_AB R43, R47, R46 ;  /* 0x0000002e2f2b723e */ /* 0x000fe400000000ff */
[----:B------:R-:W-:Y:S01]  /*6c90*/  F2FP.F16.F32.PACK_AB R49, R51, R50 ;  /* 0x000000323331723e */ /* 0x000fe200000000ff */
[----:B------:R-:W-:Y:S01]  /*6ca0*/  IMAD.WIDE R114, R186, 0x2, R114 ;  /* 0x00000002ba727825 */ /* 0x000fe200078e0272 */
[----:B------:R-:W-:Y:S02]  /*6cb0*/  F2FP.F16.F32.PACK_AB R56, R57, R56 ;  /* 0x000000383938723e */ /* 0x000fe400000000ff */
[----:B------:R-:W-:Y:S02]  /*6cc0*/  F2FP.F16.F32.PACK_AB R50, R53, R52 ;  /* 0x000000343532723e */ /* 0x000fe400000000ff */
[C---:B------:R-:W-:Y:S02]  /*6cd0*/  IADD3 R4, P2, R114.reuse, 0x20, RZ ;  /* 0x0000002072047810 */ /* 0x040fe40007f5e0ff */
[----:B------:R-:W-:-:S02]  /*6ce0*/  IADD3 R171, P3, R114, 0x40, RZ ;  /* 0x0000004072ab7810 */ /* 0x000fc40007f7e0ff */
[C---:B------:R-:W-:Y:S01]  /*6cf0*/  IADD3 R173, P4, R114.reuse, 0x60, RZ ;  /* 0x0000006072ad7810 */ /* 0x040fe20007f9e0ff */
[--C-:B------:R-:W-:Y:S01]  /*6d00*/  IMAD.X R5, RZ, RZ, R115.reuse, P2 ;  /* 0x000000ffff057224 */ /* 0x100fe200010e0673 */
[C---:B------:R-:W-:Y:S02]  /*6d10*/  LOP3.LUT R3, R114.reuse, 0x380, RZ, 0xc0, !PT ;  /* 0x0000038072037812 */ /* 0x040fe400078ec0ff */
[C---:B------:R-:W-:Y:S02]  /*6d20*/  IADD3 R177, P1, R114.reuse, 0x2040, RZ ;  /* 0x0000204072b17810 */ /* 0x040fe40007f3e0ff */
[-C--:B------:R-:W-:Y:S02]  /*6d30*/  IADD3.X R7, RZ, R115.reuse, RZ, P3, !PT ;  /* 0x00000073ff077210 */ /* 0x080fe40001ffe4ff */
[----:B------:R-:W-:Y:S01]  /*6d40*/  IADD3.X R9, RZ, R115, RZ, P4, !PT ;  /* 0x00000073ff097210 */ /* 0x000fe200027fe4ff */
[----:B------:R-:W-:Y:S01]  /*6d50*/  IMAD.X R15, RZ, RZ, R115, P1 ;  /* 0x000000ffff0f7224 */ /* 0x000fe200008e0673 */
[----:B------:R-:W-:-:S02]  /*6d60*/  IADD3 R175, P5, R114, 0x2000, RZ ;  /* 0x0000200072af7810 */ /* 0x000fc40007fbe0ff */
[C---:B------:R-:W-:Y:S02]  /*6d70*/  IADD3 R12, P6, R114.reuse, 0x2020, RZ ;  /* 0x00002020720c7810 */ /* 0x040fe40007fde0ff */
[C---:B------:R-:W-:Y:S02]  /*6d80*/  IADD3 R179, P2, R114.reuse, 0x2060, RZ ;  /* 0x0000206072b37810 */ /* 0x040fe40007f5e0ff */
[C---:B------:R-:W-:Y:S02]  /*6d90*/  IADD3 R181, P3, R114.reuse, 0x4000, RZ ;  /* 0x0000400072b57810 */ /* 0x040fe40007f7e0ff */
[----:B------:R-:W-:Y:S02]  /*6da0*/  IADD3 R86, P4, R114, 0x4020, RZ ;  /* 0x0000402072567810 */ /* 0x000fe40007f9e0ff */
[----:B------:R-:W-:Y:S02]  /*6db0*/  SHF.R.U64 R3, R3, 0x3, RZ ;  /* 0x0000000303037819 */ /* 0x000fe400000012ff */
[----:B------:R-:W-:-:S02]  /*6dc0*/  IADD3.X R11, RZ, R115, RZ, P5, !PT ;  /* 0x00000073ff0b7210 */ /* 0x000fc40002ffe4ff */
[-C--:B------:R-:W-:Y:S02]  /*6dd0*/  IADD3.X R13, RZ, R115.reuse, RZ, P6, !PT ;  /* 0x00000073ff0d7210 */ /* 0x080fe400037fe4ff */
[-C--:B------:R-:W-:Y:S02]  /*6de0*/  IADD3.X R21, RZ, R115.reuse, RZ, P2, !PT ;  /* 0x00000073ff157210 */ /* 0x080fe400017fe4ff */
[-C--:B------:R-:W-:Y:S02]  /*6df0*/  IADD3.X R83, RZ, R115.reuse, RZ, P3, !PT ;  /* 0x00000073ff537210 */ /* 0x080fe40001ffe4ff */
[----:B------:R-:W-:Y:S02]  /*6e00*/  IADD3.X R87, RZ, R115, RZ, P4, !PT ;  /* 0x00000073ff577210 */ /* 0x000fe400027fe4ff */
[C---:B------:R-:W-:Y:S02]  /*6e10*/  IADD3 R183, P5, R114.reuse, 0x4040, RZ ;  /* 0x0000404072b77810 */ /* 0x040fe40007fbe0ff */
[----:B------:R-:W-:-:S02]  /*6e20*/  IADD3 R187, P6, R114, 0x4060, RZ ;  /* 0x0000406072bb7810 */ /* 0x000fc40007fde0ff */
[C---:B------:R-:W-:Y:S02]  /*6e30*/  IADD3 R189, P1, R114.reuse, 0x6000, RZ ;  /* 0x0000600072bd7810 */ /* 0x040fe40007f3e0ff */
[C---:B------:R-:W-:Y:S01]  /*6e40*/  IADD3 R102, P2, R114.reuse, 0x6020, RZ ;  /* 0x0000602072667810 */ /* 0x040fe20007f5e0ff */
[----:B------:R-:W-:Y:S01]  /*6e50*/  IMAD.X R95, RZ, RZ, R115, P6 ;  /* 0x000000ffff5f7224 */ /* 0x000fe200030e0673 */
[C---:B------:R-:W-:Y:S02]  /*6e60*/  IADD3 R191, P3, R114.reuse, 0x6040, RZ ;  /* 0x0000604072bf7810 */ /* 0x040fe40007f7e0ff */
[----:B------:R-:W-:Y:S02]  /*6e70*/  IADD3 R110, P4, R114, 0x6060, RZ ;  /* 0x00006060726e7810 */ /* 0x000fe40007f9e0ff */
[----:B------:R-:W-:Y:S02]  /*6e80*/  LOP3.LUT R114, R3, R114, RZ, 0x3c, !PT ;  /* 0x0000007203727212 */ /* 0x000fe400078e3cff */
[----:B------:R-:W-:-:S02]  /*6e90*/  LOP3.LUT R3, R4, 0x380, RZ, 0xc0, !PT ;  /* 0x0000038004037812 */ /* 0x000fc400078ec0ff */
[----:B------:R-:W-:Y:S02]  /*6ea0*/  LOP3.LUT R6, R171, 0x380, RZ, 0xc0, !PT ;  /* 0x00000380ab067812 */ /* 0x000fe400078ec0ff */
[----:B------:R-:W-:Y:S02]  /*6eb0*/  SHF.R.U64 R3, R3, 0x3, RZ ;  /* 0x0000000303037819 */ /* 0x000fe400000012ff */
[----:B------:R-:W-:Y:S02]  /*6ec0*/  LOP3.LUT R8, R173, 0x380, RZ, 0xc0, !PT ;  /* 0x00000380ad087812 */ /* 0x000fe400078ec0ff */
[----:B------:R-:W-:Y:S02]  /*6ed0*/  LOP3.LUT R4, R3, R4, RZ, 0x3c, !PT ;  /* 0x0000000403047212 */ /* 0x000fe400078e3cff */
[----:B------:R-:W-:Y:S02]  /*6ee0*/  LOP3.LUT R3, R12, 0x380, RZ, 0xc0, !PT ;  /* 0x000003800c037812 */ /* 0x000fe400078ec0ff */
[----:B------:R-:W-:-:S02]  /*6ef0*/  LOP3.LUT R10, R175, 0x380, RZ, 0xc0, !PT ;  /* 0x00000380af0a7812 */ /* 0x000fc400078ec0ff */
[----:B------:R-:W-:Y:S02]  /*6f00*/  SHF.R.U64 R3, R3, 0x3, RZ ;  /* 0x0000000303037819 */ /* 0x000fe400000012ff */
[----:B------:R-:W-:Y:S02]  /*6f10*/  SHF.R.U64 R6, R6, 0x3, RZ ;  /* 0x0000000306067819 */ /* 0x000fe400000012ff */
[----:B------:R-:W-:Y:S02]  /*6f20*/  LOP3.LUT R12, R3, R12, RZ, 0x3c, !PT ;  /* 0x0000000c030c7212 */ /* 0x000fe400078e3cff */
[----:B------:R-:W-:Y:S02]  /*6f30*/  LOP3.LUT R3, R86, 0x380, RZ, 0xc0, !PT ;  /* 0x0000038056037812 */ /* 0x000fe400078ec0ff */
[----:B------:R-:W-:Y:S02]  /*6f40*/  LOP3.LUT R14, R177, 0x380, RZ, 0xc0, !PT ;  /* 0x00000380b10e7812 */ /* 0x000fe400078ec0ff */
[----:B------:R-:W-:-:S02]  /*6f50*/  SHF.R.U64 R3, R3, 0x3, RZ ;  /* 0x0000000303037819 */ /* 0x000fc400000012ff */
[----:B------:R-:W-:Y:S02]  /*6f60*/  LOP3.LUT R82, R181, 0x380, RZ, 0xc0, !PT ;  /* 0x00000380b5527812 */ /* 0x000fe400078ec0ff */
[----:B------:R-:W-:Y:S02]  /*6f70*/  SHF.R.U64 R8, R8, 0x3, RZ ;  /* 0x0000000308087819 */ /* 0x000fe400000012ff */
[----:B------:R-:W-:Y:S02]  /*6f80*/  LOP3.LUT R20, R179, 0x380, RZ, 0xc0, !PT ;  /* 0x00000380b3147812 */ /* 0x000fe400078ec0ff */
[----:B------:R-:W-:Y:S02]  /*6f90*/  LOP3.LUT R90, R183, 0x380, RZ, 0xc0, !PT ;  /* 0x00000380b75a7812 */ /* 0x000fe400078ec0ff */
[----:B------:R-:W-:Y:S02]  /*6fa0*/  LOP3.LUT R27, R191, 0x380, RZ, 0xc0, !PT ;  /* 0x00000380bf1b7812 */ /* 0x000fe400078ec0ff */
[----:B------:R-:W-:-:S02]  /*6fb0*/  SHF.R.U64 R10, R10, 0x3, RZ ;  /* 0x000000030a0a7819 */ /* 0x000fc400000012ff */
[----:B------:R-:W-:Y:S02]  /*6fc0*/  LOP3.LUT R86, R3, R86, RZ, 0x3c, !PT ;  /* 0x0000005603567212 */ /* 0x000fe400078e3cff */
[----:B------:R-:W-:Y:S02]  /*6fd0*/  LOP3.LUT R6, R6, R171, RZ, 0x3c, !PT ;  /* 0x000000ab06067212 */ /* 0x000fe400078e3cff */
[----:B------:R-:W-:Y:S02]  /*6fe0*/  SHF.R.U64 R14, R14, 0x3, RZ ;  /* 0x000000030e0e7819 */ /* 0x000fe400000012ff */
[----:B------:R-:W-:Y:S02]  /*6ff0*/  SHF.R.U64 R82, R82, 0x3, RZ ;  /* 0x0000000352527819 */ /* 0x000fe400000012ff */
[----:B------:R-:W-:Y:S02]  /*7000*/  LOP3.LUT R3, R102, 0x380, RZ, 0xc0, !PT ;  /* 0x0000038066037812 */ /* 0x000fe400078ec0ff */
[----:B------:R-:W-:-:S02]  /*7010*/  LOP3.LUT R8, R8, R173, RZ, 0x3c, !PT ;  /* 0x000000ad08087212 */ /* 0x000fc400078e3cff */
[----:B------:R-:W-:Y:S02]  /*7020*/  SHF.R.U64 R20, R20, 0x3, RZ ;  /* 0x0000000314147819 */ /* 0x000fe400000012ff */
[----:B------:R-:W-:Y:S02]  /*7030*/  LOP3.LUT R94, R187, 0x380, RZ, 0xc0, !PT ;  /* 0x00000380bb5e7812 */ /* 0x000fe400078ec0ff */
[----:B------:R-:W-:Y:S02]  /*7040*/  SHF.R.U64 R90, R90, 0x3, RZ ;  /* 0x000000035a5a7819 */ /* 0x000fe400000012ff */
[----:B------:R-:W-:Y:S02]  /*7050*/  SHF.R.U64 R28, R27, 0x3, RZ ;  /* 0x000000031b1c7819 */ /* 0x000fe400000012ff */
[----:B------:R-:W-:Y:S02]  /*7060*/  LOP3.LUT R10, R10, R175, RZ, 0x3c, !PT ;  /* 0x000000af0a0a7212 */ /* 0x000fe400078e3cff */
[----:B------:R-:W-:-:S02]  /*7070*/  LOP3.LUT R98, R189, 0x380, RZ, 0xc0, !PT ;  /* 0x00000380bd627812 */ /* 0x000fc400078ec0ff */
[----:B------:R-:W-:Y:S02]  /*7080*/  MOV R114, R114 ;  /* 0x0000007200727202 */ /* 0x000fe40000000f00 */
[----:B------:R-:W-:Y:S02]  /*7090*/  F2FP.F16.F32.PACK_AB R27, R31, R30 ;  /* 0x0000001e1f1b723e */ /* 0x000fe400000000ff */
[----:B------:R-:W-:Y:S02]  /*70a0*/  MOV R5, R4 ;  /* 0x0000000400057202 */ /* 0x000fe40000000f00 */
[----:B------:R-:W-:Y:S01]  /*70b0*/  LOP3.LUT R14, R14, R177, RZ, 0x3c, !PT ;  /* 0x000000b10e0e7212 */ /* 0x000fe200078e3cff */
[----:B------:R1:W-:Y:S01]  /*70c0*/  STSM.16.M88.4 [R114], R24 ;  /* 0x0000001872007844 */ /* 0x0003e20000000200 */
[----:B------:R-:W-:Y:S02]  /*70d0*/  LOP3.LUT R82, R82, R181, RZ, 0x3c, !PT ;  /* 0x000000b552527212 */ /* 0x000fe400078e3cff */
[----:B------:R-:W-:Y:S01]  /*70e0*/  SHF.R.U64 R3, R3, 0x3, RZ ;  /* 0x0000000303037819 */ /* 0x000fe200000012ff */
[----:B------:R2:W-:Y:S01]  /*70f0*/  STSM.16.M88.4 [R5], R32 ;  /* 0x0000002005007844 */ /* 0x0005e20000000200 */
[----:B------:R-:W-:-:S02]  /*7100*/  MOV R6, R6 ;  /* 0x0000000600067202 */ /* 0x000fc40000000f00 */
[----:B------:R-:W-:Y:S02]  /*7110*/  IADD3.X R91, RZ, R115, RZ, P5, !PT ;  /* 0x00000073ff5b7210 */ /* 0x000fe40002ffe4ff */
[----:B------:R-:W-:Y:S01]  /*7120*/  LOP3.LUT R20, R20, R179, RZ, 0x3c, !PT ;  /* 0x000000b314147212 */ /* 0x000fe200078e3cff */
[----:B------:R2:W-:Y:S01]  /*7130*/  STSM.16.M88.4 [R6], R40 ;  /* 0x0000002806007844 */ /* 0x0005e20000000200 */
[----:B------:R-:W-:Y:S02]  /*7140*/  SHF.R.U64 R94, R94, 0x3, RZ ;  /* 0x000000035e5e7819 */ /* 0x000fe400000012ff */
[----:B------:R-:W-:Y:S02]  /*7150*/  LOP3.LUT R90, R90, R183, RZ, 0x3c, !PT ;  /* 0x000000b75a5a7212 */ /* 0x000fe400078e3cff */
[----:B------:R-:W-:Y:S02]  /*7160*/  LOP3.LUT R106, R110, 0x380, RZ, 0xc0, !PT ;  /* 0x000003806e6a7812 */ /* 0x000fe400078ec0ff */
[----:B------:R-:W-:-:S02]  /*7170*/  MOV R8, R8 ;  /* 0x0000000800087202 */ /* 0x000fc40000000f00 */
[----:B------:R-:W-:Y:S02]  /*7180*/  F2FP.F16.F32.PACK_AB R51, R55, R54 ;  /* 0x000000363733723e */ /* 0x000fe400000000ff */
[----:B------:R-:W-:Y:S02]  /*7190*/  F2FP.F16.F32.PACK_AB R57, R59, R58 ;  /* 0x0000003a3b39723e */ /* 0x000fe400000000ff */
[----:B------:R-:W-:Y:S01]  /*71a0*/  F2FP.F16.F32.PACK_AB R64, R65, R64 ;  /* 0x000000404140723e */ /* 0x000fe200000000ff */
[----:B------:R2:W-:Y:S01]  /*71b0*/  STSM.16.M88.4 [R8], R48 ;  /* 0x0000003008007844 */ /* 0x0005e20000000200 */
[----:B------:R-:W-:Y:S02]  /*71c0*/  SHF.R.U64 R98, R98, 0x3, RZ ;  /* 0x0000000362627819 */ /* 0x000fe400000012ff */
[----:B------:R-:W-:Y:S02]  /*71d0*/  MOV R10, R10 ;  /* 0x0000000a000a7202 */ /* 0x000fe40000000f00 */
[----:B------:R-:W-:-:S02]  /*71e0*/  F2FP.F16.F32.PACK_AB R58, R61, R60 ;  /* 0x0000003c3d3a723e */ /* 0x000fc400000000ff */
[----:B------:R-:W-:Y:S02]  /*71f0*/  F2FP.F16.F32.PACK_AB R59, R63, R62 ;  /* 0x0000003e3f3b723e */ /* 0x000fe400000000ff */
[----:B------:R-:W-:Y:S02]  /*7200*/  F2FP.F16.F32.PACK_AB R65, R67, R66 ;  /* 0x000000424341723e */ /* 0x000fe400000000ff */
[----:B------:R-:W-:Y:S01]  /*7210*/  F2FP.F16.F32.PACK_AB R72, R73, R72 ;  /* 0x000000484948723e */ /* 0x000fe200000000ff */
[----:B------:R2:W-:Y:S01]  /*7220*/  STSM.16.M88.4 [R10], R56 ;  /* 0x000000380a007844 */ /* 0x0005e20000000200 */
[----:B------:R-:W-:Y:S02]  /*7230*/  MOV R12, R12 ;  /* 0x0000000c000c7202 */ /* 0x000fe40000000f00 */
[----:B------:R-:W-:Y:S02]  /*7240*/  F2FP.F16.F32.PACK_AB R66, R69, R68 ;  /* 0x000000444542723e */ /* 0x000fe400000000ff */
[----:B------:R-:W-:-:S02]  /*7250*/  F2FP.F16.F32.PACK_AB R67, R71, R70 ;  /* 0x000000464743723e */ /* 0x000fc400000000ff */
[----:B------:R-:W-:Y:S02]  /*7260*/  F2FP.F16.F32.PACK_AB R73, R75, R74 ;  /* 0x0000004a4b49723e */ /* 0x000fe400000000ff */
[----:B------:R-:W-:Y:S01]  /*7270*/  LOP3.LUT R102, R3, R102, RZ, 0x3c, !PT ;  /* 0x0000006603667212 */ /* 0x000fe200078e3cff */
[----:B------:R2:W-:Y:S01]  /*7280*/  STSM.16.M88.4 [R12], R64 ;  /* 0x000000400c007844 */ /* 0x0005e20000000200 */
[----:B------:R-:W-:Y:S02]  /*7290*/  MOV R14, R14 ;  /* 0x0000000e000e7202 */ /* 0x000fe40000000f00 */
[----:B------:R-:W-:Y:S02]  /*72a0*/  MOV R4, R82 ;  /* 0x0000005200047202 */ /* 0x000fe40000000f00 */
[----:B------:R-:W-:Y:S02]  /*72b0*/  F2FP.F16.F32.PACK_AB R74, R77, R76 ;  /* 0x0000004c4d4a723e */ /* 0x000fe400000000ff */
[----:B------:R-:W-:-:S02]  /*72c0*/  F2FP.F16.F32.PACK_AB R75, R79, R78 ;  /* 0x0000004e4f4b723e */ /* 0x000fc400000000ff */
[----:B------:R-:W-:Y:S02]  /*72d0*/  F2FP.F16.F32.PACK_AB R80, R81, R80 ;  /* 0x000000505150723e */ /* 0x000fe400000000ff */
[----:B------:R-:W-:Y:S01]  /*72e0*/  LOP3.LUT R94, R94, R187, RZ, 0x3c, !PT ;  /* 0x000000bb5e5e7212 */ /* 0x000fe200078e3cff */
[----:B------:R2:W-:Y:S01]  /*72f0*/  STSM.16.M88.4 [R14], R72 ;  /* 0x000000480e007844 */ /* 0x0005e20000000200 */
[----:B------:R-:W-:Y:S02]  /*7300*/  SHF.R.U64 R29, R106, 0x3, RZ ;  /* 0x000000036a1d7819 */ /* 0x000fe400000012ff */
[----:B------:R-:W-:Y:S02]  /*7310*/  MOV R20, R20 ;  /* 0x0000001400147202 */ /* 0x000fe40000000f00 */
[----:B------:R-:W-:Y:S02]  /*7320*/  MOV R3, R90 ;  /* 0x0000005a00037202 */ /* 0x000fe40000000f00 */
[----:B------:R-:W-:-:S02]  /*7330*/  F2FP.F16.F32.PACK_AB R81, R152, R0 ;  /* 0x000000009851723e */ /* 0x000fc400000000ff */
[----:B------:R-:W-:Y:S02]  /*7340*/  F2FP.F16.F32.PACK_AB R82, R85, R84 ;  /* 0x000000545552723e */ /* 0x000fe400000000ff */
[----:B------:R-:W-:Y:S02]  /*7350*/  F2FP.F16.F32.PACK_AB R83, R154, R153 ;  /* 0x000000999a53723e */ /* 0x000fe400000000ff */
[----:B------:R-:W-:Y:S02]  /*7360*/  F2FP.F16.F32.PACK_AB R88, R89, R88 ;  /* 0x000000585958723e */ /* 0x000fe400000000ff */
[----:B------:R-:W-:Y:S01]  /*7370*/  IADD3.X R99, RZ, R115, RZ, P1, !PT ;  /* 0x00000073ff637210 */ /* 0x000fe20000ffe4ff */
[----:B------:R2:W-:Y:S01]  /*7380*/  STSM.16.M88.4 [R20], R80 ;  /* 0x0000005014007844 */ /* 0x0005e20000000200 */
[----:B------:R-:W-:Y:S02]  /*7390*/  LOP3.LUT R98, R98, R189, RZ, 0x3c, !PT ;  /* 0x000000bd62627212 */ /* 0x000fe400078e3cff */
[----:B------:R-:W-:-:S02]  /*73a0*/  F2FP.F16.F32.PACK_AB R89, R158, R157 ;  /* 0x0000009d9e59723e */ /* 0x000fc400000000ff */
[----:B------:R-:W-:Y:S02]  /*73b0*/  F2FP.F16.F32.PACK_AB R90, R93, R92 ;  /* 0x0000005c5d5a723e */ /* 0x000fe400000000ff */
[----:B------:R-:W-:Y:S02]  /*73c0*/  F2FP.F16.F32.PACK_AB R91, R160, R159 ;  /* 0x0000009fa05b723e */ /* 0x000fe400000000ff */
[----:B------:R-:W-:Y:S02]  /*73d0*/  F2FP.F16.F32.PACK_AB R161, R162, R161 ;  /* 0x000000a1a2a1723e */ /* 0x000fe400000000ff */
[----:B------:R-:W-:Y:S01]  /*73e0*/  IADD3.X R103, RZ, R115, RZ, P2, !PT ;  /* 0x00000073ff677210 */ /* 0x000fe200017fe4ff */
[----:B------:R2:W-:Y:S01]  /*73f0*/  STSM.16.M88.4 [R4], R88 ;  /* 0x0000005804007844 */ /* 0x0005e20000000200 */
[----:B------:R-:W-:Y:S02]  /*7400*/  MOV R86, R86 ;  /* 0x0000005600567202 */ /* 0x000fe40000000f00 */
[----:B------:R-:W-:-:S02]  /*7410*/  F2FP.F16.F32.PACK_AB R160, R97, R96 ;  /* 0x0000006061a0723e */ /* 0x000fc400000000ff */
[----:B------:R-:W-:Y:S02]  /*7420*/  F2FP.F16.F32.PACK_AB R162, R101, R100 ;  /* 0x0000006465a2723e */ /* 0x000fe400000000ff */
[----:B------:R-:W-:Y:S02]  /*7430*/  F2FP.F16.F32.PACK_AB R163, R164, R163 ;  /* 0x000000a3a4a3723e */ /* 0x000fe400000000ff */
[----:B------:R-:W-:Y:S02]  /*7440*/  F2FP.F16.F32.PACK_AB R165, R166, R165 ;  /* 0x000000a5a6a5723e */ /* 0x000fe400000000ff */
[-C--:B------:R-:W-:Y:S01]  /*7450*/  IADD3.X R107, RZ, R115.reuse, RZ, P3, !PT ;  /* 0x00000073ff6b7210 */ /* 0x080fe20001ffe4ff */
[----:B------:R2:W-:Y:S01]  /*7460*/  STSM.16.M88.4 [R86], R160 ;  /* 0x000000a056007844 */ /* 0x0005e20000000200 */
[----:B------:R-:W-:Y:S02]  /*7470*/  IADD3.X R111, RZ, R115, RZ, P4, !PT ;  /* 0x00000073ff6f7210 */ /* 0x000fe400027fe4ff */
[----:B------:R-:W-:-:S02]  /*7480*/  LOP3.LUT R106, R28, R191, RZ, 0x3c, !PT ;  /* 0x000000bf1c6a7212 */ /* 0x000fc400078e3cff */
[----:B------:R-:W-:Y:S02]  /*7490*/  F2FP.F16.F32.PACK_AB R164, R105, R104 ;  /* 0x0000006869a4723e */ /* 0x000fe400000000ff */
[----:B------:R-:W-:Y:S02]  /*74a0*/  F2FP.F16.F32.PACK_AB R166, R109, R108 ;  /* 0x0000006c6da6723e */ /* 0x000fe400000000ff */
[----:B------:R-:W-:Y:S02]  /*74b0*/  F2FP.F16.F32.PACK_AB R167, R168, R167 ;  /* 0x000000a7a8a7723e */ /* 0x000fe400000000ff */
[----:B------:R-:W-:Y:S02]  /*74c0*/  F2FP.F16.F32.PACK_AB R112, R113, R112 ;  /* 0x000000707170723e */ /* 0x000fe400000000ff */
[----:B------:R-:W-:Y:S01]  /*74d0*/  F2FP.F16.F32.PACK_AB R120, R121, R120 ;  /* 0x000000787978723e */ /* 0x000fe200000000ff */
[----:B------:R2:W-:Y:S01]  /*74e0*/  STSM.16.M88.4 [R3], R164 ;  /* 0x000000a403007844 */ /* 0x0005e20000000200 */
[----:B------:R-:W-:-:S02]  /*74f0*/  LOP3.LUT R110, R29, R110, RZ, 0x3c, !PT ;  /* 0x0000006e1d6e7212 */ /* 0x000fc400078e3cff */
[----:B------:R-:W-:Y:S02]  /*7500*/  MOV R94, R94 ;  /* 0x0000005e005e7202 */ /* 0x000fe40000000f00 */
[----:B------:R-:W-:Y:S02]  /*7510*/  F2FP.F16.F32.PACK_AB R113, R170, R169 ;  /* 0x000000a9aa71723e */ /* 0x000fe400000000ff */
[----:B-1----:R-:W-:Y:S02]  /*7520*/  F2FP.F16.F32.PACK_AB R114, R117, R116 ;  /* 0x000000747572723e */ /* 0x002fe400000000ff */
[----:B------:R-:W-:Y:S02]  /*7530*/  F2FP.F16.F32.PACK_AB R115, R119, R118 ;  /* 0x000000767773723e */ /* 0x000fe400000000ff */
[----:B------:R-:W-:Y:S02]  /*7540*/  F2FP.F16.F32.PACK_AB R121, R123, R122 ;  /* 0x0000007a7b79723e */ /* 0x000fe400000000ff */
[----:B------:R-:W-:Y:S01]  /*7550*/  F2FP.F16.F32.PACK_AB R128, R129, R128 ;  /* 0x000000808180723e */ /* 0x000fe200000000ff */
[----:B------:R2:W-:Y:S01]  /*7560*/  STSM.16.M88.4 [R94], R112 ;  /* 0x000000705e007844 */ /* 0x0005e20000000200 */
[----:B------:R-:W-:-:S02]  /*7570*/  MOV R98, R98 ;  /* 0x0000006200627202 */ /* 0x000fc40000000f00 */
[----:B------:R-:W-:Y:S02]  /*7580*/  F2FP.F16.F32.PACK_AB R122, R125, R124 ;  /* 0x0000007c7d7a723e */ /* 0x000fe400000000ff */
[----:B------:R-:W-:Y:S02]  /*7590*/  F2FP.F16.F32.PACK_AB R123, R127, R126 ;  /* 0x0000007e7f7b723e */ /* 0x000fe400000000ff */
[----:B------:R-:W-:Y:S02]  /*75a0*/  F2FP.F16.F32.PACK_AB R129, R131, R130 ;  /* 0x000000828381723e */ /* 0x000fe400000000ff */
[----:B------:R-:W-:Y:S01]  /*75b0*/  F2FP.F16.F32.PACK_AB R136, R137, R136 ;  /* 0x000000888988723e */ /* 0x000fe200000000ff */
[----:B------:R2:W-:Y:S01]  /*75c0*/  STSM.16.M88.4 [R98], R120 ;  /* 0x0000007862007844 */ /* 0x0005e20000000200 */
        /* <DEDUP_REMOVED lines=10> */
[----:B------:R-:W-:Y:S01]  /*7670*/  MOV R110, R110 ;  /* 0x0000006e006e7202 */ /* 0x000fe20000000f00 */
[----:B------:R2:W-:Y:S01]  /*7680*/  STSM.16.M88.4 [R106], R136 ;  /* 0x000000886a007844 */ /* 0x0005e20000000200 */
[----:B------:R-:W-:Y:S02]  /*7690*/  F2FP.F16.F32.PACK_AB R146, R149, R148 ;  /* 0x000000949592723e */ /* 0x000fe400000000ff */
[----:B------:R-:W-:-:S05]  /*76a0*/  F2FP.F16.F32.PACK_AB R147, R151, R150 ;  /* 0x000000969793723e */ /* 0x000fca00000000ff */
[----:B------:R2:W-:Y:S01]  /*76b0*/  STSM.16.M88.4 [R110], R144 ;  /* 0x000000906e007844 */ /* 0x0005e20000000200 */
[----:B------:R-:W-:Y:S01]  /*76c0*/  @!PT LDS RZ, [RZ] ;  /* 0x00000000fffff984 */ /* 0x000fe20000000800 */
[----:B------:R-:W-:Y:S01]  /*76d0*/  @!PT LDS RZ, [RZ] ;  /* 0x00000000fffff984 */ /* 0x000fe20000000800 */
[----:B------:R-:W-:Y:S01]  /*76e0*/  @!PT LDS RZ, [RZ] ;  /* 0x00000000fffff984 */ /* 0x000fe20000000800 */
[----:B------:R-:W-:Y:S01]  /*76f0*/  @!PT LDS RZ, [RZ] ;  /* 0x00000000fffff984 */ /* 0x000fe20000000800 */
[----:B------:R1:W-:Y:S06]  /*7700*/  MEMBAR.ALL.CTA ;  /* 0x0000000000007992 */ /* 0x0003ec0000008000 */
[----:B-1----:R-:W1:Y:S02]  /*7710*/  FENCE.VIEW.ASYNC.S ;  /* 0x00000000000073c6 */ /* 0x002e640000000000 */
[----:B-1----:R-:W-:Y:S06]  /*7720*/  BAR.ARV 0x1, 0x120 ;  /* 0x0044800000007b1d */ /* 0x002fec0000002000 */
[----:B------:R-:W-:Y:S05]  /*7730*/  @P0 BRA `(.L_x_39) ;  /* 0x00000000008c0947 */ /* 0x000fea0003800000 */
[----:B------:R-:W-:Y:S01]  /*7740*/  UIADD3 UR6, -UR36, URZ, URZ ;  /* 0x0000003f24067290 */ /* 0x000fe2000fffe13f */
[----:B------:R-:W1:Y:S01]  /*7750*/  LDC R0, c[0x0][0xda8] ;  /* 0x00036a00ff007b82 */ /* 0x000e620000000800 */
[----:B------:R-:W-:Y:S01]  /*7760*/  ULDC UR4, c[0x0][0xdb4] ;  /* 0x00036d0000047ab9 */ /* 0x000fe20000000800 */
[----:B------:R-:W-:Y:S01]  /*7770*/  ULDC.64 UR8, c[0x0][0xb70] ;  /* 0x0002dc0000087ab9 */ /* 0x000fe20000000a00 */
[----:B------:R-:W-:Y:S02]  /*7780*/  UIMAD UR6, UR4, UR6, UR43 ;  /* 0x00000006040672a4 */ /* 0x000fe4000f8e022b */
[----:B--2---:R-:W-:Y:S01]  /*7790*/  IMAD R3, RZ, RZ, -UR43 ;  /* 0x8000002bff037e24 */ /* 0x004fe2000f8e02ff */
[----:B------:R-:W-:Y:S01]  /*77a0*/  IADD3 R9, -R17, RZ, RZ ;  /* 0x000000ff11097210 */ /* 0x000fe20007ffe1ff */
[----:B------:R-:W-:Y:S01]  /*77b0*/  USHF.R.S32.HI UR4, URZ, 0x1f, UR6 ;  /* 0x0000001f3f047899 */ /* 0x000fe20008011406 */
[----:B------:R-:W2:Y:S02]  /*77c0*/  LDC.64 R6, c[0x0][0xb78] ;  /* 0x0002de00ff067b82 */ /* 0x000ea40000000a00 */
[----:B------:R-:W-:Y:S01]  /*77d0*/  ISETP.NE.AND P0, PT, R16, R9, PT ;  /* 0x000000091000720c */ /* 0x000fe20003f05270 */
[----:B------:R-:W-:-:S02]  /*77e0*/  UIMAD UR7, UR4, UR8, URZ ;  /* 0x00000008040772a4 */ /* 0x000fc4000f8e023f */
[----:B------:R-:W-:Y:S02]  /*77f0*/  UIMAD.WIDE.U32 UR4, UR6, UR8, URZ ;  /* 0x00000008060472a5 */ /* 0x000fe4000f8e003f */
[----:B------:R-:W-:Y:S02]  /*7800*/  UIMAD UR6, UR6, UR9, UR7 ;  /* 0x00000009060672a4 */ /* 0x000fe4000f8e0207 */
[----:B------:R-:W-:Y:S02]  /*7810*/  USHF.R.S32.HI UR7, URZ, 0x1f, UR36 ;  /* 0x0000001f3f077899 */ /* 0x000fe40008011424 */
[----:B------:R-:W-:Y:S02]  /*7820*/  UIADD3 UR6, UR5, UR6, URZ ;  /* 0x0000000605067290 */ /* 0x000fe4000fffe03f */
[----:B------:R-:W-:Y:S02]  /*7830*/  MOV R5, UR5 ;  /* 0x0000000500057c02 */ /* 0x000fe40008000f00 */
[----:B------:R-:W-:Y:S01]  /*7840*/  MOV R4, UR4 ;  /* 0x0000000400047c02 */ /* 0x000fe20008000f00 */
[----:B------:R-:W-:Y:S01]  /*7850*/  ULDC UR4, c[0x0][0xa88] ;  /* 0x0002a20000047ab9 */ /* 0x000fe20000000800 */
[----:B-1----:R-:W-:Y:S01]  /*7860*/  IMAD R3, R0, R3, UR42 ;  /* 0x0000002a00037e24 */ /* 0x002fe2000f8e0203 */
[----:B------:R-:W-:-:S03]  /*7870*/  MOV R5, UR6 ;  /* 0x0000000600057c02 */ /* 0x000fc60008000f00 */
[----:B------:R-:W-:Y:S02]  /*7880*/  IMAD R9, R3, 0x40, R2 ;  /* 0x0000004003097824 */ /* 0x000fe400078e0202 */
[----:B--2---:R-:W-:-:S03]  /*7890*/  IMAD R0, R6, UR7, RZ ;  /* 0x0000000706007c24 */ /* 0x004fc6000f8e02ff */
[----:B------:R-:W-:Y:S01]  /*78a0*/  SHF.R.S32.HI R3, RZ, 0x1f, R9 ;  /* 0x0000001fff037819 */ /* 0x000fe20000011409 */
[----:B------:R-:W-:Y:S01]  /*78b0*/  IMAD.WIDE.U32 R4, R6, UR36, R4 ;  /* 0x0000002406047c25 */ /* 0x000fe2000f8e0004 */
[----:B------:R-:W-:-:S03]  /*78c0*/  ISETP.GE.OR P1, PT, R9, UR4, P0 ;  /* 0x0000000409007c0c */ /* 0x000fc60008726670 */
[----:B------:R-:W-:Y:S01]  /*78d0*/  IMAD R6, R7, UR36, R0 ;  /* 0x0000002407067c24 */ /* 0x000fe2000f8e0200 */
[C---:B------:R-:W-:Y:S02]  /*78e0*/  IADD3 R7, R9.reuse, 0x8, RZ ;  /* 0x0000000809077810 */ /* 0x040fe40007ffe0ff */
[----:B------:R-:W-:Y:S02]  /*78f0*/  IADD3 R0, P2, R9, R4, RZ ;  /* 0x0000000409007210 */ /* 0x000fe40007f5e0ff */
[----:B------:R-:W-:Y:S01]  /*7900*/  ISETP.GE.OR P0, PT, R7, UR4, P0 ;  /* 0x0000000407007c0c */ /* 0x000fe20008706670 */
[----:B------:R-:W-:Y:S01]  /*7910*/  ULDC.64 UR4, c[0x0][0xb40] ;  /* 0x0002d00000047ab9 */ /* 0x000fe20000000a00 */
[----:B------:R-:W-:Y:S02]  /*7920*/  IADD3.X R3, R3, R5, R6, P2, !PT ;  /* 0x0000000503037210 */ /* 0x000fe400017fe406 */
[----:B------:R-:W-:-:S04]  /*7930*/  LEA R4, P2, R0, UR4, 0x2 ;  /* 0x0000000400047c11 */ /* 0x000fc8000f8410ff */
[----:B------:R-:W-:-:S05]  /*7940*/  LEA.HI.X R5, R0, UR5, R3, 0x2, P2 ;  /* 0x0000000500057c11 */ /* 0x000fca00090f1403 */
[----:B------:R1:W-:Y:S04]  /*7950*/  @!P1 STG.E desc[UR48][R4.64], R156 ;  /* 0x0000009c04009986 */ /* 0x0003e8000c101930 */
[----:B------:R1:W-:Y:S02]  /*7960*/  @!P0 STG.E desc[UR48][R4.64+0x20], R155 ;  /* 0x0000209b04008986 */ /* 0x0003e4000c101930 */
.L_x_39:
[----:B------:R-:W3:Y:S01]  /*7970*/  SHFL.IDX PT, R0, R185, RZ, 0x1f ;  /* 0x00001fffb9007589 */ /* 0x000ee200000e0000 */
[----:B------:R-:W-:Y:S02]  /*7980*/  ULDC UR4, c[0x0][0xc] ;  /* 0x0000030000047ab9 */ /* 0x000fe40000000800 */
[----:B------:R-:W-:Y:S01]  /*7990*/  UIADD3 UR45, UR4, UR45, URZ ;  /* 0x0000002d042d7290 */ /* 0x000fe2000fffe03f */
[----:B---3--:R-:W-:-:S13]  /*79a0*/  ISETP.NE.AND P0, PT, R0, 0x7, PT ;  /* 0x000000070000780c */ /* 0x008fda0003f05270 */
[----:B------:R-:W-:Y:S05]  /*79b0*/  @P0 BRA `(.L_x_40) ;  /* 0x0000000000e80947 */ /* 0x000fea0003800000 */
[----:B------:R-:W-:Y:S01]  /*79c0*/  BAR.SYNC.DEFER_BLOCKING 0x1, 0x120 ;  /* 0x0044800000007b1d */ /* 0x000fe20000010000 */
[----:B------:R-:W-:-:S05]  /*79d0*/  ELECT P0, URZ, PT ;  /* 0x00000000003f782f */ /* 0x000fca0003800000 */
[----:B------:R-:W-:Y:S08]  /*79e0*/  BSSY B0, `(.L_x_40) ;  /* 0x0000037000007945 */ /* 0x000ff00003800000 */
[----:B------:R-:W-:Y:S05]  /*79f0*/  @!P0 BRA `(.L_x_41) ;  /* 0x0000000000d48947 */ /* 0x000fea0003800000 */
[----:B------:R-:W-:Y:S01]  /*7a00*/  UIADD3 UR5, -UR43, URZ, URZ ;  /* 0x0000003f2b057290 */ /* 0x000fe2000fffe13f */
[----:B------:R-:W-:Y:S01]  /*7a10*/  ULDC UR10, c[0x0][0xda8] ;  /* 0x00036a00000a7ab9 */ /* 0x000fe20000000800 */
[----:B------:R-:W-:Y:S02]  /*7a20*/  UIADD3 UR35, -UR36, URZ, URZ ;  /* 0x0000003f24237290 */ /* 0x000fe4000fffe13f */
[----:B------:R-:W-:Y:S02]  /*7a30*/  UIMAD UR5, UR10, UR5, UR42 ;  /* 0x000000050a0572a4 */ /* 0x000fe4000f8e022a */
[----:B------:R-:W-:Y:S01]  /*7a40*/  UIADD3 UR4, UP0, UR52, 0x9f0, URZ ;  /* 0x000009f034047890 */ /* 0x000fe2000ff1e03f */
[----:B------:R-:W-:Y:S01]  /*7a50*/  ULDC UR12, c[0x0][0xdb4] ;  /* 0x00036d00000c7ab9 */ /* 0x000fe20000000800 */
[----:B------:R-:W-:Y:S02]  /*7a60*/  USHF.L.U32 UR34, UR5, 0x6, URZ ;  /* 0x0000000605227899 */ /* 0x000fe4000800063f */
[----:B------:R-:W-:-:S02]  /*7a70*/  UIMAD UR35, UR12, UR35, UR43 ;  /* 0x000000230c2372a4 */ /* 0x000fc4000f8e022b */
[----:B------:R-:W-:Y:S02]  /*7a80*/  UIADD3.X UR5, URZ, UR53, URZ, UP0, !UPT ;  /* 0x000000353f057290 */ /* 0x000fe400087fe43f */
[----:B------:R-:W-:Y:S02]  /*7a90*/  UIADD3 UR6, UR46, 0x2000, URZ ;  /* 0x000020002e067890 */ /* 0x000fe4000fffe03f */
[----:B------:R-:W-:Y:S01]  /*7aa0*/  UIADD3 UR8, UR46, 0x4000, URZ ;  /* 0x000040002e087890 */ /* 0x000fe2000fffe03f */
[----:B------:R-:W-:Y:S01]  /*7ab0*/  UMOV UR33, URZ ;  /* 0x0000003f00217c82 */ /* 0x000fe20008000000 */
[----:B------:R-:W-:Y:S01]  /*7ac0*/  UMOV UR37, URZ ;  /* 0x0000003f00257c82 */ /* 0x000fe20008000000 */
[----:B------:R-:W-:Y:S01]  /*7ad0*/  UMOV UR32, UR46 ;  /* 0x0000002e00207c82 */ /* 0x000fe20008000000 */
[----:B------:R-:W-:Y:S01]  /*7ae0*/  UMOV UR7, 0x40 ;  /* 0x0000004000077882 */ /* 0x000fe20000000000 */
[----:B------:R-:W-:Y:S01]  /*7af0*/  UIADD3 UR10, UR46, 0x6000, URZ ;  /* 0x000060002e0a7890 */ /* 0x000fe2000fffe03f */
[----:B------:R3:W-:Y:S01]  /*7b00*/  UTMASTG.5D [UR32], [UR4] ;  /* 0x00000020040073b5 */ /* 0x0007e20008020000 */
[----:B------:R-:W-:Y:S01]  /*7b10*/  UMOV UR9, 0x80 ;  /* 0x0000008000097882 */ /* 0x000fe20000000000 */
[----:B------:R-:W-:Y:S01]  /*7b20*/  UIADD3 UR12, UR46, 0x8000, URZ ;  /* 0x000080002e0c7890 */ /* 0x000fe2000fffe03f */
[----:B------:R-:W-:Y:S01]  /*7b30*/  UMOV UR11, 0xc0 ;  /* 0x000000c0000b7882 */ /* 0x000fe20000000000 */
[----:B------:R-:W-:Y:S01]  /*7b40*/  UMOV UR13, 0x100 ;  /* 0x00000100000d7882 */ /* 0x000fe20000000000 */
[----:B---3--:R-:W-:Y:S01]  /*7b50*/  UMOV UR32, UR6 ;  /* 0x0000000600207c82 */ /* 0x008fe20008000000 */
[----:B------:R-:W-:Y:S01]  /*7b60*/  UMOV UR33, UR7 ;  /* 0x0000000700217c82 */ /* 0x000fe20008000000 */
[----:B------:R-:W-:Y:S01]  /*7b70*/  UIADD3 UR6, UR46, 0xa000, URZ ;  /* 0x0000a0002e067890 */ /* 0x000fe2000fffe03f */
[----:B------:R3:W-:Y:S01]  /*7b80*/  UTMASTG.5D [UR32], [UR4] ;  /* 0x00000020040073b5 */ /* 0x0007e20008020000 */
[----:B------:R-:W-:Y:S01]  /*7b90*/  UMOV UR7, 0x140 ;  /* 0x0000014000077882 */ /* 0x000fe20000000000 */
[----:B---3--:R-:W-:Y:S01]  /*7ba0*/  UMOV UR32, UR8 ;  /* 0x0000000800207c82 */ /* 0x008fe20008000000 */
[----:B------:R-:W-:Y:S01]  /*7bb0*/  UMOV UR33, UR9 ;  /* 0x0000000900217c82 */ /* 0x000fe20008000000 */
[----:B------:R-:W-:Y:S01]  /*7bc0*/  UIADD3 UR8, UR46, 0xc000, URZ ;  /* 0x0000c0002e087890 */ /* 0x000fe2000fffe03f */
[----:B------:R3:W-:Y:S01]  /*7bd0*/  UTMASTG.5D [UR32], [UR4] ;  /* 0x00000020040073b5 */ /* 0x0007e20008020000 */
[----:B------:R-:W-:Y:S01]  /*7be0*/  UIADD3 UR9, UR46, 0xe000, URZ ;  /* 0x0000e0002e097890 */ /* 0x000fe2000fffe03f */
[----:B---3--:R-:W-:Y:S01]  /*7bf0*/  UMOV UR32, UR10 ;  /* 0x0000000a00207c82 */ /* 0x008fe20008000000 */
[----:B------:R-:W-:-:S02]  /*7c00*/  UMOV UR33, UR11 ;  /* 0x0000000b00217c82 */ /* 0x000fc40008000000 */
[----:B------:R3:W-:Y:S02]  /*7c10*/  UTMASTG.5D [UR32], [UR4] ;  /* 0x00000020040073b5 */ /* 0x0007e40008020000 */
[----:B---3--:R-:W-:Y:S01]  /*7c20*/  UMOV UR32, UR12 ;  /* 0x0000000c00207c82 */ /* 0x008fe20008000000 */
[----:B------:R-:W-:Y:S02]  /*7c30*/  UMOV UR33, UR13 ;  /* 0x0000000d00217c82 */ /* 0x000fe40008000000 */
[----:B------:R3:W-:Y:S02]  /*7c40*/  UTMASTG.5D [UR32], [UR4] ;  /* 0x00000020040073b5 */ /* 0x0007e40008020000 */
[----:B---3--:R-:W-:Y:S01]  /*7c50*/  UMOV UR32, UR6 ;  /* 0x0000000600207c82 */ /* 0x008fe20008000000 */
[----:B------:R-:W-:Y:S01]  /*7c60*/  UMOV UR33, UR7 ;  /* 0x0000000700217c82 */ /* 0x000fe20008000000 */
[----:B------:R-:W-:Y:S01]  /*7c70*/  UMOV UR6, 0x180 ;  /* 0x0000018000067882 */ /* 0x000fe20000000000 */
[----:B------:R3:W-:Y:S02]  /*7c80*/  UTMASTG.5D [UR32], [UR4] ;  /* 0x00000020040073b5 */ /* 0x0007e40008020000 */
[----:B---3--:R-:W-:Y:S01]  /*7c90*/  UMOV UR32, UR8 ;  /* 0x0000000800207c82 */ /* 0x008fe20008000000 */
[----:B------:R-:W-:Y:S01]  /*7ca0*/  UMOV UR33, UR6 ;  /* 0x0000000600217c82 */ /* 0x000fe20008000000 */
[----:B------:R-:W-:Y:S01]  /*7cb0*/  UMOV UR6, 0x1c0 ;  /* 0x000001c000067882 */ /* 0x000fe20000000000 */
[----:B------:R3:W-:Y:S02]  /*7cc0*/  UTMASTG.5D [UR32], [UR4] ;  /* 0x00000020040073b5 */ /* 0x0007e40008020000 */
[----:B---3--:R-:W-:Y:S01]  /*7cd0*/  UMOV UR32, UR9 ;  /* 0x0000000900207c82 */ /* 0x008fe20008000000 */
[----:B------:R-:W-:Y:S01]  /*7ce0*/  UMOV UR33, UR6 ;  /* 0x0000000600217c82 */ /* 0x000fe20008000000 */
[----:B------:R-:W-:Y:S01]  /*7cf0*/  UIADD3 UR6, UR46, 0x28c20, URZ ;  /* 0x00028c202e067890 */ /* 0x000fe2000fffe03f */
[----:B------:R3:W-:Y:S03]  /*7d00*/  UTMASTG.5D [UR32], [UR4] ;  /* 0x00000020040073b5 */ /* 0x0007e60008020000 */
[----:B------:R-:W-:Y:S01]  /*7d10*/  UPRMT UR6, URZ, 0x654, UR6 ;  /* 0x000006543f067896 */ /* 0x000fe20008000006 */
[----:B------:R0:W-:Y:S01]  /*7d20*/  UTMACMDFLUSH ;  /* 0x00000000000079b7 */ /* 0x0001e20000000000 */
[----:B------:R-:W-:-:S07]  /*7d30*/  DEPBAR.LE SB0, 0x0 ;  /* 0x000080000000791a */ /* 0x000fce0000000000 */
[----:B---3--:R-:W-:Y:S03]  /*7d40*/  SYNCS.ARRIVE.TRANS64.RED.A1T0 RZ, [UR6], RZ ;  /* 0x000000ffffff79a7 */ /* 0x008fe60008100406 */
.L_x_41:
[----:B------:R-:W-:Y:S05]  /*7d50*/  BSYNC B0 ;  /* 0x0000000000007941 */ /* 0x000fea0003800000 */
.L_x_40:
[----:B------:R-:W3:Y:S02]  /*7d60*/  LDC R0, c[0x0][0xda4] ;  /* 0x00036900ff007b82 */ /* 0x000ee40000000800 */
[----:B---3--:R-:W-:-:S13]  /*7d70*/  ISETP.LE.AND P0, PT, R0, UR45, PT ;  /* 0x0000002d00007c0c */ /* 0x008fda000bf03270 */
[----:B------:R-:W-:Y:S05]  /*7d80*/  @!P0 BRA `(.L_x_42) ;  /* 0xffffff90003c8947 */ /* 0x000fea000383ffff */
[----:B------:R-:W-:Y:S05]  /*7d90*/  EXIT ;  /* 0x000000000000794d */ /* 0x000fea0003800000 */
.L_x_7:
[----:B------:R-:W-:-:S08]  /*7da0*/  NOP ;  /* 0x0000000000007918 */ /* 0x000fd00000000000 */
[----:B------:R-:W1:-:S00]  /*7db0*/  USETMAXREG.DEALLOC.CTAPOOL 0x18 ;  /* 0x00000018000079c8 */ /* 0x000e4000080e0500 */
[----:B-1----:R-:W-:-:S06]  /*7dc0*/  LOP3.LUT R0, R0, 0x3, RZ, 0xc0, !PT ;  /* 0x0000000300007812 */ /* 0x002fcc00078ec0ff */
[----:B------:R-:W1:Y:S02]  /*7dd0*/  SHFL.IDX PT, R0, R0, RZ, 0x1f ;  /* 0x00001fff00007589 */ /* 0x000e6400000e0000 */
[----:B-1----:R-:W-:-:S13]  /*7de0*/  ISETP.NE.AND P0, PT, R0, RZ, PT ;  /* 0x000000ff0000720c */ /* 0x002fda0003f05270 */
[----:B------:R-:W-:Y:S05]  /*7df0*/  @P0 EXIT ;  /* 0x000000000000094d */ /* 0x000fea0003800000 */
[----:B------:R-:W1:Y:S01]  /*7e00*/  S2UR UR4, SR_CTAID.X ;  /* 0x00000000000479c3 */ /* 0x000e620000002500 */
[----:B------:R-:W-:Y:S02]  /*7e10*/  MOV R16, RZ ;  /* 0x000000ff00107202 */ /* 0x000fe40000000f00 */
[----:B------:R-:W-:Y:S02]  /*7e20*/  MOV R2, 0x1 ;  /* 0x0000000100027802 */ /* 0x000fe40000000f00 */
[----:B------:R-:W-:-:S03]  /*7e30*/  MOV R17, 0x1 ;  /* 0x0000000100117802 */ /* 0x000fc60000000f00 */
[----:B------:R-:W1:Y:S02]  /*7e40*/  LDC R0, c[0x0][0xda4] ;  /* 0x00036900ff007b82 */ /* 0x000e640000000800 */
[----:B-1----:R-:W-:-:S13]  /*7e50*/  ISETP.LE.AND P0, PT, R0, UR4, PT ;  /* 0x0000000400007c0c */ /* 0x002fda000bf03270 */
[----:B------:R-:W-:Y:S05]  /*7e60*/  @P0 BRA `(.L_x_43) ;  /* 0x0000002c005c0947 */ /* 0x000fea0003800000 */
[----:B------:R-:W-:Y:S01]  /*7e70*/  IMAD.U32 R0, RZ, RZ, UR4 ;  /* 0x00000004ff007e24 */ /* 0x000fe2000f8e00ff */
[----:B------:R-:W-:Y:S01]  /*7e80*/  MOV R16, RZ ;  /* 0x000000ff00107202 */ /* 0x000fe20000000f00 */
[----:B------:R-:W-:Y:S01]  /*7e90*/  ULDC.64 UR40, c[0x0][0x198] ;  /* 0x0000660000287ab9 */ /* 0x000fe20000000a00 */
[----:B------:R-:W-:Y:S01]  /*7ea0*/  MOV R17, 0x1 ;  /* 0x0000000100117802 */ /* 0x000fe20000000f00 */
[----:B------:R-:W-:Y:S01]  /*7eb0*/  ULDC UR36, c[0x0][0xc] ;  /* 0x0000030000247ab9 */ /* 0x000fe20000000800 */
[----:B------:R1:W-:Y:S04]  /*7ec0*/  STL [R1+0xc], R0 ;  /* 0x00000c0001007387 */ /* 0x0003e80000100800 */
[----:B------:R1:W-:Y:S02]  /*7ed0*/  STL [R1+0x18], RZ ;  /* 0x000018ff01007387 */ /* 0x0003e40000100800 */
.L_x_85:
[----:B------:R-:W2:Y:S01]  /*7ee0*/  LDL R4, [R1+0xc] ;  /* 0x00000c0001047983 */ /* 0x000ea20000100800 */
[----:B-1----:R-:W1:Y:S01]  /*7ef0*/  LDC R0, c[0x0][0xda8] ;  /* 0x00036a00ff007b82 */ /* 0x002e620000000800 */
[----:B------:R-:W-:Y:S05]  /*7f00*/  YIELD ;  /* 0x0000000000007946 */ /* 0x000fea0003800000 */
[----:B------:R-:W-:Y:S02]  /*7f10*/  ULDC.64 UR4, c[0x0][0x3f8] ;  /* 0x0000fe0000047ab9 */ /* 0x000fe40000000a00 */
[----:B------:R-:W3:Y:S01]  /*7f20*/  LDC R19, c[0x0][0xdb4] ;  /* 0x00036d00ff137b82 */ /* 0x000ee20000000800 */
[----:B------:R-:W-:-:S03]  /*7f30*/  UISETP.NE.U32.AND UP0, UPT, UR4, URZ, UPT ;  /* 0x0000003f0400728c */ /* 0x000fc6000bf05070 */
[----:B------:R-:W-:Y:S01]  /*7f40*/  ULDC UR4, c[0x0][0x404] ;  /* 0x0001010000047ab9 */ /* 0x000fe20000000800 */
[----:B------:R-:W-:-:S04]  /*7f50*/  UISETP.NE.AND.EX UP0, UPT, UR5, URZ, UPT, UP0 ;  /* 0x0000003f0500728c */ /* 0x000fc8000bf05300 */
[----:B------:R-:W-:Y:S01]  /*7f60*/  USEL UR4, UR4, 0x1, UP0 ;  /* 0x0000000104047887 */ /* 0x000fe20008000000 */
[----:B-1----:R-:W-:Y:S02]  /*7f70*/  ISETP.NE.AND P0, PT, R0, 0x1, PT ;  /* 0x000000010000780c */ /* 0x002fe40003f05270 */
[----:B---3--:R-:W-:-:S11]  /*7f80*/  ISETP.NE.AND P1, PT, R19, 0x1, PT ;  /* 0x000000011300780c */ /* 0x008fd60003f25270 */
[----:B------:R-:W2:Y:S08]  /*7f90*/  @P0 LDC R0, c[0x0][0xdac] ;  /* 0x00036b00ff000b82 */ /* 0x000eb00000000800 */
[----:B------:R-:W1:Y:S08]  /*7fa0*/  @P0 LDC R5, c[0x0][0xdb0] ;  /* 0x00036c00ff050b82 */ /* 0x000e700000000800 */
[----:B------:R-:W3:Y:S01]  /*7fb0*/  @P1 LDC.64 R2, c[0x0][0xdb8] ;  /* 0x00036e00ff021b82 */ /* 0x000ee20000000a00 */
[----:B--2---:R-:W-:-:S05]  /*7fc0*/  @P0 IMAD.HI.U32 R0, R4, R0, RZ ;  /* 0x0000000004000227 */ /* 0x004fca00078e00ff */
[----:B-1----:R-:W-:Y:S02]  /*7fd0*/  @P0 SHF.R.U32.HI R4, RZ, R5, R0 ;  /* 0x00000005ff040219 */ /* 0x002fe40000011600 */
[----:B------:R-:W1:Y:S01]  /*7fe0*/  S2R R5, SR_CgaCtaId ;  /* 0x0000000000057919 */ /* 0x000e620000008800 */
[----:B------:R-:W2:Y:S01]  /*7ff0*/  LDC R0, c[0x0][0x2e0] ;  /* 0x0000b800ff007b82 */ /* 0x000ea20000000800 */
[----:B------:R-:W-:Y:S01]  /*8000*/  MOV R18, R4 ;  /* 0x0000000400127202 */ /* 0x000fe20000000f00 */
[----:B---3--:R-:W-:Y:S01]  /*8010*/  @P1 IMAD.HI.U32 R2, R4, R2, RZ ;  /* 0x0000000204021227 */ /* 0x008fe200078e00ff */
[----:B------:R3:W-:Y:S04]  /*8020*/  STL [R1+0x4], R4 ;  /* 0x0000040401007387 */ /* 0x0007e80000100800 */
[----:B------:R-:W-:-:S02]  /*8030*/  @P1 SHF.R.U32.HI R18, RZ, R3, R2 ;  /* 0x00000003ff121219 */ /* 0x000fc40000011602 */
[----:B------:R-:W-:Y:S01]  /*8040*/  MOV R2, 0x400 ;  /* 0x0000040000027802 */ /* 0x000fe20000000f00 */
[----:B--2---:R-:W-:-:S03]  /*8050*/  IMAD R6, R0, UR4, RZ ;  /* 0x0000000400067c24 */ /* 0x004fc6000f8e02ff */
[----:B-1----:R-:W-:-:S04]  /*8060*/  LEA R7, R5, R2, 0x18 ;  /* 0x0000000205077211 */ /* 0x002fc800078ec0ff */
[----:B------:R-:W-:Y:S01]  /*8070*/  IADD3 R0, R7, 0x22400, RZ ;  /* 0x0002240007007810 */ /* 0x000fe20007ffe0ff */
[----:B------:R3:W-:Y:S03]  /*8080*/  STL [R1], R7 ;  /* 0x0000000701007387 */ /* 0x0007e60000100800 */
[----:B------:R-:W-:Y:S01]  /*8090*/  LOP3.LUT P0, RZ, R0, 0x3ff, RZ, 0xc0, !PT ;  /* 0x000003ff00ff7812 */ /* 0x000fe2000780c0ff */
[----:B------:R-:W-:Y:S01]  /*80a0*/  VIADD R0, R6, 0x3f ;  /* 0x0000003f06007836 */ /* 0x000fe20000000000 */
[----:B------:R3:W-:Y:S04]  /*80b0*/  STL [R1+0x14], R6 ;  /* 0x0000140601007387 */ /* 0x0007e80000100800 */
[----:B------:R-:W-:-:S04]  /*80c0*/  SHF.R.S32.HI R3, RZ, 0x1f, R0 ;  /* 0x0000001fff037819 */ /* 0x000fc80000011400 */
[----:B------:R-:W-:Y:S02]  /*80d0*/  LEA.HI R3, R3, R0, RZ, 0x6 ;  /* 0x0000000003037211 */ /* 0x000fe400078f30ff */
[----:B------:R-:W-:-:S05]  /*80e0*/  IADD3 R0, -R18, RZ, RZ ;  /* 0x000000ff12007210 */ /* 0x000fca0007ffe1ff */
[----:B------:R-:W-:Y:S01]  /*80f0*/  IMAD R19, R19, R0, R4 ;  /* 0x0000000013137224 */ /* 0x000fe200078e0204 */
[----:B------:R-:W-:-:S05]  /*8100*/  SHF.R.S32.HI R0, RZ, 0x6, R3 ;  /* 0x00000006ff007819 */ /* 0x000fca0000011403 */
[----:B------:R3:W-:Y:S01]  /*8110*/  STL [R1+0x8], R0 ;  /* 0x0000080001007387 */ /* 0x0007e20000100800 */
[----:B------:R-:W-:Y:S05]  /*8120*/  @!P0 BRA `(.L_x_44) ;  /* 0x0000000000408947 */ /* 0x000fea0003800000 */
[----:B------:R-:W-:Y:S01]  /*8130*/  MOV R2, 0x0 ;  /* 0x0000000000027802 */ /* 0x000fe20000000f00 */
[----:B------:R-:W-:Y:S01]  /*8140*/  ULDC.64 UR6, c[0x4][0x88] ;  /* 0x0100220000067ab9 */ /* 0x000fe20000000a00 */
[----:B------:R-:W-:Y:S01]  /*8150*/  ULDC.64 UR8, c[0x4][0x90] ;  /* 0x0100240000087ab9 */ /* 0x000fe20000000a00 */
[----:B------:R-:W-:Y:S01]  /*8160*/  ULDC.64 UR4, c[0x4][0x8] ;  /* 0x0100020000047ab9 */ /* 0x000fe20000000a00 */
[----:B---3--:R-:W-:Y:S01]  /*8170*/  MOV R4, UR6 ;  /* 0x0000000600047c02 */ /* 0x008fe20008000f00 */
[----:B------:R-:W-:Y:S01]  /*8180*/  IMAD.U32 R7, RZ, RZ, UR9 ;  /* 0x00000009ff077e24 */ /* 0x000fe2000f8e00ff */
[----:B------:R-:W1:Y:S01]  /*8190*/  LDC.64 R2, c[0x4][R2] ;  /* 0x0100000002027b82 */ /* 0x000e620000000a00 */
[----:B------:R-:W-:Y:S01]  /*81a0*/  MOV R5, UR7 ;  /* 0x0000000700057c02 */ /* 0x000fe20008000f00 */
[----:B------:R-:W-:Y:S01]  /*81b0*/  IMAD.MOV.U32 R13, RZ, RZ, RZ ;  /* 0x000000ffff0d7224 */ /* 0x000fe200078e00ff */
[----:B------:R-:W-:Y:S02]  /*81c0*/  MOV R6, UR8 ;  /* 0x0000000800067c02 */ /* 0x000fe40008000f00 */
[----:B------:R-:W-:-:S02]  /*81d0*/  MOV R10, UR4 ;  /* 0x00000004000a7c02 */ /* 0x000fc40008000f00 */
[----:B------:R-:W-:Y:S02]  /*81e0*/  MOV R11, UR5 ;  /* 0x00000005000b7c02 */ /* 0x000fe40008000f00 */
[----:B------:R-:W-:Y:S02]  /*81f0*/  MOV R8, 0x70 ;  /* 0x0000007000087802 */ /* 0x000fe40000000f00 */
[----:B------:R-:W-:-:S07]  /*8200*/  MOV R12, 0x1 ;  /* 0x00000001000c7802 */ /* 0x000fce0000000f00 */
[----:B------:R-:W-:-:S07]  /*8210*/  LEPC R20, `(.L_x_44) ;  /* 0x000000001014794e */ /* 0x000fce0000000000 */
[----:B-1----:R-:W-:Y:S05]  /*8220*/  CALL.ABS.NOINC R2 ;  /* 0x0000000002007343 */ /* 0x002fea0003c00000 */
.L_x_44:
[----:B------:R-:W3:Y:S02]  /*8230*/  LDL R2, [R1] ;  /* 0x0000000001027983 */ /* 0x000ee40000100800 */
[----:B---3--:R-:W-:-:S04]  /*8240*/  IADD3 R0, R2, 0x400, RZ ;  /* 0x0000040002007810 */ /* 0x008fc80007ffe0ff */
[----:B------:R-:W-:-:S13]  /*8250*/  LOP3.LUT P0, RZ, R0, 0x3ff, RZ, 0xc0, !PT ;  /* 0x000003ff00ff7812 */ /* 0x000fda000780c0ff */
[----:B------:R-:W-:Y:S05]  /*8260*/  @!P0 BRA `(.L_x_45) ;  /* 0x0000000000808947 */ /* 0x000fea0003800000 */
[----:B------:R-:W-:Y:S01]  /*8270*/  MOV R0, 0x0 ;  /* 0x0000000000007802 */ /* 0x000fe20000000f00 */
[----:B------:R-:W-:Y:S01]  /*8280*/  ULDC.64 UR6, c[0x4][0x88] ;  /* 0x0100220000067ab9 */ /* 0x000fe20000000a00 */
[----:B------:R-:W-:Y:S01]  /*8290*/  ULDC.64 UR8, c[0x4][0x90] ;  /* 0x0100240000087ab9 */ /* 0x000fe20000000a00 */
[----:B------:R-:W-:Y:S01]  /*82a0*/  ULDC.64 UR4, c[0x4][0x10] ;  /* 0x0100040000047ab9 */ /* 0x000fe20000000a00 */
[----:B------:R1:W2:Y:S01]  /*82b0*/  LDC.64 R2, c[0x4][R0] ;  /* 0x0100000000027b82 */ /* 0x0002a20000000a00 */
[----:B------:R-:W-:Y:S01]  /*82c0*/  MOV R4, UR6 ;  /* 0x0000000600047c02 */ /* 0x000fe20008000f00 */
[----:B------:R-:W-:Y:S01]  /*82d0*/  IMAD.U32 R7, RZ, RZ, UR9 ;  /* 0x00000009ff077e24 */ /* 0x000fe2000f8e00ff */
[----:B------:R-:W-:Y:S01]  /*82e0*/  MOV R5, UR7 ;  /* 0x0000000700057c02 */ /* 0x000fe20008000f00 */
[----:B------:R-:W-:Y:S01]  /*82f0*/  IMAD.MOV.U32 R13, RZ, RZ, RZ ;  /* 0x000000ffff0d7224 */ /* 0x000fe200078e00ff */
[----:B------:R-:W-:Y:S02]  /*8300*/  MOV R6, UR8 ;  /* 0x0000000800067c02 */ /* 0x000fe40008000f00 */
[----:B------:R-:W-:-:S02]  /*8310*/  MOV R10, UR4 ;  /* 0x00000004000a7c02 */ /* 0x000fc40008000f00 */
[----:B------:R-:W-:Y:S02]  /*8320*/  MOV R11, UR5 ;  /* 0x00000005000b7c02 */ /* 0x000fe40008000f00 */
[----:B------:R-:W-:Y:S02]  /*8330*/  MOV R8, 0x70 ;  /* 0x0000007000087802 */ /* 0x000fe40000000f00 */
[----:B-1----:R-:W-:-:S07]  /*8340*/  MOV R12, 0x1 ;  /* 0x00000001000c7802 */ /* 0x002fce0000000f00 */
[----:B------:R-:W-:-:S07]  /*8350*/  LEPC R20, `(.L_x_46) ;  /* 0x000000001014794e */ /* 0x000fce0000000000 */
[----:B--2---:R-:W-:Y:S05]  /*8360*/  CALL.ABS.NOINC R2 ;  /* 0x0000000002007343 */ /* 0x004fea0003c00000 */
.L_x_46:
[----:B------:R-:W-:Y:S01]  /*8370*/  MOV R2, 0x0 ;  /* 0x0000000000027802 */ /* 0x000fe20000000f00 */
[----:B------:R-:W-:Y:S01]  /*8380*/  ULDC.64 UR6, c[0x4][0x88] ;  /* 0x0100220000067ab9 */ /* 0x000fe20000000a00 */
[----:B------:R-:W-:Y:S01]  /*8390*/  ULDC.64 UR8, c[0x4][0x90] ;  /* 0x0100240000087ab9 */ /* 0x000fe20000000a00 */
[----:B------:R-:W-:Y:S01]  /*83a0*/  ULDC.64 UR4, c[0x4][0x18] ;  /* 0x0100060000047ab9 */ /* 0x000fe20000000a00 */
[----:B------:R-:W-:Y:S01]  /*83b0*/  MOV R4, UR6 ;  /* 0x0000000600047c02 */ /* 0x000fe20008000f00 */
[----:B------:R-:W-:Y:S01]  /*83c0*/  IMAD.U32 R10, RZ, RZ, UR4 ;  /* 0x00000004ff0a7e24 */ /* 0x000fe2000f8e00ff */
[----:B------:R-:W1:Y:S01]  /*83d0*/  LDC.64 R2, c[0x4][R2] ;  /* 0x0100000002027b82 */ /* 0x000e620000000a00 */
[----:B------:R-:W-:Y:S02]  /*83e0*/  MOV R5, UR7 ;  /* 0x0000000700057c02 */ /* 0x000fe40008000f00 */
[----:B------:R-:W-:Y:S02]  /*83f0*/  MOV R6, UR8 ;  /* 0x0000000800067c02 */ /* 0x000fe40008000f00 */
[----:B------:R-:W-:-:S02]  /*8400*/  MOV R7, UR9 ;  /* 0x0000000900077c02 */ /* 0x000fc40008000f00 */
[----:B------:R-:W-:Y:S02]  /*8410*/  MOV R11, UR5 ;  /* 0x00000005000b7c02 */ /* 0x000fe40008000f00 */
[----:B------:R-:W-:Y:S02]  /*8420*/  MOV R8, 0x70 ;  /* 0x0000007000087802 */ /* 0x000fe40000000f00 */
[----:B------:R-:W-:Y:S02]  /*8430*/  MOV R12, 0x1 ;  /* 0x00000001000c7802 */ /* 0x000fe40000000f00 */
[----:B------:R-:W-:-:S07]  /*8440*/  MOV R13, RZ ;  /* 0x000000ff000d7202 */ /* 0x000fce0000000f00 */
[----:B------:R-:W-:-:S07]  /*8450*/  LEPC R20, `(.L_x_45) ;  /* 0x000000001014794e */ /* 0x000fce0000000000 */
[----:B-1----:R-:W-:Y:S05]  /*8460*/  CALL.ABS.NOINC R2 ;  /* 0x0000000002007343 */ /* 0x002fea0003c00000 */
.L_x_45:
[----:B------:R-:W2:Y:S01]  /*8470*/  LDL.LU R5, [R1+0x4] ;  /* 0x0000040001057983 */ /* 0x000ea20000300800 */
[----:B------:R-:W1:Y:S01]  /*8480*/  LDC R0, c[0x0][0x428] ;  /* 0x00010a00ff007b82 */ /* 0x000e620000000800 */
[----:B------:R-:W-:Y:S02]  /*8490*/  ULDC.64 UR4, c[0x0][0x9f8] ;  /* 0x00027e0000047ab9 */ /* 0x000fe40000000a00 */
[----:B------:R-:W3:Y:S01]  /*84a0*/  LDL R4, [R1+0xc] ;  /* 0x00000c0001047983 */ /* 0x000ee20000100800 */
[----:B------:R-:W-:Y:S01]  /*84b0*/  ISETP.NE.U32.AND P0, PT, RZ, UR4, PT ;  /* 0x00000004ff007c0c */ /* 0x000fe2000bf05070 */
[----:B------:R-:W-:Y:S01]  /*84c0*/  ULDC UR4, c[0x0][0xda8] ;  /* 0x00036a0000047ab9 */ /* 0x000fe20000000800 */
[----:B------:R-:W-:Y:S01]  /*84d0*/  MOV R6, R18 ;  /* 0x0000001200067202 */ /* 0x000fe20000000f00 */
[----:B------:R-:W4:Y:S01]  /*84e0*/  S2R R7, SR_TID.X ;  /* 0x0000000000077919 */ /* 0x000f220000002100 */
[----:B------:R-:W-:Y:S02]  /*84f0*/  ISETP.NE.AND.EX P0, PT, RZ, UR5, PT, P0 ;  /* 0x00000005ff007c0c */ /* 0x000fe4000bf05300 */
[----:B-1----:R-:W-:Y:S01]  /*8500*/  ISETP.NE.AND P1, PT, R0, 0x1, PT ;  /* 0x000000010000780c */ /* 0x002fe20003f25270 */
[----:B------:R-:W-:-:S12]  /*8510*/  IMAD.MOV.U32 R0, RZ, RZ, R19 ;  /* 0x000000ffff007224 */ /* 0x000fd800078e0013 */
[----:B------:R-:W1:Y:S01]  /*8520*/  @P1 LDC R2, c[0x0][0x42c] ;  /* 0x00010b00ff021b82 */ /* 0x000e620000000800 */
[----:B----4-:R-:W-:-:S07]  /*8530*/  LOP3.LUT R7, R7, 0x1f, RZ, 0xc0, !PT ;  /* 0x0000001f07077812 */ /* 0x010fce00078ec0ff */
[----:B------:R-:W4:Y:S01]  /*8540*/  @P1 LDC R3, c[0x0][0x430] ;  /* 0x00010c00ff031b82 */ /* 0x000f220000000800 */
[----:B-1----:R-:W-:-:S05]  /*8550*/  @P1 IMAD.HI.U32 R2, R19, R2, RZ ;  /* 0x0000000213021227 */ /* 0x002fca00078e00ff */
[----:B----4-:R-:W-:Y:S02]  /*8560*/  @P1 SHF.R.U32.HI R0, RZ, R3, R2 ;  /* 0x00000003ff001219 */ /* 0x010fe40000011602 */
[----:B------:R-:W1:Y:S01]  /*8570*/  @P0 LDC.64 R2, c[0x0][0x9f8] ;  /* 0x00027e00ff020b82 */ /* 0x000e620000000a00 */
[----:B------:R-:W-:-:S04]  /*8580*/  ISETP.NE.AND P1, PT, R7, RZ, PT ;  /* 0x000000ff0700720c */ /* 0x000fc80003f25270 */
[----:B------:R-:W-:-:S09]  /*8590*/  PLOP3.LUT P2, PT, P1, PT, PT, 0x8, 0x0 ;  /* 0x000000000000781c */ /* 0x000fd20000f4e170 */
[----:B------:R-:W-:-:S05]  /*85a0*/  VOTEU.ALL UP1, P1 ;  /* 0x00000000003f7886 */ /* 0x000fca0000820000 */
[----:B------:R-:W-:Y:S01]  /*85b0*/  @!UP1 UIADD3 UR8, UP0, UR40, 0x270, URZ ;  /* 0x0000027028089890 */ /* 0x000fe2000ff1e03f */
[----:B-1----:R-:W-:-:S03]  /*85c0*/  @P0 IMAD.WIDE R2, R18, 0x4, R2 ;  /* 0x0000000412020825 */ /* 0x002fc600078e0202 */
[----:B------:R-:W-:Y:S02]  /*85d0*/  @!UP1 UIADD3.X UR9, URZ, UR41, URZ, UP0, !UPT ;  /* 0x000000293f099290 */ /* 0x000fe400087fe43f */
[----:B------:R1:W5:Y:S01]  /*85e0*/  @P0 LDG.E R6, desc[UR48][R2.64] ;  /* 0x0000003002060981 */ /* 0x000362000c1e1900 */
[----:B------:R-:W-:Y:S01]  /*85f0*/  PLOP3.LUT P0, PT, PT, PT, PT, 0x80, 0x0 ;  /* 0x000000000000781c */ /* 0x000fe20003f0f070 */
[----:B------:R-:W-:Y:S01]  /*8600*/  VOTEU.ALL UP0, P1 ;  /* 0x00000000003f7886 */ /* 0x000fe20000800000 */
[----:B--2---:R-:W-:-:S05]  /*8610*/  IADD3 R8, -R5, RZ, RZ ;  /* 0x000000ff05087210 */ /* 0x004fca0007ffe1ff */
[----:B---3--:R-:W-:-:S05]  /*8620*/  IMAD R8, R8, UR4, R4 ;  /* 0x0000000408087c24 */ /* 0x008fca000f8e0204 */
[----:B-1----:R-:W-:-:S07]  /*8630*/  SHF.L.U32 R8, R8, 0x6, RZ ;  /* 0x0000000608087819 */ /* 0x002fce00000006ff */
.L_x_47:
[----:B------:R-:W-:Y:S02]  /*8640*/  PLOP3.LUT P0, PT, P0, P2, PT, 0xa2, 0x0 ;  /* 0x000000000000781c */ /* 0x000fe40000705472 */
[----:B------:R-:W-:Y:S01]  /*8650*/  @P2 R2UR P0, UR7, R18 ;  /* 0x00000000120722ca */ /* 0x000fe20000000000 */
[----:B------:R-:W-:-:S07]  /*8660*/  UMOV UR4, URZ ;  /* 0x0000003f00047c82 */ /* 0x000fce0008000000 */
[----:B------:R-:W-:Y:S02]  /*8670*/  PLOP3.LUT P0, PT, P0, P2, PT, 0xa2, 0x0 ;  /* 0x000000000000781c */ /* 0x000fe40000705472 */
[----:B------:R-:W-:-:S08]  /*8680*/  @P2 R2UR.OR P0, UR6, R19 ;  /* 0x00000000130622ca */ /* 0x000fd00000100000 */
[----:B------:R-:W-:Y:S02]  /*8690*/  PLOP3.LUT P0, PT, P0, P2, PT, 0xa2, 0x0 ;  /* 0x000000000000781c */ /* 0x000fe40000705472 */
[----:B------:R-:W-:-:S08]  /*86a0*/  @P2 R2UR.OR P0, UR5, R8 ;  /* 0x00000000080522ca */ /* 0x000fd00000100000 */
[----:B------:R-:W-:Y:S02]  /*86b0*/  @P2 PLOP3.LUT P2, PT, P0, PT, PT, 0x80, 0x0 ;  /* 0x000000000000281c */ /* 0x000fe4000074f070 */
[----:B------:R-:W-:-:S03]  /*86c0*/  PLOP3.LUT P0, PT, PT, PT, PT, 0x80, 0x0 ;  /* 0x000000000000781c */ /* 0x000fc60003f0f070 */
[----:B------:R1:W-:Y:S08]  /*86d0*/  @!UP0 UTMAPF.L2.4D [UR4], [UR8] ;  /* 0x00000004080085b8 */ /* 0x0003f00008018000 */
[----:B-1----:R-:W-:Y:S05]  /*86e0*/  @P2 BRA.U.ANY `(.L_x_47) ;  /* 0xfffffffd00d42947 */ /* 0x002fea000393ffff */
[----:B------:R-:W1:Y:S01]  /*86f0*/  LDC.64 R2, c[0x0][0x3f8] ;  /* 0x0000fe00ff027b82 */ /* 0x000e620000000a00 */
[----:B------:R-:W-:Y:S01]  /*8700*/  UMOV UR4, 0xffffffff ;  /* 0xffffffff00047882 */ /* 0x000fe20000000000 */
[----:B-1----:R-:W-:-:S04]  /*8710*/  ISETP.NE.U32.AND P0, PT, R2, RZ, PT ;  /* 0x000000ff0200720c */ /* 0x002fc80003f05070 */
[----:B------:R-:W-:-:S04]  /*8720*/  ISETP.NE.AND.EX P0, PT, R3, RZ, PT, P0 ;  /* 0x000000ff0300720c */ /* 0x000fc80003f05300 */
[----:B-----5:R-:W-:Y:S01]  /*8730*/  SEL R4, R6, RZ, !P0 ;  /* 0x000000ff06047207 */ /* 0x020fe20004000000 */
[----:B------:R-:W-:Y:S08]  /*8740*/  BRA.DIV UR4, `(.L_x_48) ;  /* 0x0000002a04947947 */ /* 0x000ff0000b800000 */
.L_x_102:
[----:B------:R-:W2:Y:S01]  /*8750*/  LDL R5, [R1+0x8] ;  /* 0x0000080001057983 */ /* 0x000ea20000100800 */
[----:B------:R-:W-:Y:S01]  /*8760*/  UMOV UR4, 0xffffffff ;  /* 0xffffffff00047882 */ /* 0x000fe20000000000 */
[----:B------:R-:W-:Y:S02]  /*8770*/  SHF.R.S32.HI R7, RZ, 0x1f, R6 ;  /* 0x0000001fff077819 */ /* 0x000fe40000011406 */
[----:B--2---:R-:W-:Y:S01]  /*8780*/  IADD3 R9, R5, -0x1, RZ ;  /* 0xffffffff05097810 */ /* 0x004fe20007ffe0ff */
[----:B------:R-:W-:Y:S06]  /*8790*/  BRA.DIV UR4, `(.L_x_49) ;  /* 0x0000002a04b47947 */ /* 0x000fec000b800000 */
[----:B------:R-:W-:-:S13]  /*87a0*/  ELECT P6, URZ, PT ;  /* 0x00000000003f782f */ /* 0x000fda00038c0000 */
.L_x_105:
[----:B------:R-:W-:Y:S05]  /*87b0*/  @!P6 BRA `(.L_x_50) ;  /* 0x0000000000ece947 */ /* 0x000fea0003800000 */
[----:B------:R1:W-:Y:S01]  /*87c0*/  STL [R1+0x10], R9 ;  /* 0x0000100901007387 */ /* 0x0003e20000100800 */
[----:B------:R-:W-:Y:S01]  /*87d0*/  IMAD.MOV.U32 R4, RZ, RZ, R6 ;  /* 0x000000ffff047224 */ /* 0x000fe200078e0006 */
[----:B------:R-:W-:Y:S06]  /*87e0*/  @!P0 BRA `(.L_x_51) ;  /* 0x0000000000488947 */ /* 0x000fec0003800000 */
[----:B------:R-:W2:Y:S01]  /*87f0*/  LDC R11, c[0x0][0x41c] ;  /* 0x00010700ff0b7b82 */ /* 0x000ea20000000800 */
[----:B------:R-:W-:Y:S01]  /*8800*/  ULDC.64 UR4, c[0x0][0x408] ;  /* 0x0001020000047ab9 */ /* 0x000fe20000000a00 */
[----:B--2---:R-:W-:-:S13]  /*8810*/  ISETP.NE.AND P1, PT, R11, 0x1, PT ;  /* 0x000000010b00780c */ /* 0x004fda0003f25270 */
[----:B------:R-:W2:Y:S02]  /*8820*/  @P1 LDC.64 R4, c[0x0][0x420] ;  /* 0x00010800ff041b82 */ /* 0x000ea40000000a00 */
[----:B--2---:R-:W-:Y:S01]  /*8830*/  @P1 IMAD.HI.U32 R10, R9, R4, RZ ;  /* 0x00000004090a1227 */ /* 0x004fe200078e00ff */
[----:B------:R-:W-:-:S04]  /*8840*/  MOV R4, R9 ;  /* 0x0000000900047202 */ /* 0x000fc80000000f00 */
[----:B------:R-:W-:Y:S01]  /*8850*/  @P1 SHF.R.U32.HI R4, RZ, R5, R10 ;  /* 0x00000005ff041219 */ /* 0x000fe2000001160a */
[----:B------:R-:W-:-:S03]  /*8860*/  IMAD R10, R7, UR4, RZ ;  /* 0x00000004070a7c24 */ /* 0x000fc6000f8e02ff */
[----:B------:R-:W-:Y:S01]  /*8870*/  IADD3 R5, -R4, RZ, RZ ;  /* 0x000000ff04057210 */ /* 0x000fe20007ffe1ff */
[----:B------:R-:W-:-:S04]  /*8880*/  IMAD R10, R6, UR5, R10 ;  /* 0x00000005060a7c24 */ /* 0x000fc8000f8e020a */
[----:B------:R-:W-:-:S05]  /*8890*/  IMAD R5, R11, R5, R9 ;  /* 0x000000050b057224 */ /* 0x000fca00078e0209 */
[----:B------:R2:W-:Y:S02]  /*88a0*/  STL [R1+0x10], R5 ;  /* 0x0000100501007387 */ /* 0x0005e40000100800 */
[----:B--2---:R-:W-:-:S03]  /*88b0*/  SHF.R.S32.HI R5, RZ, 0x1f, R4 ;  /* 0x0000001fff057819 */ /* 0x004fc60000011404 */
[----:B------:R-:W-:-:S05]  /*88c0*/  IMAD.WIDE.U32 R4, R6, UR4, R4 ;  /* 0x0000000406047c25 */ /* 0x000fca000f8e0004 */
[----:B------:R-:W-:Y:S02]  /*88d0*/  IADD3 R5, R5, R10, RZ ;  /* 0x0000000a05057210 */ /* 0x000fe40007ffe0ff */
[----:B------:R-:W-:-:S04]  /*88e0*/  LEA R10, P1, R4, R2, 0x2 ;  /* 0x00000002040a7211 */ /* 0x000fc800078210ff */
[----:B------:R-:W-:-:S05]  /*88f0*/  LEA.HI.X R11, R4, R3, R5, 0x2, P1 ;  /* 0x00000003040b7211 */ /* 0x000fca00008f1405 */
[----:B------:R2:W5:Y:S04]  /*8900*/  LDG.E R4, desc[UR48][R10.64] ;  /* 0x000000300a047981 */ /* 0x000568000c1e1900 */
.L_x_51:
[----:B--2---:R-:W2:Y:S01]  /*8910*/  S2R R10, SR_CgaCtaId ;  /* 0x00000000000a7919 */ /* 0x004ea20000008800 */
[----:B------:R-:W-:-:S04]  /*8920*/  MOV R5, 0x400 ;  /* 0x0000040000057802 */ /* 0x000fc80000000f00 */
[----:B--2---:R-:W-:Y:S02]  /*8930*/  LEA R5, R10, R5, 0x18 ;  /* 0x000000050a057211 */ /* 0x004fe400078ec0ff */
[----:B------:R-:W-:Y:S02]  /*8940*/  SHF.L.U32 R10, R17, 0x1f, RZ ;  /* 0x0000001f110a7819 */ /* 0x000fe400000006ff */
[----:B------:R-:W-:-:S04]  /*8950*/  LEA R5, R16, R5, 0x3 ;  /* 0x0000000510057211 */ /* 0x000fc800078e18ff */
[----:B------:R-:W2:Y:S02]  /*8960*/  SYNCS.PHASECHK.TRANS64.TRYWAIT P1, [R5+URZ+0x28c40], R10 ;  /* 0x028c400a050075a7 */ /* 0x000ea4000802017f */
[----:B--2---:R-:W-:Y:S05]  /*8970*/  @!P1 BRA `(.L_x_52) ;  /* 0x00000028005c9947 */ /* 0x004fea0003800000 */
.L_x_106:
[----:B------:R-:W3:Y:S02]  /*8980*/  S2R R11, SR_TID.X ;  /* 0x00000000000b7919 */ /* 0x000ee40000002100 */
[----:B---3--:R-:W-:-:S04]  /*8990*/  LOP3.LUT R11, R11, 0x7f, RZ, 0xc0, !PT ;  /* 0x0000007f0b0b7812 */ /* 0x008fc800078ec0ff */
[----:B------:R-:W-:-:S13]  /*89a0*/  ISETP.NE.AND P1, PT, R11, RZ, PT ;  /* 0x000000ff0b00720c */ /* 0x000fda0003f25270 */
[----:B------:R-:W-:Y:S05]  /*89b0*/  @P1 BRA `(.L_x_53) ;  /* 0x00000000001c1947 */ /* 0x000fea0003800000 */
[----:B------:R-:W3:Y:S01]  /*89c0*/  S2R R11, SR_TID.X ;  /* 0x00000000000b7919 */ /* 0x000ee20000002100 */
[----:B--2---:R-:W-:-:S04]  /*89d0*/  IMAD.MOV.U32 R10, RZ, RZ, 0x2000 ;  /* 0x00002000ff0a7424 */ /* 0x004fc800078e00ff */
[----:B------:R4:W-:Y:S01]  /*89e0*/  SYNCS.ARRIVE.TRANS64 RZ, [R5+URZ+0x28c30], R10 ;  /* 0x028c300a05ff79a7 */ /* 0x0009e2000800003f */
[----:B---3--:R-:W-:-:S04]  /*89f0*/  LOP3.LUT R11, R11, 0x1f, RZ, 0xc0, !PT ;  /* 0x0000001f0b0b7812 */ /* 0x008fc800078ec0ff */
[----:B------:R-:W-:-:S13]  /*8a00*/  ISETP.NE.AND P1, PT, R11, RZ, PT ;  /* 0x000000ff0b00720c */ /* 0x000fda0003f25270 */
[----:B----4-:R-:W-:Y:S05]  /*8a10*/  @!P1 BRA `(.L_x_53) ;  /* 0x0000000000049947 */ /* 0x010fea0003800000 */
[----:B------:R-:W-:Y:S01]  /*8a20*/  BPT.TRAP 0x1 ;  /* 0x000000040000795c */ /* 0x000fe20000300000 */
.L_x_53:
[----:B--2---:R-:W2:Y:S01]  /*8a30*/  LDL R10, [R1+0x10] ;  /* 0x00001000010a7983 */ /* 0x004ea20000100800 */
[----:B------:R-:W-:Y:S01]  /*8a40*/  MOV R11, 0x400 ;  /* 0x00000400000b7802 */ /* 0x000fe20000000f00 */
[----:B------:R-:W3:Y:S01]  /*8a50*/  S2R R12, SR_CgaCtaId ;  /* 0x00000000000c7919 */ /* 0x000ee20000008800 */
[----:B------:R-:W-:Y:S01]  /*8a60*/  R2UR UR9, R5 ;  /* 0x00000000050972ca */ /* 0x000fe200000e0000 */
[----:B------:R-:W-:Y:S01]  /*8a70*/  UIADD3 UR4, UP0, UR40, 0x370, URZ ;  /* 0x0000037028047890 */ /* 0x000fe2000ff1e03f */
[----:B------:R-:W-:Y:S02]  /*8a80*/  R2UR UR12, R0 ;  /* 0x00000000000c72ca */ /* 0x000fe400000e0000 */
[----:B-----5:R-:W-:Y:S01]  /*8a90*/  R2UR UR13, R4 ;  /* 0x00000000040d72ca */ /* 0x020fe200000e0000 */
[----:B------:R-:W-:Y:S01]  /*8aa0*/  UIADD3.X UR5, URZ, UR41, URZ, UP0, !UPT ;  /* 0x000000293f057290 */ /* 0x000fe200087fe43f */
[----:B---3--:R-:W-:-:S04]  /*8ab0*/  LEA R11, R12, R11, 0x18 ;  /* 0x0000000b0c0b7211 */ /* 0x008fc800078ec0ff */
[----:B------:R-:W-:-:S04]  /*8ac0*/  LEA R5, R16, R11, 0xd ;  /* 0x0000000b10057211 */ /* 0x000fc800078e68ff */
[----:B------:R-:W-:Y:S01]  /*8ad0*/  R2UR UR8, R5 ;  /* 0x00000000050872ca */ /* 0x000fe200000e0000 */
[----:B------:R-:W-:Y:S01]  /*8ae0*/  UIADD3 UR9, UR9, 0x28c30, URZ ;  /* 0x00028c3009097890 */ /* 0x000fe2000fffe03f */
[----:B------:R-:W-:Y:S01]  /*8af0*/  UMOV UR6, 0x0 ;  /* 0x0000000000067882 */ /* 0x000fe20000000000 */
[----:B------:R-:W-:Y:S01]  /*8b00*/  UMOV UR7, 0x14f00000 ;  /* 0x14f0000000077882 */ /* 0x000fe20000000000 */
[----:B------:R-:W-:-:S09]  /*8b10*/  UMOV UR10, URZ ;  /* 0x0000003f000a7c82 */ /* 0x000fd20008000000 */
[----:B------:R-:W-:Y:S01]  /*8b20*/  UIADD3 UR8, UR8, 0x22400, URZ ;  /* 0x0002240008087890 */ /* 0x000fe2000fffe03f */
[----:B--2---:R-:W-:-:S13]  /*8b30*/  R2UR UR11, R10 ;  /* 0x000000000a0b72ca */ /* 0x004fda00000e0000 */
[----:B------:R-:W-:-:S09]  /*8b40*/  USHF.L.U32 UR11, UR11, 0x6, URZ ;  /* 0x000000060b0b7899 */ /* 0x000fd2000800063f */
[----:B------:R2:W-:Y:S02]  /*8b50*/  UTMALDG.4D [UR8], [UR4], desc[UR6] ;  /* 0x00000608040075b4 */ /* 0x0005e40008019000 */
[----:B--2---:R-:W-:Y:S01]  /*8b60*/  NOP ;  /* 0x0000000000007918 */ /* 0x004fe20000000000 */
.L_x_50:
[----:B------:R-:W2:Y:S01]  /*8b70*/  LDL R12, [R1+0x18] ;  /* 0x00001800010c7983 */ /* 0x000ea20000100800 */
[----:B------:R-:W-:Y:S05]  /*8b80*/  WARPSYNC.ALL ;  /* 0x0000000000007948 */ /* 0x000fea0003800000 */
[----:B------:R-:W3:Y:S01]  /*8b90*/  S2R R11, SR_CgaCtaId ;  /* 0x00000000000b7919 */ /* 0x000ee20000008800 */
[----:B------:R-:W-:Y:S01]  /*8ba0*/  MOV R10, 0x400 ;  /* 0x00000400000a7802 */ /* 0x000fe20000000f00 */
[----:B------:R-:W-:Y:S01]  /*8bb0*/  BAR.SYNC.DEFER_BLOCKING 0x8, 0xa0 ;  /* 0x0202800000007b1d */ /* 0x000fe20000010000 */
[----:B------:R-:W-:-:S13]  /*8bc0*/  ELECT P1, URZ, PT ;  /* 0x00000000003f782f */ /* 0x000fda0003820000 */
[----:B------:R-:W-:Y:S01]  /*8bd0*/  @P1 R2UR UR13, R18 ;  /* 0x00000000120d12ca */ /* 0x000fe200000e0000 */
[----:B------:R-:W-:Y:S01]  /*8be0*/  UIADD3 UR4, UP0, UR40, 0x270, URZ ;  /* 0x0000027028047890 */ /* 0x000fe2000ff1e03f */
[----:B------:R-:W-:Y:S02]  /*8bf0*/  @P1 R2UR UR12, R19 ;  /* 0x00000000130c12ca */ /* 0x000fe400000e0000 */
[----:B------:R-:W-:Y:S01]  /*8c00*/  @P1 R2UR UR11, R8 ;  /* 0x00000000080b12ca */ /* 0x000fe200000e0000 */
[----:B------:R-:W-:Y:S01]  /*8c10*/  UIADD3.X UR5, URZ, UR41, URZ, UP0, !UPT ;  /* 0x000000293f057290 */ /* 0x000fe200087fe43f */
[----:B------:R-:W-:Y:S01]  /*8c20*/  BSSY B0, `(.L_x_54) ;  /* 0x000000f000007945 */ /* 0x000fe20003800000 */
[----:B------:R-:W-:Y:S01]  /*8c30*/  UMOV UR6, 0x0 ;  /* 0x0000000000067882 */ /* 0x000fe20000000000 */
[----:B------:R-:W-:Y:S01]  /*8c40*/  UMOV UR7, 0x12f00000 ;  /* 0x12f0000000077882 */ /* 0x000fe20000000000 */
[----:B------:R-:W-:Y:S01]  /*8c50*/  UMOV UR10, URZ ;  /* 0x0000003f000a7c82 */ /* 0x000fe20008000000 */
[----:B------:R-:W-:-:S02]  /*8c60*/  @P1 MOV R5, 0x2000 ;  /* 0x0000200000051802 */ /* 0x000fc40000000f00 */
[----:B---3--:R-:W-:-:S04]  /*8c70*/  LEA R10, R11, R10, 0x18 ;  /* 0x0000000a0b0a7211 */ /* 0x008fc800078ec0ff */
[----:B------:R-:W-:Y:S01]  /*8c80*/  R2UR UR9, R10 ;  /* 0x000000000a0972ca */ /* 0x000fe200000e0000 */
[----:B------:R2:W-:-:S12]  /*8c90*/  @P1 SYNCS.ARRIVE.TRANS64 RZ, [R10+URZ+0x28c00], R5 ;  /* 0x028c00050aff19a7 */ /* 0x0005d8000800003f */
[----:B------:R-:W-:Y:S02]  /*8ca0*/  UIADD3 UR8, UR9, 0x20400, URZ ;  /* 0x0002040009087890 */ /* 0x000fe4000fffe03f */
[----:B------:R-:W-:-:S09]  /*8cb0*/  UIADD3 UR9, UR9, 0x28c00, URZ ;  /* 0x00028c0009097890 */ /* 0x000fd2000fffe03f */
[----:B------:R3:W-:Y:S01]  /*8cc0*/  UTMALDG.4D [UR8], [UR4], desc[UR6] ;  /* 0x00000608040075b4 */ /* 0x0007e20008019000 */
[----:B--2---:R-:W-:-:S04]  /*8cd0*/  LOP3.LUT R5, R12, 0x1, RZ, 0xc, !PT ;  /* 0x000000010c057812 */ /* 0x004fc800078e0cff */
[----:B------:R-:W-:-:S04]  /*8ce0*/  SHF.L.U32 R5, R5, 0x1f, RZ ;  /* 0x0000001f05057819 */ /* 0x000fc800000006ff */
[----:B------:R-:W2:Y:S02]  /*8cf0*/  SYNCS.PHASECHK.TRANS64.TRYWAIT P1, [R10+URZ+0x28c20], R5 ;  /* 0x028c20050a0075a7 */ /* 0x000ea4000802017f */
[----:B--23--:R-:W-:Y:S05]  /*8d00*/  @!P1 BRA `(.L_x_55) ;  /* 0x00000024008c9947 */ /* 0x00cfea0003800000 */
.L_x_107:
[----:B------:R-:W-:Y:S05]  /*8d10*/  BSYNC B0 ;  /* 0x0000000000007941 */ /* 0x000fea0003800000 */
.L_x_54:
[----:B------:R-:W-:Y:S04]  /*8d20*/  BSSY B0, `(.L_x_56) ;  /* 0x000004b000007945 */ /* 0x000fe80003800000 */
[----:B------:R-:W-:Y:S05]  /*8d30*/  @!P6 BRA `(.L_x_57) ;  /* 0x000000040024e947 */ /* 0x000fea0003800000 */
[----:B------:R-:W3:Y:S01]  /*8d40*/  S2R R11, SR_CgaCtaId ;  /* 0x00000000000b7919 */ /* 0x000ee20000008800 */
[----:B--2---:R-:W-:Y:S02]  /*8d50*/  MOV R8, 0x400 ;  /* 0x0000040000087802 */ /* 0x004fe40000000f00 */
[----:B------:R-:W-:Y:S01]  /*8d60*/  SHF.L.U32 R5, R17, 0x1f, RZ ;  /* 0x0000001f11057819 */ /* 0x000fe200000006ff */
[----:B------:R-:W2:Y:S01]  /*8d70*/  S2R R10, SR_TID.X ;  /* 0x00000000000a7919 */ /* 0x000ea20000002100 */
[----:B---3--:R-:W-:-:S04]  /*8d80*/  LEA R8, R11, R8, 0x18 ;  /* 0x000000080b087211 */ /* 0x008fc800078ec0ff */
[----:B------:R-:W-:Y:S02]  /*8d90*/  LEA R8, R16, R8, 0x3 ;  /* 0x0000000810087211 */ /* 0x000fe400078e18ff */
[----:B--2---:R-:W-:Y:S02]  /*8da0*/  LOP3.LUT R10, R10, 0x7f, RZ, 0xc0, !PT ;  /* 0x0000007f0a0a7812 */ /* 0x004fe400078ec0ff */
[----:B------:R-:W2:Y:S02]  /*8db0*/  SYNCS.PHASECHK.TRANS64.TRYWAIT P1, [R8+URZ+0x28c60], R5 ;  /* 0x028c6005080075a7 */ /* 0x000ea4000802017f */
[----:B------:R-:W-:Y:S01]  /*8dc0*/  ISETP.NE.AND P2, PT, R10, RZ, PT ;  /* 0x000000ff0a00720c */ /* 0x000fe20003f45270 */
[----:B--2---:R-:W-:-:S12]  /*8dd0*/  @!P1 BRA `(.L_x_58) ;  /* 0x0000002400789947 */ /* 0x004fd80003800000 */
.L_x_108:
[----:B------:R-:W-:Y:S05]  /*8de0*/  @P2 BRA `(.L_x_59) ;  /* 0x00000000001c2947 */ /* 0x000fea0003800000 */
[----:B------:R-:W3:Y:S01]  /*8df0*/  S2R R10, SR_TID.X ;  /* 0x00000000000a7919 */ /* 0x000ee20000002100 */
[----:B--2---:R-:W-:-:S04]  /*8e00*/  MOV R5, 0x10000 ;  /* 0x0001000000057802 */ /* 0x004fc80000000f00 */
[----:B------:R4:W-:Y:S01]  /*8e10*/  SYNCS.ARRIVE.TRANS64 RZ, [R8+URZ+0x28c50], R5 ;  /* 0x028c500508ff79a7 */ /* 0x0009e2000800003f */
[----:B---3--:R-:W-:-:S04]  /*8e20*/  LOP3.LUT R10, R10, 0x1f, RZ, 0xc0, !PT ;  /* 0x0000001f0a0a7812 */ /* 0x008fc800078ec0ff */
[----:B------:R-:W-:-:S13]  /*8e30*/  ISETP.NE.AND P1, PT, R10, RZ, PT ;  /* 0x000000ff0a00720c */ /* 0x000fda0003f25270 */
[----:B----4-:R-:W-:Y:S05]  /*8e40*/  @!P1 BRA `(.L_x_59) ;  /* 0x0000000000049947 */ /* 0x010fea0003800000 */
[----:B------:R-:W-:Y:S01]  /*8e50*/  BPT.TRAP 0x1 ;  /* 0x000000040000795c */ /* 0x000fe20000300000 */
.L_x_59:
[----:B------:R-:W3:Y:S01]  /*8e60*/  LDL R10, [R1+0x10] ;  /* 0x00001000010a7983 */ /* 0x000ee20000100800 */
[----:B--2---:R-:W-:Y:S01]  /*8e70*/  MOV R5, 0x400 ;  /* 0x0000040000057802 */ /* 0x004fe20000000f00 */
[----:B------:R-:W2:Y:S01]  /*8e80*/  S2R R11, SR_CgaCtaId ;  /* 0x00000000000b7919 */ /* 0x000ea20000008800 */
[----:B------:R-:W-:Y:S01]  /*8e90*/  R2UR UR9, R8 ;  /* 0x00000000080972ca */ /* 0x000fe200000e0000 */
[----:B------:R-:W-:Y:S01]  /*8ea0*/  UIADD3 UR4, UP0, UR40, 0x470, URZ ;  /* 0x0000047028047890 */ /* 0x000fe2000ff1e03f */
[----:B------:R-:W-:Y:S02]  /*8eb0*/  R2UR UR12, R0 ;  /* 0x00000000000c72ca */ /* 0x000fe400000e0000 */
[----:B------:R-:W-:Y:S01]  /*8ec0*/  R2UR UR13, R4 ;  /* 0x00000000040d72ca */ /* 0x000fe200000e0000 */
[----:B------:R-:W-:Y:S01]  /*8ed0*/  UIADD3.X UR5, URZ, UR41, URZ, UP0, !UPT ;  /* 0x000000293f057290 */ /* 0x000fe200087fe43f */
[----:B--2---:R-:W-:-:S05]  /*8ee0*/  LEA R5, R11, R5, 0x18 ;  /* 0x000000050b057211 */ /* 0x004fca00078ec0ff */
[----:B------:R-:W-:-:S05]  /*8ef0*/  IMAD R5, R16, 0x10000, R5 ;  /* 0x0001000010057824 */ /* 0x000fca00078e0205 */
[----:B------:R-:W-:Y:S01]  /*8f00*/  R2UR UR14, R5 ;  /* 0x00000000050e72ca */ /* 0x000fe200000e0000 */
[----:B------:R-:W-:Y:S01]  /*8f10*/  UIADD3 UR9, UR9, 0x28c50, URZ ;  /* 0x00028c5009097890 */ /* 0x000fe2000fffe03f */
[----:B------:R-:W-:Y:S01]  /*8f20*/  UMOV UR10, URZ ;  /* 0x0000003f000a7c82 */ /* 0x000fe20008000000 */
[----:B------:R-:W-:Y:S01]  /*8f30*/  UMOV UR6, 0x0 ;  /* 0x0000000000067882 */ /* 0x000fe20000000000 */
[----:B------:R-:W-:-:S09]  /*8f40*/  UMOV UR7, 0x14f00000 ;  /* 0x14f0000000077882 */ /* 0x000fd20000000000 */
[----:B------:R-:W-:Y:S02]  /*8f50*/  UIADD3 UR8, UR14, 0x400, URZ ;  /* 0x000004000e087890 */ /* 0x000fe4000fffe03f */
[----:B------:R-:W-:Y:S02]  /*8f60*/  UIADD3 UR15, UR14, 0x2400, URZ ;  /* 0x000024000e0f7890 */ /* 0x000fe4000fffe03f */
[----:B------:R-:W-:Y:S01]  /*8f70*/  UIADD3 UR17, UR14, 0x4400, URZ ;  /* 0x000044000e117890 */ /* 0x000fe2000fffe03f */
[----:B------:R-:W-:Y:S01]  /*8f80*/  UMOV UR16, 0x40 ;  /* 0x0000004000107882 */ /* 0x000fe20000000000 */
[----:B------:R-:W-:Y:S01]  /*8f90*/  UIADD3 UR19, UR14, 0x6400, URZ ;  /* 0x000064000e137890 */ /* 0x000fe2000fffe03f */
[----:B------:R-:W-:Y:S01]  /*8fa0*/  UMOV UR18, 0x80 ;  /* 0x0000008000127882 */ /* 0x000fe20000000000 */
[----:B------:R-:W-:Y:S01]  /*8fb0*/  UMOV UR20, 0xc0 ;  /* 0x000000c000147882 */ /* 0x000fe20000000000 */
[----:B------:R-:W-:Y:S01]  /*8fc0*/  UMOV UR21, 0x100 ;  /* 0x0000010000157882 */ /* 0x000fe20000000000 */
[----:B------:R-:W-:Y:S01]  /*8fd0*/  UMOV UR22, 0x140 ;  /* 0x0000014000167882 */ /* 0x000fe20000000000 */
[----:B---3--:R-:W-:-:S13]  /*8fe0*/  R2UR UR11, R10 ;  /* 0x000000000a0b72ca */ /* 0x008fda00000e0000 */
[----:B------:R-:W-:-:S09]  /*8ff0*/  USHF.L.U32 UR11, UR11, 0x6, URZ ;  /* 0x000000060b0b7899 */ /* 0x000fd2000800063f */
[----:B------:R2:W-:Y:S02]  /*9000*/  UTMALDG.4D [UR8], [UR4], desc[UR6] ;  /* 0x00000608040075b4 */ /* 0x0005e40008019000 */
[----:B--2---:R-:W-:Y:S01]  /*9010*/  UMOV UR8, UR15 ;  /* 0x0000000f00087c82 */ /* 0x004fe20008000000 */
[----:B------:R-:W-:Y:S01]  /*9020*/  UMOV UR10, UR16 ;  /* 0x00000010000a7c82 */ /* 0x000fe20008000000 */
[----:B------:R-:W-:Y:S01]  /*9030*/  UIADD3 UR15, UR14, 0x8400, URZ ;  /* 0x000084000e0f7890 */ /* 0x000fe2000fffe03f */
[----:B------:R2:W-:Y:S01]  /*9040*/  UTMALDG.4D [UR8], [UR4], desc[UR6] ;  /* 0x00000608040075b4 */ /* 0x0005e20008019000 */
[----:B------:R-:W-:Y:S01]  /*9050*/  UIADD3 UR16, UR14, 0xa400, URZ ;  /* 0x0000a4000e107890 */ /* 0x000fe2000fffe03f */
[----:B--2---:R-:W-:Y:S01]  /*9060*/  UMOV UR8, UR17 ;  /* 0x0000001100087c82 */ /* 0x004fe20008000000 */
[----:B------:R-:W-:Y:S02]  /*9070*/  UMOV UR10, UR18 ;  /* 0x00000012000a7c82 */ /* 0x000fe40008000000 */
[----:B------:R2:W-:Y:S01]  /*9080*/  UTMALDG.4D [UR8], [UR4], desc[UR6] ;  /* 0x00000608040075b4 */ /* 0x0005e20008019000 */
[----:B------:R-:W-:Y:S01]  /*9090*/  UIADD3 UR17, UR14, 0xc400, URZ ;  /* 0x0000c4000e117890 */ /* 0x000fe2000fffe03f */
[----:B--2---:R-:W-:Y:S01]  /*90a0*/  UMOV UR8, UR19 ;  /* 0x0000001300087c82 */ /* 0x004fe20008000000 */
[----:B------:R-:W-:-:S02]  /*90b0*/  UMOV UR10, UR20 ;  /* 0x00000014000a7c82 */ /* 0x000fc40008000000 */
[----:B------:R2:W-:Y:S02]  /*90c0*/  UTMALDG.4D [UR8], [UR4], desc[UR6] ;  /* 0x00000608040075b4 */ /* 0x0005e40008019000 */
[----:B--2---:R-:W-:Y:S01]  /*90d0*/  UMOV UR8, UR15 ;  /* 0x0000000f00087c82 */ /* 0x004fe20008000000 */
[----:B------:R-:W-:Y:S01]  /*90e0*/  UMOV UR10, UR21 ;  /* 0x00000015000a7c82 */ /* 0x000fe20008000000 */
[----:B------:R-:W-:Y:S01]  /*90f0*/  UIADD3 UR15, UR14, 0xe400, URZ ;  /* 0x0000e4000e0f7890 */ /* 0x000fe2000fffe03f */
[----:B------:R2:W-:Y:S02]  /*9100*/  UTMALDG.4D [UR8], [UR4], desc[UR6] ;  /* 0x00000608040075b4 */ /* 0x0005e40008019000 */
[----:B------:R-:W-:Y:S01]  /*9110*/  UMOV UR14, 0x180 ;  /* 0x00000180000e7882 */ /* 0x000fe20000000000 */
[----:B--2---:R-:W-:Y:S01]  /*9120*/  UMOV UR8, UR16 ;  /* 0x0000001000087c82 */ /* 0x004fe20008000000 */
[----:B------:R-:W-:Y:S02]  /*9130*/  UMOV UR10, UR22 ;  /* 0x00000016000a7c82 */ /* 0x000fe40008000000 */
[----:B------:R2:W-:Y:S02]  /*9140*/  UTMALDG.4D [UR8], [UR4], desc[UR6] ;  /* 0x00000608040075b4 */ /* 0x0005e40008019000 */
[----:B--2---:R-:W-:Y:S01]  /*9150*/  UMOV UR8, UR17 ;  /* 0x0000001100087c82 */ /* 0x004fe20008000000 */
[----:B------:R-:W-:Y:S01]  /*9160*/  UMOV UR10, UR14 ;  /* 0x0000000e000a7c82 */ /* 0x000fe20008000000 */
[----:B------:R-:W-:Y:S01]  /*9170*/  UMOV UR14, 0x1c0 ;  /* 0x000001c0000e7882 */ /* 0x000fe20000000000 */
[----:B------:R2:W-:Y:S02]  /*9180*/  UTMALDG.4D [UR8], [UR4], desc[UR6] ;  /* 0x00000608040075b4 */ /* 0x0005e40008019000 */
[----:B--2---:R-:W-:Y:S01]  /*9190*/  UMOV UR8, UR15 ;  /* 0x0000000f00087c82 */ /* 0x004fe20008000000 */
[----:B------:R-:W-:-:S02]  /*91a0*/  UMOV UR10, UR14 ;  /* 0x0000000e000a7c82 */ /* 0x000fc40008000000 */
[----:B------:R3:W-:Y:S02]  /*91b0*/  UTMALDG.4D [UR8], [UR4], desc[UR6] ;  /* 0x00000608040075b4 */ /* 0x0007e40008019000 */
[----:B---3--:R-:W-:Y:S01]  /*91c0*/  NOP ;  /* 0x0000000000007918 */ /* 0x008fe20000000000 */
.L_x_57:
[----:B------:R-:W-:Y:S05]  /*91d0*/  BSYNC B0 ;  /* 0x0000000000007941 */ /* 0x000fea0003800000 */
.L_x_56:
[----:B--2---:R-:W2:Y:S01]  /*91e0*/  LDL.LU R5, [R1+0x14] ;  /* 0x0000140001057983 */ /* 0x004ea20000300800 */
[----:B------:R-:W-:-:S04]  /*91f0*/  IADD3 R16, R16, 0x1, RZ ;  /* 0x0000000110107810 */ /* 0x000fc80007ffe0ff */
[----:B------:R-:W-:-:S04]  /*9200*/  ISETP.NE.AND P1, PT, R16, 0x2, PT ;  /* 0x000000021000780c */ /* 0x000fc80003f25270 */
[----:B------:R-:W-:Y:S02]  /*9210*/  SEL R8, RZ, 0x1, P1 ;  /* 0x00000001ff087807 */ /* 0x000fe40000800000 */
[----:B------:R-:W-:Y:S02]  /*9220*/  SEL R16, R16, RZ, P1 ;  /* 0x000000ff10107207 */ /* 0x000fe40000800000 */
[----:B------:R-:W-:Y:S02]  /*9230*/  LOP3.LUT R17, R17, R8, RZ, 0x3c, !PT ;  /* 0x0000000811117212 */ /* 0x000fe400078e3cff */
[----:B--2---:R-:W-:-:S13]  /*9240*/  ISETP.GE.AND P2, PT, R5, 0x41, PT ;  /* 0x000000410500780c */ /* 0x004fda0003f46270 */
[----:B------:R-:W-:Y:S05]  /*9250*/  @!P2 BRA `(.L_x_60) ;  /* 0x000000180038a947 */ /* 0x000fea0003800000 */
[----:B------:R-:W2:Y:S01]  /*9260*/  LDL R11, [R1+0x8] ;  /* 0x00000800010b7983 */ /* 0x000ea20000100800 */
[----:B------:R-:W-:Y:S02]  /*9270*/  MOV R5, 0x1 ;  /* 0x0000000100057802 */ /* 0x000fe40000000f00 */
[C---:B--2---:R-:W-:Y:S01]  /*9280*/  IADD3 R10, -R11.reuse, RZ, RZ ;  /* 0x000000ff0b0a7210 */ /* 0x044fe20007ffe1ff */
[----:B------:R-:W-:-:S03]  /*9290*/  VIADD R8, R11, 0xfffffffe ;  /* 0xfffffffe0b087836 */ /* 0x000fc60000000000 */
[----:B------:R-:W-:-:S04]  /*92a0*/  VIADDMNMX R10, R10, R5, 0xffffffff, !PT ;  /* 0xffffffff0a0a7446 */ /* 0x000fc80007800105 */
[----:B------:R-:W-:-:S04]  /*92b0*/  IADD3 R5, R11, R10, RZ ;  /* 0x0000000a0b057210 */ /* 0x000fc80007ffe0ff */
[----:B------:R-:W-:-:S04]  /*92c0*/  LOP3.LUT R5, R5, 0x1, RZ, 0xc0, !PT ;  /* 0x0000000105057812 */ /* 0x000fc800078ec0ff */
[----:B------:R-:W-:-:S13]  /*92d0*/  ISETP.NE.U32.AND P1, PT, R5, 0x1, PT ;  /* 0x000000010500780c */ /* 0x000fda0003f25070 */
[----:B------:R-:W-:Y:S05]  /*92e0*/  @P1 BRA `(.L_x_61) ;  /* 0x0000000400fc1947 */ /* 0x000fea0003800000 */
[----:B------:R-:W-:Y:S04]  /*92f0*/  BSSY B0, `(.L_x_62) ;  /* 0x0000077000007945 */ /* 0x000fe80003800000 */
[----:B------:R-:W-:Y:S05]  /*9300*/  @!P6 BRA `(.L_x_63) ;  /* 0x0000000400d4e947 */ /* 0x000fea0003800000 */
[----:B------:R-:W-:Y:S05]  /*9310*/  @!P0 BRA `(.L_x_64) ;  /* 0x0000000000448947 */ /* 0x000fea0003800000 */
[----:B------:R-:W2:Y:S01]  /*9320*/  LDC R11, c[0x0][0x41c] ;  /* 0x00010700ff0b7b82 */ /* 0x000ea20000000800 */
[----:B------:R-:W-:Y:S01]  /*9330*/  ULDC.64 UR4, c[0x0][0x408] ;  /* 0x0001020000047ab9 */ /* 0x000fe20000000a00 */
[----:B--2---:R-:W-:-:S13]  /*9340*/  ISETP.NE.AND P1, PT, R11, 0x1, PT ;  /* 0x000000010b00780c */ /* 0x004fda0003f25270 */
[----:B------:R-:W2:Y:S02]  /*9350*/  @P1 LDC.64 R4, c[0x0][0x420] ;  /* 0x00010800ff041b82 */ /* 0x000ea40000000a00 */
[----:B--2---:R-:W-:Y:S01]  /*9360*/  @P1 IMAD.HI.U32 R12, R8, R4, RZ ;  /* 0x00000004080c1227 */ /* 0x004fe200078e00ff */
[----:B------:R-:W-:-:S04]  /*9370*/  MOV R4, R8 ;  /* 0x0000000800047202 */ /* 0x000fc80000000f00 */
[----:B------:R-:W-:-:S04]  /*9380*/  @P1 SHF.R.U32.HI R4, RZ, R5, R12 ;  /* 0x00000005ff041219 */ /* 0x000fc8000001160c */
[----:B------:R-:W-:-:S05]  /*9390*/  IADD3 R5, -R4, RZ, RZ ;  /* 0x000000ff04057210 */ /* 0x000fca0007ffe1ff */
[----:B------:R-:W-:Y:S01]  /*93a0*/  IMAD R8, R11, R5, R8 ;  /* 0x000000050b087224 */ /* 0x000fe200078e0208 */
[--C-:B------:R-:W-:Y:S01]  /*93b0*/  SHF.R.S32.HI R5, RZ, 0x1f, R4.reuse ;  /* 0x0000001fff057819 */ /* 0x100fe20000011404 */
[----:B------:R-:W-:Y:S02]  /*93c0*/  IMAD R11, R7, UR4, RZ ;  /* 0x00000004070b7c24 */ /* 0x000fe4000f8e02ff */
[----:B------:R-:W-:-:S04]  /*93d0*/  IMAD.WIDE.U32 R4, R6, UR4, R4 ;  /* 0x0000000406047c25 */ /* 0x000fc8000f8e0004 */
[----:B------:R-:W-:Y:S01]  /*93e0*/  IMAD R11, R6, UR5, R11 ;  /* 0x00000005060b7c24 */ /* 0x000fe2000f8e020b */
[----:B------:R-:W-:-:S04]  /*93f0*/  LEA R2, P1, R4, R2, 0x2 ;  /* 0x0000000204027211 */ /* 0x000fc800078210ff */
[----:B------:R-:W-:-:S04]  /*9400*/  IADD3 R11, R11, R5, RZ ;  /* 0x000000050b0b7210 */ /* 0x000fc80007ffe0ff */
[----:B------:R-:W-:-:S05]  /*9410*/  LEA.HI.X R3, R4, R3, R11, 0x2, P1 ;  /* 0x0000000304037211 */ /* 0x000fca00008f140b */
[----:B------:R2:W5:Y:S02]  /*9420*/  LDG.E R4, desc[UR48][R2.64] ;  /* 0x0000003002047981 */ /* 0x000564000c1e1900 */
.L_x_64:
[----:B--2---:R-:W2:Y:S01]  /*9430*/  S2R R3, SR_CgaCtaId ;  /* 0x0000000000037919 */ /* 0x004ea20000008800 */
[----:B------:R-:W-:Y:S01]  /*9440*/  MOV R2, 0x400 ;  /* 0x0000040000027802 */ /* 0x000fe20000000f00 */
[----:B------:R-:W3:Y:S03]  /*9450*/  S2R R5, SR_TID.X ;  /* 0x0000000000057919 */ /* 0x000ee60000002100 */
[----:B--2---:R-:W-:Y:S02]  /*9460*/  LEA R2, R3, R2, 0x18 ;  /* 0x0000000203027211 */ /* 0x004fe400078ec0ff */
[----:B------:R-:W-:Y:S02]  /*9470*/  SHF.L.U32 R3, R17, 0x1f, RZ ;  /* 0x0000001f11037819 */ /* 0x000fe400000006ff */
[----:B------:R-:W-:Y:S02]  /*9480*/  LEA R2, R16, R2, 0x3 ;  /* 0x0000000210027211 */ /* 0x000fe400078e18ff */
[----:B---3--:R-:W-:-:S02]  /*9490*/  LOP3.LUT R5, R5, 0x7f, RZ, 0xc0, !PT ;  /* 0x0000007f05057812 */ /* 0x008fc400078ec0ff */
[----:B------:R-:W2:Y:S02]  /*94a0*/  SYNCS.PHASECHK.TRANS64.TRYWAIT P2, [R2+URZ+0x28c40], R3 ;  /* 0x028c4003020075a7 */ /* 0x000ea4000804017f */
[----:B------:R-:W-:Y:S01]  /*94b0*/  ISETP.NE.AND P1, PT, R5, RZ, PT ;  /* 0x000000ff0500720c */ /* 0x000fe20003f25270 */
[----:B--2---:R-:W-:-:S12]  /*94c0*/  @!P2 BRA `(.L_x_65) ;  /* 0x0000001c00d0a947 */ /* 0x004fd80003800000 */
.L_x_109:
[----:B------:R-:W-:Y:S05]  /*94d0*/  @P1 BRA `(.L_x_66) ;  /* 0x00000000001c1947 */ /* 0x000fea0003800000 */
[----:B------:R-:W3:Y:S01]  /*94e0*/  S2R R11, SR_TID.X ;  /* 0x00000000000b7919 */ /* 0x000ee20000002100 */
[----:B------:R-:W-:-:S04]  /*94f0*/  IMAD.MOV.U32 R5, RZ, RZ, 0x2000 ;  /* 0x00002000ff057424 */ /* 0x000fc800078e00ff */
[----:B------:R4:W-:Y:S01]  /*9500*/  SYNCS.ARRIVE.TRANS64 RZ, [R2+URZ+0x28c30], R5 ;  /* 0x028c300502ff79a7 */ /* 0x0009e2000800003f */
[----:B---3--:R-:W-:-:S04]  /*9510*/  LOP3.LUT R11, R11, 0x1f, RZ, 0xc0, !PT ;  /* 0x0000001f0b0b7812 */ /* 0x008fc800078ec0ff */
[----:B------:R-:W-:-:S13]  /*9520*/  ISETP.NE.AND P2, PT, R11, RZ, PT ;  /* 0x000000ff0b00720c */ /* 0x000fda0003f45270 */
[----:B----4-:R-:W-:Y:S05]  /*9530*/  @!P2 BRA `(.L_x_66) ;  /* 0x000000000004a947 */ /* 0x010fea0003800000 */
[----:B------:R-:W-:Y:S01]  /*9540*/  BPT.TRAP 0x1 ;  /* 0x000000040000795c */ /* 0x000fe20000300000 */
.L_x_66:
[----:B------:R-:W3:Y:S01]  /*9550*/  S2R R11, SR_CgaCtaId ;  /* 0x00000000000b7919 */ /* 0x000ee20000008800 */
[----:B------:R-:W-:Y:S01]  /*9560*/  MOV R5, 0x400 ;  /* 0x0000040000057802 */ /* 0x000fe20000000f00 */
[----:B------:R-:W-:Y:S01]  /*9570*/  UIADD3 UR4, UP0, UR40, 0x370, URZ ;  /* 0x0000037028047890 */ /* 0x000fe2000ff1e03f */
[----:B------:R-:W-:Y:S01]  /*9580*/  R2UR UR9, R2 ;  /* 0x00000000020972ca */ /* 0x000fe200000e0000 */
[----:B------:R-:W-:Y:S01]  /*9590*/  UMOV UR6, 0x0 ;  /* 0x0000000000067882 */ /* 0x000fe20000000000 */
[----:B------:R-:W-:Y:S01]  /*95a0*/  SHF.L.U32 R8, R8, 0x6, RZ ;  /* 0x0000000608087819 */ /* 0x000fe200000006ff */
[----:B------:R-:W-:Y:S01]  /*95b0*/  UIADD3.X UR5, URZ, UR41, URZ, UP0, !UPT ;  /* 0x000000293f057290 */ /* 0x000fe200087fe43f */
[----:B------:R-:W-:Y:S01]  /*95c0*/  R2UR UR12, R0 ;  /* 0x00000000000c72ca */ /* 0x000fe200000e0000 */
[----:B------:R-:W-:Y:S01]  /*95d0*/  UMOV UR7, 0x14f00000 ;  /* 0x14f0000000077882 */ /* 0x000fe20000000000 */
[----:B-----5:R-:W-:Y:S01]  /*95e0*/  R2UR UR13, R4 ;  /* 0x00000000040d72ca */ /* 0x020fe200000e0000 */
[----:B------:R-:W-:Y:S01]  /*95f0*/  UMOV UR10, URZ ;  /* 0x0000003f000a7c82 */ /* 0x000fe20008000000 */
[----:B------:R-:W-:-:S05]  /*9600*/  R2UR UR11, R8 ;  /* 0x00000000080b72ca */ /* 0x000fca00000e0000 */
[----:B------:R-:W-:Y:S01]  /*9610*/  UIADD3 UR9, UR9, 0x28c30, URZ ;  /* 0x00028c3009097890 */ /* 0x000fe2000fffe03f */
[----:B---3--:R-:W-:-:S04]  /*9620*/  LEA R5, R11, R5, 0x18 ;  /* 0x000000050b057211 */ /* 0x008fc800078ec0ff */
[----:B------:R-:W-:-:S04]  /*9630*/  LEA R5, R16, R5, 0xd ;  /* 0x0000000510057211 */ /* 0x000fc800078e68ff */
[----:B------:R-:W-:-:S13]  /*9640*/  R2UR UR8, R5 ;  /* 0x00000000050872ca */ /* 0x000fda00000e0000 */
[----:B------:R-:W-:-:S09]  /*9650*/  UIADD3 UR8, UR8, 0x22400, URZ ;  /* 0x0002240008087890 */ /* 0x000fd2000fffe03f */
[----:B------:R3:W-:Y:S01]  /*9660*/  UTMALDG.4D [UR8], [UR4], desc[UR6] ;  /* 0x00000608040075b4 */ /* 0x0007e20008019000 */
[----:B------:R-:W4:Y:S02]  /*9670*/  SYNCS.PHASECHK.TRANS64.TRYWAIT P2, [R2+URZ+0x28c60], R3 ;  /* 0x028c6003020075a7 */ /* 0x000f24000804017f */
[----:B---34-:R-:W-:Y:S05]  /*9680*/  @!P2 BRA `(.L_x_67) ;  /* 0x0000001c0074a947 */ /* 0x018fea0003800000 */
.L_x_110:
[----:B------:R-:W-:Y:S05]  /*9690*/  @P1 BRA `(.L_x_68) ;  /* 0x00000000001c1947 */ /* 0x000fea0003800000 */
[----:B------:R-:W4:Y:S01]  /*96a0*/  S2R R5, SR_TID.X ;  /* 0x0000000000057919 */ /* 0x000f220000002100 */
[----:B--23--:R-:W-:-:S04]  /*96b0*/  MOV R3, 0x10000 ;  /* 0x0001000000037802 */ /* 0x00cfc80000000f00 */
[----:B------:R2:W-:Y:S01]  /*96c0*/  SYNCS.ARRIVE.TRANS64 RZ, [R2+URZ+0x28c50], R3 ;  /* 0x028c500302ff79a7 */ /* 0x0005e2000800003f */
[----:B----4-:R-:W-:-:S04]  /*96d0*/  LOP3.LUT R5, R5, 0x1f, RZ, 0xc0, !PT ;  /* 0x0000001f05057812 */ /* 0x010fc800078ec0ff */
[----:B------:R-:W-:-:S13]  /*96e0*/  ISETP.NE.AND P1, PT, R5, RZ, PT ;  /* 0x000000ff0500720c */ /* 0x000fda0003f25270 */
[----:B--2---:R-:W-:Y:S05]  /*96f0*/  @!P1 BRA `(.L_x_68) ;  /* 0x0000000000049947 */ /* 0x004fea0003800000 */
[----:B------:R-:W-:Y:S01]  /*9700*/  BPT.TRAP 0x1 ;  /* 0x000000040000795c */ /* 0x000fe20000300000 */
.L_x_68:
[----:B------:R-:W4:Y:S01]  /*9710*/  S2R R5, SR_CgaCtaId ;  /* 0x0000000000057919 */ /* 0x000f220000008800 */
[----:B--23--:R-:W-:Y:S01]  /*9720*/  MOV R3, 0x400 ;  /* 0x0000040000037802 */ /* 0x00cfe20000000f00 */
[----:B------:R-:W-:Y:S01]  /*9730*/  UIADD3 UR4, UP0, UR40, 0x470, URZ ;  /* 0x0000047028047890 */ /* 0x000fe2000ff1e03f */
[----:B------:R-:W-:Y:S01]  /*9740*/  R2UR UR9, R2 ;  /* 0x00000000020972ca */ /* 0x000fe200000e0000 */
[----:B------:R-:W-:Y:S01]  /*9750*/  UMOV UR10, URZ ;  /* 0x0000003f000a7c82 */ /* 0x000fe20008000000 */
[----:B------:R-:W-:Y:S01]  /*9760*/  R2UR UR11, R8 ;  /* 0x00000000080b72ca */ /* 0x000fe200000e0000 */
[----:B------:R-:W-:Y:S01]  /*9770*/  UIADD3.X UR5, URZ, UR41, URZ, UP0, !UPT ;  /* 0x000000293f057290 */ /* 0x000fe200087fe43f */
[----:B------:R-:W-:Y:S01]  /*9780*/  R2UR UR12, R0 ;  /* 0x00000000000c72ca */ /* 0x000fe200000e0000 */
[----:B------:R-:W-:Y:S01]  /*9790*/  UMOV UR6, 0x0 ;  /* 0x0000000000067882 */ /* 0x000fe20000000000 */
[----:B------:R-:W-:Y:S01]  /*97a0*/  R2UR UR13, R4 ;  /* 0x00000000040d72ca */ /* 0x000fe200000e0000 */
[----:B------:R-:W-:Y:S01]  /*97b0*/  UMOV UR7, 0x14f00000 ;  /* 0x14f0000000077882 */ /* 0x000fe20000000000 */
[----:B------:R-:W-:Y:S01]  /*97c0*/  UMOV UR18, 0x40 ;  /* 0x0000004000127882 */ /* 0x000fe20000000000 */
[----:B------:R-:W-:Y:S01]  /*97d0*/  UMOV UR19, 0x80 ;  /* 0x0000008000137882 */ /* 0x000fe20000000000 */
[----:B------:R-:W-:Y:S01]  /*97e0*/  UMOV UR20, 0xc0 ;  /* 0x000000c000147882 */ /* 0x000fe20000000000 */
[----:B------:R-:W-:Y:S01]  /*97f0*/  UMOV UR21, 0x100 ;  /* 0x0000010000157882 */ /* 0x000fe20000000000 */
[----:B------:R-:W-:Y:S01]  /*9800*/  UMOV UR22, 0x140 ;  /* 0x0000014000167882 */ /* 0x000fe20000000000 */
[----:B------:R-:W-:Y:S01]  /*9810*/  UIADD3 UR9, UR9, 0x28c50, URZ ;  /* 0x00028c5009097890 */ /* 0x000fe2000fffe03f */
[----:B----4-:R-:W-:-:S04]  /*9820*/  LEA R3, R5, R3, 0x18 ;  /* 0x0000000305037211 */ /* 0x010fc800078ec0ff */
[----:B------:R-:W-:-:S04]  /*9830*/  LEA R2, R16, R3, 0x10 ;  /* 0x0000000310027211 */ /* 0x000fc800078e80ff */
[----:B------:R-:W-:-:S13]  /*9840*/  R2UR UR14, R2 ;  /* 0x00000000020e72ca */ /* 0x000fda00000e0000 */
[----:B------:R-:W-:Y:S02]  /*9850*/  UIADD3 UR8, UR14, 0x400, URZ ;  /* 0x000004000e087890 */ /* 0x000fe4000fffe03f */
[----:B------:R-:W-:Y:S02]  /*9860*/  UIADD3 UR15, UR14, 0x2400, URZ ;  /* 0x000024000e0f7890 */ /* 0x000fe4000fffe03f */
[----:B------:R-:W-:Y:S02]  /*9870*/  UIADD3 UR16, UR14, 0x4400, URZ ;  /* 0x000044000e107890 */ /* 0x000fe4000fffe03f */
[----:B------:R-:W-:-:S03]  /*9880*/  UIADD3 UR17, UR14, 0x6400, URZ ;  /* 0x000064000e117890 */ /* 0x000fc6000fffe03f */
[----:B------:R2:W-:Y:S02]  /*9890*/  UTMALDG.4D [UR8], [UR4], desc[UR6] ;  /* 0x00000608040075b4 */ /* 0x0005e40008019000 */
[----:B--2---:R-:W-:Y:S01]  /*98a0*/  UMOV UR8, UR15 ;  /* 0x0000000f00087c82 */ /* 0x004fe20008000000 */
[----:B------:R-:W-:Y:S01]  /*98b0*/  UMOV UR10, UR18 ;  /* 0x00000012000a7c82 */ /* 0x000fe20008000000 */
[----:B------:R-:W-:Y:S01]  /*98c0*/  UIADD3 UR15, UR14, 0x8400, URZ ;  /* 0x000084000e0f7890 */ /* 0x000fe2000fffe03f */
        /* <DEDUP_REMOVED lines=8> */
[----:B------:R2:W-:Y:S01]  /*9950*/  UTMALDG.4D [UR8], [UR4], desc[UR6] ;  /* 0x00000608040075b4 */ /* 0x0005e20008019000 */
[----:B------:R-:W-:Y:S01]  /*9960*/  UIADD3 UR14, UR14, 0xe400, URZ ;  /* 0x0000e4000e0e7890 */ /* 0x000fe2000fffe03f */
[----:B--2---:R-:W-:Y:S01]  /*9970*/  UMOV UR8, UR15 ;  /* 0x0000000f00087c82 */ /* 0x004fe20008000000 */
[----:B------:R-:W-:Y:S01]  /*9980*/  UMOV UR10, UR21 ;  /* 0x00000015000a7c82 */ /* 0x000fe20008000000 */
[----:B------:R-:W-:Y:S01]  /*9990*/  UMOV UR15, 0x180 ;  /* 0x00000180000f7882 */ /* 0x000fe20000000000 */
[----:B------:R2:W-:Y:S02]  /*99a0*/  UTMALDG.4D [UR8], [UR4], desc[UR6] ;  /* 0x00000608040075b4 */ /* 0x0005e40008019000 */
[----:B--2---:R-:W-:Y:S01]  /*99b0*/  UMOV UR8, UR16 ;  /* 0x0000001000087c82 */ /* 0x004fe20008000000 */
[----:B------:R-:W-:-:S02]  /*99c0*/  UMOV UR10, UR22 ;  /* 0x00000016000a7c82 */ /* 0x000fc40008000000 */
[----:B------:R2:W-:Y:S02]  /*99d0*/  UTMALDG.4D [UR8], [UR4], desc[UR6] ;  /* 0x00000608040075b4 */ /* 0x0005e40008019000 */
[----:B--2---:R-:W-:Y:S01]  /*99e0*/  UMOV UR8, UR17 ;  /* 0x0000001100087c82 */ /* 0x004fe20008000000 */
[----:B------:R-:W-:Y:S01]  /*99f0*/  UMOV UR10, UR15 ;  /* 0x0000000f000a7c82 */ /* 0x000fe20008000000 */
[----:B------:R-:W-:Y:S01]  /*9a00*/  UMOV UR15, 0x1c0 ;  /* 0x000001c0000f7882 */ /* 0x000fe20000000000 */
[----:B------:R2:W-:Y:S02]  /*9a10*/  UTMALDG.4D [UR8], [UR4], desc[UR6] ;  /* 0x00000608040075b4 */ /* 0x0005e40008019000 */
[----:B--2---:R-:W-:Y:S01]  /*9a20*/  UMOV UR8, UR14 ;  /* 0x0000000e00087c82 */ /* 0x004fe20008000000 */
[----:B------:R-:W-:Y:S02]  /*9a30*/  UMOV UR10, UR15 ;  /* 0x0000000f000a7c82 */ /* 0x000fe40008000000 */
[----:B------:R2:W-:Y:S02]  /*9a40*/  UTMALDG.4D [UR8], [UR4], desc[UR6] ;  /* 0x00000608040075b4 */ /* 0x0005e40008019000 */
[----:B--2---:R-:W-:Y:S01]  /*9a50*/  NOP ;  /* 0x0000000000007918 */ /* 0x004fe20000000000 */
.L_x_63:
[----:B------:R-:W-:Y:S05]  /*9a60*/  BSYNC B0 ;  /* 0x0000000000007941 */ /* 0x000fea0003800000 */
.L_x_62:
[----:B------:R-:W2:Y:S01]  /*9a70*/  LDL.LU R3, [R1+0x8] ;  /* 0x0000080001037983 */ /* 0x000ea20000300800 */
[----:B------:R-:W-:-:S05]  /*9a80*/  VIADD R16, R16, 0x1 ;  /* 0x0000000110107836 */ /* 0x000fca0000000000 */
[----:B------:R-:W-:-:S04]  /*9a90*/  ISETP.NE.AND P1, PT, R16, 0x2, PT ;  /* 0x000000021000780c */ /* 0x000fc80003f25270 */
[----:B------:R-:W-:Y:S02]  /*9aa0*/  SEL R2, RZ, 0x1, P1 ;  /* 0x00000001ff027807 */ /* 0x000fe40000800000 */
[----:B------:R-:W-:Y:S02]  /*9ab0*/  SEL R16, R16, RZ, P1 ;  /* 0x000000ff10107207 */ /* 0x000fe40000800000 */
[----:B------:R-:W-:Y:S02]  /*9ac0*/  LOP3.LUT R17, R17, R2, RZ, 0x3c, !PT ;  /* 0x0000000211117212 */ /* 0x000fe400078e3cff */
[----:B--2---:R-:W-:-:S07]  /*9ad0*/  IADD3 R8, R3, -0x3, RZ ;  /* 0xfffffffd03087810 */ /* 0x004fce0007ffe0ff */
.L_x_61:
[----:B------:R-:W-:Y:S01]  /*9ae0*/  IADD3 R10, -R10, RZ, RZ ;  /* 0x000000ff0a0a7210 */ /* 0x000fe20007ffe1ff */
[----:B------:R-:W-:Y:S03]  /*9af0*/  BSSY B0, `(.L_x_60) ;  /* 0x0000104000007945 */ /* 0x000fe60003800000 */
[----:B------:R-:W-:-:S13]  /*9b00*/  ISETP.NE.AND P1, PT, R9, R10, PT ;  /* 0x0000000a0900720c */ /* 0x000fda0003f25270 */
[----:B------:R-:W-:Y:S05]  /*9b10*/  @!P1 BRA `(.L_x_69) ;  /* 0x0000001000049947 */ /* 0x000fea0003800000 */
.L_x_84:
[----:B------:R-:W-:Y:S04]  /*9b20*/  BSSY B1, `(.L_x_70) ;  /* 0x0000079000017945 */ /* 0x000fe80003800000 */
[----:B------:R-:W-:Y:S05]  /*9b30*/  @!P6 BRA `(.L_x_71) ;  /* 0x0000000400dce947 */ /* 0x000fea0003800000 */
[----:B-1----:R-:W-:Y:S01]  /*9b40*/  MOV R9, R8 ;  /* 0x0000000800097202 */ /* 0x002fe20000000f00 */
[----:B------:R-:W-:Y:S06]  /*9b50*/  @!P0 BRA `(.L_x_72) ;  /* 0x0000000000488947 */ /* 0x000fec0003800000 */
[----:B------:R-:W1:Y:S01]  /*9b60*/  LDC R10, c[0x0][0x41c] ;  /* 0x00010700ff0a7b82 */ /* 0x000e620000000800 */
[----:B------:R-:W-:Y:S02]  /*9b70*/  ULDC.64 UR4, c[0x0][0x408] ;  /* 0x0001020000047ab9 */ /* 0x000fe40000000a00 */
[----:B------:R-:W-:-:S04]  /*9b80*/  IMAD R11, R7, UR4, RZ ;  /* 0x00000004070b7c24 */ /* 0x000fc8000f8e02ff */
[----:B------:R-:W-:Y:S01]  /*9b90*/  IMAD R11, R6, UR5, R11 ;  /* 0x00000005060b7c24 */ /* 0x000fe2000f8e020b */
[----:B-1----:R-:W-:-:S13]  /*9ba0*/  ISETP.NE.AND P1, PT, R10, 0x1, PT ;  /* 0x000000010a00780c */ /* 0x002fda0003f25270 */
[----:B------:R-:W1:Y:S02]  /*9bb0*/  @P1 LDC.64 R2, c[0x0][0x420] ;  /* 0x00010800ff021b82 */ /* 0x000e640000000a00 */
[----:B-1----:R-:W-:Y:S01]  /*9bc0*/  @P1 IMAD.HI.U32 R4, R8, R2, RZ ;  /* 0x0000000208041227 */ /* 0x002fe200078e00ff */
[----:B------:R-:W-:-:S04]  /*9bd0*/  MOV R2, R8 ;  /* 0x0000000800027202 */ /* 0x000fc80000000f00 */
[----:B------:R-:W-:Y:S02]  /*9be0*/  @P1 SHF.R.U32.HI R2, RZ, R3, R4 ;  /* 0x00000003ff021219 */ /* 0x000fe40000011604 */
[----:B------:R-:W1:Y:S02]  /*9bf0*/  LDC.64 R4, c[0x0][0x3f8] ;  /* 0x0000fe00ff047b82 */ /* 0x000e640000000a00 */
[--C-:B------:R-:W-:Y:S01]  /*9c00*/  SHF.R.S32.HI R3, RZ, 0x1f, R2.reuse ;  /* 0x0000001fff037819 */ /* 0x100fe20000011402 */
[--C-:B------:R-:W-:Y:S02]  /*9c10*/  IMAD.MOV R9, RZ, RZ, -R2.reuse ;  /* 0x000000ffff097224 */ /* 0x100fe400078e0a02 */
[----:B------:R-:W-:-:S04]  /*9c20*/  IMAD.WIDE.U32 R2, R6, UR4, R2 ;  /* 0x0000000406027c25 */ /* 0x000fc8000f8e0002 */
[----:B------:R-:W-:Y:S01]  /*9c30*/  IMAD R9, R10, R9, R8 ;  /* 0x000000090a097224 */ /* 0x000fe200078e0208 */
[----:B------:R-:W-:Y:S02]  /*9c40*/  IADD3 R11, R11, R3, RZ ;  /* 0x000000030b0b7210 */ /* 0x000fe40007ffe0ff */
[----:B-1----:R-:W-:-:S04]  /*9c50*/  LEA R4, P1, R2, R4, 0x2 ;  /* 0x0000000402047211 */ /* 0x002fc800078210ff */
[----:B------:R-:W-:-:S05]  /*9c60*/  LEA.HI.X R5, R2, R5, R11, 0x2, P1 ;  /* 0x0000000502057211 */ /* 0x000fca00008f140b */
[----:B------:R1:W5:Y:S04]  /*9c70*/  LDG.E R4, desc[UR48][R4.64] ;  /* 0x0000003004047981 */ /* 0x000368000c1e1900 */
.L_x_72:
[----:B------:R-:W2:Y:S01]  /*9c80*/  S2R R3, SR_CgaCtaId ;  /* 0x0000000000037919 */ /* 0x000ea20000008800 */
[----:B------:R-:W-:Y:S01]  /*9c90*/  MOV R2, 0x400 ;  /* 0x0000040000027802 */ /* 0x000fe20000000f00 */
[----:B-1----:R-:W1:Y:S03]  /*9ca0*/  S2R R5, SR_TID.X ;  /* 0x0000000000057919 */ /* 0x002e660000002100 */
[----:B--2---:R-:W-:-:S04]  /*9cb0*/  LEA R2, R3, R2, 0x18 ;  /* 0x0000000203027211 */ /* 0x004fc800078ec0ff */
[----:B------:R-:W-:Y:S02]  /*9cc0*/  LEA R3, R16, R2, 0x3 ;  /* 0x0000000210037211 */ /* 0x000fe400078e18ff */
[----:B------:R-:W-:Y:S02]  /*9cd0*/  SHF.L.U32 R2, R17, 0x1f, RZ ;  /* 0x0000001f11027819 */ /* 0x000fe400000006ff */
[----:B-1----:R-:W-:Y:S02]  /*9ce0*/  LOP3.LUT R5, R5, 0x7f, RZ, 0xc0, !PT ;  /* 0x0000007f05057812 */ /* 0x002fe400078ec0ff */
[----:B------:R-:W1:Y:S02]  /*9cf0*/  SYNCS.PHASECHK.TRANS64.TRYWAIT P2, [R3+URZ+0x28c40], R2 ;  /* 0x028c4002030075a7 */ /* 0x000e64000804017f */
[----:B------:R-:W-:Y:S01]  /*9d00*/  ISETP.NE.AND P1, PT, R5, RZ, PT ;  /* 0x000000ff0500720c */ /* 0x000fe20003f25270 */
[----:B-1----:R-:W-:-:S12]  /*9d10*/  @!P2 BRA `(.L_x_73) ;  /* 0x0000001400e4a947 */ /* 0x002fd80003800000 */
.L_x_111:
[----:B------:R-:W-:Y:S05]  /*9d20*/  @P1 BRA `(.L_x_74) ;  /* 0x00000000001c1947 */ /* 0x000fea0003800000 */
[----:B------:R-:W2:Y:S01]  /*9d30*/  S2R R5, SR_TID.X ;  /* 0x0000000000057919 */ /* 0x000ea20000002100 */
[----:B------:R-:W-:-:S04]  /*9d40*/  MOV R10, 0x2000 ;  /* 0x00002000000a7802 */ /* 0x000fc80000000f00 */
[----:B------:R3:W-:Y:S01]  /*9d50*/  SYNCS.ARRIVE.TRANS64 RZ, [R3+URZ+0x28c30], R10 ;  /* 0x028c300a03ff79a7 */ /* 0x0007e2000800003f */
[----:B--2---:R-:W-:-:S04]  /*9d60*/  LOP3.LUT R5, R5, 0x1f, RZ, 0xc0, !PT ;  /* 0x0000001f05057812 */ /* 0x004fc800078ec0ff */
[----:B------:R-:W-:-:S13]  /*9d70*/  ISETP.NE.AND P2, PT, R5, RZ, PT ;  /* 0x000000ff0500720c */ /* 0x000fda0003f45270 */
[----:B---3--:R-:W-:Y:S05]  /*9d80*/  @!P2 BRA `(.L_x_74) ;  /* 0x000000000004a947 */ /* 0x008fea0003800000 */
[----:B------:R-:W-:Y:S01]  /*9d90*/  BPT.TRAP 0x1 ;  /* 0x000000040000795c */ /* 0x000fe20000300000 */
.L_x_74:
[----:B------:R-:W2:Y:S01]  /*9da0*/  S2R R10, SR_CgaCtaId ;  /* 0x00000000000a7919 */ /* 0x000ea20000008800 */
[----:B------:R-:W-:Y:S01]  /*9db0*/  MOV R5, 0x400 ;  /* 0x0000040000057802 */ /* 0x000fe20000000f00 */
[----:B------:R-:W-:Y:S01]  /*9dc0*/  UIADD3 UR4, UP0, UR40, 0x370, URZ ;  /* 0x0000037028047890 */ /* 0x000fe2000ff1e03f */
[----:B------:R-:W-:Y:S01]  /*9dd0*/  R2UR UR9, R3 ;  /* 0x00000000030972ca */ /* 0x000fe200000e0000 */
[----:B------:R-:W-:Y:S01]  /*9de0*/  UMOV UR6, 0x0 ;  /* 0x0000000000067882 */ /* 0x000fe20000000000 */
[----:B------:R-:W-:Y:S01]  /*9df0*/  R2UR UR12, R0 ;  /* 0x00000000000c72ca */ /* 0x000fe200000e0000 */
[----:B------:R-:W-:Y:S01]  /*9e00*/  UIADD3.X UR5, URZ, UR41, URZ, UP0, !UPT ;  /* 0x000000293f057290 */ /* 0x000fe200087fe43f */
[----:B-----5:R-:W-:Y:S01]  /*9e10*/  R2UR UR13, R4 ;  /* 0x00000000040d72ca */ /* 0x020fe200000e0000 */
[----:B------:R-:W-:Y:S01]  /*9e20*/  UMOV UR7, 0x14f00000 ;  /* 0x14f0000000077882 */ /* 0x000fe20000000000 */
[----:B------:R-:W-:-:S07]  /*9e30*/  UMOV UR10, URZ ;  /* 0x0000003f000a7c82 */ /* 0x000fce0008000000 */
[----:B------:R-:W-:Y:S01]  /*9e40*/  UIADD3 UR9, UR9, 0x28c30, URZ ;  /* 0x00028c3009097890 */ /* 0x000fe2000fffe03f */
[----:B--2---:R-:W-:-:S04]  /*9e50*/  LEA R5, R10, R5, 0x18 ;  /* 0x000000050a057211 */ /* 0x004fc800078ec0ff */
[----:B------:R-:W-:-:S04]  /*9e60*/  LEA R5, R16, R5, 0xd ;  /* 0x0000000510057211 */ /* 0x000fc800078e68ff */
[----:B------:R-:W-:Y:S01]  /*9e70*/  R2UR UR8, R5 ;  /* 0x00000000050872ca */ /* 0x000fe200000e0000 */
[----:B------:R-:W-:-:S05]  /*9e80*/  IMAD.SHL.U32 R5, R9, 0x40, RZ ;  /* 0x0000004009057824 */ /* 0x000fca00078e00ff */
[----:B------:R-:W-:-:S07]  /*9e90*/  R2UR UR11, R5 ;  /* 0x00000000050b72ca */ /* 0x000fce00000e0000 */
[----:B------:R-:W-:-:S09]  /*9ea0*/  UIADD3 UR8, UR8, 0x22400, URZ ;  /* 0x0002240008087890 */ /* 0x000fd2000fffe03f */
[----:B------:R2:W-:Y:S01]  /*9eb0*/  UTMALDG.4D [UR8], [UR4], desc[UR6] ;  /* 0x00000608040075b4 */ /* 0x0005e20008019000 */
[----:B------:R-:W3:Y:S02]  /*9ec0*/  SYNCS.PHASECHK.TRANS64.TRYWAIT P2, [R3+URZ+0x28c60], R2 ;  /* 0x028c6002030075a7 */ /* 0x000ee4000804017f */
[----:B--23--:R-:W-:Y:S05]  /*9ed0*/  @!P2 BRA `(.L_x_75) ;  /* 0x000000140088a947 */ /* 0x00cfea0003800000 */
.L_x_112:
[----:B------:R-:W-:Y:S05]  /*9ee0*/  @P1 BRA `(.L_x_76) ;  /* 0x00000000001c1947 */ /* 0x000fea0003800000 */
[----:B------:R-:W3:Y:S01]  /*9ef0*/  S2R R9, SR_TID.X ;  /* 0x0000000000097919 */ /* 0x000ee20000002100 */
[----:B-12---:R-:W-:-:S04]  /*9f00*/  MOV R2, 0x10000 ;  /* 0x0001000000027802 */ /* 0x006fc80000000f00 */
[----:B------:R4:W-:Y:S01]  /*9f10*/  SYNCS.ARRIVE.TRANS64 RZ, [R3+URZ+0x28c50], R2 ;  /* 0x028c500203ff79a7 */ /* 0x0009e2000800003f */
[----:B---3--:R-:W-:-:S04]  /*9f20*/  LOP3.LUT R9, R9, 0x1f, RZ, 0xc0, !PT ;  /* 0x0000001f09097812 */ /* 0x008fc800078ec0ff */
[----:B------:R-:W-:-:S13]  /*9f30*/  ISETP.NE.AND P1, PT, R9, RZ, PT ;  /* 0x000000ff0900720c */ /* 0x000fda0003f25270 */
[----:B----4-:R-:W-:Y:S05]  /*9f40*/  @!P1 BRA `(.L_x_76) ;  /* 0x0000000000049947 */ /* 0x010fea0003800000 */
[----:B------:R-:W-:Y:S01]  /*9f50*/  BPT.TRAP 0x1 ;  /* 0x000000040000795c */ /* 0x000fe20000300000 */
.L_x_76:
[----:B------:R-:W3:Y:S01]  /*9f60*/  S2R R9, SR_CgaCtaId ;  /* 0x0000000000097919 */ /* 0x000ee20000008800 */
[----:B-12---:R-:W-:Y:S01]  /*9f70*/  MOV R2, 0x400 ;  /* 0x0000040000027802 */ /* 0x006fe20000000f00 */
        /* <DEDUP_REMOVED lines=15> */
[----:B---3--:R-:W-:-:S04]  /*a070*/  LEA R2, R9, R2, 0x18 ;  /* 0x0000000209027211 */ /* 0x008fc800078ec0ff */
[----:B------:R-:W-:-:S04]  /*a080*/  LEA R2, R16, R2, 0x10 ;  /* 0x0000000210027211 */ /* 0x000fc800078e80ff */
[----:B------:R-:W-:-:S13]  /*a090*/  R2UR UR14, R2 ;  /* 0x00000000020e72ca */ /* 0x000fda00000e0000 */
[----:B------:R-:W-:Y:S02]  /*a0a0*/  UIADD3 UR8, UR14, 0x400, URZ ;  /* 0x000004000e087890 */ /* 0x000fe4000fffe03f */
[----:B------:R-:W-:Y:S02]  /*a0b0*/  UIADD3 UR15, UR14, 0x2400, URZ ;  /* 0x000024000e0f7890 */ /* 0x000fe4000fffe03f */
[----:B------:R-:W-:Y:S02]  /*a0c0*/  UIADD3 UR16, UR14, 0x4400, URZ ;  /* 0x000044000e107890 */ /* 0x000fe4000fffe03f */
[----:B------:R-:W-:-:S03]  /*a0d0*/  UIADD3 UR17, UR14, 0x6400, URZ ;  /* 0x000064000e117890 */ /* 0x000fc6000fffe03f */
[----:B------:R1:W-:Y:S02]  /*a0e0*/  UTMALDG.4D [UR8], [UR4], desc[UR6] ;  /* 0x00000608040075b4 */ /* 0x0003e40008019000 */
[----:B-1----:R-:W-:Y:S01]  /*a0f0*/  UMOV UR8, UR15 ;  /* 0x0000000f00087c82 */ /* 0x002fe20008000000 */
[----:B------:R-:W-:Y:S01]  /*a100*/  UMOV UR10, UR18 ;  /* 0x00000012000a7c82 */ /* 0x000fe20008000000 */
[----:B------:R-:W-:Y:S01]  /*a110*/  UIADD3 UR15, UR14, 0x8400, URZ ;  /* 0x000084000e0f7890 */ /* 0x000fe2000fffe03f */
        /* <DEDUP_REMOVED lines=8> */
[----:B------:R1:W-:Y:S01]  /*a1a0*/  UTMALDG.4D [UR8], [UR4], desc[UR6] ;  /* 0x00000608040075b4 */ /* 0x0003e20008019000 */
[----:B------:R-:W-:Y:S01]  /*a1b0*/  UIADD3 UR14, UR14, 0xe400, URZ ;  /* 0x0000e4000e0e7890 */ /* 0x000fe2000fffe03f */
[----:B-1----:R-:W-:Y:S01]  /*a1c0*/  UMOV UR8, UR15 ;  /* 0x0000000f00087c82 */ /* 0x002fe20008000000 */
[----:B------:R-:W-:Y:S01]  /*a1d0*/  UMOV UR10, UR21 ;  /* 0x00000015000a7c82 */ /* 0x000fe20008000000 */
[----:B------:R-:W-:Y:S01]  /*a1e0*/  UMOV UR15, 0x180 ;  /* 0x00000180000f7882 */ /* 0x000fe20000000000 */
[----:B------:R1:W-:Y:S02]  /*a1f0*/  UTMALDG.4D [UR8], [UR4], desc[UR6] ;  /* 0x00000608040075b4 */ /* 0x0003e40008019000 */
[----:B-1----:R-:W-:Y:S01]  /*a200*/  UMOV UR8, UR16 ;  /* 0x0000001000087c82 */ /* 0x002fe20008000000 */
[----:B------:R-:W-:-:S02]  /*a210*/  UMOV UR10, UR22 ;  /* 0x00000016000a7c82 */ /* 0x000fc40008000000 */
[----:B------:R1:W-:Y:S02]  /*a220*/  UTMALDG.4D [UR8], [UR4], desc[UR6] ;  /* 0x00000608040075b4 */ /* 0x0003e40008019000 */
[----:B-1----:R-:W-:Y:S01]  /*a230*/  UMOV UR8, UR17 ;  /* 0x0000001100087c82 */ /* 0x002fe20008000000 */
[----:B------:R-:W-:Y:S01]  /*a240*/  UMOV UR10, UR15 ;  /* 0x0000000f000a7c82 */ /* 0x000fe20008000000 */
[----:B------:R-:W-:Y:S01]  /*a250*/  UMOV UR15, 0x1c0 ;  /* 0x000001c0000f7882 */ /* 0x000fe20000000000 */
[----:B------:R1:W-:Y:S02]  /*a260*/  UTMALDG.4D [UR8], [UR4], desc[UR6] ;  /* 0x00000608040075b4 */ /* 0x0003e40008019000 */
[----:B-1----:R-:W-:Y:S01]  /*a270*/  UMOV UR8, UR14 ;  /* 0x0000000e00087c82 */ /* 0x002fe20008000000 */
[----:B------:R-:W-:Y:S02]  /*a280*/  UMOV UR10, UR15 ;  /* 0x0000000f000a7c82 */ /* 0x000fe40008000000 */
[----:B------:R2:W-:Y:S02]  /*a290*/  UTMALDG.4D [UR8], [UR4], desc[UR6] ;  /* 0x00000608040075b4 */ /* 0x0005e40008019000 */
[----:B--2---:R-:W-:Y:S01]  /*a2a0*/  NOP ;  /* 0x0000000000007918 */ /* 0x004fe20000000000 */
.L_x_71:
[----:B------:R-:W-:Y:S05]  /*a2b0*/  BSYNC B1 ;  /* 0x0000000000017941 */ /* 0x000fea0003800000 */
.L_x_70:
[----:B-1----:R-:W-:Y:S01]  /*a2c0*/  IADD3 R9, R16, 0x1, RZ ;  /* 0x0000000110097810 */ /* 0x002fe20007ffe0ff */
[----:B------:R-:W-:Y:S03]  /*a2d0*/  BSSY B1, `(.L_x_77) ;  /* 0x000007d000017945 */ /* 0x000fe60003800000 */
[----:B------:R-:W-:-:S04]  /*a2e0*/  ISETP.NE.AND P1, PT, R9, 0x2, PT ;  /* 0x000000020900780c */ /* 0x000fc80003f25270 */
[----:B------:R-:W-:Y:S02]  /*a2f0*/  SEL R2, RZ, 0x1, P1 ;  /* 0x00000001ff027807 */ /* 0x000fe40000800000 */
[----:B------:R-:W-:Y:S02]  /*a300*/  SEL R9, R9, RZ, P1 ;  /* 0x000000ff09097207 */ /* 0x000fe40000800000 */
[----:B------:R-:W-:Y:S01]  /*a310*/  LOP3.LUT R17, R17, R2, RZ, 0x3c, !PT ;  /* 0x0000000211117212 */ /* 0x000fe200078e3cff */
[----:B------:R-:W-:Y:S06]  /*a320*/  @!P6 BRA `(.L_x_78) ;  /* 0x0000000400dce947 */ /* 0x000fec0003800000 */
[----:B------:R-:W-:Y:S01]  /*a330*/  IADD3 R10, R8, -0x1, RZ ;  /* 0xffffffff080a7810 */ /* 0x000fe20007ffe0ff */
[----:B------:R-:W-:Y:S06]  /*a340*/  @!P0 BRA `(.L_x_79) ;  /* 0x0000000000488947 */ /* 0x000fec0003800000 */
[----:B------:R-:W1:Y:S01]  /*a350*/  LDC R5, c[0x0][0x41c] ;  /* 0x00010700ff057b82 */ /* 0x000e620000000800 */
[----:B------:R-:W-:Y:S02]  /*a360*/  ULDC.64 UR4, c[0x0][0x408] ;  /* 0x0001020000047ab9 */ /* 0x000fe40000000a00 */
[----:B------:R-:W-:-:S04]  /*a370*/  IMAD R11, R7, UR4, RZ ;  /* 0x00000004070b7c24 */ /* 0x000fc8000f8e02ff */
[----:B------:R-:W-:Y:S01]  /*a380*/  IMAD R11, R6, UR5, R11 ;  /* 0x00000005060b7c24 */ /* 0x000fe2000f8e020b */
[----:B-1----:R-:W-:-:S13]  /*a390*/  ISETP.NE.AND P1, PT, R5, 0x1, PT ;  /* 0x000000010500780c */ /* 0x002fda0003f25270 */
[----:B------:R-:W1:Y:S02]  /*a3a0*/  @P1 LDC.64 R2, c[0x0][0x420] ;  /* 0x00010800ff021b82 */ /* 0x000e640000000a00 */
[----:B-1----:R-:W-:-:S04]  /*a3b0*/  @P1 IMAD.HI.U32 R4, R10, R2, RZ ;  /* 0x000000020a041227 */ /* 0x002fc800078e00ff */
[----:B------:R-:W-:Y:S01]  /*a3c0*/  IMAD.MOV.U32 R2, RZ, RZ, R10 ;  /* 0x000000ffff027224 */ /* 0x000fe200078e000a */
[----:B------:R-:W-:-:S04]  /*a3d0*/  @P1 SHF.R.U32.HI R2, RZ, R3, R4 ;  /* 0x00000003ff021219 */ /* 0x000fc80000011604 */
[----:B------:R-:W-:-:S05]  /*a3e0*/  IADD3 R3, -R2, RZ, RZ ;  /* 0x000000ff02037210 */ /* 0x000fca0007ffe1ff */
[----:B------:R-:W-:Y:S01]  /*a3f0*/  IMAD R10, R5, R3, R10 ;  /* 0x00000003050a7224 */ /* 0x000fe200078e020a */
[--C-:B------:R-:W-:Y:S01]  /*a400*/  SHF.R.S32.HI R3, RZ, 0x1f, R2.reuse ;  /* 0x0000001fff037819 */ /* 0x100fe20000011402 */
[----:B------:R-:W1:Y:S02]  /*a410*/  LDC.64 R4, c[0x0][0x3f8] ;  /* 0x0000fe00ff047b82 */ /* 0x000e640000000a00 */
[----:B------:R-:W-:-:S05]  /*a420*/  IMAD.WIDE.U32 R2, R6, UR4, R2 ;  /* 0x0000000406027c25 */ /* 0x000fca000f8e0002 */
[----:B------:R-:W-:Y:S02]  /*a430*/  IADD3 R11, R11, R3, RZ ;  /* 0x000000030b0b7210 */ /* 0x000fe40007ffe0ff */
[----:B-1----:R-:W-:-:S04]  /*a440*/  LEA R4, P1, R2, R4, 0x2 ;  /* 0x0000000402047211 */ /* 0x002fc800078210ff */
[----:B------:R-:W-:-:S05]  /*a450*/  LEA.HI.X R5, R2, R5, R11, 0x2, P1 ;  /* 0x0000000502057211 */ /* 0x000fca00008f140b */
[----:B------:R1:W5:Y:S04]  /*a460*/  LDG.E R4, desc[UR48][R4.64] ;  /* 0x0000003004047981 */ /* 0x000368000c1e1900 */
.L_x_79:
        /* <DEDUP_REMOVED lines=10> */
.L_x_113:
        /* <DEDUP_REMOVED lines=8> */
.L_x_81:
[----:B------:R-:W2:Y:S01]  /*a590*/  S2R R11, SR_CgaCtaId ;  /* 0x00000000000b7919 */ /* 0x000ea20000008800 */
        /* <DEDUP_REMOVED lines=12> */
[----:B--2---:R-:W-:-:S05]  /*a660*/  LEA R5, R11, R5, 0x18 ;  /* 0x000000050b057211 */ /* 0x004fca00078ec0ff */
[----:B------:R-:W-:-:S05]  /*a670*/  IMAD R5, R9, 0x2000, R5 ;  /* 0x0000200009057824 */ /* 0x000fca00078e0205 */
[----:B------:R-:W-:-:S13]  /*a680*/  R2UR UR8, R5 ;  /* 0x00000000050872ca */ /* 0x000fda00000e0000 */
[----:B------:R-:W-:-:S09]  /*a690*/  UIADD3 UR8, UR8, 0x22400, URZ ;  /* 0x0002240008087890 */ /* 0x000fd2000fffe03f */
[----:B------:R2:W-:Y:S01]  /*a6a0*/  UTMALDG.4D [UR8], [UR4], desc[UR6] ;  /* 0x00000608040075b4 */ /* 0x0005e20008019000 */
[----:B------:R-:W3:Y:S02]  /*a6b0*/  SYNCS.PHASECHK.TRANS64.TRYWAIT P2, [R3+URZ+0x28c60], R2 ;  /* 0x028c6002030075a7 */ /* 0x000ee4000804017f */
[----:B--23--:R-:W-:Y:S05]  /*a6c0*/  @!P2 BRA `(.L_x_82) ;  /* 0x0000000c00b4a947 */ /* 0x00cfea0003800000 */
.L_x_114:
        /* <DEDUP_REMOVED lines=8> */
.L_x_83:
        /* <DEDUP_REMOVED lines=52> */
[----:B-1----:R-:W-:Y:S01]  /*aa90*/  NOP ;  /* 0x0000000000007918 */ /* 0x002fe20000000000 */
.L_x_78:
[----:B------:R-:W-:Y:S05]  /*aaa0*/  BSYNC B1 ;  /* 0x0000000000017941 */ /* 0x000fea0003800000 */
.L_x_77:
[C---:B------:R-:W-:Y:S01]  /*aab0*/  ISETP.GT.AND P2, PT, R8.reuse, 0x1, PT ;  /* 0x000000010800780c */ /* 0x040fe20003f44270 */
[----:B------:R-:W-:Y:S01]  /*aac0*/  VIADD R8, R8, 0xfffffffe ;  /* 0xfffffffe08087836 */ /* 0x000fe20000000000 */
[----:B------:R-:W-:-:S04]  /*aad0*/  IADD3 R9, R9, 0x1, RZ ;  /* 0x0000000109097810 */ /* 0x000fc80007ffe0ff */
[----:B------:R-:W-:-:S04]  /*aae0*/  ISETP.NE.AND P1, PT, R9, 0x2, PT ;  /* 0x000000020900780c */ /* 0x000fc80003f25270 */
[----:B------:R-:W-:Y:S02]  /*aaf0*/  SEL R2, RZ, 0x1, P1 ;  /* 0x00000001ff027807 */ /* 0x000fe40000800000 */
[----:B------:R-:W-:Y:S02]  /*ab00*/  SEL R16, R9, RZ, P1 ;  /* 0x000000ff09107207 */ /* 0x000fe40000800000 */
[----:B------:R-:W-:Y:S01]  /*ab10*/  LOP3.LUT R17, R17, R2, RZ, 0x3c, !PT ;  /* 0x0000000211117212 */ /* 0x000fe200078e3cff */
[----:B------:R-:W-:Y:S06]  /*ab20*/  @P2 BRA `(.L_x_84) ;  /* 0xffffffec00fc2947 */ /* 0x000fec000383ffff */
.L_x_69:
[----:B------:R-:W-:Y:S05]  /*ab30*/  BSYNC B0 ;  /* 0x0000000000007941 */ /* 0x000fea0003800000 */
.L_x_60:
[----:B------:R-:W2:Y:S01]  /*ab40*/  LDL.LU R2, [R1+0xc] ;  /* 0x00000c0001027983 */ /* 0x000ea20000300800 */
[----:B------:R-:W-:-:S03]  /*ab50*/  ULDC UR4, c[0x0][0xda4] ;  /* 0x0003690000047ab9 */ /* 0x000fc60000000800 */
[----:B------:R-:W3:Y:S01]  /*ab60*/  LDL.LU R0, [R1+0x18] ;  /* 0x0000180001007983 */ /* 0x000ee20000300800 */
[----:B--2---:R-:W-:Y:S02]  /*ab70*/  IADD3 R2, R2, UR36, RZ ;  /* 0x0000002402027c10 */ /* 0x004fe4000fffe0ff */
[----:B---3--:R-:W-:-:S03]  /*ab80*/  IADD3 R0, R0, 0x1, RZ ;  /* 0x0000000100007810 */ /* 0x008fc60007ffe0ff */
[----:B------:R2:W-:Y:S01]  /*ab90*/  STL [R1+0xc], R2 ;  /* 0x00000c0201007387 */ /* 0x0005e20000100800 */
[----:B------:R-:W-:-:S03]  /*aba0*/  ISETP.GE.AND P0, PT, R2, UR4, PT ;  /* 0x0000000402007c0c */ /* 0x000fc6000bf06270 */
[----:B------:R2:W-:Y:S10]  /*abb0*/  STL [R1+0x18], R0 ;  /* 0x0000180001007387 */ /* 0x0005f40000100800 */
[----:B--2---:R-:W-:Y:S05]  /*abc0*/  @!P0 BRA `(.L_x_85) ;  /* 0xffffffd000c48947 */ /* 0x004fea000383ffff */
[----:B------:R-:W-:-:S07]  /*abd0*/  LOP3.LUT R2, R0, 0x1, RZ, 0xc, !PT ;  /* 0x0000000100027812 */ /* 0x000fce00078e0cff */
.L_x_43:
[----:B------:R-:W2:Y:S01]  /*abe0*/  S2R R3, SR_CgaCtaId ;  /* 0x0000000000037919 */ /* 0x000ea20000008800 */
[----:B------:R-:W-:Y:S01]  /*abf0*/  MOV R0, 0x400 ;  /* 0x0000040000007802 */ /* 0x000fe20000000f00 */
[----:B------:R-:W-:Y:S03]  /*ac00*/  BSSY B0, `(.L_x_86) ;  /* 0x0000005000007945 */ /* 0x000fe60003800000 */
[----:B--2---:R-:W-:Y:S02]  /*ac10*/  LEA R0, R3, R0, 0x18 ;  /* 0x0000000003007211 */ /* 0x004fe400078ec0ff */
[----:B------:R-:W-:-:S04]  /*ac20*/  SHF.L.U32 R3, R2, 0x1f, RZ ;  /* 0x0000001f02037819 */ /* 0x000fc800000006ff */
[----:B------:R-:W2:Y:S02]  /*ac30*/  SYNCS.PHASECHK.TRANS64.TRYWAIT P0, [R0+URZ+0x28c20], R3 ;  /* 0x028c2003000075a7 */ /* 0x000ea4000800017f */
[----:B--2---:R-:W-:Y:S05]  /*ac40*/  @!P0 BRA `(.L_x_87) ;  /* 0x0000000800688947 */ /* 0x004fea0003800000 */
.L_x_115:
[----:B------:R-:W-:Y:S05]  /*ac50*/  BSYNC B0 ;  /* 0x0000000000007941 */ /* 0x000fea0003800000 */
.L_x_86:
[----:B------:R-:W-:-:S03]  /*ac60*/  UMOV UR4, 0xffffffff ;  /* 0xffffffff00047882 */ /* 0x000fc60000000000 */
[----:B------:R-:W-:Y:S05]  /*ac70*/  BRA.DIV UR4, `(.L_x_88) ;  /* 0x0000000a04707947 */ /* 0x000fea000b800000 */
[----:B------:R-:W3:Y:S02]  /*ac80*/  S2R R2, SR_TID.X ;  /* 0x0000000000027919 */ /* 0x000ee40000002100 */
[----:B---3--:R-:W-:-:S04]  /*ac90*/  SHF.R.U32.HI R2, RZ, 0x5, R2 ;  /* 0x00000005ff027819 */ /* 0x008fc80000011602 */
[----:B------:R-:W-:-:S05]  /*aca0*/  LOP3.LUT R2, R2, 0x3, RZ, 0xc0, !PT ;  /* 0x0000000302027812 */ /* 0x000fca00078ec0ff */
[----:B------:R3:W4:Y:S02]  /*acb0*/  SHFL.IDX PT, R14, R2, RZ, 0x1f ;  /* 0x00001fff020e7589 */ /* 0x00072400000e0000 */
.L_x_118:
[----:B----4-:R-:W-:Y:S01]  /*acc0*/  ISETP.NE.AND P0, PT, R14, RZ, PT ;  /* 0x000000ff0e00720c */ /* 0x010fe20003f05270 */
[----:B------:R-:W-:-:S12]  /*acd0*/  BSSY B0, `(.L_x_89) ;  /* 0x0000024000007945 */ /* 0x000fd80003800000 */
[----:B------:R-:W-:Y:S05]  /*ace0*/  @P0 BRA `(.L_x_90) ;  /* 0x0000000000880947 */ /* 0x000fea0003800000 */
[----:B------:R-:W-:-:S03]  /*acf0*/  UMOV UR4, 0xffffffff ;  /* 0xffffffff00047882 */ /* 0x000fc60000000000 */
[----:B------:R-:W-:Y:S05]  /*ad00*/  BRA.DIV UR4, `(.L_x_91) ;  /* 0x0000000a04807947 */ /* 0x000fea000b800000 */
[----:B------:R-:W-:-:S13]  /*ad10*/  ELECT P6, URZ, PT ;  /* 0x00000000003f782f */ /* 0x000fda00038c0000 */
.L_x_121:
[----:B------:R-:W-:Y:S05]  /*ad20*/  @!P6 BRA `(.L_x_90) ;  /* 0x000000000078e947 */ /* 0x000fea0003800000 */
[----:B------:R-:W-:-:S06]  /*ad30*/  ULOP3.LUT UR4, UR38, 0x2, URZ, 0xfc, !UPT ;  /* 0x0000000226047892 */ /* 0x000fcc000f8efc3f */
[----:B---3--:R-:W-:-:S04]  /*ad40*/  MOV R2, UR4 ;  /* 0x0000000400027c02 */ /* 0x008fc80008000f00 */
[----:B------:R-:W-:-:S13]  /*ad50*/  ISETP.NE.AND P2, PT, R2, 0x3, PT ;  /* 0x000000030200780c */ /* 0x000fda0003f45270 */
[----:B------:R-:W-:Y:S05]  /*ad60*/  @!P2 BRA `(.L_x_92) ;  /* 0x000000000004a947 */ /* 0x000fea0003800000 */
[----:B------:R-:W-:Y:S01]  /*ad70*/  BPT.TRAP 0x1 ;  /* 0x000000040000795c */ /* 0x000fe20000300000 */
.L_x_92:
[----:B--2---:R-:W-:Y:S02]  /*ad80*/  IADD3 R3, R0, 0x28c40, RZ ;  /* 0x00028c4000037810 */ /* 0x004fe40007ffe0ff */
[----:B------:R-:W-:Y:S02]  /*ad90*/  SHF.L.U32 R5, R17, 0x1f, RZ ;  /* 0x0000001f11057819 */ /* 0x000fe400000006ff */
[C---:B------:R-:W-:Y:S01]  /*ada0*/  IADD3 R2, R16.reuse, 0x1, RZ ;  /* 0x0000000110027810 */ /* 0x040fe20007ffe0ff */
[----:B------:R-:W-:-:S03]  /*adb0*/  IMAD R6, R16, 0x8, R3 ;  /* 0x0000000810067824 */ /* 0x000fc600078e0203 */
[----:B------:R-:W-:Y:S01]  /*adc0*/  ISETP.NE.AND P1, PT, R2, 0x2, PT ;  /* 0x000000020200780c */ /* 0x000fe20003f25270 */
[----:B------:R-:W2:Y:S03]  /*add0*/  SYNCS.PHASECHK.TRANS64.TRYWAIT P0, [R6+URZ], R5 ;  /* 0x00000005060075a7 */ /* 0x000ea6000800017f */
[----:B------:R-:W-:-:S04]  /*ade0*/  SEL R4, RZ, 0x1, P1 ;  /* 0x00000001ff047807 */ /* 0x000fc80000800000 */
[----:B------:R-:W-:Y:S02]  /*adf0*/  LOP3.LUT R17, R17, R4, RZ, 0x3c, !PT ;  /* 0x0000000411117212 */ /* 0x000fe400078e3cff */
[----:B------:R-:W-:Y:S02]  /*ae00*/  SEL R4, R2, RZ, P1 ;  /* 0x000000ff02047207 */ /* 0x000fe40000800000 */
[----:B------:R-:W-:Y:S02]  /*ae10*/  SHF.L.U32 R2, R17, 0x1f, RZ ;  /* 0x0000001f11027819 */ /* 0x000fe400000006ff */
[----:B------:R-:W-:Y:S01]  /*ae20*/  LEA R3, R4, R3, 0x3 ;  /* 0x0000000304037211 */ /* 0x000fe200078e18ff */
[----:B--2---:R-:W-:Y:S06]  /*ae30*/  @!P0 BRA `(.L_x_93) ;  /* 0x0000000800548947 */ /* 0x004fec0003800000 */
.L_x_122:
[----:B------:R-:W3:Y:S02]  /*ae40*/  SYNCS.PHASECHK.TRANS64.TRYWAIT P0, [R3+URZ], R2 ;  /* 0x00000002030075a7 */ /* 0x000ee4000800017f */
[----:B---3--:R-:W-:Y:S05]  /*ae50*/  @!P0 BRA `(.L_x_94) ;  /* 0x0000000800608947 */ /* 0x008fea0003800000 */
.L_x_123:
[----:B------:R-:W-:Y:S05]  /*ae60*/  @!P2 BRA `(.L_x_95) ;  /* 0x000000000004a947 */ /* 0x000fea0003800000 */
[----:B------:R-:W-:Y:S01]  /*ae70*/  BPT.TRAP 0x1 ;  /* 0x000000040000795c */ /* 0x000fe20000300000 */
.L_x_95:
[----:B---3--:R-:W-:-:S04]  /*ae80*/  IADD3 R3, R0, 0x28c60, RZ ;  /* 0x00028c6000037810 */ /* 0x008fc80007ffe0ff */
[----:B------:R-:W-:-:S04]  /*ae90*/  LEA R16, R16, R3, 0x3 ;  /* 0x0000000310107211 */ /* 0x000fc800078e18ff */
[----:B------:R-:W3:Y:S02]  /*aea0*/  SYNCS.PHASECHK.TRANS64.TRYWAIT P0, [R16+URZ], R5 ;  /* 0x00000005100075a7 */ /* 0x000ee4000800017f */
[----:B---3--:R-:W-:Y:S05]  /*aeb0*/  @!P0 BRA `(.L_x_96) ;  /* 0x00000008005c8947 */ /* 0x008fea0003800000 */
.L_x_124:
[----:B------:R-:W-:-:S07]  /*aec0*/  IMAD R3, R4, 0x8, R3 ;  /* 0x0000000804037824 */ /* 0x000fce00078e0203 */
.L_x_97:
[----:B----4-:R4:W1:Y:S02]  /*aed0*/  SYNCS.PHASECHK.TRANS64.TRYWAIT P0, [R3+URZ], R2 ;  /* 0x00000002030075a7 */ /* 0x010864000800017f */
[----:B-1----:R-:W-:Y:S05]  /*aee0*/  @!P0 NANOSLEEP.SYNCS 0x989680 ;  /* 0x009896800000895d */ /* 0x002fea0003900000 */
[----:B------:R-:W1:Y:S02]  /*aef0*/  @!P0 SYNCS.PHASECHK.TRANS64 P0, [R3+URZ], R2 ;  /* 0x00000002030085a7 */ /* 0x000e64000800007f */
[----:B-1----:R-:W-:Y:S05]  /*af00*/  @!P0 BRA `(.L_x_97) ;  /* 0xfffffffc00f08947 */ /* 0x002fea000383ffff */
.L_x_90:
[----:B------:R-:W-:Y:S05]  /*af10*/  BSYNC B0 ;  /* 0x0000000000007941 */ /* 0x000fea0003800000 */
.L_x_89:
[----:B------:R-:W-:Y:S05]  /*af20*/  EXIT ;  /* 0x000000000000794d */ /* 0x000fea0003800000 */
.L_x_11:
[----:B-1----:R-:W-:-:S04]  /*af30*/  MOV R3, UR16 ;  /* 0x0000001000037c02 */ /* 0x002fc80008000f00 */
[----:B------:R1:W2:Y:S03]  /*af40*/  SYNCS.PHASECHK.TRANS64.TRYWAIT P0, [R3+URZ+0x28c50], R0 ;  /* 0x028c5000030075a7 */ /* 0x0002a6000800017f */
[----:B--2---:R-:W-:Y:S05]  /*af50*/  @!P0 NANOSLEEP.SYNCS 0x989680 ;  /* 0x009896800000895d */ /* 0x004fea0003900000 */
[----:B------:R-:W2:Y:S02]  /*af60*/  @!P0 SYNCS.PHASECHK.TRANS64 P0, [R3+URZ+0x28c50], R0 ;  /* 0x028c5000030085a7 */ /* 0x000ea4000800007f */
[----:B--2---:R-:W-:Y:S05]  /*af70*/  @!P0 BRA `(.L_x_11) ;  /* 0xfffffffc00ec8947 */ /* 0x004fea000383ffff */
[----:B------:R-:W-:Y:S05]  /*af80*/  BRA `(.L_x_98) ;  /* 0xffffff6000787947 */ /* 0x000fea000383ffff */
.L_x_16:
[----:B--2---:R-:W-:-:S04]  /*af90*/  MOV R4, UR6 ;  /* 0x0000000600047c02 */ /* 0x004fc80008000f00 */
[----:B------:R2:W3:Y:S03]  /*afa0*/  SYNCS.PHASECHK.TRANS64.TRYWAIT P0, [R4+URZ+0x28c50], R3 ;  /* 0x028c5003040075a7 */ /* 0x0004e6000800017f */
[----:B---3--:R-:W-:Y:S05]  /*afb0*/  @!P0 NANOSLEEP.SYNCS 0x989680 ;  /* 0x009896800000895d */ /* 0x008fea0003900000 */
[----:B------:R-:W3:Y:S02]  /*afc0*/  @!P0 SYNCS.PHASECHK.TRANS64 P0, [R4+URZ+0x28c50], R3 ;  /* 0x028c5003040085a7 */ /* 0x000ee4000800007f */
[----:B---3--:R-:W-:Y:S05]  /*afd0*/  @!P0 BRA `(.L_x_16) ;  /* 0xfffffffc00ec8947 */ /* 0x008fea000383ffff */
[----:B------:R-:W-:Y:S05]  /*afe0*/  BRA `(.L_x_15) ;  /* 0xffffff6c008c7947 */ /* 0x000fea000383ffff */
.L_x_20:
[----:B-1----:R-:W-:-:S04]  /*aff0*/  MOV R3, UR46 ;  /* 0x0000002e00037c02 */ /* 0x002fc80008000f00 */
[----:B------:R1:W2:Y:S03]  /*b000*/  SYNCS.PHASECHK.TRANS64.TRYWAIT P1, [R3+URZ+0x28c00], R0 ;  /* 0x028c0000030075a7 */ /* 0x0002a6000802017f */
[----:B--2---:R-:W-:Y:S05]  /*b010*/  @!P1 NANOSLEEP.SYNCS 0x989680 ;  /* 0x009896800000995d */ /* 0x004fea0003900000 */
[----:B------:R-:W2:Y:S02]  /*b020*/  @!P1 SYNCS.PHASECHK.TRANS64 P1, [R3+URZ+0x28c00], R0 ;  /* 0x028c0000030095a7 */ /* 0x000ea4000802007f */
[----:B--2---:R-:W-:Y:S05]  /*b030*/  @!P1 BRA `(.L_x_20) ;  /* 0xfffffffc00ec9947 */ /* 0x004fea000383ffff */
[----:B------:R-:W-:Y:S05]  /*b040*/  BRA `(.L_x_99) ;  /* 0xffffff7800dc7947 */ /* 0x000fea000383ffff */
.L_x_24:
[----:B---3--:R3:W4:Y:S02]  /*b050*/  SYNCS.PHASECHK.TRANS64.TRYWAIT P1, [R7+URZ+0x28c30], R8 ;  /* 0x028c3008070075a7 */ /* 0x008724000802017f */
[----:B----4-:R-:W-:Y:S05]  /*b060*/  @!P1 NANOSLEEP.SYNCS 0x989680 ;  /* 0x009896800000995d */ /* 0x010fea0003900000 */
[----:B------:R-:W4:Y:S02]  /*b070*/  @!P1 SYNCS.PHASECHK.TRANS64 P1, [R7+URZ+0x28c30], R8 ;  /* 0x028c3008070095a7 */ /* 0x000f24000802007f */
[----:B----4-:R-:W-:Y:S05]  /*b080*/  @!P1 BRA `(.L_x_24) ;  /* 0xfffffffc00f09947 */ /* 0x010fea000383ffff */
[----:B------:R-:W-:Y:S05]  /*b090*/  BRA `(.L_x_23) ;  /* 0xffffff7800f87947 */ /* 0x000fea000383ffff */
.L_x_28:
[----:B----4-:R4:W1:Y:S02]  /*b0a0*/  SYNCS.PHASECHK.TRANS64.TRYWAIT P2, [R7+URZ+0x28c50], R8 ;  /* 0x028c5008070075a7 */ /* 0x010864000804017f */
[----:B-1----:R-:W-:Y:S05]  /*b0b0*/  @!P2 NANOSLEEP.SYNCS 0x989680 ;  /* 0x009896800000a95d */ /* 0x002fea0003900000 */
[----:B------:R-:W1:Y:S02]  /*b0c0*/  @!P2 SYNCS.PHASECHK.TRANS64 P2, [R7+URZ+0x28c50], R8 ;  /* 0x028c50080700a5a7 */ /* 0x000e64000804007f */
[----:B-1----:R-:W-:Y:S05]  /*b0d0*/  @!P2 BRA `(.L_x_28) ;  /* 0xfffffffc00f0a947 */ /* 0x002fea000383ffff */
[----:B------:R-:W-:Y:S05]  /*b0e0*/  BRA `(.L_x_27) ;  /* 0xffffff9000107947 */ /* 0x000fea000383ffff */
.L_x_33:
[----:B---3--:R-:W-:-:S04]  /*b0f0*/  MOV R4, UR23 ;  /* 0x0000001700047c02 */ /* 0x008fc80008000f00 */
[----:B------:R3:W4:Y:S03]  /*b100*/  SYNCS.PHASECHK.TRANS64.TRYWAIT P3, [R4+URZ+0x28c30], R7 ;  /* 0x028c3007040075a7 */ /* 0x000726000806017f */
[----:B----4-:R-:W-:Y:S05]  /*b110*/  @!P3 NANOSLEEP.SYNCS 0x989680 ;  /* 0x009896800000b95d */ /* 0x010fea0003900000 */
[----:B------:R-:W4:Y:S02]  /*b120*/  @!P3 SYNCS.PHASECHK.TRANS64 P3, [R4+URZ+0x28c30], R7 ;  /* 0x028c30070400b5a7 */ /* 0x000f24000806007f */
[----:B----4-:R-:W-:Y:S05]  /*b130*/  @!P3 BRA `(.L_x_33) ;  /* 0xfffffffc00ecb947 */ /* 0x010fea000383ffff */
[----:B------:R-:W-:Y:S05]  /*b140*/  BRA `(.L_x_32) ;  /* 0xffffff9000f47947 */ /* 0x000fea000383ffff */
.L_x_37:
[----:B---3--:R3:W4:Y:S02]  /*b150*/  SYNCS.PHASECHK.TRANS64.TRYWAIT P3, [R168+URZ+0x28c50], R7 ;  /* 0x028c5007a80075a7 */ /* 0x008724000806017f */
[----:B----4-:R-:W-:Y:S05]  /*b160*/  @!P3 NANOSLEEP.SYNCS 0x989680 ;  /* 0x009896800000b95d */ /* 0x010fea0003900000 */
[----:B------:R-:W4:Y:S02]  /*b170*/  @!P3 SYNCS.PHASECHK.TRANS64 P3, [R168+URZ+0x28c50], R7 ;  /* 0x028c5007a800b5a7 */ /* 0x000f24000806007f */
[----:B----4-:R-:W-:Y:S05]  /*b180*/  @!P3 BRA `(.L_x_37) ;  /* 0xfffffffc00f0b947 */ /* 0x010fea000383ffff */
[----:B------:R-:W-:Y:S05]  /*b190*/  BRA `(.L_x_36) ;  /* 0xffffffac00287947 */ /* 0x000fea000383ffff */
.L_x_48:
[----:B------:R-:W1:Y:S01]  /*b1a0*/  S2R R5, SR_TID.X ;  /* 0x0000000000057919 */ /* 0x000e620000002100 */
[----:B------:R-:W-:Y:S01]  /*b1b0*/  BSSY B0, `(.L_x_100) ;  /* 0x000000a000007945 */ /* 0x000fe20003800000 */
[----:B------:R-:W-:Y:S02]  /*b1c0*/  MOV R12, RZ ;  /* 0x000000ff000c7202 */ /* 0x000fe40000000f00 */
[----:B------:R-:W-:Y:S02]  /*b1d0*/  MOV R11, 0x1f ;  /* 0x0000001f000b7802 */ /* 0x000fe40000000f00 */
[----:B------:R-:W-:Y:S02]  /*b1e0*/  MOV R15, 0xffffffff ;  /* 0xffffffff000f7802 */ /* 0x000fe40000000f00 */
[----:B-1----:R-:W-:-:S04]  /*b1f0*/  SHF.R.U32.HI R5, RZ, 0x5, R5 ;  /* 0x00000005ff057819 */ /* 0x002fc80000011605 */
[----:B------:R-:W-:-:S05]  /*b200*/  LOP3.LUT R5, R5, 0x3, RZ, 0xc0, !PT ;  /* 0x0000000305057812 */ /* 0x000fca00078ec0ff */
[----:B------:R-:W-:-:S07]  /*b210*/  IMAD.MOV.U32 R13, RZ, RZ, R5 ;  /* 0x000000ffff0d7224 */ /* 0x000fce00078e0005 */
[----:B------:R-:W-:Y:S05]  /*b220*/  WARPSYNC.COLLECTIVE R15, `(.L_x_101) ;  /* 0x000000000f087348 */ /* 0x000fea0003c00000 */
[----:B------:R1:W2:Y:S02]  /*b230*/  SHFL.IDX P6, R14, R13, R12, R11 ;  /* 0x0000000c0d0e7389 */ /* 0x0002a400000c000b */
[----:B-12---:R-:W-:Y:S01]  /*b240*/  ENDCOLLECTIVE ;  /* 0x000000000000791b */ /* 0x006fe20003800000 */
.L_x_101:
[----:B------:R-:W-:Y:S05]  /*b250*/  BSYNC B0 ;  /* 0x0000000000007941 */ /* 0x000fea0003800000 */
.L_x_100:
[----:B------:R-:W-:Y:S05]  /*b260*/  BRA `(.L_x_102) ;  /* 0xffffffd400387947 */ /* 0x000fea000383ffff */
.L_x_49:
[----:B------:R-:W-:Y:S01]  /*b270*/  BSSY B0, `(.L_x_103) ;  /* 0x0000006000007945 */ /* 0x000fe20003800000 */
[----:B------:R-:W-:-:S07]  /*b280*/  MOV R15, 0xffffffff ;  /* 0xffffffff000f7802 */ /* 0x000fce0000000f00 */
[----:B------:R-:W-:Y:S05]  /*b290*/  WARPSYNC.COLLECTIVE R15, `(.L_x_104) ;  /* 0x000000000f0c7348 */ /* 0x000fea0003c00000 */
[----:B------:R-:W-:Y:S02]  /*b2a0*/  ELECT P6, UR62, PT ;  /* 0x00000000003e782f */ /* 0x000fe400038c0000 */
[----:B------:R-:W-:Y:S01]  /*b2b0*/  MOV R14, UR62 ;  /* 0x0000003e000e7c02 */ /* 0x000fe20008000f00 */
[----:B------:R-:W-:Y:S10]  /*b2c0*/  ENDCOLLECTIVE ;  /* 0x000000000000791b */ /* 0x000ff40003800000 */
.L_x_104:
[----:B------:R-:W-:Y:S05]  /*b2d0*/  BSYNC B0 ;  /* 0x0000000000007941 */ /* 0x000fea0003800000 */
.L_x_103:
[----:B------:R-:W-:Y:S05]  /*b2e0*/  BRA `(.L_x_105) ;  /* 0xffffffd400307947 */ /* 0x000fea000383ffff */
.L_x_52:
[----:B--2---:R2:W3:Y:S02]  /*b2f0*/  SYNCS.PHASECHK.TRANS64.TRYWAIT P1, [R5+URZ+0x28c40], R10 ;  /* 0x028c400a050075a7 */ /* 0x0044e4000802017f */
[----:B---3--:R-:W-:Y:S05]  /*b300*/  @!P1 NANOSLEEP.SYNCS 0x989680 ;  /* 0x009896800000995d */ /* 0x008fea0003900000 */
[----:B------:R-:W3:Y:S02]  /*b310*/  @!P1 SYNCS.PHASECHK.TRANS64 P1, [R5+URZ+0x28c40], R10 ;  /* 0x028c400a050095a7 */ /* 0x000ee4000802007f */
[----:B---3--:R-:W-:Y:S05]  /*b320*/  @!P1 BRA `(.L_x_52) ;  /* 0xfffffffc00f09947 */ /* 0x008fea000383ffff */
[----:B------:R-:W-:Y:S05]  /*b330*/  BRA `(.L_x_106) ;  /* 0xffffffd400907947 */ /* 0x000fea000383ffff */
.L_x_55:
[----:B--2---:R-:W2:Y:S01]  /*b340*/  S2R R10, SR_CgaCtaId ;  /* 0x00000000000a7919 */ /* 0x004ea20000008800 */
[----:B------:R-:W-:-:S04]  /*b350*/  MOV R8, 0x400 ;  /* 0x0000040000087802 */ /* 0x000fc80000000f00 */
[----:B--2---:R-:W-:-:S04]  /*b360*/  LEA R8, R10, R8, 0x18 ;  /* 0x000000080a087211 */ /* 0x004fc800078ec0ff */
[----:B------:R2:W3:Y:S03]  /*b370*/  SYNCS.PHASECHK.TRANS64.TRYWAIT P1, [R8+URZ+0x28c20], R5 ;  /* 0x028c2005080075a7 */ /* 0x0004e6000802017f */
[----:B---3--:R-:W-:Y:S05]  /*b380*/  @!P1 NANOSLEEP.SYNCS 0x989680 ;  /* 0x009896800000995d */ /* 0x008fea0003900000 */
[----:B------:R-:W3:Y:S02]  /*b390*/  @!P1 SYNCS.PHASECHK.TRANS64 P1, [R8+URZ+0x28c20], R5 ;  /* 0x028c2005080095a7 */ /* 0x000ee4000802007f */
[----:B---3--:R-:W-:Y:S05]  /*b3a0*/  @!P1 BRA `(.L_x_55) ;  /* 0xfffffffc00e49947 */ /* 0x008fea000383ffff */
[----:B------:R-:W-:Y:S05]  /*b3b0*/  BRA `(.L_x_107) ;  /* 0xffffffd800547947 */ /* 0x000fea000383ffff */
.L_x_58:
[----:B--2---:R2:W3:Y:S02]  /*b3c0*/  SYNCS.PHASECHK.TRANS64.TRYWAIT P1, [R8+URZ+0x28c60], R5 ;  /* 0x028c6005080075a7 */ /* 0x0044e4000802017f */
[----:B---3--:R-:W-:Y:S05]  /*b3d0*/  @!P1 NANOSLEEP.SYNCS 0x989680 ;  /* 0x009896800000995d */ /* 0x008fea0003900000 */
[----:B------:R-:W3:Y:S02]  /*b3e0*/  @!P1 SYNCS.PHASECHK.TRANS64 P1, [R8+URZ+0x28c60], R5 ;  /* 0x028c6005080095a7 */ /* 0x000ee4000802007f */
[----:B---3--:R-:W-:Y:S05]  /*b3f0*/  @!P1 BRA `(.L_x_58) ;  /* 0xfffffffc00f09947 */ /* 0x008fea000383ffff */
[----:B------:R-:W-:Y:S05]  /*b400*/  BRA `(.L_x_108) ;  /* 0xffffffd800747947 */ /* 0x000fea000383ffff */
.L_x_65:
[----:B--2---:R2:W3:Y:S02]  /*b410*/  SYNCS.PHASECHK.TRANS64.TRYWAIT P2, [R2+URZ+0x28c40], R3 ;  /* 0x028c4003020075a7 */ /* 0x0044e4000804017f */
[----:B---3--:R-:W-:Y:S05]  /*b420*/  @!P2 NANOSLEEP.SYNCS 0x989680 ;  /* 0x009896800000a95d */ /* 0x008fea0003900000 */
[----:B------:R-:W3:Y:S02]  /*b430*/  @!P2 SYNCS.PHASECHK.TRANS64 P2, [R2+URZ+0x28c40], R3 ;  /* 0x028c40030200a5a7 */ /* 0x000ee4000804007f */
[----:B---3--:R-:W-:Y:S05]  /*b440*/  @!P2 BRA `(.L_x_65) ;  /* 0xfffffffc00f0a947 */ /* 0x008fea000383ffff */
[----:B------:R-:W-:Y:S05]  /*b450*/  BRA `(.L_x_109) ;  /* 0xffffffe0001c7947 */ /* 0x000fea000383ffff */
.L_x_67:
[----:B---3--:R3:W4:Y:S02]  /*b460*/  SYNCS.PHASECHK.TRANS64.TRYWAIT P2, [R2+URZ+0x28c60], R3 ;  /* 0x028c6003020075a7 */ /* 0x008724000804017f */
[----:B----4-:R-:W-:Y:S05]  /*b470*/  @!P2 NANOSLEEP.SYNCS 0x989680 ;  /* 0x009896800000a95d */ /* 0x010fea0003900000 */
[----:B------:R-:W4:Y:S02]  /*b480*/  @!P2 SYNCS.PHASECHK.TRANS64 P2, [R2+URZ+0x28c60], R3 ;  /* 0x028c60030200a5a7 */ /* 0x000f24000804007f */
[----:B----4-:R-:W-:Y:S05]  /*b490*/  @!P2 BRA `(.L_x_67) ;  /* 0xfffffffc00f0a947 */ /* 0x010fea000383ffff */
[----:B------:R-:W-:Y:S05]  /*b4a0*/  BRA `(.L_x_110) ;  /* 0xffffffe000787947 */ /* 0x000fea000383ffff */
.L_x_73:
[----:B-1----:R1:W2:Y:S02]  /*b4b0*/  SYNCS.PHASECHK.TRANS64.TRYWAIT P2, [R3+URZ+0x28c40], R2 ;  /* 0x028c4002030075a7 */ /* 0x0022a4000804017f */
[----:B--2---:R-:W-:Y:S05]  /*b4c0*/  @!P2 NANOSLEEP.SYNCS 0x989680 ;  /* 0x009896800000a95d */ /* 0x004fea0003900000 */
[----:B------:R-:W2:Y:S02]  /*b4d0*/  @!P2 SYNCS.PHASECHK.TRANS64 P2, [R3+URZ+0x28c40], R2 ;  /* 0x028c40020300a5a7 */ /* 0x000ea4000804007f */
[----:B--2---:R-:W-:Y:S05]  /*b4e0*/  @!P2 BRA `(.L_x_73) ;  /* 0xfffffffc00f0a947 */ /* 0x004fea000383ffff */
[----:B------:R-:W-:Y:S05]  /*b4f0*/  BRA `(.L_x_111) ;  /* 0xffffffe800087947 */ /* 0x000fea000383ffff */
.L_x_75:
[----:B--2---:R2:W3:Y:S02]  /*b500*/  SYNCS.PHASECHK.TRANS64.TRYWAIT P2, [R3+URZ+0x28c60], R2 ;  /* 0x028c6002030075a7 */ /* 0x0044e4000804017f */
[----:B---3--:R-:W-:Y:S05]  /*b510*/  @!P2 NANOSLEEP.SYNCS 0x989680 ;  /* 0x009896800000a95d */ /* 0x008fea0003900000 */
[----:B------:R-:W3:Y:S02]  /*b520*/  @!P2 SYNCS.PHASECHK.TRANS64 P2, [R3+URZ+0x28c60], R2 ;  /* 0x028c60020300a5a7 */ /* 0x000ee4000804007f */
[----:B---3--:R-:W-:Y:S05]  /*b530*/  @!P2 BRA `(.L_x_75) ;  /* 0xfffffffc00f0a947 */ /* 0x008fea000383ffff */
[----:B------:R-:W-:Y:S05]  /*b540*/  BRA `(.L_x_112) ;  /* 0xffffffe800647947 */ /* 0x000fea000383ffff */
.L_x_80:
[----:B-1----:R1:W2:Y:S02]  /*b550*/  SYNCS.PHASECHK.TRANS64.TRYWAIT P2, [R3+URZ+0x28c40], R2 ;  /* 0x028c4002030075a7 */ /* 0x0022a4000804017f */
[----:B--2---:R-:W-:Y:S05]  /*b560*/  @!P2 NANOSLEEP.SYNCS 0x989680 ;  /* 0x009896800000a95d */ /* 0x004fea0003900000 */
[----:B------:R-:W2:Y:S02]  /*b570*/  @!P2 SYNCS.PHASECHK.TRANS64 P2, [R3+URZ+0x28c40], R2 ;  /* 0x028c40020300a5a7 */ /* 0x000ea4000804007f */
[----:B--2---:R-:W-:Y:S05]  /*b580*/  @!P2 BRA `(.L_x_80) ;  /* 0xfffffffc00f0a947 */ /* 0x004fea000383ffff */
[----:B------:R-:W-:Y:S05]  /*b590*/  BRA `(.L_x_113) ;  /* 0xffffffec00dc7947 */ /* 0x000fea000383ffff */
.L_x_82:
[----:B--2---:R2:W3:Y:S02]  /*b5a0*/  SYNCS.PHASECHK.TRANS64.TRYWAIT P2, [R3+URZ+0x28c60], R2 ;  /* 0x028c6002030075a7 */ /* 0x0044e4000804017f */
[----:B---3--:R-:W-:Y:S05]  /*b5b0*/  @!P2 NANOSLEEP.SYNCS 0x989680 ;  /* 0x009896800000a95d */ /* 0x008fea0003900000 */
[----:B------:R-:W3:Y:S02]  /*b5c0*/  @!P2 SYNCS.PHASECHK.TRANS64 P2, [R3+URZ+0x28c60], R2 ;  /* 0x028c60020300a5a7 */ /* 0x000ee4000804007f */
[----:B---3--:R-:W-:Y:S05]  /*b5d0*/  @!P2 BRA `(.L_x_82) ;  /* 0xfffffffc00f0a947 */ /* 0x008fea000383ffff */
[----:B------:R-:W-:Y:S05]  /*b5e0*/  BRA `(.L_x_114) ;  /* 0xfffffff000387947 */ /* 0x000fea000383ffff */
.L_x_87:
[----:B--2---:R2:W3:Y:S02]  /*b5f0*/  SYNCS.PHASECHK.TRANS64.TRYWAIT P0, [R0+URZ+0x28c20], R3 ;  /* 0x028c2003000075a7 */ /* 0x0044e4000800017f */
[----:B---3--:R-:W-:Y:S05]  /*b600*/  @!P0 NANOSLEEP.SYNCS 0x989680 ;  /* 0x009896800000895d */ /* 0x008fea0003900000 */
[----:B------:R-:W3:Y:S02]  /*b610*/  @!P0 SYNCS.PHASECHK.TRANS64 P0, [R0+URZ+0x28c20], R3 ;  /* 0x028c2003000085a7 */ /* 0x000ee4000800007f */
[----:B---3--:R-:W-:Y:S05]  /*b620*/  @!P0 BRA `(.L_x_87) ;  /* 0xfffffffc00f08947 */ /* 0x008fea000383ffff */
[----:B------:R-:W-:Y:S05]  /*b630*/  BRA `(.L_x_115) ;  /* 0xfffffff400847947 */ /* 0x000fea000383ffff */
.L_x_88:
[----:B------:R-:W3:Y:S01]  /*b640*/  S2R R2, SR_TID.X ;  /* 0x0000000000027919 */ /* 0x000ee20000002100 */
[----:B------:R-:W-:Y:S01]  /*b650*/  BSSY B0, `(.L_x_116) ;  /* 0x000000a000007945 */ /* 0x000fe20003800000 */
[----:B------:R-:W-:Y:S02]  /*b660*/  MOV R12, RZ ;  /* 0x000000ff000c7202 */ /* 0x000fe40000000f00 */
[----:B------:R-:W-:Y:S02]  /*b670*/  MOV R11, 0x1f ;  /* 0x0000001f000b7802 */ /* 0x000fe40000000f00 */
[----:B------:R-:W-:Y:S02]  /*b680*/  MOV R15, 0xffffffff ;  /* 0xffffffff000f7802 */ /* 0x000fe40000000f00 */
[----:B---3--:R-:W-:-:S04]  /*b690*/  SHF.R.U32.HI R2, RZ, 0x5, R2 ;  /* 0x00000005ff027819 */ /* 0x008fc80000011602 */
[----:B------:R-:W-:-:S05]  /*b6a0*/  LOP3.LUT R2, R2, 0x3, RZ, 0xc0, !PT ;  /* 0x0000000302027812 */ /* 0x000fca00078ec0ff */
[----:B------:R-:W-:-:S07]  /*b6b0*/  IMAD.MOV.U32 R13, RZ, RZ, R2 ;  /* 0x000000ffff0d7224 */ /* 0x000fce00078e0002 */
[----:B-12---:R-:W-:Y:S05]  /*b6c0*/  WARPSYNC.COLLECTIVE R15, `(.L_x_117) ;  /* 0x000000000f087348 */ /* 0x006fea0003c00000 */
[----:B------:R3:W4:Y:S02]  /*b6d0*/  SHFL.IDX P6, R14, R13, R12, R11 ;  /* 0x0000000c0d0e7389 */ /* 0x00072400000c000b */
[----:B-1234-:R-:W-:Y:S01]  /*b6e0*/  ENDCOLLECTIVE ;  /* 0x000000000000791b */ /* 0x01efe20003800000 */
.L_x_117:
[----:B------:R-:W-:Y:S05]  /*b6f0*/  BSYNC B0 ;  /* 0x0000000000007941 */ /* 0x000fea0003800000 */
.L_x_116:
[----:B------:R-:W-:Y:S05]  /*b700*/  BRA `(.L_x_118) ;  /* 0xfffffff4006c7947 */ /* 0x000fea000383ffff */
.L_x_91:
[----:B------:R-:W-:Y:S01]  /*b710*/  BSSY B1, `(.L_x_119) ;  /* 0x0000006000017945 */ /* 0x000fe20003800000 */
[----:B------:R-:W-:-:S07]  /*b720*/  MOV R15, 0xffffffff ;  /* 0xffffffff000f7802 */ /* 0x000fce0000000f00 */
[----:B-123--:R-:W-:Y:S05]  /*b730*/  WARPSYNC.COLLECTIVE R15, `(.L_x_120) ;  /* 0x000000000f0c7348 */ /* 0x00efea0003c00000 */
[----:B------:R-:W-:Y:S02]  /*b740*/  ELECT P6, UR62, PT ;  /* 0x00000000003e782f */ /* 0x000fe400038c0000 */
[----:B------:R-:W-:Y:S01]  /*b750*/  MOV R14, UR62 ;  /* 0x0000003e000e7c02 */ /* 0x000fe20008000f00 */
[----:B-123--:R-:W-:Y:S10]  /*b760*/  ENDCOLLECTIVE ;  /* 0x000000000000791b */ /* 0x00eff40003800000 */
.L_x_120:
[----:B------:R-:W-:Y:S05]  /*b770*/  BSYNC B1 ;  /* 0x0000000000017941 */ /* 0x000fea0003800000 */
.L_x_119:
[----:B------:R-:W-:Y:S05]  /*b780*/  BRA `(.L_x_121) ;  /* 0xfffffff400647947 */ /* 0x000fea000383ffff */
.L_x_93:
[----:B--2---:R2:W3:Y:S02]  /*b790*/  SYNCS.PHASECHK.TRANS64.TRYWAIT P0, [R6+URZ], R5 ;  /* 0x00000005060075a7 */ /* 0x0044e4000800017f */
[----:B---3--:R-:W-:Y:S05]  /*b7a0*/  @!P0 NANOSLEEP.SYNCS 0x989680 ;  /* 0x009896800000895d */ /* 0x008fea0003900000 */
[----:B------:R-:W3:Y:S02]  /*b7b0*/  @!P0 SYNCS.PHASECHK.TRANS64 P0, [R6+URZ], R5 ;  /* 0x00000005060085a7 */ /* 0x000ee4000800007f */
[----:B---3--:R-:W-:Y:S05]  /*b7c0*/  @!P0 BRA `(.L_x_93) ;  /* 0xfffffffc00f08947 */ /* 0x008fea000383ffff */
[----:B------:R-:W-:Y:S05]  /*b7d0*/  BRA `(.L_x_122) ;  /* 0xfffffff400987947 */ /* 0x000fea000383ffff */
.L_x_94:
[----:B---3--:R3:W4:Y:S02]  /*b7e0*/  SYNCS.PHASECHK.TRANS64.TRYWAIT P0, [R3+URZ], R2 ;  /* 0x00000002030075a7 */ /* 0x008724000800017f */
[----:B----4-:R-:W-:Y:S05]  /*b7f0*/  @!P0 NANOSLEEP.SYNCS 0x989680 ;  /* 0x009896800000895d */ /* 0x010fea0003900000 */
[----:B------:R-:W4:Y:S02]  /*b800*/  @!P0 SYNCS.PHASECHK.TRANS64 P0, [R3+URZ], R2 ;  /* 0x00000002030085a7 */ /* 0x000f24000800007f */
[----:B----4-:R-:W-:Y:S05]  /*b810*/  @!P0 BRA `(.L_x_94) ;  /* 0xfffffffc00f08947 */ /* 0x010fea000383ffff */
[----:B------:R-:W-:Y:S05]  /*b820*/  BRA `(.L_x_123) ;  /* 0xfffffff4008c7947 */ /* 0x000fea000383ffff */
.L_x_96:
[----:B---3--:R3:W4:Y:S02]  /*b830*/  SYNCS.PHASECHK.TRANS64.TRYWAIT P0, [R16+URZ], R5 ;  /* 0x00000005100075a7 */ /* 0x008724000800017f */
[----:B----4-:R-:W-:Y:S05]  /*b840*/  @!P0 NANOSLEEP.SYNCS 0x989680 ;  /* 0x009896800000895d */ /* 0x010fea0003900000 */
[----:B------:R-:W4:Y:S02]  /*b850*/  @!P0 SYNCS.PHASECHK.TRANS64 P0, [R16+URZ], R5 ;  /* 0x00000005100085a7 */ /* 0x000f24000800007f */
[----:B----4-:R-:W-:Y:S05]  /*b860*/  @!P0 BRA `(.L_x_96) ;  /* 0xfffffffc00f08947 */ /* 0x010fea000383ffff */
[----:B------:R-:W-:Y:S05]  /*b870*/  BRA `(.L_x_124) ;  /* 0xfffffff400907947 */ /* 0x000fea000383ffff */
.L_x_125:
[----:B------:R-:W-:-:S00]  /*b880*/  BRA `(.L_x_125) ;  /* 0xfffffffc00fc7947 */ /* 0x000fc0000383ffff */
[----:B------:R-:W-:-:S00]  /*b890*/  NOP ;  /* 0x0000000000007918 */ /* 0x000fc00000000000 */
        /* <DEDUP_REMOVED lines=14> */
.L_x_4549:


//--------------------- .text._ZN7cutlass13device_kernelIN5flash11enable_sm90INS1_16FlashAttnFwdSm90INS1_25CollectiveMainloopFwdSm90ILi2EN4cute5tupleIJNS5_1CILi1EEES8_S8_EEENS6_IJNS7_ILi64EEESA_SA_EEELi512ENS_6half_tEfNS_4arch4Sm90ELb0ELb0ELb1ELb0ELb0ELb0ELb1ELb0ELb0ELb0ELb0ELb0EEENS1_21CollectiveEpilogueFwdINS6_IJSA_NS7_ILi512EEESA_EEES9_SC_SE_Li256ELb0ELb0ELb0ELb0EEENS1_29StaticPersistentTileSchedulerILb0EEEEEEEEEvNT_6ParamsE --------------------------
	.section	.text._ZN7cutlass13device_kernelIN5flash11enable_sm90INS1_16FlashAttnFwdSm90INS1_25CollectiveMainloopFwdSm90ILi2EN4cute5tupleIJNS5_1CILi1EEES8_S8_EEENS6_IJNS7_ILi64EEESA_SA_EEELi512ENS_6half_tEfNS_4arch4Sm90ELb0ELb0ELb1ELb0ELb0ELb0ELb1ELb0ELb0ELb0ELb0ELb0EEENS1_21CollectiveEpilogueFwdINS6_IJSA_NS7_ILi512EEESA_EEES9_SC_SE_Li256ELb0ELb0ELb0ELb0EEENS1_29StaticPersistentTileSchedulerILb0EEEEEEEEEvNT_6ParamsE,"ax",@progbits
	.align	128
.text._ZN7cutlass13device_kernelIN5flash11enable_sm90INS1_16FlashAttnFwdSm90INS1_25CollectiveMainloopFwdSm90ILi2EN4cute5tupleIJNS5_1CILi1EEES8_S8_EEENS6_IJNS7_ILi64EEESA_SA_EEELi512ENS_6half_tEfNS_4arch4Sm90ELb0ELb0ELb1ELb0ELb0ELb0ELb1ELb0ELb0ELb0ELb0ELb0EEENS1_21CollectiveEpilogueFwdINS6_IJSA_NS7_ILi512EEESA_EEES9_SC_SE_Li256ELb0ELb0ELb0ELb0EEENS1_29StaticPersistentTileSchedulerILb0EEEEEEEEEvNT_6ParamsE:
        .type           _ZN7cutlass13device_kernelIN5flash11enable_sm90INS1_16FlashAttnFwdSm90INS1_25CollectiveMainloopFwdSm90ILi2EN4cute5tupleIJNS5_1CILi1EEES8_S8_EEENS6_IJNS7_ILi64EEESA_SA_EEELi512ENS_6half_tEfNS_4arch4Sm90ELb0ELb0ELb1ELb0ELb0ELb0ELb1ELb0ELb0ELb0ELb0ELb0EEENS1_21CollectiveEpilogueFwdINS6_IJSA_NS7_ILi512EEESA_EEES9_SC_SE_Li256ELb0ELb0ELb0ELb0EEENS1_29StaticPersistentTileSchedulerILb0EEEEEEEEEvNT_6ParamsE,@function
        .size           _ZN7cutlass13device_kernelIN5flash11enable_sm90INS1_16FlashAttnFwdSm90INS1_25CollectiveMainloopFwdSm90ILi2EN4cute5tupleIJNS5_1CILi1EEES8_S8_EEENS6_IJNS7_ILi64EEESA_SA_EEELi512ENS_6half_tEfNS_4arch4Sm90ELb0ELb0ELb1ELb0ELb0ELb0ELb1ELb0ELb0ELb0ELb0ELb0EEENS1_21CollectiveEpilogueFwdINS6_IJSA_NS7_ILi512EEESA_EEES9_SC_SE_Li256ELb0ELb0ELb0ELb0EEENS1_29StaticPersistentTileSchedulerILb0EEEEEEEEEvNT_6ParamsE,(.L_x_4550 - _ZN7cutlass13device_kernelIN5flash11enable_sm90INS1_16FlashAttnFwdSm90INS1_25CollectiveMainloopFwdSm90ILi2EN4cute5tupleIJNS5_1CILi1EEES8_S8_EEENS6_IJNS7_ILi64EEESA_SA_EEELi512ENS_6half_tEfNS_4arch4Sm90ELb0ELb0ELb1ELb0ELb0ELb0ELb1ELb0ELb0ELb0ELb0ELb0EEENS1_21CollectiveEpilogueFwdINS6_IJSA_NS7_ILi512EEESA_EEES9_SC_SE_Li256ELb0ELb0ELb0ELb0EEENS1_29StaticPersistentTileSchedulerILb0EEEEEEEEEvNT_6ParamsE)
        .other          _ZN7cutlass13device_kernelIN5flash11enable_sm90INS1_16FlashAttnFwdSm90INS1_25CollectiveMainloopFwdSm90ILi2EN4cute5tupleIJNS5_1CILi1EEES8_S8_EEENS6_IJNS7_ILi64EEESA_SA_EEELi512ENS_6half_tEfNS_4arch4Sm90ELb0ELb0ELb1ELb0ELb0ELb0ELb1ELb0ELb0ELb0ELb0ELb0EEENS1_21CollectiveEpilogueFwdINS6_IJSA_NS7_ILi512EEESA_EEES9_SC_SE_Li256ELb0ELb0ELb0ELb0EEENS1_29StaticPersistentTileSchedulerILb0EEEEEEEEEvNT_6ParamsE,@"STO_CUDA_ENTRY STV_DEFAULT"
_ZN7cutlass13device_kernelIN5flash11enable_sm90INS1_16FlashAttnFwdSm90INS1_25CollectiveMainloopFwdSm90ILi2EN4cute5tupleIJNS5_1CILi1EEES8_S8_EEENS6_IJNS7_ILi64EEESA_SA_EEELi512ENS_6half_tEfNS_4arch4Sm90ELb0ELb0ELb1ELb0ELb0ELb0ELb1ELb0ELb0ELb0ELb0ELb0EEENS1_21CollectiveEpilogueFwdINS6_IJSA_NS7_ILi512EEESA_EEES9_SC_SE_Li256ELb0ELb0ELb0ELb0EEENS1_29StaticPersistentTileSchedulerILb0EEEEEEEEEvNT_6ParamsE:
[----:B------:R-:W1:Y:S02]  /*0000*/  LDC R1, c[0x0][0x28] ;  /* 0x00000a00ff017b82 */ /* 0x000e640000000800 */
[----:B-1----:R-:W-:Y:S01]  /*0010*/  VIADD R1, R1, 0xffffffe0 ;  /* 0xffffffe001017836 */ /* 0x002fe20000000000 */
[----:B------:R-:W1:Y:S01]  /*0020*/  S2R R3, SR_TID.X ;  /* 0x0000000000037919 */ /* 0x000e620000002100 */
[----:B------:R-:W-:Y:S01]  /*0030*/  ELECT P0, URZ, PT ;  /* 0x00000000003f782f */ /* 0x000fe20003800000 */
[----:B------:R-:W-:Y:S01]  /*0040*/  BSSY B0, `(.L_x_126) ;  /* 0x0000016000007945 */ /* 0x000fe20003800000 */
[----:B-1----:R-:W-:-:S05]  /*0050*/  SHF.R.U32.HI R0, RZ, 0x5, R3 ;  /* 0x00000005ff007819 */ /* 0x002fca0000011603 */
[----:B------:R-:W1:Y:S02]  /*0060*/  SHFL.IDX PT, R2, R0, RZ, 0x1f ;  /* 0x00001fff00027589 */ /* 0x000e6400000e0000 */
[----:B-1----:R-:W-:-:S13]  /*0070*/  ISETP.EQ.AND P0, PT, R2, RZ, P0 ;  /* 0x000000ff0200720c */ /* 0x002fda0000702270 */
[----:B------:R-:W-:Y:S05]  /*0080*/  @!P0 BRA `(.L_x_127) ;  /* 0x0000000000448947 */ /* 0x000fea0003800000 */
[----:B------:R-:W-:Y:S02]  /*0090*/  ULDC.64 UR4, c[0x0][0x198] ;  /* 0x0000660000047ab9 */ /* 0x000fe40000000a00 */
[----:B------:R-:W-:Y:S02]  /*00a0*/  UIADD3 UR6, UP0, UR4, 0x270, URZ ;  /* 0x0000027004067890 */ /* 0x000fe4000ff1e03f */
[----:B------:R-:W-:Y:S02]  /*00b0*/  UIADD3 UR8, UP1, UR4, 0x770, URZ ;  /* 0x0000077004087890 */ /* 0x000fe4000ff3e03f */
[----:B------:R-:W-:Y:S02]  /*00c0*/  UIADD3 UR10, UP2, UR4, 0x370, URZ ;  /* 0x00000370040a7890 */ /* 0x000fe4000ff5e03f */
[----:B------:R-:W-:Y:S02]  /*00d0*/  UIADD3 UR12, UP3, UR4, 0x470, URZ ;  /* 0x00000470040c7890 */ /* 0x000fe4000ff7e03f */
[----:B------:R-:W-:-:S02]  /*00e0*/  UIADD3 UR4, UP4, UR4, 0xaf0, URZ ;  /* 0x00000af004047890 */ /* 0x000fc4000ff9e03f */
[----:B------:R-:W-:Y:S02]  /*00f0*/  UIADD3.X UR7, URZ, UR5, URZ, UP0, !UPT ;  /* 0x000000053f077290 */ /* 0x000fe400087fe43f */
[----:B------:R-:W-:Y:S02]  /*0100*/  UIADD3.X UR9, URZ, UR5, URZ, UP1, !UPT ;  /* 0x000000053f097290 */ /* 0x000fe40008ffe43f */
[----:B------:R-:W-:Y:S02]  /*0110*/  UIADD3.X UR11, URZ, UR5, URZ, UP2, !UPT ;  /* 0x000000053f0b7290 */ /* 0x000fe400097fe43f */
[----:B------:R-:W-:Y:S02]  /*0120*/  UIADD3.X UR13, URZ, UR5, URZ, UP3, !UPT ;  /* 0x000000053f0d7290 */ /* 0x000fe40009ffe43f */
[----:B------:R-:W-:Y:S01]  /*0130*/  UIADD3.X UR5, URZ, UR5, URZ, UP4, !UPT ;  /* 0x000000053f057290 */ /* 0x000fe2000a7fe43f */
[----:B------:R1:W-:Y:S02]  /*0140*/  UTMACCTL.PF [UR6] ;  /* 0x00000000060079b9 */ /* 0x0003e40008040000 */
[----:B------:R1:W-:Y:S02]  /*0150*/  UTMACCTL.PF [UR8] ;  /* 0x00000000080079b9 */ /* 0x0003e40008040000 */
[----:B------:R1:W-:Y:S02]  /*0160*/  UTMACCTL.PF [UR10] ;  /* 0x000000000a0079b9 */ /* 0x0003e40008040000 */
[----:B------:R1:W-:Y:S02]  /*0170*/  UTMACCTL.PF [UR12] ;  /* 0x000000000c0079b9 */ /* 0x0003e40008040000 */
[----:B------:R1:W-:Y:S02]  /*0180*/  UTMACCTL.PF [UR4] ;  /* 0x00000000040079b9 */ /* 0x0003e40008040000 */
[----:B-1----:R-:W-:Y:S01]  /*0190*/  NOP ;  /* 0x0000000000007918 */ /* 0x002fe20000000000 */
.L_x_127:
[----:B------:R-:W-:Y:S05]  /*01a0*/  BSYNC B0 ;  /* 0x0000000000007941 */ /* 0x000fea0003800000 */
.L_x_126:
[----:B------:R-:W-:Y:S01]  /*01b0*/  VOTEU.ANY UP0, P0 ;  /* 0x00000000003f7886 */ /* 0x000fe20000000100 */
[----:B------:R-:W1:Y:S01]  /*01c0*/  SHFL.IDX PT, R2, R0, RZ, 0x1f ;  /* 0x00001fff00027589 */ /* 0x000e6200000e0000 */
[----:B------:R-:W-:Y:S01]  /*01d0*/  UMOV UR4, 0x1 ;  /* 0x0000000100047882 */ /* 0x000fe20000000000 */
[----:B------:R-:W-:Y:S01]  /*01e0*/  VOTEU.ANY UP1, P0 ;  /* 0x00000000003f7886 */ /* 0x000fe20000020100 */
[----:B------:R-:W-:Y:S01]  /*01f0*/  SHF.R.U32.HI R4, RZ, 0x7, R3 ;  /* 0x00000007ff047819 */ /* 0x000fe20000011603 */
[----:B------:R-:W2:Y:S01]  /*0200*/  @UP0 S2UR UR7, SR_CgaCtaId ;  /* 0x00000000000709c3 */ /* 0x000ea20000008800 */
[----:B------:R-:W-:Y:S01]  /*0210*/  @UP0 UMOV UR6, 0x400 ;  /* 0x0000040000060882 */ /* 0x000fe20000000000 */
[----:B------:R-:W-:-:S04]  /*0220*/  @UP0 UIADD3 UR4, -UR4, 0x100000, URZ ;  /* 0x0010000004040890 */ /* 0x000fc8000fffe13f */
[----:B------:R-:W-:Y:S02]  /*0230*/  @UP0 USHF.L.U32 UR5, UR4, 0xb, URZ ;  /* 0x0000000b04050899 */ /* 0x000fe4000800063f */
[----:B------:R-:W-:Y:S01]  /*0240*/  @UP0 USHF.L.U32 UR4, UR4, 0x1, URZ ;  /* 0x0000000104040899 */ /* 0x000fe2000800063f */
[----:B------:R-:W-:Y:S01]  /*0250*/  VOTEU.ANY UP2, P0 ;  /* 0x00000000003f7886 */ /* 0x000fe20000040100 */
[----:B-1----:R-:W-:Y:S02]  /*0260*/  ISETP.NE.AND P1, PT, R2, RZ, PT ;  /* 0x000000ff0200720c */ /* 0x002fe40003f25270 */
[----:B------:R1:W3:Y:S01]  /*0270*/  SHFL.IDX PT, R2, R4, RZ, 0x1f ;  /* 0x00001fff04027589 */ /* 0x0002e200000e0000 */
[----:B--2---:R-:W-:Y:S01]  /*0280*/  @UP0 ULEA UR6, UR7, UR6, 0x18 ;  /* 0x0000000607060291 */ /* 0x004fe2000f8ec03f */
[----:B------:R-:W-:Y:S02]  /*0290*/  VOTEU.ANY UP0, P0 ;  /* 0x00000000003f7886 */ /* 0x000fe40000000100 */
[----:B------:R-:W2:Y:S09]  /*02a0*/  FENCE.VIEW.ASYNC.S ;  /* 0x00000000000073c6 */ /* 0x000eb20000000000 */
[----:B--2---:R1:W2:Y:S01]  /*02b0*/  @UP0 SYNCS.EXCH.64 URZ, [UR6+0x38800], UR4 ;  /* 0x03880004063f05b2 */ /* 0x0042a20008000100 */
[----:B------:R1:W4:Y:S01]  /*02c0*/  @UP1 SYNCS.EXCH.64 URZ, [UR6+0x38810], UR4 ;  /* 0x03881004063f15b2 */ /* 0x0003220008000100 */
[----:B------:R1:W1:Y:S01]  /*02d0*/  @UP2 SYNCS.EXCH.64 URZ, [UR6+0x38820], UR4 ;  /* 0x03882004063f25b2 */ /* 0x0002620008000100 */
        /* <DEDUP_REMOVED lines=13> */
[----:B------:R1:W1:Y:S01]  /*03b0*/  SYNCS.EXCH.64 URZ, [UR6+0x38848], UR4 ;  /* 0x03884804063f75b2 */ /* 0x0002620008000100 */
[----:B------:R-:W-:Y:S01]  /*03c0*/  NOP ;  /* 0x0000000000007918 */ /* 0x000fe20000000000 */
.L_x_128:
[----:B-1----:R-:W1:Y:S01]  /*03d0*/  SHFL.IDX PT, R4, R0, RZ, 0x1f ;  /* 0x00001fff00047589 */ /* 0x002e6200000e0000 */
[----:B------:R-:W-:Y:S01]  /*03e0*/  NOP ;  /* 0x0000000000007918 */ /* 0x000fe20000000000 */
[----:B-1----:R-:W-:-:S13]  /*03f0*/  ISETP.NE.AND P0, PT, R4, RZ, PT ;  /* 0x000000ff0400720c */ /* 0x002fda0003f05270 */
[----:B------:R-:W-:Y:S05]  /*0400*/  @P0 BRA `(.L_x_129) ;  /* 0x0000000000480947 */ /* 0x000fea0003800000 */
[----:B------:R-:W1:Y:S01]  /*0410*/  S2UR UR5, SR_CgaCtaId ;  /* 0x00000000000579c3 */ /* 0x000e620000008800 */
        /* <DEDUP_REMOVED lines=15> */
[----:B------:R1:W1:Y:S01]  /*0510*/  SYNCS.EXCH.64 URZ, [UR8+0x38868], UR4 ;  /* 0x03886804083f75b2 */ /* 0x0002620008000100 */
[----:B------:R-:W-:Y:S01]  /*0520*/  NOP ;  /* 0x0000000000007918 */ /* 0x000fe20000000000 */
.L_x_129:
[----:B------:R-:W5:Y:S01]  /*0530*/  SHFL.IDX PT, R4, R0, RZ, 0x1f ;  /* 0x00001fff00047589 */ /* 0x000f6200000e0000 */
[----:B------:R-:W-:Y:S01]  /*0540*/  NOP ;  /* 0x0000000000007918 */ /* 0x000fe20000000000 */
[----:B-----5:R-:W-:-:S13]  /*0550*/  ISETP.NE.AND P0, PT, R4, RZ, PT ;  /* 0x000000ff0400720c */ /* 0x020fda0003f05270 */
        /* <DEDUP_REMOVED lines=15> */
.L_x_130:
[----:B------:R-:W5:Y:S01]  /*0650*/  SHFL.IDX PT, R4, R0, RZ, 0x1f ;  /* 0x00001fff00047589 */ /* 0x000f6200000e0000 */
[----:B------:R-:W-:Y:S01]  /*0660*/  NOP ;  /* 0x0000000000007918 */ /* 0x000fe20000000000 */
[----:B-----5:R-:W-:-:S13]  /*0670*/  ISETP.NE.AND P0, PT, R4, RZ, PT ;  /* 0x000000ff0400720c */ /* 0x020fda0003f05270 */
        /* <DEDUP_REMOVED lines=19> */
.L_x_131:
[----:B------:R-:W5:Y:S01]  /*07b0*/  SHFL.IDX PT, R4, R0, RZ, 0x1f ;  /* 0x00001fff00047589 */ /* 0x000f6200000e0000 */
[----:B---3--:R-:W-:Y:S01]  /*07c0*/  R2UR UR43, R2 ;  /* 0x00000000022b72ca */ /* 0x008fe200000e0000 */
        /* <DEDUP_REMOVED lines=20> */
[----:B---3--:R-:W-:Y:S01]  /*0910*/  NOP ;  /* 0x0000000000007918 */ /* 0x008fe20000000000 */
.L_x_132:
[----:B------:R-:W-:Y:S01]  /*0920*/  ISETP.NE.AND P0, PT, RZ, UR43, PT ;  /* 0x0000002bff007c0c */ /* 0x000fe2000bf05270 */
[----:B------:R-:W-:Y:S01]  /*0930*/  NOP ;  /* 0x0000000000007918 */ /* 0x000fe20000000000 */
[----:B------:R-:W-:Y:S01]  /*0940*/  ULDC.64 UR54, c[0x0][0x208] ;  /* 0x0000820000367ab9 */ /* 0x000fe20000000a00 */
[----:B-12-4-:R-:W-:Y:S10]  /*0950*/  BAR.SYNC.DEFER_BLOCKING 0x0 ;  /* 0x0000000000007b1d */ /* 0x016ff40000010000 */
[----:B------:R-:W-:Y:S05]  /*0960*/  @!P0 BRA `(.L_x_133) ;  /* 0x0000009c000c8947 */ /* 0x000fea0003800000 */
.L_x_134:
        /* <DEDUP_REMOVED lines=13> */
[----:B------:R-:W-:Y:S01]  /*0a40*/  VIADD R0, R3, 0xffffff80 ;  /* 0xffffff8003007836 */ /* 0x000fe20000000000 */
[----:B------:R-:W1:Y:S01]  /*0a50*/  S2UR UR4, SR_CgaCtaId ;  /* 0x00000000000479c3 */ /* 0x000e620000008800 */
[----:B------:R-:W-:Y:S01]  /*0a60*/  UMOV UR42, 0x400 ;  /* 0x00000400002a7882 */ /* 0x000fe20000000000 */
[----:B------:R-:W-:Y:S01]  /*0a70*/  IMAD.MOV.U32 R184, RZ, RZ, 0x40 ;  /* 0x00000040ffb87424 */ /* 0x000fe200078e00ff */
[----:B------:R-:W-:Y:S01]  /*0a80*/  ULDC.64 UR46, c[0x0][0x198] ;  /* 0x00006600002e7ab9 */ /* 0x000fe20000000a00 */
[----:B------:R-:W-:Y:S01]  /*0a90*/  SHF.R.S32.HI R3, RZ, 0x1f, R0 ;  /* 0x0000001fff037819 */ /* 0x000fe20000011400 */
[----:B------:R-:W-:Y:S01]  /*0aa0*/  IMAD.MOV.U32 R16, RZ, RZ, RZ ;  /* 0x000000ffff107224 */ /* 0x000fe200078e00ff */
[----:B------:R-:W-:Y:S02]  /*0ab0*/  UMOV UR38, URZ ;  /* 0x0000003f00267c82 */ /* 0x000fe40008000000 */
[CC--:B------:R-:W-:Y:S02]  /*0ac0*/  LEA.HI R2, R3.reuse, R0.reuse, RZ, 0x4 ;  /* 0x0000000003027211 */ /* 0x0c0fe400078f20ff */
[----:B------:R-:W-:-:S02]  /*0ad0*/  LEA.HI R4, R3, R0, RZ, 0x5 ;  /* 0x0000000003047211 */ /* 0x000fc400078f28ff */
[----:B------:R-:W-:Y:S02]  /*0ae0*/  LEA.HI R5, R3, R0, RZ, 0x7 ;  /* 0x0000000003057211 */ /* 0x000fe400078f38ff */
[----:B------:R-:W-:Y:S02]  /*0af0*/  LOP3.LUT R7, R2, 0xfffffff0, RZ, 0xc0, !PT ;  /* 0xfffffff002077812 */ /* 0x000fe400078ec0ff */
[--C-:B------:R-:W-:Y:S02]  /*0b00*/  SHF.R.S32.HI R187, RZ, 0x5, R4.reuse ;  /* 0x00000005ffbb7819 */ /* 0x100fe40000011404 */
[----:B------:R-:W-:Y:S02]  /*0b10*/  LOP3.LUT R3, R5, 0xffffff80, RZ, 0xc0, !PT ;  /* 0xffffff8005037812 */ /* 0x000fe400078ec0ff */
[----:B------:R-:W-:Y:S02]  /*0b20*/  SHF.R.S32.HI R4, RZ, 0x1f, R4 ;  /* 0x0000001fff047819 */ /* 0x000fe40000011404 */
[C---:B------:R-:W-:Y:S01]  /*0b30*/  IADD3 R7, R0.reuse, -R7, RZ ;  /* 0x8000000700077210 */ /* 0x040fe20007ffe0ff */
[----:B------:R-:W-:Y:S01]  /*0b40*/  IMAD.IADD R3, R0, 0x1, -R3 ;  /* 0x0000000100037824 */ /* 0x000fe200078e0a03 */
[----:B------:R-:W-:Y:S01]  /*0b50*/  LEA.HI R4, R4, R187, RZ, 0x2 ;  /* 0x000000bb04047211 */ /* 0x000fe200078f10ff */
[----:B-1----:R-:W-:Y:S01]  /*0b60*/  ULEA UR42, UR4, UR42, 0x18 ;  /* 0x0000002a042a7291 */ /* 0x002fe2000f8ec03f */
[----:B------:R-:W-:-:S02]  /*0b70*/  SHF.R.S32.HI R0, RZ, 0x1f, R7 ;  /* 0x0000001fff007819 */ /* 0x000fc40000011407 */
[----:B------:R-:W-:Y:S02]  /*0b80*/  SHF.R.S32.HI R186, RZ, 0x7, R5 ;  /* 0x00000007ffba7819 */ /* 0x000fe40000011405 */
[----:B------:R-:W-:Y:S02]  /*0b90*/  LOP3.LUT R4, R4, 0x3ffffc, RZ, 0xc0, !PT ;  /* 0x003ffffc04047812 */ /* 0x000fe400078ec0ff */
[----:B------:R-:W-:Y:S02]  /*0ba0*/  SHF.R.S32.HI R9, RZ, 0x4, R2 ;  /* 0x00000004ff097819 */ /* 0x000fe40000011402 */
[-C--:B------:R-:W-:Y:S01]  /*0bb0*/  LEA.HI R6, R0, R7.reuse, RZ, 0x3 ;  /* 0x0000000700067211 */ /* 0x080fe200078f18ff */
[----:B------:R-:W-:Y:S01]  /*0bc0*/  IMAD.IADD R8, R187, 0x1, -R4 ;  /* 0x00000001bb087824 */ /* 0x000fe200078e0a04 */
[----:B------:R-:W-:Y:S02]  /*0bd0*/  LEA R11, R186, R7, 0x8 ;  /* 0x00000007ba0b7211 */ /* 0x000fe400078e40ff */
[----:B------:R-:W-:-:S02]  /*0be0*/  LEA.HI R2, R2, R9, RZ, 0x1 ;  /* 0x0000000902027211 */ /* 0x000fc400078f08ff */
[----:B------:R-:W-:Y:S01]  /*0bf0*/  LOP3.LUT R4, R6, 0xfffffff8, RZ, 0xc0, !PT ;  /* 0xfffffff806047812 */ /* 0x000fe200078ec0ff */
[----:B------:R-:W-:Y:S01]  /*0c00*/  IMAD R188, R8, 0x10, R11 ;  /* 0x0000001008bc7824 */ /* 0x000fe200078e020b */
[----:B------:R-:W-:Y:S02]  /*0c10*/  LOP3.LUT R2, R2, 0x1ffffffe, RZ, 0xc0, !PT ;  /* 0x1ffffffe02027812 */ /* 0x000fe400078ec0ff */
[----:B------:R-:W-:Y:S02]  /*0c20*/  IADD3 R8, R7, -R4, RZ ;  /* 0x8000000407087210 */ /* 0x000fe40007ffe0ff */
[----:B------:R-:W-:Y:S01]  /*0c30*/  SHF.L.U32 R6, R6, 0x6, RZ ;  /* 0x0000000606067819 */ /* 0x000fe200000006ff */
[----:B------:R-:W-:Y:S01]  /*0c40*/  IMAD.IADD R9, R9, 0x1, -R2 ;  /* 0x0000000109097824 */ /* 0x000fe200078e0a02 */
[----:B------:R-:W-:Y:S01]  /*0c50*/  SHF.R.S32.HI R0, RZ, 0x1f, R3 ;  /* 0x0000001fff007819 */ /* 0x000fe20000011403 */
[----:B------:R-:W-:Y:S01]  /*0c60*/  IMAD.SHL.U32 R10, R8, 0x40, RZ ;  /* 0x00000040080a7824 */ /* 0x000fe200078e00ff */
[----:B------:R-:W-:Y:S01]  /*0c70*/  LOP3.LUT R6, R6, 0x7ffffe00, RZ, 0xc0, !PT ;  /* 0x7ffffe0006067812 */ /* 0x000fe200078ec0ff */
[----:B------:R-:W-:Y:S01]  /*0c80*/  IMAD.SHL.U32 R9, R9, 0x8, RZ ;  /* 0x0000000809097824 */ /* 0x000fe200078e00ff */
[----:B------:R-:W-:-:S02]  /*0c90*/  LEA.HI R2, R0, R3, RZ, 0x2 ;  /* 0x0000000300027211 */ /* 0x000fc400078f10ff */
[----:B------:R-:W-:Y:S01]  /*0ca0*/  LOP3.LUT R10, R10, 0x1c0, RZ, 0xc0, !PT ;  /* 0x000001c00a0a7812 */ /* 0x000fe200078ec0ff */
[--C-:B------:R-:W-:Y:S01]  /*0cb0*/  IMAD.U32 R188, R188, 0x40, R9.reuse ;  /* 0x00000040bcbc7824 */ /* 0x100fe200078e0009 */
[----:B------:R-:W-:Y:S01]  /*0cc0*/  LEA.HI R4, R0, R3, RZ, 0x5 ;  /* 0x0000000300047211 */ /* 0x000fe200078f28ff */
[----:B------:R-:W-:Y:S01]  /*0cd0*/  IMAD R6, R187, 0x400, R6 ;  /* 0x00000400bb067824 */ /* 0x000fe200078e0206 */
[----:B------:R-:W-:Y:S02]  /*0ce0*/  LOP3.LUT R9, R10, 0x8, R9, 0xf8, !PT ;  /* 0x000000080a097812 */ /* 0x000fe400078ef809 */
[----:B------:R-:W-:Y:S02]  /*0cf0*/  SHF.R.U32.HI R10, RZ, 0x3, R10 ;  /* 0x00000003ff0a7819 */ /* 0x000fe4000001160a */
[----:B------:R-:W-:Y:S02]  /*0d00*/  R2P PR, R8, 0x6 ;  /* 0x0000000608007804 */ /* 0x000fe40000000000 */
[----:B------:R-:W-:-:S02]  /*0d10*/  LOP3.LUT R9, R9, R10, RZ, 0x3c, !PT ;  /* 0x0000000a09097212 */ /* 0x000fc400078e3cff */
[--C-:B------:R-:W-:Y:S02]  /*0d20*/  SHF.R.S32.HI R0, RZ, 0x2, R2.reuse ;  /* 0x00000002ff007819 */ /* 0x100fe40000011402 */
[----:B------:R-:W-:Y:S01]  /*0d30*/  SHF.R.S32.HI R7, RZ, 0x1f, R2 ;  /* 0x0000001fff077819 */ /* 0x000fe20000011402 */
[----:B------:R-:W-:Y:S01]  /*0d40*/  IMAD.IADD R6, R6, 0x1, R9 ;  /* 0x0000000106067824 */ /* 0x000fe200078e0209 */
[----:B------:R-:W-:Y:S02]  /*0d50*/  LEA.HI R5, R5, R186, RZ, 0x1 ;  /* 0x000000ba05057211 */ /* 0x000fe400078f08ff */
[----:B------:R-:W-:Y:S02]  /*0d60*/  LEA.HI R7, R7, R0, RZ, 0x3 ;  /* 0x0000000007077211 */ /* 0x000fe400078f18ff */
[----:B------:R-:W-:Y:S02]  /*0d70*/  LEA R23, R6, UR42, 0x1 ;  /* 0x0000002a06177c11 */ /* 0x000fe4000f8e08ff */
[----:B------:R-:W-:-:S02]  /*0d80*/  LOP3.LUT R2, R2, 0x7ffffffc, RZ, 0xc0, !PT ;  /* 0x7ffffffc02027812 */ /* 0x000fc400078ec0ff */
[----:B------:R-:W-:Y:S01]  /*0d90*/  LOP3.LUT R5, R5, 0xfffffe, RZ, 0xc0, !PT ;  /* 0x00fffffe05057812 */ /* 0x000fe200078ec0ff */
[C---:B------:R-:W-:Y:S01]  /*0da0*/  VIADD R22, R23.reuse, 0x36420 ;  /* 0x0003642017167836 */ /* 0x040fe20000000000 */
[----:B------:R-:W-:Y:S01]  /*0db0*/  IADD3 R185, R23, 0x36400, RZ ;  /* 0x0003640017b97810 */ /* 0x000fe20007ffe0ff */
[----:B------:R-:W-:Y:S01]  /*0dc0*/  IMAD.IADD R18, R3, 0x1, -R2 ;  /* 0x0000000103127824 */ /* 0x000fe200078e0a02 */
[----:B------:R-:W-:Y:S01]  /*0dd0*/  LOP3.LUT R7, R7, 0xfffffff8, RZ, 0xc0, !PT ;  /* 0xfffffff807077812 */ /* 0x000fe200078ec0ff */
[----:B------:R-:W-:Y:S01]  /*0de0*/  IMAD.IADD R5, R186, 0x1, -R5 ;  /* 0x00000001ba057824 */ /* 0x000fe200078e0a05 */
[----:B------:R-:W-:Y:S01]  /*0df0*/  SEL R184, R184, 0xffffffc0, !P2 ;  /* 0xffffffc0b8b87807 */ /* 0x000fe20005000000 */
[----:B------:R-:W-:Y:S01]  /*0e00*/  @P1 VIADD R22, R185, 0xffffffe0 ;  /* 0xffffffe0b9161836 */ /* 0x000fe20000000000 */
[----:B------:R-:W-:Y:S01]  /*0e10*/  IADD3 R7, R0, -R7, RZ ;  /* 0x8000000700077210 */ /* 0x000fe20007ffe0ff */
[----:B------:R-:W-:Y:S01]  /*0e20*/  IMAD.SHL.U32 R19, R5, 0x100, RZ ;  /* 0x0000010005137824 */ /* 0x000fe200078e00ff */
[----:B------:R-:W-:Y:S01]  /*0e30*/  SHF.R.S32.HI R4, RZ, 0x5, R4 ;  /* 0x00000005ff047819 */ /* 0x000fe20000011404 */
[----:B------:R-:W-:Y:S01]  /*0e40*/  IMAD.IADD R185, R185, 0x1, R184 ;  /* 0x00000001b9b97824 */ /* 0x000fe200078e02b8 */
[----:B------:R-:W-:Y:S01]  /*0e50*/  MOV R2, RZ ;  /* 0x000000ff00027202 */ /* 0x000fe20000000f00 */
[----:B------:R-:W-:Y:S01]  /*0e60*/  IMAD.IADD R184, R184, 0x1, R22 ;  /* 0x00000001b8b87824 */ /* 0x000fe200078e0216 */
[----:B------:R-:W-:-:S02]  /*0e70*/  LEA R17, R4, R7, 0x4 ;  /* 0x0000000704117211 */ /* 0x000fc400078e20ff */
[----:B------:R-:W-:-:S07]  /*0e80*/  SHF.L.U32 R18, R18, 0x1, RZ ;  /* 0x0000000112127819 */ /* 0x000fce00000006ff */
.L_x_163:
[----:B------:R-:W-:Y:S01]  /*0e90*/  ULDC UR4, c[0x0][0xea8] ;  /* 0x0003aa0000047ab9 */ /* 0x000fe20000000800 */
[----:B------:R-:W-:Y:S01]  /*0ea0*/  ULDC.64 UR6, c[0x0][0x3f8] ;  /* 0x0000fe0000067ab9 */ /* 0x000fe20000000a00 */
[----:B------:R-:W-:Y:S02]  /*0eb0*/  UISETP.NE.AND UP1, UPT, UR4, 0x1, UPT ;  /* 0x000000010400788c */ /* 0x000fe4000bf25270 */
[----:B------:R-:W-:Y:S01]  /*0ec0*/  UISETP.NE.U32.AND UP0, UPT, UR6, URZ, UPT ;  /* 0x0000003f0600728c */ /* 0x000fe2000bf05070 */
[----:B------:R-:W-:Y:S01]  /*0ed0*/  ULDC UR4, c[0x0][0xeb4] ;  /* 0x0003ad0000047ab9 */ /* 0x000fe20000000800 */
[----:B------:R-:W-:Y:S01]  /*0ee0*/  UMOV UR40, UR41 ;  /* 0x0000002900287c82 */ /* 0x000fe20008000000 */
[----:B------:R-:W-:Y:S02]  /*0ef0*/  UISETP.NE.AND UP2, UPT, UR4, 0x1, UPT ;  /* 0x000000010400788c */ /* 0x000fe4000bf45270 */
[----:B------:R-:W-:Y:S01]  /*0f00*/  UISETP.NE.AND.EX UP0, UPT, UR7, URZ, UPT, UP0 ;  /* 0x0000003f0700728c */ /* 0x000fe2000bf05300 */
[----:B------:R-:W-:-:S03]  /*0f10*/  ULDC UR44, c[0x0][0x404] ;  /* 0x00010100002c7ab9 */ /* 0x000fc60000000800 */
[----:B------:R-:W-:Y:S01]  /*0f20*/  @UP1 ULDC UR4, c[0x0][0xeac] ;  /* 0x0003ab0000041ab9 */ /* 0x000fe20000000800 */
[----:B------:R-:W-:Y:S01]  /*0f30*/  @UP1 ULDC UR6, c[0x0][0xeb0] ;  /* 0x0003ac0000061ab9 */ /* 0x000fe20000000800 */
[----:B------:R-:W-:Y:S02]  /*0f40*/  UIMAD.WIDE.U32 UR4, UR41, UR4, URZ ;  /* 0x00000004290472a5 */ /* 0x000fe4000f8e003f */
[----:B------:R-:W-:Y:S02]  /*0f50*/  USEL UR44, UR44, 0x1, UP0 ;  /* 0x000000012c2c7887 */ /* 0x000fe40008000000 */
[----:B------:R-:W-:Y:S02]  /*0f60*/  @UP1 USHF.R.U32.HI UR40, URZ, UR6, UR5 ;  /* 0x000000063f281299 */ /* 0x000fe40008011605 */
[----:B------:R-:W-:Y:S01]  /*0f70*/  UISETP.NE.AND UP1, UPT, UR43, 0x1, UPT ;  /* 0x000000012b00788c */ /* 0x000fe2000bf25270 */
[----:B------:R-:W-:Y:S01]  /*0f80*/  @UP2 ULDC.64 UR6, c[0x0][0xeb8] ;  /* 0x0003ae0000062ab9 */ /* 0x000fe20000000a00 */
[----:B------:R-:W-:Y:S01]  /*0f90*/  UMOV UR39, UR41 ;  /* 0x0000002900277c82 */ /* 0x000fe20008000000 */
[----:B------:R-:W-:-:S03]  /*0fa0*/  UIMAD.WIDE.U32 UR4, UR40, UR6, URZ ;  /* 0x00000006280472a5 */ /* 0x000fc6000f8e003f */
[----:B------:R-:W-:Y:S01]  /*0fb0*/  PLOP3.LUT P0, PT, PT, PT, UP1, 0x80, 0x0 ;  /* 0x000000000000781c */ /* 0x000fe20003f0f018 */
[----:B------:R-:W-:Y:S01]  /*0fc0*/  ULDC UR6, c[0x0][0x2e0] ;  /* 0x0000b80000067ab9 */ /* 0x000fe20000000800 */
[----:B------:R-:W-:Y:S01]  /*0fd0*/  UMOV UR36, UR40 ;  /* 0x0000002800247c82 */ /* 0x000fe20008000000 */
[----:B------:R-:W-:Y:S02]  /*0fe0*/  UIMAD UR44, UR44, UR6, URZ ;  /* 0x000000062c2c72a4 */ /* 0x000fe4000f8e023f */
[----:B------:R-:W-:-:S08]  /*0ff0*/  @UP2 USHF.R.U32.HI UR36, URZ, UR7, UR5 ;  /* 0x000000073f242299 */ /* 0x000fd00008011605 */
[----:B-1----:R-:W-:Y:S05]  /*1000*/  @!P0 BRA `(.L_x_135) ;  /* 0x0000001400e08947 */ /* 0x002fea0003800000 */
[----:B------:R-:W1:Y:S01]  /*1010*/  SHFL.IDX PT, R0, R186, RZ, 0x1f ;  /* 0x00001fffba007589 */ /* 0x000e6200000e0000 */
[----:B------:R-:W-:Y:S01]  /*1020*/  UIADD3 UR4, UR42, 0x36400, URZ ;  /* 0x000364002a047890 */ /* 0x000fe2000fffe03f */
[----:B------:R-:W-:Y:S01]  /*1030*/  UMOV UR17, 0x40000040 ;  /* 0x4000004000117882 */ /* 0x000fe20000000000 */
[----:B------:R-:W-:Y:S02]  /*1040*/  BAR.SYNC.DEFER_BLOCKING 0xe, 0x100 ;  /* 0x0384000000007b1d */ /* 0x000fe40000010000 */
[----:B------:R-:W-:Y:S02]  /*1050*/  USHF.R.U32.HI UR4, URZ, 0x4, UR4 ;  /* 0x000000043f047899 */ /* 0x000fe40008011604 */
[----:B------:R-:W-:Y:S02]  /*1060*/  UISETP.GE.AND UP0, UPT, UR44, 0x41, UPT ;  /* 0x000000412c00788c */ /* 0x000fe4000bf06270 */
[----:B------:R-:W-:Y:S01]  /*1070*/  ULOP3.LUT UR4, UR4, 0x3fff, URZ, 0xc0, !UPT ;  /* 0x00003fff04047892 */ /* 0x000fe2000f8ec03f */
[----:B------:R-:W-:Y:S01]  /*1080*/  UMOV UR19, 0x40000040 ;  /* 0x4000004000137882 */ /* 0x000fe20000000000 */
[----:B------:R-:W-:-:S02]  /*1090*/  UMOV UR5, 0x40000040 ;  /* 0x4000004000057882 */ /* 0x000fc40000000000 */
[----:B------:R-:W-:Y:S01]  /*10a0*/  ULOP3.LUT UR16, UR4, 0x10000, URZ, 0xfc, !UPT ;  /* 0x0001000004107892 */ /* 0x000fe2000f8efc3f */
[----:B------:R-:W2:Y:S01]  /*10b0*/  S2R R4, SR_TID.X ;  /* 0x0000000000047919 */ /* 0x000ea20000002100 */
[----:B------:R-:W-:Y:S01]  /*10c0*/  UMOV UR7, 0x40000040 ;  /* 0x4000004000077882 */ /* 0x000fe20000000000 */
[----:B------:R-:W-:Y:S01]  /*10d0*/  UMOV UR9, 0x40000040 ;  /* 0x4000004000097882 */ /* 0x000fe20000000000 */
[----:B------:R-:W-:Y:S01]  /*10e0*/  UIADD3 UR4, UR16, 0x2, URZ ;  /* 0x0000000210047890 */ /* 0x000fe2000fffe03f */
[----:B------:R-:W-:Y:S01]  /*10f0*/  PLOP3.LUT P0, PT, PT, PT, UP0, 0x80, 0x0 ;  /* 0x000000000000781c */ /* 0x000fe20003f0f008 */
[----:B------:R-:W-:Y:S01]  /*1100*/  UIADD3 UR8, UR16, 0x4, URZ ;  /* 0x0000000410087890 */ /* 0x000fe2000fffe03f */
[----:B------:R-:W-:Y:S01]  /*1110*/  UMOV UR11, 0x40000040 ;  /* 0x40000040000b7882 */ /* 0x000fe20000000000 */
[----:B------:R-:W-:Y:S01]  /*1120*/  UIADD3 UR12, UR16, 0x6, URZ ;  /* 0x00000006100c7890 */ /* 0x000fe2000fffe03f */
[----:B-1----:R-:W-:Y:S01]  /*1130*/  LEA.HI R3, R0, R0, RZ, 0x1 ;  /* 0x0000000000037211 */ /* 0x002fe200078f08ff */
[----:B------:R-:W-:Y:S01]  /*1140*/  UMOV UR13, 0x40000040 ;  /* 0x40000040000d7882 */ /* 0x000fe20000000000 */
[----:B------:R-:W-:-:S02]  /*1150*/  UMOV UR15, 0x40000040 ;  /* 0x40000040000f7882 */ /* 0x000fc40000000000 */
[----:B------:R-:W-:Y:S01]  /*1160*/  LOP3.LUT R3, R3, 0x1fffe, RZ, 0xc0, !PT ;  /* 0x0001fffe03037812 */ /* 0x000fe200078ec0ff */
[----:B------:R-:W-:-:S03]  /*1170*/  WARPGROUP.ARRIVE ;  /* 0x00000000000079c5 */ /* 0x000fc60000000000 */
[----:B------:R-:W-:-:S04]  /*1180*/  IADD3 R3, R0, -R3, RZ ;  /* 0x8000000300037210 */ /* 0x000fc80007ffe0ff */
[----:B------:R-:W-:-:S05]  /*1190*/  LEA R3, R3, UR42, 0xf ;  /* 0x0000002a03037c11 */ /* 0x000fca000f8e78ff */
[----:B------:R-:W-:-:S05]  /*11a0*/  VIADD R3, R3, 0x400 ;  /* 0x0000040003037836 */ /* 0x000fca0000000000 */
[----:B------:R-:W-:Y:S02]  /*11b0*/  SHF.R.U32.HI R3, RZ, 0x4, R3 ;  /* 0x00000004ff037819 */ /* 0x000fe40000011603 */
[----:B--2---:R-:W-:Y:S02]  /*11c0*/  LOP3.LUT R4, R4, 0x7f, RZ, 0xc0, !PT ;  /* 0x0000007f04047812 */ /* 0x004fe400078ec0ff */
[----:B------:R-:W-:Y:S02]  /*11d0*/  LOP3.LUT R3, R3, 0x3fff, RZ, 0xc0, !PT ;  /* 0x00003fff03037812 */ /* 0x000fe400078ec0ff */
[----:B------:R-:W-:Y:S02]  /*11e0*/  ISETP.NE.AND P1, PT, R4, RZ, PT ;  /* 0x000000ff0400720c */ /* 0x000fe40003f25270 */
[----:B------:R-:W-:-:S05]  /*11f0*/  LOP3.LUT R7, R3, 0x2000000, RZ, 0xfc, !PT ;  /* 0x0200000003077812 */ /* 0x000fca00078efcff */
[----:B------:R-:W-:-:S05]  /*1200*/  IMAD R0, R2, 0x1000, R7 ;  /* 0x0000100002007824 */ /* 0x000fca00078e0207 */
[C---:B------:R-:W-:Y:S02]  /*1210*/  R2UR UR18, R0.reuse ;  /* 0x00000000001272ca */ /* 0x040fe400000e0000 */
[----:B------:R-:W-:-:S04]  /*1220*/  IADD3 R3, R0, 0x80, RZ ;  /* 0x0000008000037810 */ /* 0x000fc80007ffe0ff */
[----:B------:R-:W-:Y:S01]  /*1230*/  R2UR UR6, R3 ;  /* 0x00000000030672ca */ /* 0x000fe200000e0000 */
[C---:B------:R-:W-:Y:S02]  /*1240*/  VIADD R3, R0.reuse, 0x100 ;  /* 0x0000010000037836 */ /* 0x040fe40000000000 */
[----:B------:R-:W-:-:S03]  /*1250*/  VIADD R0, R0, 0x180 ;  /* 0x0000018000007836 */ /* 0x000fc60000000000 */
[----:B------:R-:W-:Y:S01]  /*1260*/  R2UR UR10, R3 ;  /* 0x00000000030a72ca */ /* 0x000fe200000e0000 */
[----:B------:R-:W-:Y:S01]  /*1270*/  HGMMA.64x256x16.F32 R24, gdesc[UR16].tnspB, RZ, !UPT, gsb0 ;  /* 0x43e00000101879f0 */ /* 0x000fe2000c0008ff */
[----:B------:R-:W-:Y:S02]  /*1280*/  R2UR UR14, R0 ;  /* 0x00000000000e72ca */ /* 0x000fe400000e0000 */
[----:B------:R-:W-:-:S04]  /*1290*/  @!P1 LEA R0, R2, UR42, 0x3 ;  /* 0x0000002a02009c11 */ /* 0x000fc8000f8e18ff */
[----:B------:R-:W-:-:S04]  /*12a0*/  @!P1 IADD3 R0, R0, 0x38860, RZ ;  /* 0x0003886000009810 */ /* 0x000fc80007ffe0ff */
[----:B------:R-:W-:Y:S01]  /*12b0*/  @!P1 PRMT R0, RZ, 0x654, R0 ;  /* 0x00000654ff009816 */ /* 0x000fe20000000000 */
[----:B------:R-:W-:Y:S02]  /*12c0*/  WARPGROUP.DEPBAR.LE gsb0, 0x0 ;  /* 0x00008000000079c5 */ /* 0x000fe40000010000 */
[----:B------:R-:W-:-:S14]  /*12d0*/  WARPGROUP.ARRIVE ;  /* 0x00000000000079c5 */ /* 0x000fdc0000000000 */
        /* <DEDUP_REMOVED lines=12> */
[----:B------:R-:W-:Y:S05]  /*13a0*/  @!P0 BRA `(.L_x_136) ;  /* 0x0000000800c48947 */ /* 0x000fea0003800000 */
[----:B------:R-:W-:-:S04]  /*13b0*/  UIADD3 UR44, UR44, 0x3f, URZ ;  /* 0x0000003f2c2c7890 */ /* 0x000fc8000fffe03f */
[----:B------:R-:W-:-:S04]  /*13c0*/  USHF.R.S32.HI UR6, URZ, 0x1f, UR44 ;  /* 0x0000001f3f067899 */ /* 0x000fc8000801142c */
[----:B------:R-:W-:-:S04]  /*13d0*/  ULEA.HI UR6, UR6, UR44, URZ, 0x6 ;  /* 0x0000002c06067291 */ /* 0x000fc8000f8f303f */
[----:B------:R-:W-:-:S06]  /*13e0*/  ULEA.HI.SX32 UR6, UR6, 0xfffffffe, 0x1a ;  /* 0xfffffffe06067891 */ /* 0x000fcc000f8fd23f */
[----:B-1----:R-:W-:-:S07]  /*13f0*/  IMAD.U32 R0, RZ, RZ, UR6 ;  /* 0x00000006ff007e24 */ /* 0x002fce000f8e00ff */
.L_x_137:
[----:B------:R-:W-:Y:S01]  /*1400*/  BAR.SYNC.DEFER_BLOCKING 0xe, 0x100 ;  /* 0x0384000000007b1d */ /* 0x000fe20000010000 */
[C---:B------:R-:W-:Y:S01]  /*1410*/  IMAD R3, R2.reuse, 0x40, R17 ;  /* 0x0000004002037824 */ /* 0x040fe200078e0211 */
[----:B------:R-:W-:Y:S02]  /*1420*/  IADD3 R2, R2, 0x1, RZ ;  /* 0x0000000102027810 */ /* 0x000fe40007ffe0ff */
[----:B------:R-:W-:Y:S02]  /*1430*/  ISETP.GT.AND P2, PT, R0, RZ, PT ;  /* 0x000000ff0000720c */ /* 0x000fe40003f44270 */
[----:B------:R-:W-:Y:S01]  /*1440*/  LEA R3, R3, UR42, 0x2 ;  /* 0x0000002a03037c11 */ /* 0x000fe2000f8e10ff */
[----:B------:R-:W-:Y:S01]  /*1450*/  UMOV UR19, 0x40000040 ;  /* 0x4000004000137882 */ /* 0x000fe20000000000 */
[C---:B------:R-:W-:Y:S01]  /*1460*/  ISETP.NE.AND P0, PT, R2.reuse, 0x2, PT ;  /* 0x000000020200780c */ /* 0x040fe20003f05270 */
[----:B------:R-:W-:Y:S01]  /*1470*/  UMOV UR7, 0x40000040 ;  /* 0x4000004000077882 */ /* 0x000fe20000000000 */
[----:B------:R-:W-:Y:S01]  /*1480*/  UMOV UR11, 0x40000040 ;  /* 0x40000040000b7882 */ /* 0x000fe20000000000 */
[----:B------:R-:W-:Y:S01]  /*1490*/  UMOV UR15, 0x40000040 ;  /* 0x40000040000f7882 */ /* 0x000fe20000000000 */
[----:B------:R-:W-:-:S02]  /*14a0*/  SEL R2, R2, RZ, P0 ;  /* 0x000000ff02027207 */ /* 0x000fc40000000000 */
[----:B------:R-:W-:Y:S01]  /*14b0*/  IADD3 R0, R0, -0x1, RZ ;  /* 0xffffffff00007810 */ /* 0x000fe20007ffe0ff */
[----:B------:R-:W1:Y:S04]  /*14c0*/  LDS R4, [R3+0x38400] ;  /* 0x0384000003047984 */ /* 0x000e680000000800 */
[----:B------:R2:W3:Y:S02]  /*14d0*/  LDS R5, [R3+0x38420] ;  /* 0x0384200003057984 */ /* 0x0004e40000000800 */
[----:B--2---:R-:W-:-:S05]  /*14e0*/  IMAD R3, R2, 0x1000, R7 ;  /* 0x0000100002037824 */ /* 0x004fca00078e0207 */
[----:B------:R-:W-:Y:S01]  /*14f0*/  R2UR UR18, R3 ;  /* 0x00000000031272ca */ /* 0x000fe200000e0000 */
        /* <DEDUP_REMOVED lines=128> */
[----:B------:R-:W-:-:S05]  /*1d00*/  VIADD R4, R3, 0x80 ;  /* 0x0000008003047836 */ /* 0x000fca0000000000 */
[----:B------:R-:W-:Y:S01]  /*1d10*/  WARPGROUP.ARRIVE ;  /* 0x00000000000079c5 */ /* 0x000fe20000000000 */
[----:B------:R-:W-:Y:S02]  /*1d20*/  R2UR UR6, R4 ;  /* 0x00000000040672ca */ /* 0x000fe400000e0000 */
[C---:B------:R-:W-:Y:S01]  /*1d30*/  IADD3 R4, R3.reuse, 0x100, RZ ;  /* 0x0000010003047810 */ /* 0x040fe20007ffe0ff */
[----:B------:R-:W-:Y:S02]  /*1d40*/  VIADD R3, R3, 0x180 ;  /* 0x0000018003037836 */ /* 0x000fe40000000000 */
[----:B------:R-:W-:Y:S01]  /*1d50*/  HGMMA.64x256x16.F32 R24, gdesc[UR16].tnspB, R24, gsb0 ;  /* 0x43e00000101879f0 */ /* 0x000fe20008000818 */
[----:B------:R-:W-:Y:S02]  /*1d60*/  R2UR UR10, R4 ;  /* 0x00000000040a72ca */ /* 0x000fe400000e0000 */
[----:B------:R-:W-:Y:S02]  /*1d70*/  R2UR UR14, R3 ;  /* 0x00000000030e72ca */ /* 0x000fe400000e0000 */
[----:B------:R-:W-:-:S05]  /*1d80*/  @!P1 LEA R3, R2, UR42, 0x3 ;  /* 0x0000002a02039c11 */ /* 0x000fca000f8e18ff */
[----:B------:R-:W-:-:S05]  /*1d90*/  @!P1 VIADD R3, R3, 0x38860 ;  /* 0x0003886003039836 */ /* 0x000fca0000000000 */
[----:B------:R-:W-:Y:S01]  /*1da0*/  @!P1 PRMT R3, RZ, 0x654, R3 ;  /* 0x00000654ff039816 */ /* 0x000fe20000000003 */
[----:B------:R-:W-:Y:S02]  /*1db0*/  WARPGROUP.DEPBAR.LE gsb0, 0x0 ;  /* 0x00008000000079c5 */ /* 0x000fe40000010000 */
[----:B------:R-:W-:-:S10]  /*1dc0*/  WARPGROUP.ARRIVE ;  /* 0x00000000000079c5 */ /* 0x000fd40000000000 */
        /* <DEDUP_REMOVED lines=11> */
[----:B------:R1:W-:Y:S02]  /*1e80*/  @!P1 SYNCS.ARRIVE.TRANS64.RED.A1T0 RZ, [R3+URZ], RZ ;  /* 0x000000ff03ff99a7 */ /* 0x0003e4000810043f */
[----:B-1----:R-:W-:-:S04]  /*1e90*/  SEL R3, RZ, 0x1, P0 ;  /* 0x00000001ff037807 */ /* 0x002fc80000000000 */
[----:B------:R-:W-:Y:S01]  /*1ea0*/  LOP3.LUT R16, R16, R3, RZ, 0x3c, !PT ;  /* 0x0000000310107212 */ /* 0x000fe200078e3cff */
[----:B------:R-:W-:Y:S06]  /*1eb0*/  @P2 BRA `(.L_x_137) ;  /* 0xfffffff400502947 */ /* 0x000fec000383ffff */
.L_x_136:
[----:B------:R-:W-:Y:S01]  /*1ec0*/  BAR.SYNC.DEFER_BLOCKING 0xe, 0x100 ;  /* 0x0384000000007b1d */ /* 0x000fe20000010000 */
[C---:B-1----:R-:W-:Y:S01]  /*1ed0*/  IMAD R0, R2.reuse, 0x40, R17 ;  /* 0x0000004002007824 */ /* 0x042fe200078e0211 */
[----:B------:R-:W-:Y:S01]  /*1ee0*/  CS2R R156, SRZ ;  /* 0x00000000009c7805 */ /* 0x000fe2000001ff00 */
[----:B------:R-:W-:-:S03]  /*1ef0*/  VIADD R2, R2, 0x1 ;  /* 0x0000000102027836 */ /* 0x000fc60000000000 */
[----:B------:R-:W-:Y:S02]  /*1f00*/  LEA R4, R0, UR42, 0x2 ;  /* 0x0000002a00047c11 */ /* 0x000fe4000f8e10ff */
[----:B------:R-:W-:-:S04]  /*1f10*/  ISETP.NE.AND P0, PT, R2, 0x2, PT ;  /* 0x000000020200780c */ /* 0x000fc80003f05270 */
[----:B------:R-:W-:Y:S02]  /*1f20*/  SEL R5, RZ, 0x1, P0 ;  /* 0x00000001ff057807 */ /* 0x000fe40000000000 */
[----:B------:R-:W-:Y:S02]  /*1f30*/  SEL R2, R2, RZ, P0 ;  /* 0x000000ff02027207 */ /* 0x000fe40000000000 */
[----:B------:R-:W-:Y:S01]  /*1f40*/  LOP3.LUT R16, R16, R5, RZ, 0x3c, !PT ;  /* 0x0000000510107212 */ /* 0x000fe200078e3cff */
        /* <DEDUP_REMOVED lines=132> */
.L_x_135:
[----:B------:R-:W1:Y:S01]  /*2790*/  SHFL.IDX PT, R0, R186, RZ, 0x1f ;  /* 0x00001fffba007589 */ /* 0x000e6200000e0000 */
[----:B------:R-:W-:Y:S02]  /*27a0*/  UIADD3 UR6, UR42, 0x36400, URZ ;  /* 0x000364002a067890 */ /* 0x000fe4000fffe03f */
[----:B------:R-:W-:Y:S02]  /*27b0*/  UIADD3 UR4, UR44, 0x3f, URZ ;  /* 0x0000003f2c047890 */ /* 0x000fe4000fffe03f */
[----:B------:R-:W-:Y:S02]  /*27c0*/  ULOP3.LUT UP0, URZ, UR6, 0x3ff, URZ, 0xc0, !UPT ;  /* 0x000003ff063f7892 */ /* 0x000fe4000f80c03f */
[----:B------:R-:W-:-:S04]  /*27d0*/  USHF.R.S32.HI UR5, URZ, 0x1f, UR4 ;  /* 0x0000001f3f057899 */ /* 0x000fc80008011404 */
[----:B------:R-:W-:Y:S01]  /*27e0*/  PLOP3.LUT P0, PT, PT, PT, UP0, 0x80, 0x0 ;  /* 0x000000000000781c */ /* 0x000fe20003f0f008 */
[----:B------:R-:W-:-:S04]  /*27f0*/  ULEA.HI UR5, UR5, UR4, URZ, 0x6 ;  /* 0x0000000405057291 */ /* 0x000fc8000f8f303f */
[----:B------:R-:W-:Y:S01]  /*2800*/  USHF.R.S32.HI UR37, URZ, 0x6, UR5 ;  /* 0x000000063f257899 */ /* 0x000fe20008011405 */
[----:B-1----:R-:W-:-:S04]  /*2810*/  LEA.HI R3, R0, R0, RZ, 0x1 ;  /* 0x0000000000037211 */ /* 0x002fc800078f08ff */
[----:B------:R-:W-:-:S04]  /*2820*/  LOP3.LUT R3, R3, 0x1fffe, RZ, 0xc0, !PT ;  /* 0x0001fffe03037812 */ /* 0x000fc800078ec0ff */
[----:B------:R-:W-:-:S04]  /*2830*/  IADD3 R3, R0, -R3, RZ ;  /* 0x8000000300037210 */ /* 0x000fc80007ffe0ff */
[----:B------:R-:W-:-:S05]  /*2840*/  LEA R3, R3, UR42, 0xf ;  /* 0x0000002a03037c11 */ /* 0x000fca000f8e78ff */
[----:B------:R-:W-:-:S05]  /*2850*/  VIADD R3, R3, 0x400 ;  /* 0x0000040003037836 */ /* 0x000fca0000000000 */
[----:B------:R-:W-:-:S04]  /*2860*/  SHF.R.U32.HI R3, RZ, 0x4, R3 ;  /* 0x00000004ff037819 */ /* 0x000fc80000011603 */
[----:B------:R-:W-:Y:S01]  /*2870*/  LOP3.LUT R56, R3, 0x3fff, RZ, 0xc0, !PT ;  /* 0x00003fff03387812 */ /* 0x000fe200078ec0ff */
[----:B------:R-:W-:Y:S06]  /*2880*/  @!P0 BRA `(.L_x_139) ;  /* 0x0000000000408947 */ /* 0x000fec0003800000 */
        /* <DEDUP_REMOVED lines=9> */
[----:B------:R-:W-:Y:S01]  /*2920*/  MOV R12, 0x1 ;  /* 0x00000001000c7802 */ /* 0x000fe20000000f00 */
[----:B------:R-:W-:-:S02]  /*2930*/  IMAD.U32 R7, RZ, RZ, UR5 ;  /* 0x00000005ff077e24 */ /* 0x000fc4000f8e00ff */
[----:B------:R-:W-:Y:S02]  /*2940*/  IMAD.U32 R11, RZ, RZ, UR7 ;  /* 0x00000007ff0b7e24 */ /* 0x000fe4000f8e00ff */
[----:B------:R-:W-:Y:S02]  /*2950*/  IMAD.MOV.U32 R8, RZ, RZ, 0x70 ;  /* 0x00000070ff087424 */ /* 0x000fe400078e00ff */
[----:B-1----:R-:W-:-:S07]  /*2960*/  IMAD.MOV.U32 R13, RZ, RZ, RZ ;  /* 0x000000ffff0d7224 */ /* 0x002fce00078e00ff */
[----:B------:R-:W-:-:S07]  /*2970*/  LEPC R20, `(.L_x_139) ;  /* 0x000000001014794e */ /* 0x000fce0000000000 */
[----:B--2---:R-:W-:Y:S05]  /*2980*/  CALL.ABS.NOINC R14 ;  /* 0x000000000e007343 */ /* 0x004fea0003c00000 */
.L_x_139:
[----:B------:R-:W-:Y:S01]  /*2990*/  ULEA.HI UR4, UR38, UR38, URZ, 0x1 ;  /* 0x0000002626047291 */ /* 0x000fe2000f8f083f */
[----:B------:R-:W-:-:S03]  /*29a0*/  ISETP.NE.AND P0, PT, RZ, UR43, PT ;  /* 0x0000002bff007c0c */ /* 0x000fc6000bf05270 */
[----:B------:R-:W-:-:S04]  /*29b0*/  ULOP3.LUT UR4, UR4, 0xfffffffe, URZ, 0xc0, !UPT ;  /* 0xfffffffe04047892 */ /* 0x000fc8000f8ec03f */
[----:B------:R-:W-:-:S06]  /*29c0*/  UIADD3 UR4, UR38, -UR4, URZ ;  /* 0x8000000426047290 */ /* 0x000fcc000fffe03f */
[----:B------:R-:W-:-:S05]  /*29d0*/  IMAD.U32 R0, RZ, RZ, UR4 ;  /* 0x00000004ff007e24 */ /* 0x000fca000f8e00ff */
[----:B------:R-:W-:-:S04]  /*29e0*/  SHF.L.U32 R0, R0, 0x1f, RZ ;  /* 0x0000001f00007819 */ /* 0x000fc800000006ff */
[----:B------:R-:W1:Y:S02]  /*29f0*/  SYNCS.PHASECHK.TRANS64.TRYWAIT P1, [UR42+0x38800], R0 ;  /* 0x03880000ff0075a7 */ /* 0x000e64000802016a */
[----:B-1----:R-:W-:Y:S05]  /*2a00*/  @!P1 BRA `(.L_x_140) ;  /* 0x000000b000309947 */ /* 0x002fea0003800000 */
.L_x_219:
[----:B------:R-:W-:Y:S05]  /*2a10*/  @P0 BRA `(.L_x_141) ;  /* 0x0000000000040947 */ /* 0x000fea0003800000 */
[----:B------:R-:W-:Y:S01]  /*2a20*/  BPT.TRAP 0x1 ;  /* 0x000000040000795c */ /* 0x000fe20000300000 */
.L_x_141:
[----:B------:R-:W-:Y:S02]  /*2a30*/  LEA R8, R2, UR42, 0x3 ;  /* 0x0000002a02087c11 */ /* 0x000fe4000f8e18ff */
[----:B------:R-:W-:-:S04]  /*2a40*/  SHF.L.U32 R9, R16, 0x1f, RZ ;  /* 0x0000001f10097819 */ /* 0x000fc800000006ff */
[----:B------:R2:W3:Y:S01]  /*2a50*/  SYNCS.PHASECHK.TRANS64.TRYWAIT P1, [R8+URZ+0x38830], R9 ;  /* 0x03883009080075a7 */ /* 0x0004e2000802017f */
[----:B------:R-:W-:Y:S05]  /*2a60*/  @P0 BRA `(.L_x_142) ;  /* 0x0000000000040947 */ /* 0x000fea0003800000 */
[----:B------:R-:W-:Y:S01]  /*2a70*/  BPT.TRAP 0x1 ;  /* 0x000000040000795c */ /* 0x000fe20000300000 */
.L_x_142:
[----:B---3--:R-:W-:Y:S05]  /*2a80*/  @P1 BRA `(.L_x_143) ;  /* 0x0000000000081947 */ /* 0x008fea0003800000 */
[----:B------:R-:W3:Y:S02]  /*2a90*/  SYNCS.PHASECHK.TRANS64.TRYWAIT P1, [R8+URZ+0x38830], R9 ;  /* 0x03883009080075a7 */ /* 0x000ee4000802017f */
[----:B---3--:R-:W-:Y:S05]  /*2aa0*/  @!P1 BRA `(.L_x_144) ;  /* 0x000000b000209947 */ /* 0x008fea0003800000 */
.L_x_143:
[----:B------:R-:W-:-:S04]  /*2ab0*/  UIADD3 UR4, UR42, 0x22400, URZ ;  /* 0x000224002a047890 */ /* 0x000fc8000fffe03f */
[----:B------:R-:W-:-:S04]  /*2ac0*/  USHF.R.U32.HI UR4, URZ, 0x4, UR4 ;  /* 0x000000043f047899 */ /* 0x000fc80008011604 */
[----:B------:R-:W-:-:S06]  /*2ad0*/  ULOP3.LUT UR4, UR4, 0x3fff, URZ, 0xc0, !UPT ;  /* 0x00003fff04047892 */ /* 0x000fcc000f8ec03f */
[----:B------:R-:W-:Y:S01]  /*2ae0*/  MOV R4, UR4 ;  /* 0x0000000400047c02 */ /* 0x000fe20008000f00 */
[----:B------:R-:W-:Y:S05]  /*2af0*/  WARPSYNC.ALL ;  /* 0x0000000000007948 */ /* 0x000fea0003800000 */
[----:B------:R-:W-:Y:S01]  /*2b00*/  LOP3.LUT R4, R4, 0x10000, RZ, 0xfc, !PT ;  /* 0x0001000004047812 */ /* 0x000fe200078efcff */
[----:B------:R-:W-:-:S04]  /*2b10*/  UIADD3 UR4, UR42, 0x20400, URZ ;  /* 0x000204002a047890 */ /* 0x000fc8000fffe03f */
[----:B-1----:R-:W-:Y:S01]  /*2b20*/  IMAD R3, R2, 0x200, R4 ;  /* 0x0000020002037824 */ /* 0x002fe200078e0204 */
[----:B------:R-:W-:Y:S01]  /*2b30*/  WARPGROUP.ARRIVE ;  /* 0x00000000000079c5 */ /* 0x000fe20000000000 */
[----:B------:R-:W-:Y:S01]  /*2b40*/  UMOV UR7, 0x40000040 ;  /* 0x4000004000077882 */ /* 0x000fe20000000000 */
[----:B------:R-:W-:Y:S02]  /*2b50*/  USHF.R.U32.HI UR4, URZ, 0x4, UR4 ;  /* 0x000000043f047899 */ /* 0x000fe40008011604 */
[----:B------:R-:W-:Y:S01]  /*2b60*/  R2UR UR6, R3 ;  /* 0x00000000030672ca */ /* 0x000fe200000e0000 */
[----:B------:R-:W-:Y:S01]  /*2b70*/  UMOV UR5, 0x40000040 ;  /* 0x4000004000057882 */ /* 0x000fe20000000000 */
[----:B------:R-:W-:Y:S01]  /*2b80*/  ULOP3.LUT UR4, UR4, 0x3fff, URZ, 0xc0, !UPT ;  /* 0x00003fff04047892 */ /* 0x000fe2000f8ec03f */
[----:B------:R-:W-:Y:S01]  /*2b90*/  UMOV UR11, 0x40000040 ;  /* 0x40000040000b7882 */ /* 0x000fe20000000000 */
[----:B------:R-:W-:Y:S02]  /*2ba0*/  UMOV UR9, 0x40000040 ;  /* 0x4000004000097882 */ /* 0x000fe40000000000 */
[----:B------:R-:W-:Y:S01]  /*2bb0*/  ULOP3.LUT UR4, UR4, 0x10000, URZ, 0xfc, !UPT ;  /* 0x0001000004047892 */ /* 0x000fe2000f8efc3f */
[----:B------:R-:W-:Y:S01]  /*2bc0*/  UMOV UR15, 0x40000040 ;  /* 0x40000040000f7882 */ /* 0x000fe20000000000 */
[----:B------:R-:W-:-:S02]  /*2bd0*/  UMOV UR13, 0x40000040 ;  /* 0x40000040000d7882 */ /* 0x000fc40000000000 */
[----:B------:R-:W-:Y:S02]  /*2be0*/  UIADD3 UR8, UR4, 0x2, URZ ;  /* 0x0000000204087890 */ /* 0x000fe4000fffe03f */
[----:B------:R-:W-:Y:S02]  /*2bf0*/  UIADD3 UR12, UR4, 0x4, URZ ;  /* 0x00000004040c7890 */ /* 0x000fe4000fffe03f */
[----:B------:R-:W-:Y:S02]  /*2c00*/  UIADD3 UR10, UR6, 0x2, URZ ;  /* 0x00000002060a7890 */ /* 0x000fe4000fffe03f */
[----:B------:R-:W-:Y:S01]  /*2c10*/  HGMMA.64x64x16.F32 R24, gdesc[UR4], RZ, !UPT, gsb0 ;  /* 0x00e00000041879f0 */ /* 0x000fe2000c0008ff */
[----:B------:R-:W-:Y:S02]  /*2c20*/  UIADD3 UR14, UR6, 0x4, URZ ;  /* 0x00000004060e7890 */ /* 0x000fe4000fffe03f */
[----:B------:R-:W-:Y:S02]  /*2c30*/  UIADD3 UR18, UR6, 0x6, URZ ;  /* 0x0000000606127890 */ /* 0x000fe4000fffe03f */
[----:B------:R-:W-:Y:S01]  /*2c40*/  UIADD3 UR16, UR4, 0x6, URZ ;  /* 0x0000000604107890 */ /* 0x000fe2000fffe03f */
[----:B------:R-:W-:Y:S01]  /*2c50*/  UMOV UR19, 0x40000040 ;  /* 0x4000004000137882 */ /* 0x000fe20000000000 */
[----:B------:R-:W-:Y:S01]  /*2c60*/  UMOV UR17, 0x40000040 ;  /* 0x4000004000117882 */ /* 0x000fe20000000000 */
[----:B------:R-:W-:-:S02]  /*2c70*/  WARPGROUP.DEPBAR.LE gsb0, 0x0 ;  /* 0x00008000000079c5 */ /* 0x000fc40000010000 */
        /* <DEDUP_REMOVED lines=9> */
[----:B------:R-:W1:Y:S02]  /*2d10*/  SYNCS.PHASECHK.TRANS64.TRYWAIT P1, [UR42+0x38810], R0 ;  /* 0x03881000ff0075a7 */ /* 0x000e64000802016a */
[----:B-1----:R-:W-:Y:S05]  /*2d20*/  @!P1 BRA `(.L_x_145) ;  /* 0x000000ac00949947 */ /* 0x002fea0003800000 */
.L_x_220:
[----:B------:R-:W-:Y:S05]  /*2d30*/  @P0 BRA `(.L_x_146) ;  /* 0x0000000000040947 */ /* 0x000fea0003800000 */
[----:B------:R-:W-:Y:S01]  /*2d40*/  BPT.TRAP 0x1 ;  /* 0x000000040000795c */ /* 0x000fe20000300000 */
.L_x_146:
[----:B------:R4:W1:Y:S01]  /*2d50*/  SYNCS.PHASECHK.TRANS64.TRYWAIT P1, [R8+URZ+0x38850], R9 ;  /* 0x03885009080075a7 */ /* 0x000862000802017f */
[----:B------:R-:W-:Y:S05]  /*2d60*/  @P0 BRA `(.L_x_147) ;  /* 0x0000000000040947 */ /* 0x000fea0003800000 */
[----:B------:R-:W-:Y:S01]  /*2d70*/  BPT.TRAP 0x1 ;  /* 0x000000040000795c */ /* 0x000fe20000300000 */
.L_x_147:
[----:B------:R-:W-:-:S04]  /*2d80*/  IMAD.U32 R5, RZ, RZ, UR42 ;  /* 0x0000002aff057e24 */ /* 0x000fc8000f8e00ff */
[C---:B-1----:R-:W-:Y:S01]  /*2d90*/  VIADD R3, R5.reuse, 0x26400 ;  /* 0x0002640005037836 */ /* 0x042fe20000000000 */
[----:B------:R-:W-:-:S04]  /*2da0*/  IADD3 R0, R5, 0x400, RZ ;  /* 0x0000040005007810 */ /* 0x000fc80007ffe0ff */
[----:B------:R-:W-:Y:S02]  /*2db0*/  SHF.R.U32.HI R0, RZ, 0x4, R0 ;  /* 0x00000004ff007819 */ /* 0x000fe40000011600 */
[----:B------:R-:W-:Y:S02]  /*2dc0*/  SHF.R.U32.HI R3, RZ, 0x4, R3 ;  /* 0x00000004ff037819 */ /* 0x000fe40000011603 */
[----:B------:R-:W-:Y:S02]  /*2dd0*/  LOP3.LUT R0, R0, 0x3fff, RZ, 0xc0, !PT ;  /* 0x00003fff00007812 */ /* 0x000fe400078ec0ff */
[----:B------:R-:W-:Y:S02]  /*2de0*/  LOP3.LUT R3, R3, 0x3fff, RZ, 0xc0, !PT ;  /* 0x00003fff03037812 */ /* 0x000fe400078ec0ff */
[----:B------:R-:W-:Y:S02]  /*2df0*/  LOP3.LUT R6, R0, 0x10000, RZ, 0xfc, !PT ;  /* 0x0001000000067812 */ /* 0x000fe400078efcff */
[----:B------:R-:W-:-:S03]  /*2e00*/  LOP3.LUT R7, R3, 0x10000, RZ, 0xfc, !PT ;  /* 0x0001000003077812 */ /* 0x000fc600078efcff */
[----:B------:R-:W-:Y:S01]  /*2e10*/  IMAD R0, R2, 0x1000, R6 ;  /* 0x0000100002007824 */ /* 0x000fe200078e0206 */
[----:B------:R-:W-:Y:S06]  /*2e20*/  @P1 BRA `(.L_x_148) ;  /* 0x0000000000081947 */ /* 0x000fec0003800000 */
[----:B------:R-:W1:Y:S02]  /*2e30*/  SYNCS.PHASECHK.TRANS64.TRYWAIT P1, [R8+URZ+0x38850], R9 ;  /* 0x03885009080075a7 */ /* 0x000e64000802017f */
[----:B-1----:R-:W-:Y:S05]  /*2e40*/  @!P1 BRA `(.L_x_149) ;  /* 0x000000ac00649947 */ /* 0x002fea0003800000 */
.L_x_148:
[C---:B------:R-:W-:Y:S01]  /*2e50*/  R2UR UR4, R7.reuse ;  /* 0x00000000070472ca */ /* 0x040fe200000e0000 */
[----:B------:R-:W-:Y:S01]  /*2e60*/  WARPGROUP.ARRIVE ;  /* 0x00000000000079c5 */ /* 0x000fe20000000000 */
[C---:B------:R-:W-:Y:S01]  /*2e70*/  R2UR UR6, R0.reuse ;  /* 0x00000000000672ca */ /* 0x040fe200000e0000 */
[----:B------:R-:W-:Y:S01]  /*2e80*/  UMOV UR5, 0x40000040 ;  /* 0x4000004000057882 */ /* 0x000fe20000000000 */
[----:B------:R-:W-:Y:S01]  /*2e90*/  UMOV UR7, 0x40000040 ;  /* 0x4000004000077882 */ /* 0x000fe20000000000 */
[C---:B------:R-:W-:Y:S01]  /*2ea0*/  VIADD R3, R0.reuse, 0x2 ;  /* 0x0000000200037836 */ /* 0x040fe20000000000 */
[----:B--234-:R-:W-:Y:S01]  /*2eb0*/  IADD3 R9, R7, 0x2, RZ ;  /* 0x0000000207097810 */ /* 0x01cfe20007ffe0ff */
[----:B------:R-:W1:Y:S01]  /*2ec0*/  S2R R10, SR_TID.X ;  /* 0x00000000000a7919 */ /* 0x000e620000002100 */
[C---:B------:R-:W-:Y:S01]  /*2ed0*/  VIADD R12, R0.reuse, 0x800 ;  /* 0x00000800000c7836 */ /* 0x040fe20000000000 */
[----:B------:R-:W-:Y:S01]  /*2ee0*/  UISETP.GE.AND UP0, UPT, UR44, 0x41, UPT ;  /* 0x000000412c00788c */ /* 0x000fe2000bf06270 */
[----:B------:R-:W2:Y:S05]  /*2ef0*/  S2R R57, SR_TID.X ;  /* 0x0000000000397919 */ /* 0x000eaa0000002100 */
[----:B------:R-:W-:Y:S01]  /*2f00*/  HGMMA.64x64x16.F32 R24, gdesc[UR4], R24, gsb0 ;  /* 0x00e00000041879f0 */ /* 0x000fe20008000818 */
[----:B------:R-:W-:Y:S01]  /*2f10*/  R2UR UR4, R9 ;  /* 0x00000000090472ca */ /* 0x000fe200000e0000 */
[----:B------:R-:W-:Y:S01]  /*2f20*/  UMOV UR5, 0x40000040 ;  /* 0x4000004000057882 */ /* 0x000fe20000000000 */
[----:B------:R-:W-:Y:S01]  /*2f30*/  R2UR UR6, R3 ;  /* 0x00000000030672ca */ /* 0x000fe200000e0000 */
[----:B------:R-:W-:Y:S01]  /*2f40*/  UMOV UR7, 0x40000040 ;  /* 0x4000004000077882 */ /* 0x000fe20000000000 */
[----:B------:R-:W-:Y:S01]  /*2f50*/  VIADD R9, R7, 0x4 ;  /* 0x0000000407097836 */ /* 0x000fe20000000000 */
[----:B------:R-:W-:-:S02]  /*2f60*/  IADD3 R3, R0, 0x4, RZ ;  /* 0x0000000400037810 */ /* 0x000fc40007ffe0ff */
[----:B-1----:R-:W-:Y:S02]  /*2f70*/  SHF.R.U32.HI R10, RZ, 0x7, R10 ;  /* 0x00000007ff0a7819 */ /* 0x002fe4000001160a */
[----:B--2---:R-:W-:Y:S01]  /*2f80*/  LOP3.LUT R57, R57, 0x7f, RZ, 0xc0, !PT ;  /* 0x0000007f39397812 */ /* 0x004fe200078ec0ff */
[----:B------:R-:W-:Y:S02]  /*2f90*/  WARPGROUP.DEPBAR.LE gsb0, 0x0 ;  /* 0x00008000000079c5 */ /* 0x000fe40000010000 */
[----:B------:R-:W-:-:S06]  /*2fa0*/  WARPGROUP.ARRIVE ;  /* 0x00000000000079c5 */ /* 0x000fcc0000000000 */
[----:B------:R-:W-:Y:S01]  /*2fb0*/  HGMMA.64x64x16.F32 R24, gdesc[UR4], R24, gsb0 ;  /* 0x00e00000041879f0 */ /* 0x000fe20008000818 */
[----:B------:R-:W-:Y:S01]  /*2fc0*/  R2UR UR4, R9 ;  /* 0x00000000090472ca */ /* 0x000fe200000e0000 */
[----:B------:R-:W-:Y:S01]  /*2fd0*/  UMOV UR5, 0x40000040 ;  /* 0x4000004000057882 */ /* 0x000fe20000000000 */
[----:B------:R-:W-:Y:S01]  /*2fe0*/  R2UR UR6, R3 ;  /* 0x00000000030672ca */ /* 0x000fe200000e0000 */
[----:B------:R-:W-:Y:S01]  /*2ff0*/  UMOV UR7, 0x40000040 ;  /* 0x4000004000077882 */ /* 0x000fe20000000000 */
[----:B------:R-:W-:Y:S02]  /*3000*/  VIADD R9, R7, 0x6 ;  /* 0x0000000607097836 */ /* 0x000fe40000000000 */
[----:B------:R-:W-:Y:S01]  /*3010*/  VIADD R3, R0, 0x6 ;  /* 0x0000000600037836 */ /* 0x000fe20000000000 */
[----:B------:R-:W-:Y:S02]  /*3020*/  WARPGROUP.DEPBAR.LE gsb0, 0x0 ;  /* 0x00008000000079c5 */ /* 0x000fe40000010000 */
[----:B------:R-:W-:-:S06]  /*3030*/  WARPGROUP.ARRIVE ;  /* 0x00000000000079c5 */ /* 0x000fcc0000000000 */
[----:B------:R-:W-:Y:S01]  /*3040*/  HGMMA.64x64x16.F32 R24, gdesc[UR4], R24, gsb0 ;  /* 0x00e00000041879f0 */ /* 0x000fe20008000818 */
[----:B------:R-:W-:Y:S01]  /*3050*/  R2UR UR4, R9 ;  /* 0x00000000090472ca */ /* 0x000fe200000e0000 */
[----:B------:R-:W-:Y:S01]  /*3060*/  UMOV UR5, 0x40000040 ;  /* 0x4000004000057882 */ /* 0x000fe20000000000 */
[----:B------:R-:W-:Y:S01]  /*3070*/  R2UR UR6, R3 ;  /* 0x00000000030672ca */ /* 0x000fe200000e0000 */
[----:B------:R-:W-:Y:S01]  /*3080*/  UMOV UR7, 0x40000040 ;  /* 0x4000004000077882 */ /* 0x000fe20000000000 */
[----:B------:R-:W-:Y:S01]  /*3090*/  VIADD R3, R0, 0x200 ;  /* 0x0000020000037836 */ /* 0x000fe20000000000 */
[----:B------:R-:W-:Y:S01]  /*30a0*/  IADD3 R9, R7, 0x200, RZ ;  /* 0x0000020007097810 */ /* 0x000fe20007ffe0ff */
[----:B------:R-:W-:Y:S02]  /*30b0*/  WARPGROUP.DEPBAR.LE gsb0, 0x0 ;  /* 0x00008000000079c5 */ /* 0x000fe40000010000 */
[----:B------:R-:W-:-:S07]  /*30c0*/  WARPGROUP.ARRIVE ;  /* 0x00000000000079c5 */ /* 0x000fce0000000000 */
        /* <DEDUP_REMOVED lines=104> */
[----:B------:R1:W2:Y:S02]  /*3750*/  SHFL.IDX PT, R3, R10, RZ, 0x1f ;  /* 0x00001fff0a037589 */ /* 0x0002a400000e0000 */
[----:B-1----:R-:W-:Y:S02]  /*3760*/  IADD3 R10, R7, 0x800, RZ ;  /* 0x00000800070a7810 */ /* 0x002fe40007ffe0ff */
[----:B--2---:R-:W-:-:S04]  /*3770*/  ISETP.GT.AND P1, PT, R3, 0x7f, PT ;  /* 0x0000007f0300780c */ /* 0x004fc80003f24270 */
[----:B------:R-:W-:-:S04]  /*3780*/  SEL R3, RZ, 0x2, !P1 ;  /* 0x00000002ff037807 */ /* 0x000fc80004800000 */
[C---:B------:R-:W-:Y:S01]  /*3790*/  IADD3 R11, R3.reuse, R12, RZ ;  /* 0x0000000c030b7210 */ /* 0x040fe20007ffe0ff */
[----:B------:R-:W-:Y:S01]  /*37a0*/  IMAD.IADD R9, R3, 0x1, R10 ;  /* 0x0000000103097824 */ /* 0x000fe200078e020a */
[----:B------:R-:W-:Y:S02]  /*37b0*/  WARPGROUP.DEPBAR.LE gsb0, 0x0 ;  /* 0x00008000000079c5 */ /* 0x000fe40000010000 */
[----:B------:R-:W-:-:S06]  /*37c0*/  WARPGROUP.ARRIVE ;  /* 0x00000000000079c5 */ /* 0x000fcc0000000000 */
[----:B------:R-:W-:Y:S01]  /*37d0*/  HGMMA.64x64x16.F32 R24, gdesc[UR4], R24, gsb0 ;  /* 0x00e00000041879f0 */ /* 0x000fe20008000818 */
[----:B------:R-:W-:Y:S01]  /*37e0*/  R2UR UR4, R9 ;  /* 0x00000000090472ca */ /* 0x000fe200000e0000 */
[----:B------:R-:W-:Y:S01]  /*37f0*/  UMOV UR5, 0x40000040 ;  /* 0x4000004000057882 */ /* 0x000fe20000000000 */
[----:B------:R-:W-:Y:S01]  /*3800*/  R2UR UR6, R11 ;  /* 0x000000000b0672ca */ /* 0x000fe200000e0000 */
[----:B------:R-:W-:Y:S01]  /*3810*/  UMOV UR7, 0x40000040 ;  /* 0x4000004000077882 */ /* 0x000fe20000000000 */
[----:B------:R-:W-:-:S05]  /*3820*/  IMAD.MOV.U32 R11, RZ, RZ, 0x4 ;  /* 0x00000004ff0b7424 */ /* 0x000fca00078e00ff */
[C---:B------:R-:W-:Y:S02]  /*3830*/  SEL R9, R11.reuse, 0x2, P1 ;  /* 0x000000020b097807 */ /* 0x040fe40000800000 */
[----:B------:R-:W-:Y:S02]  /*3840*/  SEL R11, R11, 0x6, !P1 ;  /* 0x000000060b0b7807 */ /* 0x000fe40004800000 */
[----:B------:R-:W-:Y:S01]  /*3850*/  IADD3 R14, R12, R9, RZ ;  /* 0x000000090c0e7210 */ /* 0x000fe20007ffe0ff */
[C---:B------:R-:W-:Y:S02]  /*3860*/  IMAD.IADD R13, R10.reuse, 0x1, R9 ;  /* 0x000000010a0d7824 */ /* 0x040fe400078e0209 */
[--C-:B------:R-:W-:Y:S02]  /*3870*/  IMAD.IADD R10, R10, 0x1, R11.reuse ;  /* 0x000000010a0a7824 */ /* 0x100fe400078e020b */
[----:B------:R-:W-:Y:S01]  /*3880*/  IMAD.IADD R12, R12, 0x1, R11 ;  /* 0x000000010c0c7824 */ /* 0x000fe200078e020b */
[----:B------:R-:W-:-:S02]  /*3890*/  WARPGROUP.DEPBAR.LE gsb0, 0x0 ;  /* 0x00008000000079c5 */ /* 0x000fc40000010000 */
[----:B------:R-:W-:-:S06]  /*38a0*/  WARPGROUP.ARRIVE ;  /* 0x00000000000079c5 */ /* 0x000fcc0000000000 */
[----:B------:R-:W-:Y:S01]  /*38b0*/  HGMMA.64x64x16.F32 R24, gdesc[UR4], R24, gsb0 ;  /* 0x00e00000041879f0 */ /* 0x000fe20008000818 */
[----:B------:R-:W-:Y:S01]  /*38c0*/  R2UR UR4, R13 ;  /* 0x000000000d0472ca */ /* 0x000fe200000e0000 */
[----:B------:R-:W-:Y:S01]  /*38d0*/  UMOV UR5, 0x40000040 ;  /* 0x4000004000057882 */ /* 0x000fe20000000000 */
[----:B------:R-:W-:Y:S01]  /*38e0*/  R2UR UR6, R14 ;  /* 0x000000000e0672ca */ /* 0x000fe200000e0000 */
[----:B------:R-:W-:Y:S01]  /*38f0*/  UMOV UR7, 0x40000040 ;  /* 0x4000004000077882 */ /* 0x000fe20000000000 */
[----:B------:R-:W-:Y:S02]  /*3900*/  WARPGROUP.DEPBAR.LE gsb0, 0x0 ;  /* 0x00008000000079c5 */ /* 0x000fe40000010000 */
[----:B------:R-:W-:-:S09]  /*3910*/  WARPGROUP.ARRIVE ;  /* 0x00000000000079c5 */ /* 0x000fd20000000000 */
[----:B------:R-:W-:Y:S01]  /*3920*/  HGMMA.64x64x16.F32 R24, gdesc[UR4], R24, gsb0 ;  /* 0x00e00000041879f0 */ /* 0x000fe20008000818 */
[----:B------:R-:W-:Y:S01]  /*3930*/  R2UR UR4, R10 ;  /* 0x000000000a0472ca */ /* 0x000fe200000e0000 */
[----:B------:R-:W-:Y:S01]  /*3940*/  UMOV UR5, 0x40000040 ;  /* 0x4000004000057882 */ /* 0x000fe20000000000 */
[----:B------:R-:W-:Y:S01]  /*3950*/  R2UR UR6, R12 ;  /* 0x000000000c0672ca */ /* 0x000fe200000e0000 */
[----:B------:R-:W-:Y:S01]  /*3960*/  UMOV UR7, 0x40000040 ;  /* 0x4000004000077882 */ /* 0x000fe20000000000 */
[----:B------:R-:W-:Y:S01]  /*3970*/  IMAD.MOV.U32 R12, RZ, RZ, 0xa00 ;  /* 0x00000a00ff0c7424 */ /* 0x000fe200078e00ff */
[----:B------:R-:W-:-:S04]  /*3980*/  MOV R10, 0x28 ;  /* 0x00000028000a7802 */ /* 0x000fc80000000f00 */
[----:B------:R-:W-:Y:S02]  /*3990*/  SEL R10, R10, 0x26, P1 ;  /* 0x000000260a0a7807 */ /* 0x000fe40000800000 */
[----:B------:R-:W-:Y:S02]  /*39a0*/  SEL R12, R12, 0x980, P1 ;  /* 0x000009800c0c7807 */ /* 0x000fe40000800000 */
[----:B------:R-:W-:Y:S02]  /*39b0*/  LOP3.LUT R10, R10, 0x6, RZ, 0xc0, !PT ;  /* 0x000000060a0a7812 */ /* 0x000fe400078ec0ff */
[----:B------:R-:W-:-:S04]  /*39c0*/  LOP3.LUT R13, R12, 0xa00, RZ, 0xc0, !PT ;  /* 0x00000a000c0d7812 */ /* 0x000fc800078ec0ff */
[CC--:B------:R-:W-:Y:S02]  /*39d0*/  IADD3 R12, R10.reuse, R13.reuse, R7 ;  /* 0x0000000d0a0c7210 */ /* 0x0c0fe40007ffe007 */
[----:B------:R-:W-:Y:S01]  /*39e0*/  IADD3 R10, R10, R13, R0 ;  /* 0x0000000d0a0a7210 */ /* 0x000fe20007ffe000 */
[----:B------:R-:W-:Y:S02]  /*39f0*/  WARPGROUP.DEPBAR.LE gsb0, 0x0 ;  /* 0x00008000000079c5 */ /* 0x000fe40000010000 */
[----:B------:R-:W-:-:S06]  /*3a00*/  WARPGROUP.ARRIVE ;  /* 0x00000000000079c5 */ /* 0x000fcc0000000000 */
[----:B------:R-:W-:Y:S01]  /*3a10*/  HGMMA.64x64x16.F32 R24, gdesc[UR4], R24, gsb0 ;  /* 0x00e00000041879f0 */ /* 0x000fe20008000818 */
[----:B------:R-:W-:Y:S01]  /*3a20*/  R2UR UR4, R12 ;  /* 0x000000000c0472ca */ /* 0x000fe200000e0000 */
[----:B------:R-:W-:Y:S01]  /*3a30*/  UMOV UR5, 0x40000040 ;  /* 0x4000004000057882 */ /* 0x000fe20000000000 */
[----:B------:R-:W-:Y:S01]  /*3a40*/  R2UR UR6, R10 ;  /* 0x000000000a0672ca */ /* 0x000fe200000e0000 */
[----:B------:R-:W-:Y:S01]  /*3a50*/  UMOV UR7, 0x40000040 ;  /* 0x4000004000077882 */ /* 0x000fe20000000000 */
[----:B------:R-:W-:Y:S01]  /*3a60*/  IADD3 R12, R0, 0xa00, RZ ;  /* 0x00000a00000c7810 */ /* 0x000fe20007ffe0ff */
[----:B------:R-:W-:-:S04]  /*3a70*/  VIADD R10, R7, 0xa00 ;  /* 0x00000a00070a7836 */ /* 0x000fc80000000000 */
[C---:B------:R-:W-:Y:S02]  /*3a80*/  IMAD.IADD R13, R3.reuse, 0x1, R10 ;  /* 0x00000001030d7824 */ /* 0x040fe400078e020a */
        /* <DEDUP_REMOVED lines=8> */
[C---:B------:R-:W-:Y:S01]  /*3b10*/  IMAD.IADD R14, R9.reuse, 0x1, R12 ;  /* 0x00000001090e7824 */ /* 0x040fe200078e020c */
[----:B------:R-:W-:Y:S01]  /*3b20*/  IADD3 R13, R9, R10, RZ ;  /* 0x0000000a090d7210 */ /* 0x000fe20007ffe0ff */
[C---:B------:R-:W-:Y:S01]  /*3b30*/  IMAD.IADD R10, R11.reuse, 0x1, R10 ;  /* 0x000000010b0a7824 */ /* 0x040fe200078e020a */
[----:B------:R-:W-:Y:S01]  /*3b40*/  IADD3 R12, R11, R12, RZ ;  /* 0x0000000c0b0c7210 */ /* 0x000fe20007ffe0ff */
[----:B------:R-:W-:Y:S02]  /*3b50*/  WARPGROUP.DEPBAR.LE gsb0, 0x0 ;  /* 0x00008000000079c5 */ /* 0x000fe40000010000 */
        /* <DEDUP_REMOVED lines=13> */
[----:B------:R-:W-:Y:S02]  /*3c30*/  IMAD.MOV.U32 R10, RZ, RZ, 0x30 ;  /* 0x00000030ff0a7424 */ /* 0x000fe400078e00ff */
[----:B------:R-:W-:-:S03]  /*3c40*/  IMAD.MOV.U32 R12, RZ, RZ, 0xc00 ;  /* 0x00000c00ff0c7424 */ /* 0x000fc600078e00ff */
        /* <DEDUP_REMOVED lines=24> */
[----:B------:R-:W-:Y:S01]  /*3dd0*/  IMAD.IADD R13, R9, 0x1, R10 ;  /* 0x00000001090d7824 */ /* 0x000fe200078e020a */
[----:B------:R-:W-:Y:S01]  /*3de0*/  IADD3 R10, R11, R10, RZ ;  /* 0x0000000a0b0a7210 */ /* 0x000fe20007ffe0ff */
        /* <DEDUP_REMOVED lines=32> */
[----:B------:R-:W-:-:S03]  /*3ff0*/  VIADD R12, R0, 0xe00 ;  /* 0x00000e00000c7836 */ /* 0x000fc60000000000 */
        /* <DEDUP_REMOVED lines=9> */
[C-C-:B------:R-:W-:Y:S01]  /*4090*/  IMAD.IADD R3, R9.reuse, 0x1, R10.reuse ;  /* 0x0000000109037824 */ /* 0x140fe200078e020a */
[----:B------:R-:W-:Y:S01]  /*40a0*/  IADD3 R9, R9, R12, RZ ;  /* 0x0000000c09097210 */ /* 0x000fe20007ffe0ff */
[C---:B------:R-:W-:Y:S02]  /*40b0*/  IMAD.IADD R10, R11.reuse, 0x1, R10 ;  /* 0x000000010b0a7824 */ /* 0x040fe400078e020a */
        /* <DEDUP_REMOVED lines=12> */
[----:B------:R-:W-:Y:S01]  /*4180*/  LOP3.LUT R3, R3, 0x6, RZ, 0xc0, !PT ;  /* 0x0000000603037812 */ /* 0x000fe200078ec0ff */
[----:B------:R-:W-:Y:S02]  /*4190*/  WARPGROUP.DEPBAR.LE gsb0, 0x0 ;  /* 0x00008000000079c5 */ /* 0x000fe40000010000 */
[----:B------:R-:W-:-:S06]  /*41a0*/  WARPGROUP.ARRIVE ;  /* 0x00000000000079c5 */ /* 0x000fcc0000000000 */
[----:B------:R-:W-:Y:S01]  /*41b0*/  HGMMA.64x64x16.F32 R24, gdesc[UR4], R24, gsb0 ;  /* 0x00e00000041879f0 */ /* 0x000fe20008000818 */
[----:B------:R-:W-:Y:S01]  /*41c0*/  R2UR UR4, R10 ;  /* 0x000000000a0472ca */ /* 0x000fe200000e0000 */
[----:B------:R-:W-:Y:S01]  /*41d0*/  UMOV UR5, 0x40000040 ;  /* 0x4000004000057882 */ /* 0x000fe20000000000 */
[----:B------:R-:W-:Y:S01]  /*41e0*/  R2UR UR6, R11 ;  /* 0x000000000b0672ca */ /* 0x000fe200000e0000 */
[----:B------:R-:W-:Y:S01]  /*41f0*/  UMOV UR7, 0x40000040 ;  /* 0x4000004000077882 */ /* 0x000fe20000000000 */
        /* <DEDUP_REMOVED lines=13> */
[----:B------:R-:W-:Y:S01]  /*42d0*/  ULDC UR5, c[0x0][0xad0] ;  /* 0x0002b40000057ab9 */ /* 0x000fe20000000800 */
[----:B------:R-:W-:Y:S01]  /*42e0*/  UIMAD UR4, UR37, -0x40, UR44 ;  /* 0xffffffc0250478a4 */ /* 0x000fe2000f8e022c */
[----:B------:R-:W-:-:S05]  /*42f0*/  UMOV UR7, 0x40000040 ;  /* 0x4000004000077882 */ /* 0x000fca0000000000 */
[----:B------:R-:W-:Y:S01]  /*4300*/  IMAD.U32 R3, RZ, RZ, UR4 ;  /* 0x00000004ff037e24 */ /* 0x000fe2000f8e00ff */
[----:B------:R-:W-:-:S04]  /*4310*/  ULDC UR4, c[0x0][0xa80] ;  /* 0x0002a00000047ab9 */ /* 0x000fc80000000800 */
[----:B------:R-:W-:-:S04]  /*4320*/  IADD3 R0, -R18, 0x40, R3 ;  /* 0x0000004012007810 */ /* 0x000fc80007ffe103 */
[C---:B------:R-:W-:Y:S02]  /*4330*/  ISETP.GT.AND P1, PT, R0.reuse, RZ, PT ;  /* 0x000000ff0000720c */ /* 0x040fe40003f24270 */
[C---:B------:R-:W-:Y:S02]  /*4340*/  ISETP.GT.AND P2, PT, R0.reuse, 0x1, PT ;  /* 0x000000010000780c */ /* 0x040fe40003f44270 */
[C---:B------:R-:W-:Y:S02]  /*4350*/  ISETP.GT.AND P3, PT, R0.reuse, 0x8, PT ;  /* 0x000000080000780c */ /* 0x040fe40003f64270 */
[C---:B------:R-:W-:Y:S02]  /*4360*/  ISETP.GT.AND P4, PT, R0.reuse, 0x9, PT ;  /* 0x000000090000780c */ /* 0x040fe40003f84270 */
[C---:B------:R-:W-:Y:S02]  /*4370*/  ISETP.GT.AND P5, PT, R0.reuse, 0x10, PT ;  /* 0x000000100000780c */ /* 0x040fe40003fa4270 */
[----:B------:R-:W-:Y:S01]  /*4380*/  ISETP.GT.AND P6, PT, R0, 0x11, PT ;  /* 0x000000110000780c */ /* 0x000fe20003fc4270 */
[----:B------:R-:W-:-:S02]  /*4390*/  WARPGROUP.DEPBAR.LE gsb0, 0x0 ;  /* 0x00008000000079c5 */ /* 0x000fc40000010000 */
        /* <DEDUP_REMOVED lines=14> */
[----:B------:R-:W2:Y:S01]  /*4480*/  MUFU.TANH R25, R25 ;  /* 0x0000001900197308 */ /* 0x000ea20000002400 */
        /* <DEDUP_REMOVED lines=16> */
[----:B--2---:R-:W-:Y:S01]  /*4590*/  FSEL R25, R25, -INF , P2 ;  /* 0xff80000019197808 */ /* 0x004fe20001000000 */
[----:B------:R-:W-:Y:S01]  /*45a0*/  FMUL.FTZ R46, R46, UR5 ;  /* 0x000000052e2e7c20 */ /* 0x000fe20008410000 */
[----:B------:R-:W-:Y:S01]  /*45b0*/  FMUL.FTZ R47, R47, UR5 ;  /* 0x000000052f2f7c20 */ /* 0x000fe20008410000 */
[----:B------:R-:W-:Y:S01]  /*45c0*/  FMUL.FTZ R50, R50, UR5 ;  /* 0x0000000532327c20 */ /* 0x000fe20008410000 */
[----:B------:R-:W-:Y:S01]  /*45d0*/  FMNMX.FTZ R3, R24, R25, !PT ;  /* 0x0000001918037209 */ /* 0x000fe20007810000 */
[----:B------:R-:W-:Y:S01]  /*45e0*/  FMUL.FTZ R51, R51, UR5 ;  /* 0x0000000533337c20 */ /* 0x000fe20008410000 */
[----:B------:R-:W-:Y:S01]  /*45f0*/  FMUL.FTZ R54, R54, UR5 ;  /* 0x0000000536367c20 */ /* 0x000fe20008410000 */
[----:B------:R-:W2:Y:S01]  /*4600*/  MUFU.TANH R32, R32 ;  /* 0x0000002000207308 */ /* 0x000ea20000002400 */
[----:B---3--:R-:W-:Y:S01]  /*4610*/  FSEL R28, R28, -INF , P3 ;  /* 0xff8000001c1c7808 */ /* 0x008fe20001800000 */
[----:B------:R-:W-:-:S03]  /*4620*/  FMUL.FTZ R55, R55, UR5 ;  /* 0x0000000537377c20 */ /* 0x000fc60008410000 */
[----:B------:R-:W-:-:S03]  /*4630*/  FMNMX.FTZ R10, R28, R3, !PT ;  /* 0x000000031c0a7209 */ /* 0x000fc60007810000 */
[----:B------:R-:W3:Y:S01]  /*4640*/  MUFU.TANH R26, R26 ;  /* 0x0000001a001a7308 */ /* 0x000ee20000002400 */
[----:B-1----:R-:W-:-:S04]  /*4650*/  FSEL R29, R29, -INF , P4 ;  /* 0xff8000001d1d7808 */ /* 0x002fc80002000000 */
[----:B------:R-:W-:-:S03]  /*4660*/  FMNMX.FTZ R3, R29, R10, !PT ;  /* 0x0000000a1d037209 */ /* 0x000fc60007810000 */
[----:B------:R-:W1:Y:S01]  /*4670*/  MUFU.TANH R33, R33 ;  /* 0x0000002100217308 */ /* 0x000e620000002400 */
[----:B--2---:R-:W-:-:S04]  /*4680*/  FSEL R32, R32, -INF , P5 ;  /* 0xff80000020207808 */ /* 0x004fc80002800000 */
[----:B------:R-:W-:-:S03]  /*4690*/  FMNMX.FTZ R10, R32, R3, !PT ;  /* 0x00000003200a7209 */ /* 0x000fc60007810000 */
[----:B------:R-:W2:Y:S01]  /*46a0*/  MUFU.TANH R27, R27 ;  /* 0x0000001b001b7308 */ /* 0x000ea20000002400 */
[----:B---3--:R-:W-:Y:S02]  /*46b0*/  FSEL R26, R26, -INF , P1 ;  /* 0xff8000001a1a7808 */ /* 0x008fe40000800000 */
[----:B------:R-:W-:-:S05]  /*46c0*/  ISETP.GT.AND P1, PT, R0, 0x18, PT ;  /* 0x000000180000780c */ /* 0x000fca0003f24270 */
[----:B------:R-:W3:Y:S01]  /*46d0*/  MUFU.TANH R36, R36 ;  /* 0x0000002400247308 */ /* 0x000ee20000002400 */
[----:B-1----:R-:W-:-:S04]  /*46e0*/  FSEL R33, R33, -INF , P6 ;  /* 0xff80000021217808 */ /* 0x002fc80003000000 */
[----:B------:R-:W-:-:S03]  /*46f0*/  FMNMX.FTZ R3, R33, R10, !PT ;  /* 0x0000000a21037209 */ /* 0x000fc60007810000 */
[----:B------:R-:W1:Y:S01]  /*4700*/  MUFU.TANH R30, R30 ;  /* 0x0000001e001e7308 */ /* 0x000e620000002400 */
[----:B--2---:R-:W-:Y:S02]  /*4710*/  FSEL R27, R27, -INF , P2 ;  /* 0xff8000001b1b7808 */ /* 0x004fe40001000000 */
[----:B------:R-:W-:-:S05]  /*4720*/  ISETP.GT.AND P2, PT, R0, 0x19, PT ;  /* 0x000000190000780c */ /* 0x000fca0003f44270 */
[----:B------:R-:W2:Y:S01]  /*4730*/  MUFU.TANH R37, R37 ;  /* 0x0000002500257308 */ /* 0x000ea20000002400 */
[----:B---3--:R-:W-:-:S04]  /*4740*/  FSEL R36, R36, -INF , P1 ;  /* 0xff80000024247808 */ /* 0x008fc80000800000 */
[----:B------:R-:W-:-:S03]  /*4750*/  FMNMX.FTZ R10, R36, R3, !PT ;  /* 0x00000003240a7209 */ /* 0x000fc60007810000 */
[----:B------:R-:W3:Y:S01]  /*4760*/  MUFU.TANH R31, R31 ;  /* 0x0000001f001f7308 */ /* 0x000ee20000002400 */
[----:B-1----:R-:W-:Y:S02]  /*4770*/  FSEL R30, R30, -INF , P3 ;  /* 0xff8000001e1e7808 */ /* 0x002fe40001800000 */
[----:B------:R-:W-:-:S05]  /*4780*/  ISETP.GT.AND P3, PT, R0, 0x20, PT ;  /* 0x000000200000780c */ /* 0x000fca0003f64270 */
        /* <DEDUP_REMOVED lines=44> */
[----:B------:R-:W-:Y:S02]  /*4a50*/  FMNMX.FTZ R0, R52, R3, !PT ;  /* 0x0000000334007209 */ /* 0x000fe40007810000 */
[----:B------:R-:W-:Y:S01]  /*4a60*/  FMNMX.FTZ R3, R26, R27, !PT ;  /* 0x0000001b1a037209 */ /* 0x000fe20007810000 */
[----:B------:R-:W1:Y:S01]  /*4a70*/  MUFU.TANH R47, R47 ;  /* 0x0000002f002f7308 */ /* 0x000e620000002400 */
[----:B--2---:R-:W-:-:S04]  /*4a80*/  FSEL R53, R53, -INF , P4 ;  /* 0xff80000035357808 */ /* 0x004fc80002000000 */
[----:B------:R-:W-:-:S03]  /*4a90*/  FMNMX.FTZ R9, R53, R0, !PT ;  /* 0x0000000035097209 */ /* 0x000fc60007810000 */
[----:B------:R-:W2:Y:S01]  /*4aa0*/  MUFU.TANH R50, R50 ;  /* 0x0000003200327308 */ /* 0x000ea20000002400 */
[----:B---3--:R-:W-:Y:S01]  /*4ab0*/  FSEL R46, R46, -INF , P5 ;  /* 0xff8000002e2e7808 */ /* 0x008fe20002800000 */
[----:B------:R-:W3:Y:S06]  /*4ac0*/  SHFL.BFLY PT, R0, R9, 0x2, 0x1f ;  /* 0x0c401f0009007f89 */ /* 0x000eec00000e0000 */
[----:B------:R-:W4:Y:S01]  /*4ad0*/  MUFU.TANH R51, R51 ;  /* 0x0000003300337308 */ /* 0x000f220000002400 */
[----:B-1----:R-:W-:-:S07]  /*4ae0*/  FSEL R47, R47, -INF , P6 ;  /* 0xff8000002f2f7808 */ /* 0x002fce0003000000 */
[----:B------:R-:W1:Y:S01]  /*4af0*/  MUFU.TANH R54, R54 ;  /* 0x0000003600367308 */ /* 0x000e620000002400 */
[----:B--2---:R-:W-:-:S07]  /*4b00*/  FSEL R50, R50, -INF , P1 ;  /* 0xff80000032327808 */ /* 0x004fce0000800000 */
[----:B------:R-:W2:Y:S01]  /*4b10*/  MUFU.TANH R55, R55 ;  /* 0x0000003700377308 */ /* 0x000ea20000002400 */
[----:B----4-:R-:W-:Y:S02]  /*4b20*/  FSEL R51, R51, -INF , P2 ;  /* 0xff80000033337808 */ /* 0x010fe40001000000 */
[----:B---3--:R-:W-:Y:S02]  /*4b30*/  FMNMX.FTZ R11, R9, R0, !PT ;  /* 0x00000000090b7209 */ /* 0x008fe40007810000 */
[----:B------:R-:W-:Y:S02]  /*4b40*/  FMNMX.FTZ R0, R30, R3, !PT ;  /* 0x000000031e007209 */ /* 0x000fe40007810000 */
[----:B------:R-:W-:Y:S01]  /*4b50*/  PLOP3.LUT P2, PT, PT, PT, UP0, 0x80, 0x0 ;  /* 0x000000000000781c */ /* 0x000fe20003f4f008 */
[----:B------:R-:W3:Y:S01]  /*4b60*/  SHFL.BFLY PT, R12, R11, 0x1, 0x1f ;  /* 0x0c201f000b0c7f89 */ /* 0x000ee200000e0000 */
[----:B------:R-:W-:Y:S02]  /*4b70*/  FMNMX.FTZ R3, R31, R0, !PT ;  /* 0x000000001f037209 */ /* 0x000fe40007810000 */
[----:B-1----:R-:W-:-:S02]  /*4b80*/  FSEL R54, R54, -INF , P3 ;  /* 0xff80000036367808 */ /* 0x002fc40001800000 */
[----:B------:R-:W-:-:S04]  /*4b90*/  FMNMX.FTZ R0, R34, R3, !PT ;  /* 0x0000000322007209 */ /* 0x000fc80007810000 */
[----:B------:R-:W-:Y:S02]  /*4ba0*/  FMNMX.FTZ R3, R35, R0, !PT ;  /* 0x0000000023037209 */ /* 0x000fe40007810000 */
[----:B--2---:R-:W-:Y:S02]  /*4bb0*/  FSEL R55, R55, -INF , P4 ;  /* 0xff80000037377808 */ /* 0x004fe40002000000 */
[----:B------:R-:W-:-:S04]  /*4bc0*/  FMNMX.FTZ R10, R38, R3, !PT ;  /* 0x00000003260a7209 */ /* 0x000fc80007810000 */
[----:B------:R-:W-:-:S04]  /*4bd0*/  FMNMX.FTZ R3, R39, R10, !PT ;  /* 0x0000000a27037209 */ /* 0x000fc80007810000 */
[----:B------:R-:W-:Y:S02]  /*4be0*/  FMNMX.FTZ R10, R42, R3, !PT ;  /* 0x000000032a0a7209 */ /* 0x000fe40007810000 */
[----:B---3--:R-:W-:Y:S02]  /*4bf0*/  FMNMX.FTZ R0, R11, R12, !PT ;  /* 0x0000000c0b007209 */ /* 0x008fe40007810000 */
        /* <DEDUP_REMOVED lines=11> */
[----:B------:R1:W-:Y:S01]  /*4cb0*/  MUFU.EX2 R10, R24 ;  /* 0x00000018000a7308 */ /* 0x0003e20000000800 */
[----:B------:R-:W-:Y:S01]  /*4cc0*/  FMNMX.FTZ R12, R54, R3, !PT ;  /* 0x00000003360c7209 */ /* 0x000fe20007810000 */
[--C-:B------:R-:W-:Y:S01]  /*4cd0*/  FFMA.FTZ R14, R32, UR4, -R9.reuse ;  /* 0x00000004200e7c23 */ /* 0x100fe20008010809 */
[--C-:B------:R-:W-:Y:S01]  /*4ce0*/  FFMA.FTZ R15, R33, UR4, -R9.reuse ;  /* 0x00000004210f7c23 */ /* 0x100fe20008010809 */
[--C-:B------:R-:W-:Y:S01]  /*4cf0*/  FFMA.FTZ R20, R36, UR4, -R9.reuse ;  /* 0x0000000424147c23 */ /* 0x100fe20008010809 */
[----:B------:R-:W-:Y:S01]  /*4d00*/  FMNMX.FTZ R3, R55, R12, !PT ;  /* 0x0000000c37037209 */ /* 0x000fe20007810000 */
[--C-:B------:R-:W-:Y:S01]  /*4d10*/  FFMA.FTZ R21, R37, UR4, -R9.reuse ;  /* 0x0000000425157c23 */ /* 0x100fe20008010809 */
[--C-:B------:R-:W-:Y:S01]  /*4d20*/  FFMA.FTZ R28, R28, UR4, -R9.reuse ;  /* 0x000000041c1c7c23 */ /* 0x100fe20008010809 */
[--C-:B------:R-:W-:Y:S01]  /*4d30*/  FFMA.FTZ R168, R40, UR4, -R9.reuse ;  /* 0x0000000428a87c23 */ /* 0x100fe20008010809 */
[--C-:B------:R-:W-:Y:S01]  /*4d40*/  FFMA.FTZ R169, R41, UR4, -R9.reuse ;  /* 0x0000000429a97c23 */ /* 0x100fe20008010809 */
[----:B-1----:R-:W1:Y:S01]  /*4d50*/  SHFL.BFLY PT, R24, R3, 0x2, 0x1f ;  /* 0x0c401f0003187f89 */ /* 0x002e6200000e0000 */
[--C-:B------:R-:W-:Y:S01]  /*4d60*/  FFMA.FTZ R170, R44, UR4, -R9.reuse ;  /* 0x000000042caa7c23 */ /* 0x100fe20008010809 */
[--C-:B------:R-:W-:Y:S01]  /*4d70*/  FFMA.FTZ R171, R45, UR4, -R9.reuse ;  /* 0x000000042dab7c23 */ /* 0x100fe20008010809 */
[--C-:B------:R-:W-:Y:S01]  /*4d80*/  FFMA.FTZ R172, R48, UR4, -R9.reuse ;  /* 0x0000000430ac7c23 */ /* 0x100fe20008010809 */
[--C-:B------:R-:W-:Y:S01]  /*4d90*/  FFMA.FTZ R173, R49, UR4, -R9.reuse ;  /* 0x0000000431ad7c23 */ /* 0x100fe20008010809 */
[--C-:B------:R-:W-:Y:S01]  /*4da0*/  FFMA.FTZ R174, R52, UR4, -R9.reuse ;  /* 0x0000000434ae7c23 */ /* 0x100fe20008010809 */
[----:B------:R-:W-:Y:S01]  /*4db0*/  FFMA.FTZ R175, R53, UR4, -R9 ;  /* 0x0000000435af7c23 */ /* 0x000fe20008010809 */
[----:B------:R-:W2:Y:S01]  /*4dc0*/  MUFU.EX2 R11, R11 ;  /* 0x0000000b000b7308 */ /* 0x000ea20000000800 */
[----:B------:R-:W-:-:S04]  /*4dd0*/  LOP3.LUT R9, R56, 0x2000000, RZ, 0xfc, !PT ;  /* 0x0200000038097812 */ /* 0x000fc800078efcff */
[----:B------:R-:W-:-:S03]  /*4de0*/  LEA R197, R2, R9, 0xc ;  /* 0x0000000902c57211 */ /* 0x000fc600078e60ff */
[----:B------:R-:W-:Y:S01]  /*4df0*/  MUFU.EX2 R12, R28 ;  /* 0x0000001c000c7308 */ /* 0x000fe20000000800 */
[C---:B------:R-:W-:Y:S01]  /*4e00*/  R2UR UR6, R197.reuse ;  /* 0x00000000c50672ca */ /* 0x040fe200000e0000 */
[----:B------:R-:W-:-:S06]  /*4e10*/  VIADD R198, R197, 0x80 ;  /* 0x00000080c5c67836 */ /* 0x000fcc0000000000 */
[----:B------:R-:W3:Y:S01]  /*4e20*/  MUFU.EX2 R13, R13 ;  /* 0x0000000d000d7308 */ /* 0x000ee20000000800 */
[----:B-1----:R-:W-:Y:S02]  /*4e30*/  FMNMX.FTZ R24, R3, R24, !PT ;  /* 0x0000001803187209 */ /* 0x002fe40007810000 */
[----:B--2---:R-:W-:Y:S01]  /*4e40*/  F2FP.F16.F32.PACK_AB R152, R11, R10 ;  /* 0x0000000a0b98723e */ /* 0x004fe200000000ff */
[----:B------:R-:W-:Y:S02]  /*4e50*/  FADD.FTZ R11, R10, R11 ;  /* 0x0000000b0a0b7221 */ /* 0x000fe40000010000 */
[----:B------:R-:W1:Y:S02]  /*4e60*/  SHFL.BFLY PT, R3, R24, 0x1, 0x1f ;  /* 0x0c201f0018037f89 */ /* 0x000e6400000e0000 */
[----:B------:R-:W-:Y:S08]  /*4e70*/  MUFU.EX2 R14, R14 ;  /* 0x0000000e000e7308 */ /* 0x000ff00000000800 */
[----:B------:R-:W2:Y:S01]  /*4e80*/  MUFU.EX2 R15, R15 ;  /* 0x0000000f000f7308 */ /* 0x000ea20000000800 */
[----:B---3--:R-:W-:Y:S01]  /*4e90*/  F2FP.F16.F32.PACK_AB R154, R13, R12 ;  /* 0x0000000c0d9a723e */ /* 0x008fe200000000ff */
[----:B------:R-:W-:-:S04]  /*4ea0*/  FADD.FTZ R12, R12, R11 ;  /* 0x0000000b0c0c7221 */ /* 0x000fc80000010000 */
[----:B------:R-:W-:Y:S02]  /*4eb0*/  FADD.FTZ R13, R13, R12 ;  /* 0x0000000c0d0d7221 */ /* 0x000fe40000010000 */
[----:B------:R-:W-:Y:S01]  /*4ec0*/  MUFU.EX2 R20, R20 ;  /* 0x0000001400147308 */ /* 0x000fe20000000800 */
[----:B-1----:R-:W-:-:S07]  /*4ed0*/  FMNMX.FTZ R3, R24, R3, !PT ;  /* 0x0000000318037209 */ /* 0x002fce0007810000 */
[----:B------:R-:W1:Y:S01]  /*4ee0*/  MUFU.EX2 R21, R21 ;  /* 0x0000001500157308 */ /* 0x000e620000000800 */
[----:B--2---:R-:W-:Y:S01]  /*4ef0*/  F2FP.F16.F32.PACK_AB R156, R15, R14 ;  /* 0x0000000e0f9c723e */ /* 0x004fe200000000ff */
[----:B------:R-:W-:Y:S01]  /*4f00*/  FADD.FTZ R14, R14, R13 ;  /* 0x0000000d0e0e7221 */ /* 0x000fe20000010000 */
[C---:B------:R-:W-:Y:S01]  /*4f10*/  FMUL.FTZ R24, R3.reuse, UR4 ;  /* 0x0000000403187c20 */ /* 0x040fe20008410000 */
[----:B------:R-:W-:Y:S02]  /*4f20*/  FSETP.NEU.FTZ.AND P1, PT, R3, -INF , PT ;  /* 0xff8000000300780b */ /* 0x000fe40003f3d000 */
[----:B------:R-:W-:Y:S02]  /*4f30*/  FADD.FTZ R15, R15, R14 ;  /* 0x0000000e0f0f7221 */ /* 0x000fe40000010000 */
[----:B------:R-:W-:Y:S01]  /*4f40*/  FSEL R25, R24, RZ, P1 ;  /* 0x000000ff18197208 */ /* 0x000fe20000800000 */
[----:B------:R-:W-:Y:S01]  /*4f50*/  MUFU.EX2 R168, R168 ;  /* 0x000000a800a87308 */ /* 0x000fe20000000800 */
[----:B------:R-:W-:-:S03]  /*4f60*/  ISETP.NE.AND P1, PT, R57, RZ, PT ;  /* 0x000000ff3900720c */ /* 0x000fc60003f25270 */
[--C-:B------:R-:W-:Y:S01]  /*4f70*/  FFMA.FTZ R26, R26, UR4, -R25.reuse ;  /* 0x000000041a1a7c23 */ /* 0x100fe20008010819 */
        /* <DEDUP_REMOVED lines=8> */
[----:B------:R-:W-:Y:S01]  /*5000*/  FFMA.FTZ R43, R43, UR4, -R25 ;  /* 0x000000042b2b7c23 */ /* 0x000fe20008010819 */
[----:B------:R-:W-:-:S02]  /*5010*/  @!P1 VIADD R24, R8, 0x38840 ;  /* 0x0003884008189836 */ /* 0x000fc40000000000 */
[--C-:B------:R-:W-:Y:S01]  /*5020*/  FFMA.FTZ R46, R46, UR4, -R25.reuse ;  /* 0x000000042e2e7c23 */ /* 0x100fe20008010819 */
[--C-:B------:R-:W-:Y:S01]  /*5030*/  FFMA.FTZ R47, R47, UR4, -R25.reuse ;  /* 0x000000042f2f7c23 */ /* 0x100fe20008010819 */
[--C-:B------:R-:W-:Y:S01]  /*5040*/  FFMA.FTZ R50, R50, UR4, -R25.reuse ;  /* 0x0000000432327c23 */ /* 0x100fe20008010819 */
[--C-:B------:R-:W-:Y:S01]  /*5050*/  FFMA.FTZ R51, R51, UR4, -R25.reuse ;  /* 0x0000000433337c23 */ /* 0x100fe20008010819 */
[----:B------:R-:W-:Y:S01]  /*5060*/  @!P1 PRMT R24, RZ, 0x654, R24 ;  /* 0x00000654ff189816 */ /* 0x000fe20000000018 */
[--C-:B------:R-:W-:Y:S01]  /*5070*/  FFMA.FTZ R54, R54, UR4, -R25.reuse ;  /* 0x0000000436367c23 */ /* 0x100fe20008010819 */
[----:B------:R-:W-:Y:S01]  /*5080*/  FFMA.FTZ R25, R55, UR4, -R25 ;  /* 0x0000000437197c23 */ /* 0x000fe20008010819 */
[----:B------:R-:W-:Y:S01]  /*5090*/  MUFU.EX2 R176, R26 ;  /* 0x0000001a00b07308 */ /* 0x000fe20000000800 */
[----:B------:R2:W-:Y:S01]  /*50a0*/  @!P1 SYNCS.ARRIVE.TRANS64.RED.A1T0 RZ, [R24+URZ], RZ ;  /* 0x000000ff18ff99a7 */ /* 0x0005e2000810043f */
[----:B-1----:R-:W-:Y:S01]  /*50b0*/  F2FP.F16.F32.PACK_AB R158, R21, R20 ;  /* 0x00000014159e723e */ /* 0x002fe200000000ff */
[----:B------:R-:W-:Y:S01]  /*50c0*/  FADD.FTZ R20, R20, R15 ;  /* 0x0000000f14147221 */ /* 0x000fe20000010000 */
[----:B------:R-:W-:-:S03]  /*50d0*/  @!P1 VIADD R8, R8, 0x38860 ;  /* 0x0003886008089836 */ /* 0x000fc60000000000 */
[----:B------:R-:W-:Y:S01]  /*50e0*/  FADD.FTZ R21, R21, R20 ;  /* 0x0000001415157221 */ /* 0x000fe20000010000 */
[----:B------:R-:W1:Y:S01]  /*50f0*/  MUFU.EX2 R177, R27 ;  /* 0x0000001b00b17308 */ /* 0x000e620000000800 */
[----:B------:R-:W-:-:S07]  /*5100*/  @!P1 PRMT R8, RZ, 0x654, R8 ;  /* 0x00000654ff089816 */ /* 0x000fce0000000008 */
[----:B------:R-:W-:Y:S08]  /*5110*/  MUFU.EX2 R178, R30 ;  /* 0x0000001e00b27308 */ /* 0x000ff00000000800 */
[----:B------:R-:W3:Y:S01]  /*5120*/  MUFU.EX2 R179, R31 ;  /* 0x0000001f00b37308 */ /* 0x000ee20000000800 */
[----:B-1----:R-:W-:Y:S01]  /*5130*/  F2FP.F16.F32.PACK_AB R153, R177, R176 ;  /* 0x000000b0b199723e */ /* 0x002fe200000000ff */
[----:B------:R-:W-:-:S06]  /*5140*/  FADD.FTZ R177, R176, R177 ;  /* 0x000000b1b0b17221 */ /* 0x000fcc0000010000 */
[----:B------:R-:W-:Y:S08]  /*5150*/  MUFU.EX2 R180, R34 ;  /* 0x0000002200b47308 */ /* 0x000ff00000000800 */
[----:B------:R-:W1:Y:S01]  /*5160*/  MUFU.EX2 R181, R35 ;  /* 0x0000002300b57308 */ /* 0x000e620000000800 */
[----:B---3--:R-:W-:Y:S01]  /*5170*/  F2FP.F16.F32.PACK_AB R155, R179, R178 ;  /* 0x000000b2b39b723e */ /* 0x008fe200000000ff */
[----:B------:R-:W-:Y:S01]  /*5180*/  BAR.SYNC.DEFER_BLOCKING 0xf, 0x100 ;  /* 0x03c4000000007b1d */ /* 0x000fe20000010000 */
[----:B------:R-:W-:-:S04]  /*5190*/  FADD.FTZ R178, R178, R177 ;  /* 0x000000b1b2b27221 */ /* 0x000fc80000010000 */
[----:B------:R-:W-:Y:S01]  /*51a0*/  FADD.FTZ R179, R179, R178 ;  /* 0x000000b2b3b37221 */ /* 0x000fe20000010000 */
[----:B------:R-:W-:Y:S08]  /*51b0*/  MUFU.EX2 R182, R38 ;  /* 0x0000002600b67308 */ /* 0x000ff00000000800 */
[----:B------:R-:W3:Y:S01]  /*51c0*/  MUFU.EX2 R183, R39 ;  /* 0x0000002700b77308 */ /* 0x000ee20000000800 */
[----:B-1----:R-:W-:Y:S01]  /*51d0*/  F2FP.F16.F32.PACK_AB R157, R181, R180 ;  /* 0x000000b4b59d723e */ /* 0x002fe200000000ff */
[----:B------:R-:W-:-:S04]  /*51e0*/  FADD.FTZ R180, R180, R179 ;  /* 0x000000b3b4b47221 */ /* 0x000fc80000010000 */
[----:B------:R-:W-:Y:S02]  /*51f0*/  FADD.FTZ R181, R181, R180 ;  /* 0x000000b4b5b57221 */ /* 0x000fe40000010000 */
[----:B------:R-:W1:Y:S01]  /*5200*/  MUFU.EX2 R169, R169 ;  /* 0x000000a900a97308 */ /* 0x000e620000000800 */
[----:B------:R4:W-:Y:S07]  /*5210*/  STSM.16.M88.4 [R23+0x36400], R152 ;  /* 0x0364009817007844 */ /* 0x0009ee0000000200 */
[----:B------:R-:W-:Y:S01]  /*5220*/  MUFU.EX2 R170, R170 ;  /* 0x000000aa00aa7308 */ /* 0x000fe20000000800 */
[----:B---3--:R-:W-:Y:S01]  /*5230*/  F2FP.F16.F32.PACK_AB R159, R183, R182 ;  /* 0x000000b6b79f723e */ /* 0x008fe200000000ff */
[----:B------:R-:W-:-:S04]  /*5240*/  FADD.FTZ R182, R182, R181 ;  /* 0x000000b5b6b67221 */ /* 0x000fc80000010000 */
[----:B------:R4:W-:Y:S01]  /*5250*/  STSM.16.M88.4 [R22], R156 ;  /* 0x0000009c16007844 */ /* 0x0009e20000000200 */
[----:B------:R-:W-:Y:S01]  /*5260*/  FADD.FTZ R182, R183, R182 ;  /* 0x000000b6b7b67221 */ /* 0x000fe20000010000 */
[----:B------:R-:W3:Y:S01]  /*5270*/  MUFU.EX2 R171, R171 ;  /* 0x000000ab00ab7308 */ /* 0x000ee20000000800 */
[----:B-1----:R-:W-:Y:S01]  /*5280*/  F2FP.F16.F32.PACK_AB R160, R169, R168 ;  /* 0x000000a8a9a0723e */ /* 0x002fe200000000ff */
[----:B------:R-:W-:-:S04]  /*5290*/  FADD.FTZ R168, R168, R21 ;  /* 0x00000015a8a87221 */ /* 0x000fc80000010000 */
[----:B------:R-:W-:Y:S02]  /*52a0*/  FADD.FTZ R169, R169, R168 ;  /* 0x000000a8a9a97221 */ /* 0x000fe40000010000 */
[----:B------:R-:W-:Y:S08]  /*52b0*/  MUFU.EX2 R189, R42 ;  /* 0x0000002a00bd7308 */ /* 0x000ff00000000800 */
[----:B------:R-:W1:Y:S01]  /*52c0*/  MUFU.EX2 R190, R43 ;  /* 0x0000002b00be7308 */ /* 0x000e620000000800 */
[----:B---3--:R-:W-:Y:S01]  /*52d0*/  F2FP.F16.F32.PACK_AB R162, R171, R170 ;  /* 0x000000aaaba2723e */ /* 0x008fe200000000ff */
[----:B------:R-:W-:-:S04]  /*52e0*/  FADD.FTZ R170, R170, R169 ;  /* 0x000000a9aaaa7221 */ /* 0x000fc80000010000 */
[----:B------:R-:W-:Y:S02]  /*52f0*/  FADD.FTZ R171, R171, R170 ;  /* 0x000000aaabab7221 */ /* 0x000fe40000010000 */
[----:B------:R-:W-:Y:S08]  /*5300*/  MUFU.EX2 R191, R46 ;  /* 0x0000002e00bf7308 */ /* 0x000ff00000000800 */
        /* <DEDUP_REMOVED lines=8> */
[----:B------:R4:W-:Y:S01]  /*5390*/  STSM.16.M88.4 [R185], R160 ;  /* 0x000000a0b9007844 */ /* 0x0009e20000000200 */
[----:B------:R-:W-:Y:S01]  /*53a0*/  FADD.FTZ R192, R192, R191 ;  /* 0x000000bfc0c07221 */ /* 0x000fe20000010000 */
[----:B------:R-:W-:Y:S08]  /*53b0*/  MUFU.EX2 R174, R174 ;  /* 0x000000ae00ae7308 */ /* 0x000ff00000000800 */
[----:B------:R-:W3:Y:S01]  /*53c0*/  MUFU.EX2 R175, R175 ;  /* 0x000000af00af7308 */ /* 0x000ee20000000800 */
[----:B-1----:R-:W-:Y:S01]  /*53d0*/  F2FP.F16.F32.PACK_AB R164, R173, R172 ;  /* 0x000000acada4723e */ /* 0x002fe200000000ff */
[----:B------:R-:W-:-:S04]  /*53e0*/  FADD.FTZ R172, R172, R171 ;  /* 0x000000abacac7221 */ /* 0x000fc80000010000 */
[----:B------:R-:W-:Y:S02]  /*53f0*/  FADD.FTZ R173, R173, R172 ;  /* 0x000000acadad7221 */ /* 0x000fe40000010000 */
[----:B------:R-:W-:Y:S08]  /*5400*/  MUFU.EX2 R193, R50 ;  /* 0x0000003200c17308 */ /* 0x000ff00000000800 */
[----:B------:R-:W1:Y:S01]  /*5410*/  MUFU.EX2 R194, R51 ;  /* 0x0000003300c27308 */ /* 0x000e620000000800 */
[----:B---3--:R-:W-:-:S07]  /*5420*/  F2FP.F16.F32.PACK_AB R166, R175, R174 ;  /* 0x000000aeafa6723e */ /* 0x008fce00000000ff */
[----:B------:R-:W-:Y:S08]  /*5430*/  MUFU.EX2 R195, R54 ;  /* 0x0000003600c37308 */ /* 0x000ff00000000800 */
[----:B------:R-:W3:Y:S01]  /*5440*/  MUFU.EX2 R196, R25 ;  /* 0x0000001900c47308 */ /* 0x000ee20000000800 */
[----:B-1----:R-:W-:Y:S01]  /*5450*/  F2FP.F16.F32.PACK_AB R165, R194, R193 ;  /* 0x000000c1c2a5723e */ /* 0x002fe200000000ff */
[----:B------:R-:W-:-:S04]  /*5460*/  FADD.FTZ R193, R193, R192 ;  /* 0x000000c0c1c17221 */ /* 0x000fc80000010000 */
[----:B------:R-:W-:Y:S01]  /*5470*/  FADD.FTZ R194, R194, R193 ;  /* 0x000000c1c2c27221 */ /* 0x000fe20000010000 */
[----:B---3--:R-:W-:-:S03]  /*5480*/  F2FP.F16.F32.PACK_AB R167, R196, R195 ;  /* 0x000000c3c4a7723e */ /* 0x008fc600000000ff */
[----:B------:R-:W-:Y:S02]  /*5490*/  FADD.FTZ R195, R195, R194 ;  /* 0x000000c2c3c37221 */ /* 0x000fe40000010000 */
[----:B------:R4:W-:Y:S01]  /*54a0*/  STSM.16.M88.4 [R184], R164 ;  /* 0x000000a4b8007844 */ /* 0x0009e20000000200 */
[----:B--2---:R-:W-:Y:S01]  /*54b0*/  WARPGROUP.ARRIVE ;  /* 0x00000000000079c5 */ /* 0x004fe20000000000 */
[----:B------:R-:W-:-:S05]  /*54c0*/  FADD.FTZ R10, R196, R195 ;  /* 0x000000c3c40a7221 */ /* 0x000fca0000010000 */
[----:B------:R-:W-:Y:S01]  /*54d0*/  HGMMA.64x256x16.F32 R24, R152, gdesc[UR4].tnspB, RZ, !UPT, gsb0 ;  /* 0x43e0000498187df0 */ /* 0x000fe2000c0008ff */
[----:B------:R-:W-:Y:S01]  /*54e0*/  R2UR UR6, R198 ;  /* 0x00000000c60672ca */ /* 0x000fe200000e0000 */
[----:B------:R-:W-:Y:S01]  /*54f0*/  UMOV UR7, 0x40000040 ;  /* 0x4000004000077882 */ /* 0x000fe20000000000 */
[C---:B------:R-:W-:Y:S01]  /*5500*/  IADD3 R198, R197.reuse, 0x100, RZ ;  /* 0x00000100c5c67810 */ /* 0x040fe20007ffe0ff */
[----:B------:R-:W-:Y:S01]  /*5510*/  VIADD R197, R197, 0x180 ;  /* 0x00000180c5c57836 */ /* 0x000fe20000000000 */
[----:B------:R-:W-:Y:S02]  /*5520*/  WARPGROUP.DEPBAR.LE gsb0, 0x0 ;  /* 0x00008000000079c5 */ /* 0x000fe40000010000 */
[----:B------:R-:W-:-:S15]  /*5530*/  WARPGROUP.ARRIVE ;  /* 0x00000000000079c5 */ /* 0x000fde0000000000 */
[----:B------:R-:W-:-:S06]  /*5540*/  NOP ;  /* 0x0000000000007918 */ /* 0x000fcc0000000000 */
[----:B------:R-:W-:Y:S01]  /*5550*/  HGMMA.64x256x16.F32 R24, R156, gdesc[UR4].tnspB, R24, gsb0 ;  /* 0x43e000049c187df0 */ /* 0x000fe20008000818 */
[----:B------:R-:W-:Y:S01]  /*5560*/  R2UR UR6, R198 ;  /* 0x00000000c60672ca */ /* 0x000fe200000e0000 */
[----:B------:R-:W-:Y:S01]  /*5570*/  UMOV UR7, 0x40000040 ;  /* 0x4000004000077882 */ /* 0x000fe20000000000 */
[----:B------:R-:W-:Y:S02]  /*5580*/  WARPGROUP.DEPBAR.LE gsb0, 0x0 ;  /* 0x00008000000079c5 */ /* 0x000fe40000010000 */
[----:B------:R-:W-:-:S15]  /*5590*/  WARPGROUP.ARRIVE ;  /* 0x00000000000079c5 */ /* 0x000fde0000000000 */
[----:B------:R-:W-:-:S08]  /*55a0*/  NOP ;  /* 0x0000000000007918 */ /* 0x000fd00000000000 */
[----:B------:R-:W-:Y:S01]  /*55b0*/  HGMMA.64x256x16.F32 R24, R160, gdesc[UR4].tnspB, R24, gsb0 ;  /* 0x43e00004a0187df0 */ /* 0x000fe20008000818 */
[----:B------:R-:W-:Y:S01]  /*55c0*/  R2UR UR6, R197 ;  /* 0x00000000c50672ca */ /* 0x000fe200000e0000 */
        /* <DEDUP_REMOVED lines=11> */
[----:B-1----:R-:W1:Y:S02]  /*5680*/  FENCE.VIEW.ASYNC.S ;  /* 0x00000000000073c6 */ /* 0x002e640000000000 */
[----:B-1----:R-:W-:Y:S01]  /*5690*/  NOP ;  /* 0x0000000000007918 */ /* 0x002fe20000000000 */
[----:B------:R-:W-:Y:S06]  /*56a0*/  BAR.ARV 0xe, 0x100 ;  /* 0x0384000000007b1d */ /* 0x000fec0000002000 */
[----:B------:R1:W-:Y:S02]  /*56b0*/  @!P1 SYNCS.ARRIVE.TRANS64.RED.A1T0 RZ, [R8+URZ], RZ ;  /* 0x000000ff08ff99a7 */ /* 0x0003e4000810043f */
[----:B-1----:R-:W-:-:S04]  /*56c0*/  FADD.FTZ R8, R174, R173 ;  /* 0x000000adae087221 */ /* 0x002fc80000010000 */
[----:B------:R-:W-:Y:S01]  /*56d0*/  FADD.FTZ R8, R175, R8 ;  /* 0x00000008af087221 */ /* 0x000fe20000010000 */
[----:B----4-:R-:W-:Y:S06]  /*56e0*/  @!P2 BRA `(.L_x_150) ;  /* 0x000000300074a947 */ /* 0x010fec0003800000 */
[----:B------:R-:W-:Y:S01]  /*56f0*/  MOV R14, R3 ;  /* 0x00000003000e7202 */ /* 0x000fe20000000f00 */
[----:B------:R-:W-:Y:S01]  /*5700*/  IMAD.MOV.U32 R13, RZ, RZ, R0 ;  /* 0x000000ffff0d7224 */ /* 0x000fe200078e0000 */
[----:B------:R-:W-:Y:S01]  /*5710*/  UIADD3 UR5, UR37, -0x2, URZ ;  /* 0xfffffffe25057890 */ /* 0x000fe2000fffe03f */
[----:B------:R-:W-:Y:S01]  /*5720*/  IMAD.MOV.U32 R12, RZ, RZ, R2 ;  /* 0x000000ffff0c7224 */ /* 0x000fe200078e0002 */
[----:B------:R-:W-:Y:S01]  /*5730*/  ULDC UR6, c[0x0][0xad0] ;  /* 0x0002b40000067ab9 */ /* 0x000fe20000000800 */
[----:B------:R-:W-:-:S09]  /*5740*/  ULDC UR4, c[0x0][0xa80] ;  /* 0x0002a00000047ab9 */ /* 0x000fd20000000800 */
.L_x_159:
[----:B------:R-:W-:Y:S01]  /*5750*/  IADD3 R2, R12, 0x1, RZ ;  /* 0x000000010c027810 */ /* 0x000fe20007ffe0ff */
[----:B------:R-:W-:Y:S01]  /*5760*/  IMAD.U32 R0, RZ, RZ, UR5 ;  /* 0x00000005ff007e24 */ /* 0x000fe2000f8e00ff */
[----:B------:R-:W-:Y:S02]  /*5770*/  UIADD3 UR5, UR5, -0x1, URZ ;  /* 0xffffffff05057890 */ /* 0x000fe4000fffe03f */
[----:B------:R-:W-:Y:S02]  /*5780*/  ISETP.NE.AND P3, PT, R2, 0x2, PT ;  /* 0x000000020200780c */ /* 0x000fe40003f65270 */
[----:B------:R-:W-:Y:S02]  /*5790*/  ISETP.GT.AND P2, PT, R0, RZ, PT ;  /* 0x000000ff0000720c */ /* 0x000fe40003f44270 */
[----:B------:R-:W-:Y:S02]  /*57a0*/  SEL R3, RZ, 0x1, P3 ;  /* 0x00000001ff037807 */ /* 0x000fe40001800000 */
[----:B------:R-:W-:-:S02]  /*57b0*/  SEL R2, R2, RZ, P3 ;  /* 0x000000ff02027207 */ /* 0x000fc40001800000 */
[----:B------:R-:W-:Y:S01]  /*57c0*/  LOP3.LUT R16, R16, R3, RZ, 0x3c, !PT ;  /* 0x0000000310107212 */ /* 0x000fe200078e3cff */
[----:B--2---:R-:W-:Y:S06]  /*57d0*/  @P0 BRA `(.L_x_151) ;  /* 0x0000000000040947 */ /* 0x004fec0003800000 */
[----:B------:R-:W-:Y:S01]  /*57e0*/  BPT.TRAP 0x1 ;  /* 0x000000040000795c */ /* 0x000fe20000300000 */
.L_x_151:
[----:B------:R-:W-:Y:S02]  /*57f0*/  LEA R11, R2, UR42, 0x3 ;  /* 0x0000002a020b7c11 */ /* 0x000fe4000f8e18ff */
[----:B------:R-:W-:-:S04]  /*5800*/  SHF.L.U32 R0, R16, 0x1f, RZ ;  /* 0x0000001f10007819 */ /* 0x000fc800000006ff */
[----:B------:R1:W2:Y:S01]  /*5810*/  SYNCS.PHASECHK.TRANS64.TRYWAIT P3, [R11+URZ+0x38830], R0 ;  /* 0x038830000b0075a7 */ /* 0x0002a2000806017f */
[----:B------:R-:W-:Y:S05]  /*5820*/  @P0 BRA `(.L_x_152) ;  /* 0x0000000000040947 */ /* 0x000fea0003800000 */
[----:B------:R-:W-:Y:S01]  /*5830*/  BPT.TRAP 0x1 ;  /* 0x000000040000795c */ /* 0x000fe20000300000 */
.L_x_152:
[----:B------:R-:W-:Y:S01]  /*5840*/  IMAD R3, R2, 0x200, R4 ;  /* 0x0000020002037824 */ /* 0x000fe200078e0204 */
[----:B--2---:R-:W-:Y:S06]  /*5850*/  @P3 BRA `(.L_x_153) ;  /* 0x0000000000083947 */ /* 0x004fec0003800000 */
[----:B------:R-:W2:Y:S02]  /*5860*/  SYNCS.PHASECHK.TRANS64.TRYWAIT P3, [R11+URZ+0x38830], R0 ;  /* 0x038830000b0075a7 */ /* 0x000ea4000806017f */
[----:B--2---:R-:W-:Y:S05]  /*5870*/  @!P3 BRA `(.L_x_154) ;  /* 0x0000008000ecb947 */ /* 0x004fea0003800000 */
.L_x_153:
[----:B------:R-:W-:Y:S01]  /*5880*/  UIADD3 UR7, UR42, 0x20400, URZ ;  /* 0x000204002a077890 */ /* 0x000fe2000fffe03f */
[----:B------:R-:W-:Y:S01]  /*5890*/  R2UR UR22, R3 ;  /* 0x00000000031672ca */ /* 0x000fe200000e0000 */
[----:B------:R-:W-:Y:S01]  /*58a0*/  WARPGROUP.ARRIVE ;  /* 0x00000000000079c5 */ /* 0x000fe20000000000 */
[----:B------:R-:W-:Y:S01]  /*58b0*/  UMOV UR23, 0x40000040 ;  /* 0x4000004000177882 */ /* 0x000fe20000000000 */
[----:B------:R-:W-:Y:S01]  /*58c0*/  USHF.R.U32.HI UR7, URZ, 0x4, UR7 ;  /* 0x000000043f077899 */ /* 0x000fe20008011607 */
[----:B------:R-:W-:Y:S01]  /*58d0*/  UMOV UR21, 0x40000040 ;  /* 0x4000004000157882 */ /* 0x000fe20000000000 */
[----:B------:R-:W-:Y:S02]  /*58e0*/  UMOV UR11, 0x40000040 ;  /* 0x40000040000b7882 */ /* 0x000fe40000000000 */
[----:B------:R-:W-:Y:S01]  /*58f0*/  ULOP3.LUT UR7, UR7, 0x3fff, URZ, 0xc0, !UPT ;  /* 0x00003fff07077892 */ /* 0x000fe2000f8ec03f */
[----:B------:R-:W-:Y:S01]  /*5900*/  UMOV UR15, 0x40000040 ;  /* 0x40000040000f7882 */ /* 0x000fe20000000000 */
[----:B------:R-:W-:-:S02]  /*5910*/  UMOV UR19, 0x40000040 ;  /* 0x4000004000137882 */ /* 0x000fc40000000000 */
        /* <DEDUP_REMOVED lines=15> */
[----:B------:R-:W-:Y:S05]  /*5a10*/  @P0 BRA `(.L_x_155) ;  /* 0x0000000000040947 */ /* 0x000fea0003800000 */
[----:B------:R-:W-:Y:S01]  /*5a20*/  BPT.TRAP 0x1 ;  /* 0x000000040000795c */ /* 0x000fe20000300000 */
.L_x_155:
[----:B------:R3:W4:Y:S01]  /*5a30*/  SYNCS.PHASECHK.TRANS64.TRYWAIT P3, [R11+URZ+0x38850], R0 ;  /* 0x038850000b0075a7 */ /* 0x000722000806017f */
[----:B------:R-:W-:Y:S05]  /*5a40*/  @P0 BRA `(.L_x_156) ;  /* 0x0000000000040947 */ /* 0x000fea0003800000 */
[----:B------:R-:W-:Y:S01]  /*5a50*/  BPT.TRAP 0x1 ;  /* 0x000000040000795c */ /* 0x000fe20000300000 */
.L_x_156:
[----:B----4-:R-:W-:Y:S05]  /*5a60*/  @P3 BRA `(.L_x_157) ;  /* 0x0000000000083947 */ /* 0x010fea0003800000 */
[----:B------:R-:W4:Y:S02]  /*5a70*/  SYNCS.PHASECHK.TRANS64.TRYWAIT P3, [R11+URZ+0x38850], R0 ;  /* 0x038850000b0075a7 */ /* 0x000f24000806017f */
[----:B----4-:R-:W-:Y:S05]  /*5a80*/  @!P3 BRA `(.L_x_158) ;  /* 0x00000080007cb947 */ /* 0x010fea0003800000 */
.L_x_157:
[----:B-1234-:R-:W-:Y:S01]  /*5a90*/  IADD3 R0, R5, 0x26400, RZ ;  /* 0x0002640005007810 */ /* 0x01efe20007ffe0ff */
[C---:B------:R-:W-:Y:S01]  /*5aa0*/  VIADD R20, R7.reuse, 0x4 ;  /* 0x0000000407147836 */ /* 0x040fe20000000000 */
[----:B------:R-:W-:Y:S01]  /*5ab0*/  WARPGROUP.ARRIVE ;  /* 0x00000000000079c5 */ /* 0x000fe20000000000 */
[----:B------:R-:W-:Y:S01]  /*5ac0*/  VIADD R3, R7, 0x6 ;  /* 0x0000000607037836 */ /* 0x000fe20000000000 */
[----:B------:R-:W-:Y:S01]  /*5ad0*/  SHF.R.U32.HI R0, RZ, 0x4, R0 ;  /* 0x00000004ff007819 */ /* 0x000fe20000011600 */
[----:B------:R-:W-:Y:S01]  /*5ae0*/  UMOV UR23, 0x40000040 ;  /* 0x4000004000177882 */ /* 0x000fe20000000000 */
[----:B------:R-:W-:Y:S02]  /*5af0*/  UMOV UR21, 0x40000040 ;  /* 0x4000004000157882 */ /* 0x000fe40000000000 */
[----:B------:R-:W1:Y:S01]  /*5b00*/  S2R R189, SR_TID.X ;  /* 0x0000000000bd7919 */ /* 0x000e620000002100 */
[----:B------:R-:W-:Y:S01]  /*5b10*/  LOP3.LUT R15, R0, 0x3fff, RZ, 0xc0, !PT ;  /* 0x00003fff000f7812 */ /* 0x000fe200078ec0ff */
[C---:B------:R-:W-:Y:S01]  /*5b20*/  IMAD R202, R2.reuse, 0x1000, R9 ;  /* 0x0000100002ca7824 */ /* 0x040fe200078e0209 */
[----:B------:R-:W-:Y:S01]  /*5b30*/  LEA R0, R2, R6, 0xc ;  /* 0x0000000602007211 */ /* 0x000fe200078e60ff */
[----:B------:R-:W-:Y:S01]  /*5b40*/  UMOV UR11, 0x40000040 ;  /* 0x40000040000b7882 */ /* 0x000fe20000000000 */
[----:B------:R-:W-:-:S02]  /*5b50*/  LOP3.LUT R7, R15, 0x10000, RZ, 0xfc, !PT ;  /* 0x000100000f077812 */ /* 0x000fc400078efcff */
[C---:B------:R-:W-:Y:S01]  /*5b60*/  R2UR UR22, R0.reuse ;  /* 0x00000000001672ca */ /* 0x040fe200000e0000 */
[C---:B------:R-:W-:Y:S01]  /*5b70*/  VIADD R15, R0.reuse, 0x2 ;  /* 0x00000002000f7836 */ /* 0x040fe20000000000 */
[C---:B------:R-:W-:Y:S01]  /*5b80*/  R2UR UR20, R7.reuse ;  /* 0x00000000071472ca */ /* 0x040fe200000e0000 */
[C---:B------:R-:W-:Y:S01]  /*5b90*/  VIADD R21, R7.reuse, 0x2 ;  /* 0x0000000207157836 */ /* 0x040fe20000000000 */
[----:B------:R-:W-:Y:S01]  /*5ba0*/  IADD3 R192, R7, 0x800, RZ ;  /* 0x0000080007c07810 */ /* 0x000fe20007ffe0ff */
[----:B------:R-:W-:Y:S01]  /*5bb0*/  VIADD R190, R0, 0x800 ;  /* 0x0000080000be7836 */ /* 0x000fe20000000000 */
[----:B------:R-:W-:-:S09]  /*5bc0*/  R2UR UR10, R202 ;  /* 0x00000000ca0a72ca */ /* 0x000fd200000e0000 */
[----:B------:R-:W-:Y:S01]  /*5bd0*/  HGMMA.64x64x16.F32 R152, gdesc[UR20], R152, gsb0 ;  /* 0x00e00000149879f0 */ /* 0x000fe20008000898 */
[----:B------:R-:W-:Y:S01]  /*5be0*/  R2UR UR22, R15 ;  /* 0x000000000f1672ca */ /* 0x000fe200000e0000 */
[----:B------:R-:W-:Y:S01]  /*5bf0*/  UMOV UR23, 0x40000040 ;  /* 0x4000004000177882 */ /* 0x000fe20000000000 */
[----:B------:R-:W-:Y:S01]  /*5c00*/  R2UR UR20, R21 ;  /* 0x00000000151472ca */ /* 0x000fe200000e0000 */
[----:B------:R-:W-:Y:S01]  /*5c10*/  UMOV UR21, 0x40000040 ;  /* 0x4000004000157882 */ /* 0x000fe20000000000 */
[----:B------:R-:W-:Y:S02]  /*5c20*/  IADD3 R15, R0, 0x4, RZ ;  /* 0x00000004000f7810 */ /* 0x000fe40007ffe0ff */
[----:B-1----:R-:W-:Y:S01]  /*5c30*/  SHF.R.U32.HI R189, RZ, 0x7, R189 ;  /* 0x00000007ffbd7819 */ /* 0x002fe200000116bd */
        /* <DEDUP_REMOVED lines=8> */
[----:B------:R-:W-:Y:S02]  /*5cc0*/  WARPGROUP.DEPBAR.LE gsb0, 0x0 ;  /* 0x00008000000079c5 */ /* 0x000fe40000010000 */
[----:B------:R-:W-:-:S08]  /*5cd0*/  WARPGROUP.ARRIVE ;  /* 0x00000000000079c5 */ /* 0x000fd00000000000 */
        /* <DEDUP_REMOVED lines=113> */
[----:B------:R-:W1:Y:S02]  /*63f0*/  SHFL.IDX PT, R3, R189, RZ, 0x1f ;  /* 0x00001fffbd037589 */ /* 0x000e6400000e0000 */
[----:B-1----:R-:W-:-:S04]  /*6400*/  ISETP.GT.AND P3, PT, R3, 0x7f, PT ;  /* 0x0000007f0300780c */ /* 0x002fc80003f64270 */
[----:B------:R-:W-:-:S05]  /*6410*/  SEL R3, RZ, 0x2, !P3 ;  /* 0x00000002ff037807 */ /* 0x000fca0005800000 */
[----:B------:R-:W-:Y:S02]  /*6420*/  IMAD.IADD R20, R3, 0x1, R190 ;  /* 0x0000000103147824 */ /* 0x000fe400078e02be */
        /* <DEDUP_REMOVED lines=8> */
[----:B------:R-:W-:-:S04]  /*64b0*/  MOV R20, 0x4 ;  /* 0x0000000400147802 */ /* 0x000fc80000000f00 */
[C---:B------:R-:W-:Y:S02]  /*64c0*/  SEL R15, R20.reuse, 0x2, P3 ;  /* 0x00000002140f7807 */ /* 0x040fe40001800000 */
[----:B------:R-:W-:-:S03]  /*64d0*/  SEL R20, R20, 0x6, !P3 ;  /* 0x0000000614147807 */ /* 0x000fc60005800000 */
[C-C-:B------:R-:W-:Y:S01]  /*64e0*/  IMAD.IADD R189, R190.reuse, 0x1, R15.reuse ;  /* 0x00000001bebd7824 */ /* 0x140fe200078e020f */
[----:B------:R-:W-:Y:S01]  /*64f0*/  IADD3 R190, R190, R20, RZ ;  /* 0x00000014bebe7210 */ /* 0x000fe20007ffe0ff */
        /* <DEDUP_REMOVED lines=9> */
[----:B------:R-:W-:Y:S01]  /*6590*/  MOV R189, 0xa00 ;  /* 0x00000a0000bd7802 */ /* 0x000fe20000000f00 */
[----:B------:R-:W-:-:S03]  /*65a0*/  VIADD R192, R7, 0xa00 ;  /* 0x00000a0007c07836 */ /* 0x000fc60000000000 */
[----:B------:R-:W-:Y:S01]  /*65b0*/  SEL R189, R189, 0x980, P3 ;  /* 0x00000980bdbd7807 */ /* 0x000fe20001800000 */
[----:B------:R-:W-:Y:S02]  /*65c0*/  WARPGROUP.DEPBAR.LE gsb0, 0x0 ;  /* 0x00008000000079c5 */ /* 0x000fe40000010000 */
[----:B------:R-:W-:-:S06]  /*65d0*/  WARPGROUP.ARRIVE ;  /* 0x00000000000079c5 */ /* 0x000fcc0000000000 */
[----:B------:R-:W-:Y:S01]  /*65e0*/  HGMMA.64x64x16.F32 R152, gdesc[UR20], R152, gsb0 ;  /* 0x00e00000149879f0 */ /* 0x000fe20008000898 */
[----:B------:R-:W-:Y:S01]  /*65f0*/  R2UR UR22, R190 ;  /* 0x00000000be1672ca */ /* 0x000fe200000e0000 */
[----:B------:R-:W-:Y:S01]  /*6600*/  UMOV UR23, 0x40000040 ;  /* 0x4000004000177882 */ /* 0x000fe20000000000 */
[----:B------:R-:W-:Y:S01]  /*6610*/  R2UR UR20, R21 ;  /* 0x00000000151472ca */ /* 0x000fe200000e0000 */
[----:B------:R-:W-:Y:S01]  /*6620*/  UMOV UR21, 0x40000040 ;  /* 0x4000004000157882 */ /* 0x000fe20000000000 */
[----:B------:R-:W-:Y:S01]  /*6630*/  IMAD.MOV.U32 R21, RZ, RZ, 0x28 ;  /* 0x00000028ff157424 */ /* 0x000fe200078e00ff */
[----:B------:R-:W-:-:S04]  /*6640*/  LOP3.LUT R190, R189, 0xa00, RZ, 0xc0, !PT ;  /* 0x00000a00bdbe7812 */ /* 0x000fc800078ec0ff */
[----:B------:R-:W-:-:S04]  /*6650*/  SEL R21, R21, 0x26, P3 ;  /* 0x0000002615157807 */ /* 0x000fc80001800000 */
[----:B------:R-:W-:-:S04]  /*6660*/  LOP3.LUT R21, R21, 0x6, RZ, 0xc0, !PT ;  /* 0x0000000615157812 */ /* 0x000fc800078ec0ff */
[CC--:B------:R-:W-:Y:S02]  /*6670*/  IADD3 R189, R21.reuse, R190.reuse, R7 ;  /* 0x000000be15bd7210 */ /* 0x0c0fe40007ffe007 */
[----:B------:R-:W-:Y:S01]  /*6680*/  IADD3 R21, R21, R190, R0 ;  /* 0x000000be15157210 */ /* 0x000fe20007ffe000 */
        /* <DEDUP_REMOVED lines=10> */
[----:B------:R-:W-:Y:S02]  /*6730*/  WARPGROUP.DEPBAR.LE gsb0, 0x0 ;  /* 0x00008000000079c5 */ /* 0x000fe40000010000 */
[----:B------:R-:W-:-:S07]  /*6740*/  WARPGROUP.ARRIVE ;  /* 0x00000000000079c5 */ /* 0x000fce0000000000 */
[----:B------:R-:W-:Y:S01]  /*6750*/  HGMMA.64x64x16.F32 R152, gdesc[UR20], R152, gsb0 ;  /* 0x00e00000149879f0 */ /* 0x000fe20008000898 */
[----:B------:R-:W-:Y:S01]  /*6760*/  R2UR UR22, R189 ;  /* 0x00000000bd1672ca */ /* 0x000fe200000e0000 */
[----:B------:R-:W-:Y:S01]  /*6770*/  UMOV UR23, 0x40000040 ;  /* 0x4000004000177882 */ /* 0x000fe20000000000 */
[----:B------:R-:W-:Y:S01]  /*6780*/  R2UR UR20, R21 ;  /* 0x00000000151472ca */ /* 0x000fe200000e0000 */
[----:B------:R-:W-:Y:S01]  /*6790*/  UMOV UR21, 0x40000040 ;  /* 0x4000004000157882 */ /* 0x000fe20000000000 */
[--C-:B------:R-:W-:Y:S01]  /*67a0*/  IMAD.IADD R189, R15, 0x1, R190.reuse ;  /* 0x000000010fbd7824 */ /* 0x100fe200078e02be */
        /* <DEDUP_REMOVED lines=10> */
[----:B------:R-:W-:Y:S01]  /*6850*/  IADD3 R192, R7, 0xc00, RZ ;  /* 0x00000c0007c07810 */ /* 0x000fe20007ffe0ff */
[----:B------:R-:W-:-:S05]  /*6860*/  IMAD.MOV.U32 R189, RZ, RZ, 0xc00 ;  /* 0x00000c00ffbd7424 */ /* 0x000fca00078e00ff */
        /* <DEDUP_REMOVED lines=8> */
[----:B------:R-:W-:Y:S02]  /*68f0*/  MOV R21, 0x30 ;  /* 0x0000003000157802 */ /* 0x000fe40000000f00 */
[----:B------:R-:W-:Y:S02]  /*6900*/  LOP3.LUT R190, R189, 0xe00, RZ, 0xc0, !PT ;  /* 0x00000e00bdbe7812 */ /* 0x000fe400078ec0ff */
        /* <DEDUP_REMOVED lines=31> */
[----:B------:R-:W-:Y:S01]  /*6b00*/  IADD3 R21, R192, R20, RZ ;  /* 0x00000014c0157210 */ /* 0x000fe20007ffe0ff */
[----:B------:R-:W-:Y:S02]  /*6b10*/  IMAD.MOV.U32 R189, RZ, RZ, 0xe00 ;  /* 0x00000e00ffbd7424 */ /* 0x000fe400078e00ff */
        /* <DEDUP_REMOVED lines=14> */
[----:B------:R-:W-:Y:S02]  /*6c00*/  IADD3 R21, R21, R190, R0 ;  /* 0x000000be15157210 */ /* 0x000fe40007ffe000 */
[----:B------:R-:W-:Y:S01]  /*6c10*/  IADD3 R190, R0, 0xe00, RZ ;  /* 0x00000e0000be7810 */ /* 0x000fe20007ffe0ff */
        /* <DEDUP_REMOVED lines=16> */
[----:B------:R-:W-:Y:S01]  /*6d20*/  IMAD.IADD R3, R15, 0x1, R190 ;  /* 0x000000010f037824 */ /* 0x000fe200078e02be */
        /* <DEDUP_REMOVED lines=67> */
[----:B--2---:R-:W-:Y:S01]  /*7160*/  FMNMX.FTZ R169, R3, R0, !PT ;  /* 0x0000000003a97209 */ /* 0x004fe20007810000 */
[----:B------:R-:W-:Y:S01]  /*7170*/  FMUL.FTZ R179, R179, UR6 ;  /* 0x00000006b3b37c20 */ /* 0x000fe20008410000 */
[----:B------:R-:W-:Y:S01]  /*7180*/  FMUL.FTZ R180, R182, UR6 ;  /* 0x00000006b6b47c20 */ /* 0x000fe20008410000 */
[----:B------:R-:W-:-:S04]  /*7190*/  FMUL.FTZ R183, R183, UR6 ;  /* 0x00000006b7b77c20 */ /* 0x000fc80008410000 */
[----:B------:R-:W2:Y:S01]  /*71a0*/  MUFU.TANH R156, R156 ;  /* 0x0000009c009c7308 */ /* 0x000ea20000002400 */
[----:B---3--:R-:W-:-:S07]  /*71b0*/  FMNMX.FTZ R0, R154, R169, !PT ;  /* 0x000000a99a007209 */ /* 0x008fce0007810000 */
[----:B------:R-:W3:Y:S01]  /*71c0*/  MUFU.TANH R157, R157 ;  /* 0x0000009d009d7308 */ /* 0x000ee20000002400 */
[----:B-1----:R-:W-:-:S07]  /*71d0*/  FMNMX.FTZ R169, R155, R0, !PT ;  /* 0x000000009ba97209 */ /* 0x002fce0007810000 */
[----:B------:R-:W1:Y:S01]  /*71e0*/  MUFU.TANH R158, R158 ;  /* 0x0000009e009e7308 */ /* 0x000e620000002400 */
[----:B--2---:R-:W-:Y:S01]  /*71f0*/  FMNMX.FTZ R0, R156, R169, !PT ;  /* 0x000000a99c007209 */ /* 0x004fe20007810000 */
[----:B------:R-:W-:-:S06]  /*7200*/  FMUL.FTZ R169, R177, UR6 ;  /* 0x00000006b1a97c20 */ /* 0x000fcc0008410000 */
[----:B------:R-:W2:Y:S01]  /*7210*/  MUFU.TANH R159, R159 ;  /* 0x0000009f009f7308 */ /* 0x000ea20000002400 */
[----:B---3--:R-:W-:-:S07]  /*7220*/  FMNMX.FTZ R173, R157, R0, !PT ;  /* 0x000000009dad7209 */ /* 0x008fce0007810000 */
[----:B------:R-:W3:Y:S01]  /*7230*/  MUFU.TANH R160, R160 ;  /* 0x000000a000a07308 */ /* 0x000ee20000002400 */
[----:B-1----:R-:W-:-:S07]  /*7240*/  FMNMX.FTZ R0, R158, R173, !PT ;  /* 0x000000ad9e007209 */ /* 0x002fce0007810000 */
[----:B------:R-:W1:Y:S01]  /*7250*/  MUFU.TANH R161, R161 ;  /* 0x000000a100a17308 */ /* 0x000e620000002400 */
[----:B--2---:R-:W-:-:S07]  /*7260*/  FMNMX.FTZ R173, R159, R0, !PT ;  /* 0x000000009fad7209 */ /* 0x004fce0007810000 */
[----:B------:R-:W2:Y:S01]  /*7270*/  MUFU.TANH R164, R164 ;  /* 0x000000a400a47308 */ /* 0x000ea20000002400 */
[----:B---3--:R-:W-:Y:S01]  /*7280*/  FMNMX.FTZ R0, R160, R173, !PT ;  /* 0x000000ada0007209 */ /* 0x008fe20007810000 */
[----:B------:R-:W-:-:S06]  /*7290*/  FMUL.FTZ R173, R181, UR6 ;  /* 0x00000006b5ad7c20 */ /* 0x000fcc0008410000 */
[----:B------:R-:W3:Y:S01]  /*72a0*/  MUFU.TANH R165, R165 ;  /* 0x000000a500a57308 */ /* 0x000ee20000002400 */
[----:B-1----:R-:W-:-:S07]  /*72b0*/  FMNMX.FTZ R177, R161, R0, !PT ;  /* 0x00000000a1b17209 */ /* 0x002fce0007810000 */
[----:B------:R-:W1:Y:S01]  /*72c0*/  MUFU.TANH R168, R168 ;  /* 0x000000a800a87308 */ /* 0x000e620000002400 */
[----:B--2---:R-:W-:-:S07]  /*72d0*/  FMNMX.FTZ R0, R164, R177, !PT ;  /* 0x000000b1a4007209 */ /* 0x004fce0007810000 */
[----:B------:R-:W2:Y:S01]  /*72e0*/  MUFU.TANH R169, R169 ;  /* 0x000000a900a97308 */ /* 0x000ea20000002400 */
[----:B---3--:R-:W-:-:S07]  /*72f0*/  FMNMX.FTZ R177, R165, R0, !PT ;  /* 0x00000000a5b17209 */ /* 0x008fce0007810000 */
[----:B------:R-:W3:Y:S01]  /*7300*/  MUFU.TANH R172, R172 ;  /* 0x000000ac00ac7308 */ /* 0x000ee20000002400 */
[----:B-1----:R-:W-:-:S07]  /*7310*/  FMNMX.FTZ R0, R168, R177, !PT ;  /* 0x000000b1a8007209 */ /* 0x002fce0007810000 */
[----:B------:R-:W1:Y:S01]  /*7320*/  MUFU.TANH R173, R173 ;  /* 0x000000ad00ad7308 */ /* 0x000e620000002400 */
[----:B--2---:R-:W-:-:S07]  /*7330*/  FMNMX.FTZ R177, R169, R0, !PT ;  /* 0x00000000a9b17209 */ /* 0x004fce0007810000 */
[----:B------:R-:W2:Y:S01]  /*7340*/  MUFU.TANH R15, R15 ;  /* 0x0000000f000f7308 */ /* 0x000ea20000002400 */
[----:B---3--:R-:W-:-:S07]  /*7350*/  FMNMX.FTZ R0, R172, R177, !PT ;  /* 0x000000b1ac007209 */ /* 0x008fce0007810000 */
[----:B------:R-:W3:Y:S01]  /*7360*/  MUFU.TANH R21, R21 ;  /* 0x0000001500157308 */ /* 0x000ee20000002400 */
[----:B-1----:R-:W-:-:S05]  /*7370*/  FMNMX.FTZ R0, R173, R0, !PT ;  /* 0x00000000ad007209 */ /* 0x002fca0007810000 */
[----:B------:R-:W1:Y:S02]  /*7380*/  SHFL.BFLY PT, R177, R0, 0x2, 0x1f ;  /* 0x0c401f0000b17f89 */ /* 0x000e6400000e0000 */
[----:B------:R-:W4:Y:S08]  /*7390*/  MUFU.TANH R152, R152 ;  /* 0x0000009800987308 */ /* 0x000f300000002400 */
[----:B------:R-:W5:Y:S08]  /*73a0*/  MUFU.TANH R153, R153 ;  /* 0x0000009900997308 */ /* 0x000f700000002400 */
[----:B------:R-:W5:Y:S01]  /*73b0*/  MUFU.TANH R162, R162 ;  /* 0x000000a200a27308 */ /* 0x000f620000002400 */
[----:B-1----:R-:W-:Y:S01]  /*73c0*/  FMNMX.FTZ R181, R0, R177, !PT ;  /* 0x000000b100b57209 */ /* 0x002fe20007810000 */
[----:B------:R-:W-:Y:S01]  /*73d0*/  FMUL.FTZ R177, R178, UR6 ;  /* 0x00000006b2b17c20 */ /* 0x000fe20008410000 */
[----:B--2---:R-:W-:-:S05]  /*73e0*/  FMNMX.FTZ R0, R15, R14, !PT ;  /* 0x0000000e0f007209 */ /* 0x004fca0007810000 */
[----:B------:R-:W1:Y:S01]  /*73f0*/  MUFU.TANH R163, R163 ;  /* 0x000000a300a37308 */ /* 0x000e620000002400 */
[----:B------:R-:W2:Y:S01]  /*7400*/  SHFL.BFLY PT, R190, R181, 0x1, 0x1f ;  /* 0x0c201f00b5be7f89 */ /* 0x000ea200000e0000 */
[----:B---3--:R-:W-:-:S04]  /*7410*/  FMNMX.FTZ R175, R21, R0, !PT ;  /* 0x0000000015af7209 */ /* 0x008fc80007810000 */
[----:B----4-:R-:W-:Y:S02]  /*7420*/  FMNMX.FTZ R0, R152, R175, !PT ;  /* 0x000000af98007209 */ /* 0x010fe40007810000 */
[----:B------:R-:W3:Y:S02]  /*7430*/  MUFU.TANH R166, R166 ;  /* 0x000000a600a67308 */ /* 0x000ee40000002400 */
[----:B-----5:R-:W-:-:S04]  /*7440*/  FMNMX.FTZ R175, R153, R0, !PT ;  /* 0x0000000099af7209 */ /* 0x020fc80007810000 */
[----:B------:R-:W-:Y:S02]  /*7450*/  FMNMX.FTZ R178, R162, R175, !PT ;  /* 0x000000afa2b27209 */ /* 0x000fe40007810000 */
[----:B------:R-:W4:Y:S02]  /*7460*/  MUFU.TANH R167, R167 ;  /* 0x000000a700a77308 */ /* 0x000f240000002400 */
[----:B-1----:R-:W-:-:S06]  /*7470*/  FMNMX.FTZ R175, R163, R178, !PT ;  /* 0x000000b2a3af7209 */ /* 0x002fcc0007810000 */
[----:B------:R-:W1:Y:S01]  /*7480*/  MUFU.TANH R170, R170 ;  /* 0x000000aa00aa7308 */ /* 0x000e620000002400 */
[----:B---3--:R-:W-:Y:S02]  /*7490*/  FMNMX.FTZ R178, R166, R175, !PT ;  /* 0x000000afa6b27209 */ /* 0x008fe40007810000 */
[----:B--2---:R-:W-:-:S05]  /*74a0*/  FMNMX.FTZ R0, R181, R190, !PT ;  /* 0x000000beb5007209 */ /* 0x004fca0007810000 */
[----:B------:R-:W2:Y:S01]  /*74b0*/  MUFU.TANH R171, R171 ;  /* 0x000000ab00ab7308 */ /* 0x000ea20000002400 */
[----:B----4-:R-:W-:Y:S01]  /*74c0*/  FMNMX.FTZ R175, R167, R178, !PT ;  /* 0x000000b2a7af7209 */ /* 0x010fe20007810000 */
[C---:B------:R-:W-:Y:S01]  /*74d0*/  FMUL.FTZ R196, R0.reuse, UR4 ;  /* 0x0000000400c47c20 */ /* 0x040fe20008410000 */
[----:B------:R-:W-:-:S03]  /*74e0*/  FADD.FTZ R13, -R0, R13 ;  /* 0x0000000d000d7221 */ /* 0x000fc60000010100 */
[--C-:B------:R-:W-:Y:S01]  /*74f0*/  FFMA.FTZ R182, R3, UR4, -R196.reuse ;  /* 0x0000000403b67c23 */ /* 0x100fe200080108c4 */
[--C-:B------:R-:W-:Y:S01]  /*7500*/  FFMA.FTZ R190, R154, UR4, -R196.reuse ;  /* 0x000000049abe7c23 */ /* 0x100fe200080108c4 */
[----:B------:R-:W3:Y:S01]  /*7510*/  MUFU.TANH R174, R174 ;  /* 0x000000ae00ae7308 */ /* 0x000ee20000002400 */
[----:B-1----:R-:W-:Y:S01]  /*7520*/  FMNMX.FTZ R178, R170, R175, !PT ;  /* 0x000000afaab27209 */ /* 0x002fe20007810000 */
[--C-:B------:R-:W-:Y:S01]  /*7530*/  FFMA.FTZ R181, R155, UR4, -R196.reuse ;  /* 0x000000049bb57c23 */ /* 0x100fe200080108c4 */
[--C-:B------:R-:W-:Y:S01]  /*7540*/  FFMA.FTZ R156, R156, UR4, -R196.reuse ;  /* 0x000000049c9c7c23 */ /* 0x100fe200080108c4 */
[--C-:B------:R-:W-:Y:S01]  /*7550*/  FFMA.FTZ R20, R20, UR4, -R196.reuse ;  /* 0x0000000414147c23 */ /* 0x100fe200080108c4 */
[--C-:B------:R-:W-:Y:S01]  /*7560*/  FFMA.FTZ R189, R157, UR4, -R196.reuse ;  /* 0x000000049dbd7c23 */ /* 0x100fe200080108c4 */
[--C-:B------:R-:W-:Y:S01]  /*7570*/  FFMA.FTZ R158, R158, UR4, -R196.reuse ;  /* 0x000000049e9e7c23 */ /* 0x100fe200080108c4 */
[--C-:B------:R-:W-:Y:S01]  /*7580*/  FFMA.FTZ R191, R159, UR4, -R196.reuse ;  /* 0x000000049fbf7c23 */ /* 0x100fe200080108c4 */
[----:B------:R-:W1:Y:S01]  /*7590*/  MUFU.TANH R176, R176 ;  /* 0x000000b000b07308 */ /* 0x000e620000002400 */
[----:B--2---:R-:W-:Y:S01]  /*75a0*/  FMNMX.FTZ R175, R171, R178, !PT ;  /* 0x000000b2abaf7209 */ /* 0x004fe20007810000 */
[--C-:B------:R-:W-:Y:S01]  /*75b0*/  FFMA.FTZ R192, R160, UR4, -R196.reuse ;  /* 0x00000004a0c07c23 */ /* 0x100fe200080108c4 */
[--C-:B------:R-:W-:Y:S01]  /*75c0*/  FFMA.FTZ R193, R161, UR4, -R196.reuse ;  /* 0x00000004a1c17c23 */ /* 0x100fe200080108c4 */
[--C-:B------:R-:W-:Y:S01]  /*75d0*/  FFMA.FTZ R194, R164, UR4, -R196.reuse ;  /* 0x00000004a4c27c23 */ /* 0x100fe200080108c4 */
[--C-:B------:R-:W-:Y:S01]  /*75e0*/  FFMA.FTZ R195, R165, UR4, -R196.reuse ;  /* 0x00000004a5c37c23 */ /* 0x100fe200080108c4 */
[--C-:B------:R-:W-:Y:S01]  /*75f0*/  FFMA.FTZ R168, R168, UR4, -R196.reuse ;  /* 0x00000004a8a87c23 */ /* 0x100fe200080108c4 */
[--C-:B------:R-:W-:Y:S01]  /*7600*/  FFMA.FTZ R169, R169, UR4, -R196.reuse ;  /* 0x00000004a9a97c23 */ /* 0x100fe200080108c4 */
[----:B------:R-:W2:Y:S01]  /*7610*/  MUFU.TANH R177, R177 ;  /* 0x000000b100b17308 */ /* 0x000ea20000002400 */
[----:B---3--:R-:W-:Y:S01]  /*7620*/  FMNMX.FTZ R175, R174, R175, !PT ;  /* 0x000000afaeaf7209 */ /* 0x008fe20007810000 */
[--C-:B------:R-:W-:Y:S01]  /*7630*/  FFMA.FTZ R172, R172, UR4, -R196.reuse ;  /* 0x00000004acac7c23 */ /* 0x100fe200080108c4 */
[----:B------:R-:W-:Y:S01]  /*7640*/  FFMA.FTZ R173, R173, UR4, -R196 ;  /* 0x00000004adad7c23 */ /* 0x000fe200080108c4 */
[----:B------:R-:W-:-:S04]  /*7650*/  FMUL.FTZ R13, R13, UR4 ;  /* 0x000000040d0d7c20 */ /* 0x000fc80008410000 */
[----:B------:R-:W3:Y:S01]  /*7660*/  MUFU.TANH R179, R179 ;  /* 0x000000b300b37308 */ /* 0x000ee20000002400 */
[----:B-1----:R-:W-:-:S07]  /*7670*/  FMNMX.FTZ R178, R176, R175, !PT ;  /* 0x000000afb0b27209 */ /* 0x002fce0007810000 */
[----:B------:R-:W1:Y:S01]  /*7680*/  MUFU.TANH R180, R180 ;  /* 0x000000b400b47308 */ /* 0x000e620000002400 */
[----:B--2---:R-:W-:-:S07]  /*7690*/  FMNMX.FTZ R178, R177, R178, !PT ;  /* 0x000000b2b1b27209 */ /* 0x004fce0007810000 */
[----:B------:R-:W2:Y:S01]  /*76a0*/  MUFU.TANH R183, R183 ;  /* 0x000000b700b77308 */ /* 0x000ea20000002400 */
[----:B---3--:R-:W-:-:S07]  /*76b0*/  FMNMX.FTZ R3, R179, R178, !PT ;  /* 0x000000b2b3037209 */ /* 0x008fce0007810000 */
[----:B------:R-:W-:Y:S01]  /*76c0*/  MUFU.EX2 R175, R182 ;  /* 0x000000b600af7308 */ /* 0x000fe20000000800 */
[----:B-1----:R-:W-:-:S07]  /*76d0*/  FMNMX.FTZ R154, R180, R3, !PT ;  /* 0x00000003b49a7209 */ /* 0x002fce0007810000 */
[----:B------:R-:W-:Y:S01]  /*76e0*/  MUFU.EX2 R182, R156 ;  /* 0x0000009c00b67308 */ /* 0x000fe20000000800 */
[----:B--2---:R-:W-:-:S05]  /*76f0*/  FMNMX.FTZ R154, R183, R154, !PT ;  /* 0x0000009ab79a7209 */ /* 0x004fca0007810000 */
[----:B------:R-:W1:Y:S02]  /*7700*/  SHFL.BFLY PT, R3, R154, 0x2, 0x1f ;  /* 0x0c401f009a037f89 */ /* 0x000e6400000e0000 */
[----:B------:R-:W2:Y:S08]  /*7710*/  MUFU.EX2 R13, R13 ;  /* 0x0000000d000d7308 */ /* 0x000eb00000000800 */
[----:B------:R-:W-:Y:S08]  /*7720*/  MUFU.EX2 R20, R20 ;  /* 0x0000001400147308 */ /* 0x000ff00000000800 */
[----:B------:R-:W-:Y:S01]  /*7730*/  MUFU.EX2 R178, R190 ;  /* 0x000000be00b27308 */ /* 0x000fe20000000800 */
[-C--:B--2---:R-:W-:Y:S01]  /*7740*/  FMUL.FTZ R24, R24, R13.reuse ;  /* 0x0000000d18187220 */ /* 0x084fe20000410000 */
[-C--:B------:R-:W-:Y:S01]  /*7750*/  FMUL.FTZ R25, R25, R13.reuse ;  /* 0x0000000d19197220 */ /* 0x080fe20000410000 */
[-C--:B------:R-:W-:Y:S01]  /*7760*/  FMUL.FTZ R28, R28, R13.reuse ;  /* 0x0000000d1c1c7220 */ /* 0x080fe20000410000 */
[-C--:B------:R-:W-:Y:S01]  /*7770*/  FMUL.FTZ R29, R29, R13.reuse ;  /* 0x0000000d1d1d7220 */ /* 0x080fe20000410000 */
[----:B------:R-:W-:Y:S01]  /*7780*/  FMUL.FTZ R32, R32, R13 ;  /* 0x0000000d20207220 */ /* 0x000fe20000410000 */
[----:B-1----:R-:W-:Y:S01]  /*7790*/  FMNMX.FTZ R155, R154, R3, !PT ;  /* 0x000000039a9b7209 */ /* 0x002fe20007810000 */
        /* <DEDUP_REMOVED lines=28> */
[----:B-1----:R-:W-:Y:S01]  /*7960*/  FMNMX.FTZ R3, R155, R154, !PT ;  /* 0x0000009a9b037209 */ /* 0x002fe20007810000 */
[-C--:B------:R-:W-:Y:S01]  /*7970*/  FMUL.FTZ R80, R80, R13.reuse ;  /* 0x0000000d50507220 */ /* 0x080fe20000410000 */
[-C--:B------:R-:W-:Y:S01]  /*7980*/  FMUL.FTZ R81, R81, R13.reuse ;  /* 0x0000000d51517220 */ /* 0x080fe20000410000 */
[-C--:B------:R-:W-:Y:S01]  /*7990*/  FMUL.FTZ R84, R84, R13.reuse ;  /* 0x0000000d54547220 */ /* 0x080fe20000410000 */
[-C--:B------:R-:W-:Y:S01]  /*79a0*/  FMUL.FTZ R85, R85, R13.reuse ;  /* 0x0000000d55557220 */ /* 0x080fe20000410000 */
[C---:B------:R-:W-:Y:S01]  /*79b0*/  FMUL.FTZ R156, R3.reuse, UR4 ;  /* 0x00000004039c7c20 */ /* 0x040fe20008410000 */
[----:B------:R-:W-:Y:S01]  /*79c0*/  FADD.FTZ R14, -R3, R14 ;  /* 0x0000000e030e7221 */ /* 0x000fe20000010100 */
[----:B------:R-:W-:Y:S01]  /*79d0*/  MUFU.EX2 R192, R192 ;  /* 0x000000c000c07308 */ /* 0x000fe20000000800 */
[----:B------:R-:W-:Y:S01]  /*79e0*/  FMUL.FTZ R88, R88, R13 ;  /* 0x0000000d58587220 */ /* 0x000fe20000410000 */
[----:B------:R-:W-:Y:S01]  /*79f0*/  FFMA.FTZ R196, R153, UR4, -R156 ;  /* 0x0000000499c47c23 */ /* 0x000fe2000801089c */
[----:B------:R-:W-:-:S02]  /*7a00*/  IMAD.MOV R153, RZ, RZ, -R19 ;  /* 0x000000ffff997224 */ /* 0x000fc400078e0a13 */
[----:B------:R-:W-:Y:S01]  /*7a10*/  FMUL.FTZ R197, R14, UR4 ;  /* 0x000000040ec57c20 */ /* 0x000fe20008410000 */
[--C-:B------:R-:W-:Y:S01]  /*7a20*/  FFMA.FTZ R14, R15, UR4, -R156.reuse ;  /* 0x000000040f0e7c23 */ /* 0x100fe2000801089c */
[--C-:B------:R-:W-:Y:S01]  /*7a30*/  FFMA.FTZ R15, R21, UR4, -R156.reuse ;  /* 0x00000004150f7c23 */ /* 0x100fe2000801089c */
[--C-:B------:R-:W-:Y:S01]  /*7a40*/  FFMA.FTZ R21, R152, UR4, -R156.reuse ;  /* 0x0000000498157c23 */ /* 0x100fe2000801089c */
[----:B------:R-:W-:Y:S01]  /*7a50*/  ISETP.NE.AND P3, PT, R18, R153, PT ;  /* 0x000000991200720c */ /* 0x000fe20003f65270 */
[--C-:B------:R-:W-:Y:S01]  /*7a60*/  FFMA.FTZ R203, R176, UR4, -R156.reuse ;  /* 0x00000004b0cb7c23 */ /* 0x100fe2000801089c */
[----:B------:R-:W1:Y:S01]  /*7a70*/  MUFU.EX2 R197, R197 ;  /* 0x000000c500c57308 */ /* 0x000e620000000800 */
[----:B------:R-:W-:Y:S01]  /*7a80*/  @!P1 IADD3 R152, R11, 0x38840, RZ ;  /* 0x000388400b989810 */ /* 0x000fe20007ffe0ff */
[--C-:B------:R-:W-:Y:S01]  /*7a90*/  FFMA.FTZ R198, R162, UR4, -R156.reuse ;  /* 0x00000004a2c67c23 */ /* 0x100fe2000801089c */
[--C-:B------:R-:W-:Y:S01]  /*7aa0*/  FFMA.FTZ R199, R163, UR4, -R156.reuse ;  /* 0x00000004a3c77c23 */ /* 0x100fe2000801089c */
[----:B------:R-:W-:Y:S01]  /*7ab0*/  FFMA.FTZ R200, R166, UR4, -R156 ;  /* 0x00000004a6c87c23 */ /* 0x000fe2000801089c */
[----:B------:R-:W-:Y:S01]  /*7ac0*/  @!P1 PRMT R152, RZ, 0x654, R152 ;  /* 0x00000654ff989816 */ /* 0x000fe20000000098 */
[--C-:B------:R-:W-:Y:S01]  /*7ad0*/  FFMA.FTZ R201, R167, UR4, -R156.reuse ;  /* 0x00000004a7c97c23 */ /* 0x100fe2000801089c */
[--C-:B------:R-:W-:Y:S01]  /*7ae0*/  FFMA.FTZ R176, R177, UR4, -R156.reuse ;  /* 0x00000004b1b07c23 */ /* 0x100fe2000801089c */
[--C-:B------:R-:W-:Y:S01]  /*7af0*/  FFMA.FTZ R170, R170, UR4, -R156.reuse ;  /* 0x00000004aaaa7c23 */ /* 0x100fe2000801089c */
[--C-:B------:R-:W-:Y:S01]  /*7b00*/  FFMA.FTZ R171, R171, UR4, -R156.reuse ;  /* 0x00000004abab7c23 */ /* 0x100fe2000801089c */
[----:B------:R-:W-:Y:S01]  /*7b10*/  FFMA.FTZ R174, R174, UR4, -R156 ;  /* 0x00000004aeae7c23 */ /* 0x000fe2000801089c */
[----:B------:R-:W-:-:S02]  /*7b20*/  @!P3 IMAD R12, R12, 0x40, R17 ;  /* 0x000000400c0cb824 */ /* 0x000fc400078e0211 */
[--C-:B------:R-:W-:Y:S01]  /*7b30*/  FFMA.FTZ R177, R179, UR4, -R156.reuse ;  /* 0x00000004b3b17c23 */ /* 0x100fe2000801089c */
[----:B------:R3:W-:Y:S01]  /*7b40*/  @!P1 SYNCS.ARRIVE.TRANS64.RED.A1T0 RZ, [R152+URZ], RZ ;  /* 0x000000ff98ff99a7 */ /* 0x0007e2000810043f */
[--C-:B------:R-:W-:Y:S01]  /*7b50*/  FFMA.FTZ R179, R183, UR4, -R156.reuse ;  /* 0x00000004b7b37c23 */ /* 0x100fe2000801089c */
[----:B------:R-:W-:Y:S01]  /*7b60*/  FFMA.FTZ R180, R180, UR4, -R156 ;  /* 0x00000004b4b47c23 */ /* 0x000fe2000801089c */
[----:B------:R-:W-:Y:S01]  /*7b70*/  @!P3 LEA R154, R12, UR42, 0x2 ;  /* 0x0000002a0c9abc11 */ /* 0x000fe2000f8e10ff */
[----:B------:R-:W-:Y:S01]  /*7b80*/  MUFU.EX2 R14, R14 ;  /* 0x0000000e000e7308 */ /* 0x000fe20000000800 */
[----:B--2---:R-:W-:Y:S01]  /*7b90*/  F2FP.F16.F32.PACK_AB R156, R189, R182 ;  /* 0x000000b6bd9c723e */ /* 0x004fe200000000ff */
[-C--:B-1----:R-:W-:Y:S01]  /*7ba0*/  FMUL.FTZ R26, R26, R197.reuse ;  /* 0x000000c51a1a7220 */ /* 0x082fe20000410000 */
[----:B------:R-:W-:Y:S01]  /*7bb0*/  F2FP.F16.F32.PACK_AB R158, R191, R190 ;  /* 0x000000bebf9e723e */ /* 0x000fe200000000ff */
[----:B------:R-:W-:Y:S01]  /*7bc0*/  @!P3 STS [R154+0x38400], R13 ;  /* 0x0384000d9a00b388 */ /* 0x000fe20000000800 */
[----:B---3--:R-:W-:Y:S01]  /*7bd0*/  F2FP.F16.F32.PACK_AB R152, R175, R20 ;  /* 0x00000014af98723e */ /* 0x008fe200000000ff */
[-C--:B------:R-:W-:Y:S01]  /*7be0*/  FMUL.FTZ R27, R27, R197.reuse ;  /* 0x000000c51b1b7220 */ /* 0x080fe20000410000 */
[-C--:B------:R-:W-:Y:S01]  /*7bf0*/  FMUL.FTZ R30, R30, R197.reuse ;  /* 0x000000c51e1e7220 */ /* 0x080fe20000410000 */
[----:B------:R1:W-:Y:S01]  /*7c00*/  @!P3 STS [R154+0x38420], R197 ;  /* 0x038420c59a00b388 */ /* 0x0003e20000000800 */
        /* <DEDUP_REMOVED lines=9> */
[----:B-1----:R-:W-:Y:S01]  /*7ca0*/  F2FP.F16.F32.PACK_AB R154, R181, R178 ;  /* 0x000000b2b59a723e */ /* 0x002fe200000000ff */
[-C--:B------:R-:W-:Y:S01]  /*7cb0*/  FMUL.FTZ R46, R46, R197.reuse ;  /* 0x000000c52e2e7220 */ /* 0x080fe20000410000 */
[-C--:B------:R-:W-:Y:S01]  /*7cc0*/  FMUL.FTZ R47, R47, R197.reuse ;  /* 0x000000c52f2f7220 */ /* 0x080fe20000410000 */
[-C--:B------:R-:W-:Y:S01]  /*7cd0*/  FMUL.FTZ R50, R50, R197.reuse ;  /* 0x000000c532327220 */ /* 0x080fe20000410000 */
[-C--:B------:R-:W-:Y:S01]  /*7ce0*/  FMUL.FTZ R51, R51, R197.reuse ;  /* 0x000000c533337220 */ /* 0x080fe20000410000 */
[-C--:B------:R-:W-:Y:S01]  /*7cf0*/  FMUL.FTZ R54, R54, R197.reuse ;  /* 0x000000c536367220 */ /* 0x080fe20000410000 */
[-C--:B------:R-:W-:Y:S01]  /*7d00*/  FMUL.FTZ R55, R55, R197.reuse ;  /* 0x000000c537377220 */ /* 0x080fe20000410000 */
[----:B------:R-:W1:Y:S01]  /*7d10*/  MUFU.EX2 R196, R196 ;  /* 0x000000c400c47308 */ /* 0x000e620000000800 */
[----:B--2---:R-:W-:Y:S01]  /*7d20*/  F2FP.F16.F32.PACK_AB R153, R15, R14 ;  /* 0x0000000e0f99723e */ /* 0x004fe200000000ff */
        /* <DEDUP_REMOVED lines=14> */
[----:B------:R-:W2:Y:S01]  /*7e10*/  MUFU.EX2 R199, R199 ;  /* 0x000000c700c77308 */ /* 0x000ea20000000800 */
[----:B-1----:R-:W-:Y:S01]  /*7e20*/  F2FP.F16.F32.PACK_AB R155, R196, R21 ;  /* 0x00000015c49b723e */ /* 0x002fe200000000ff */
[----:B------:R-:W-:Y:S01]  /*7e30*/  BAR.SYNC.DEFER_BLOCKING 0xf, 0x100 ;  /* 0x03c4000000007b1d */ /* 0x000fe20000010000 */
[-C--:B------:R-:W-:Y:S01]  /*7e40*/  FMUL.FTZ R83, R83, R197.reuse ;  /* 0x000000c553537220 */ /* 0x080fe20000410000 */
[-C--:B------:R-:W-:Y:S01]  /*7e50*/  FMUL.FTZ R86, R86, R197.reuse ;  /* 0x000000c556567220 */ /* 0x080fe20000410000 */
[----:B------:R-:W-:Y:S01]  /*7e60*/  FMUL.FTZ R87, R87, R197 ;  /* 0x000000c557577220 */ /* 0x000fe20000410000 */
[----:B------:R-:W-:Y:S01]  /*7e70*/  FMUL.FTZ R89, R89, R13 ;  /* 0x0000000d59597220 */ /* 0x000fe20000410000 */
[-C--:B------:R-:W-:Y:S01]  /*7e80*/  FMUL.FTZ R90, R90, R197.reuse ;  /* 0x000000c55a5a7220 */ /* 0x080fe20000410000 */
[----:B------:R-:W-:Y:S01]  /*7e90*/  MUFU.EX2 R200, R200 ;  /* 0x000000c800c87308 */ /* 0x000fe20000000800 */
[----:B------:R-:W-:Y:S01]  /*7ea0*/  FMUL.FTZ R91, R91, R197 ;  /* 0x000000c55b5b7220 */ /* 0x000fe20000410000 */
[-C--:B------:R-:W-:Y:S01]  /*7eb0*/  FMUL.FTZ R92, R92, R13.reuse ;  /* 0x0000000d5c5c7220 */ /* 0x080fe20000410000 */
[----:B------:R-:W-:Y:S01]  /*7ec0*/  FMUL.FTZ R93, R93, R13 ;  /* 0x0000000d5d5d7220 */ /* 0x000fe20000410000 */
[-C--:B------:R-:W-:Y:S01]  /*7ed0*/  FMUL.FTZ R94, R94, R197.reuse ;  /* 0x000000c55e5e7220 */ /* 0x080fe20000410000 */
[----:B------:R-:W-:Y:S01]  /*7ee0*/  FMUL.FTZ R95, R95, R197 ;  /* 0x000000c55f5f7220 */ /* 0x000fe20000410000 */
[-C--:B------:R-:W-:Y:S01]  /*7ef0*/  FMUL.FTZ R96, R96, R13.reuse ;  /* 0x0000000d60607220 */ /* 0x080fe20000410000 */
[----:B------:R-:W-:Y:S01]  /*7f00*/  FMUL.FTZ R97, R97, R13 ;  /* 0x0000000d61617220 */ /* 0x000fe20000410000 */
[----:B------:R-:W1:Y:S01]  /*7f10*/  MUFU.EX2 R201, R201 ;  /* 0x000000c900c97308 */ /* 0x000e620000000800 */
[----:B--2---:R-:W-:Y:S01]  /*7f20*/  F2FP.F16.F32.PACK_AB R157, R199, R198 ;  /* 0x000000c6c79d723e */ /* 0x004fe200000000ff */
[-C--:B------:R-:W-:Y:S01]  /*7f30*/  FMUL.FTZ R98, R98, R197.reuse ;  /* 0x000000c562627220 */ /* 0x080fe20000410000 */
[----:B------:R-:W-:Y:S01]  /*7f40*/  FMUL.FTZ R99, R99, R197 ;  /* 0x000000c563637220 */ /* 0x000fe20000410000 */
[-C--:B------:R-:W-:Y:S01]  /*7f50*/  FMUL.FTZ R100, R100, R13.reuse ;  /* 0x0000000d64647220 */ /* 0x080fe20000410000 */
[----:B------:R-:W-:Y:S01]  /*7f60*/  FMUL.FTZ R101, R101, R13 ;  /* 0x0000000d65657220 */ /* 0x000fe20000410000 */
[-C--:B------:R-:W-:Y:S01]  /*7f70*/  FMUL.FTZ R102, R102, R197.reuse ;  /* 0x000000c566667220 */ /* 0x080fe20000410000 */
[----:B------:R-:W-:Y:S01]  /*7f80*/  FMUL.FTZ R103, R103, R197 ;  /* 0x000000c567677220 */ /* 0x000fe20000410000 */
[----:B------:R-:W2:Y:S01]  /*7f90*/  MUFU.EX2 R193, R193 ;  /* 0x000000c100c17308 */ /* 0x000ea20000000800 */
[-C--:B------:R-:W-:Y:S01]  /*7fa0*/  FMUL.FTZ R104, R104, R13.reuse ;  /* 0x0000000d68687220 */ /* 0x080fe20000410000 */
[----:B------:R-:W-:Y:S01]  /*7fb0*/  FMUL.FTZ R105, R105, R13 ;  /* 0x0000000d69697220 */ /* 0x000fe20000410000 */
[-C--:B------:R-:W-:Y:S01]  /*7fc0*/  FMUL.FTZ R106, R106, R197.reuse ;  /* 0x000000c56a6a7220 */ /* 0x080fe20000410000 */
[----:B------:R-:W-:Y:S01]  /*7fd0*/  FMUL.FTZ R107, R107, R197 ;  /* 0x000000c56b6b7220 */ /* 0x000fe20000410000 */
[-C--:B------:R-:W-:Y:S01]  /*7fe0*/  FMUL.FTZ R108, R108, R13.reuse ;  /* 0x0000000d6c6c7220 */ /* 0x080fe20000410000 */
[----:B------:R-:W-:Y:S01]  /*7ff0*/  FMUL.FTZ R109, R109, R13 ;  /* 0x0000000d6d6d7220 */ /* 0x000fe20000410000 */
[-C--:B------:R-:W-:Y:S01]  /*8000*/  FMUL.FTZ R110, R110, R197.reuse ;  /* 0x000000c56e6e7220 */ /* 0x080fe20000410000 */
[----:B------:R-:W-:Y:S01]  /*8010*/  MUFU.EX2 R194, R194 ;  /* 0x000000c200c27308 */ /* 0x000fe20000000800 */
[----:B-1----:R-:W-:Y:S01]  /*8020*/  F2FP.F16.F32.PACK_AB R159, R201, R200 ;  /* 0x000000c8c99f723e */ /* 0x002fe200000000ff */
[----:B------:R-:W-:Y:S01]  /*8030*/  FMUL.FTZ R111, R111, R197 ;  /* 0x000000c56f6f7220 */ /* 0x000fe20000410000 */
[-C--:B------:R-:W-:Y:S01]  /*8040*/  FMUL.FTZ R112, R112, R13.reuse ;  /* 0x0000000d70707220 */ /* 0x080fe20000410000 */
[----:B------:R-:W-:Y:S01]  /*8050*/  FMUL.FTZ R113, R113, R13 ;  /* 0x0000000d71717220 */ /* 0x000fe20000410000 */
[-C--:B------:R-:W-:Y:S01]  /*8060*/  FMUL.FTZ R114, R114, R197.reuse ;  /* 0x000000c572727220 */ /* 0x080fe20000410000 */
[----:B------:R-:W-:Y:S01]  /*8070*/  FMUL.FTZ R115, R115, R197 ;  /* 0x000000c573737220 */ /* 0x000fe20000410000 */
[-C--:B------:R-:W-:Y:S01]  /*8080*/  FMUL.FTZ R116, R116, R13.reuse ;  /* 0x0000000d74747220 */ /* 0x080fe20000410000 */
[----:B------:R-:W1:Y:S01]  /*8090*/  MUFU.EX2 R195, R195 ;  /* 0x000000c300c37308 */ /* 0x000e620000000800 */
[----:B--2---:R-:W-:Y:S01]  /*80a0*/  F2FP.F16.F32.PACK_AB R160, R193, R192 ;  /* 0x000000c0c1a0723e */ /* 0x004fe200000000ff */
[----:B------:R-:W-:Y:S01]  /*80b0*/  FMUL.FTZ R117, R117, R13 ;  /* 0x0000000d75757220 */ /* 0x000fe20000410000 */
[-C--:B------:R-:W-:Y:S01]  /*80c0*/  FMUL.FTZ R118, R118, R197.reuse ;  /* 0x000000c576767220 */ /* 0x080fe20000410000 */
[----:B------:R-:W-:Y:S01]  /*80d0*/  FMUL.FTZ R119, R119, R197 ;  /* 0x000000c577777220 */ /* 0x000fe20000410000 */
[-C--:B------:R-:W-:Y:S01]  /*80e0*/  FMUL.FTZ R120, R120, R13.reuse ;  /* 0x0000000d78787220 */ /* 0x080fe20000410000 */
        /* <DEDUP_REMOVED lines=10> */
[----:B------:R-:W2:Y:S01]  /*8190*/  MUFU.EX2 R171, R171 ;  /* 0x000000ab00ab7308 */ /* 0x000ea20000000800 */
[----:B-1----:R-:W-:Y:S01]  /*81a0*/  F2FP.F16.F32.PACK_AB R162, R195, R194 ;  /* 0x000000c2c3a2723e */ /* 0x002fe200000000ff */
[-C--:B------:R-:W-:Y:S01]  /*81b0*/  FMUL.FTZ R130, R130, R197.reuse ;  /* 0x000000c582827220 */ /* 0x080fe20000410000 */
[----:B------:R-:W-:Y:S01]  /*81c0*/  FMUL.FTZ R131, R131, R197 ;  /* 0x000000c583837220 */ /* 0x000fe20000410000 */
[-C--:B------:R-:W-:Y:S01]  /*81d0*/  FMUL.FTZ R132, R132, R13.reuse ;  /* 0x0000000d84847220 */ /* 0x080fe20000410000 */
[----:B------:R-:W-:Y:S01]  /*81e0*/  FMUL.FTZ R133, R133, R13 ;  /* 0x0000000d85857220 */ /* 0x000fe20000410000 */
[-C--:B------:R-:W-:Y:S01]  /*81f0*/  FMUL.FTZ R134, R134, R197.reuse ;  /* 0x000000c586867220 */ /* 0x080fe20000410000 */
[----:B------:R-:W-:Y:S01]  /*8200*/  FMUL.FTZ R135, R135, R197 ;  /* 0x000000c587877220 */ /* 0x000fe20000410000 */
[----:B------:R-:W-:Y:S01]  /*8210*/  MUFU.EX2 R174, R174 ;  /* 0x000000ae00ae7308 */ /* 0x000fe20000000800 */
[-C--:B------:R-:W-:Y:S01]  /*8220*/  FMUL.FTZ R136, R136, R13.reuse ;  /* 0x0000000d88887220 */ /* 0x080fe20000410000 */
        /* <DEDUP_REMOVED lines=18> */
[----:B------:R2:W-:Y:S01]  /*8350*/  STSM.16.M88.4 [R23+0x36400], R152 ;  /* 0x0364009817007844 */ /* 0x0005e20000000200 */
[----:B------:R-:W-:Y:S01]  /*8360*/  FFMA.FTZ R8, R13, R8, R20 ;  /* 0x000000080d087223 */ /* 0x000fe20000010014 */
[----:B------:R-:W-:Y:S01]  /*8370*/  FFMA.FTZ R10, R197, R10, R14 ;  /* 0x0000000ac50a7223 */ /* 0x000fe2000001000e */
[----:B------:R-:W-:Y:S01]  /*8380*/  @!P1 VIADD R11, R11, 0x38860 ;  /* 0x000388600b0b9836 */ /* 0x000fe20000000000 */
[----:B------:R-:W3:Y:S01]  /*8390*/  MUFU.EX2 R169, R169 ;  /* 0x000000a900a97308 */ /* 0x000ee20000000800 */
[----:B-1----:R-:W-:Y:S01]  /*83a0*/  F2FP.F16.F32.PACK_AB R163, R203, R174 ;  /* 0x000000aecba3723e */ /* 0x002fe200000000ff */
[----:B------:R2:W-:Y:S01]  /*83b0*/  STSM.16.M88.4 [R22], R156 ;  /* 0x0000009c16007844 */ /* 0x0005e20000000200 */
[----:B------:R-:W-:Y:S01]  /*83c0*/  FADD.FTZ R175, R175, R8 ;  /* 0x00000008afaf7221 */ /* 0x000fe20000010000 */
[----:B------:R-:W-:Y:S01]  /*83d0*/  FADD.FTZ R10, R15, R10 ;  /* 0x0000000a0f0a7221 */ /* 0x000fe20000010000 */
[----:B------:R-:W-:Y:S01]  /*83e0*/  @!P1 PRMT R11, RZ, 0x654, R11 ;  /* 0x00000654ff0b9816 */ /* 0x000fe2000000000b */
[----:B------:R2:W-:Y:S01]  /*83f0*/  STSM.16.M88.4 [R185], R160 ;  /* 0x000000a0b9007844 */ /* 0x0005e20000000200 */
[----:B------:R-:W-:Y:S01]  /*8400*/  FADD.FTZ R178, R178, R175 ;  /* 0x000000afb2b27221 */ /* 0x000fe20000010000 */
[----:B------:R-:W-:Y:S01]  /*8410*/  MUFU.EX2 R172, R172 ;  /* 0x000000ac00ac7308 */ /* 0x000fe20000000800 */
[----:B------:R-:W-:Y:S01]  /*8420*/  FADD.FTZ R21, R21, R10 ;  /* 0x0000000a15157221 */ /* 0x000fe20000010000 */
[----:B------:R-:W-:-:S02]  /*8430*/  IMAD.MOV.U32 R14, RZ, RZ, R3 ;  /* 0x000000ffff0e7224 */ /* 0x000fc400078e0003 */
[----:B------:R-:W-:Y:S01]  /*8440*/  FADD.FTZ R181, R181, R178 ;  /* 0x000000b2b5b57221 */ /* 0x000fe20000010000 */
[----:B------:R-:W-:Y:S02]  /*8450*/  IMAD.MOV.U32 R13, RZ, RZ, R0 ;  /* 0x000000ffff0d7224 */ /* 0x000fe400078e0000 */
[----:B------:R-:W-:Y:S01]  /*8460*/  FADD.FTZ R21, R196, R21 ;  /* 0x00000015c4157221 */ /* 0x000fe20000010000 */
[----:B------:R-:W-:Y:S01]  /*8470*/  FADD.FTZ R182, R182, R181 ;  /* 0x000000b5b6b67221 */ /* 0x000fe20000010000 */
[----:B------:R-:W1:Y:S01]  /*8480*/  MUFU.EX2 R173, R173 ;  /* 0x000000ad00ad7308 */ /* 0x000e620000000800 */
[----:B---3--:R-:W-:Y:S01]  /*8490*/  F2FP.F16.F32.PACK_AB R164, R169, R168 ;  /* 0x000000a8a9a4723e */ /* 0x008fe200000000ff */
[----:B------:R-:W-:Y:S01]  /*84a0*/  FADD.FTZ R198, R198, R21 ;  /* 0x00000015c6c67221 */ /* 0x000fe20000010000 */
[----:B------:R-:W-:-:S03]  /*84b0*/  FADD.FTZ R189, R189, R182 ;  /* 0x000000b6bdbd7221 */ /* 0x000fc60000010000 */
[----:B------:R-:W-:Y:S01]  /*84c0*/  FADD.FTZ R199, R199, R198 ;  /* 0x000000c6c7c77221 */ /* 0x000fe20000010000 */
[----:B------:R-:W-:Y:S01]  /*84d0*/  FADD.FTZ R190, R190, R189 ;  /* 0x000000bdbebe7221 */ /* 0x000fe20000010000 */
[----:B------:R-:W-:Y:S02]  /*84e0*/  MUFU.EX2 R176, R176 ;  /* 0x000000b000b07308 */ /* 0x000fe40000000800 */
[----:B------:R-:W-:Y:S01]  /*84f0*/  FADD.FTZ R200, R200, R199 ;  /* 0x000000c7c8c87221 */ /* 0x000fe20000010000 */
[----:B------:R-:W-:-:S03]  /*8500*/  FADD.FTZ R191, R191, R190 ;  /* 0x000000bebfbf7221 */ /* 0x000fc60000010000 */
[----:B------:R-:W-:Y:S01]  /*8510*/  FADD.FTZ R201, R201, R200 ;  /* 0x000000c8c9c97221 */ /* 0x000fe20000010000 */
[----:B------:R-:W-:Y:S01]  /*8520*/  FADD.FTZ R192, R192, R191 ;  /* 0x000000bfc0c07221 */ /* 0x000fe20000010000 */
[----:B------:R-:W3:Y:S01]  /*8530*/  MUFU.EX2 R177, R177 ;  /* 0x000000b100b17308 */ /* 0x000ee20000000800 */
[----:B-1----:R-:W-:Y:S01]  /*8540*/  F2FP.F16.F32.PACK_AB R166, R173, R172 ;  /* 0x000000acada6723e */ /* 0x002fe200000000ff */
[----:B------:R-:W-:Y:S01]  /*8550*/  FADD.FTZ R170, R170, R201 ;  /* 0x000000c9aaaa7221 */ /* 0x000fe20000010000 */
[----:B------:R-:W-:-:S03]  /*8560*/  FADD.FTZ R193, R193, R192 ;  /* 0x000000c0c1c17221 */ /* 0x000fc60000010000 */
[----:B------:R-:W-:Y:S01]  /*8570*/  FADD.FTZ R171, R171, R170 ;  /* 0x000000aaabab7221 */ /* 0x000fe20000010000 */
[----:B------:R-:W-:Y:S01]  /*8580*/  FADD.FTZ R194, R194, R193 ;  /* 0x000000c1c2c27221 */ /* 0x000fe20000010000 */
[----:B------:R1:W4:Y:S02]  /*8590*/  MUFU.EX2 R12, R180 ;  /* 0x000000b4000c7308 */ /* 0x0003240000000800 */
[----:B------:R-:W-:Y:S01]  /*85a0*/  FADD.FTZ R174, R174, R171 ;  /* 0x000000abaeae7221 */ /* 0x000fe20000010000 */
[----:B------:R-:W-:-:S03]  /*85b0*/  FADD.FTZ R195, R195, R194 ;  /* 0x000000c2c3c37221 */ /* 0x000fc60000010000 */
[----:B------:R-:W-:Y:S01]  /*85c0*/  FADD.FTZ R203, R203, R174 ;  /* 0x000000aecbcb7221 */ /* 0x000fe20000010000 */
[----:B------:R-:W-:Y:S01]  /*85d0*/  FADD.FTZ R168, R168, R195 ;  /* 0x000000c3a8a87221 */ /* 0x000fe20000010000 */
[----:B------:R-:W5:Y:S01]  /*85e0*/  MUFU.EX2 R179, R179 ;  /* 0x000000b300b37308 */ /* 0x000f620000000800 */
[----:B---3--:R-:W-:Y:S01]  /*85f0*/  F2FP.F16.F32.PACK_AB R165, R177, R176 ;  /* 0x000000b0b1a5723e */ /* 0x008fe200000000ff */
[----:B-1----:R-:W-:Y:S02]  /*8600*/  VIADD R180, R202, 0x80 ;  /* 0x00000080cab47836 */ /* 0x002fe40000000000 */
[----:B------:R-:W-:Y:S01]  /*8610*/  FADD.FTZ R176, R176, R203 ;  /* 0x000000cbb0b07221 */ /* 0x000fe20000010000 */
[----:B------:R-:W-:-:S03]  /*8620*/  FADD.FTZ R169, R169, R168 ;  /* 0x000000a8a9a97221 */ /* 0x000fc60000010000 */
[----:B------:R-:W-:Y:S01]  /*8630*/  FADD.FTZ R177, R177, R176 ;  /* 0x000000b0b1b17221 */ /* 0x000fe20000010000 */
[----:B------:R-:W-:-:S03]  /*8640*/  FADD.FTZ R8, R172, R169 ;  /* 0x000000a9ac087221 */ /* 0x000fc60000010000 */
[----:B----4-:R-:W-:Y:S01]  /*8650*/  FADD.FTZ R10, R12, R177 ;  /* 0x000000b10c0a7221 */ /* 0x010fe20000010000 */
[----:B------:R-:W-:Y:S01]  /*8660*/  FADD.FTZ R8, R173, R8 ;  /* 0x00000008ad087221 */ /* 0x000fe20000010000 */
[C---:B-----5:R-:W-:Y:S02]  /*8670*/  F2FP.F16.F32.PACK_AB R167, R179.reuse, R12 ;  /* 0x0000000cb3a7723e */ /* 0x060fe400000000ff */
[----:B------:R-:W-:Y:S01]  /*8680*/  FADD.FTZ R10, R179, R10 ;  /* 0x0000000ab30a7221 */ /* 0x000fe20000010000 */
[----:B------:R-:W-:Y:S02]  /*8690*/  MOV R12, R2 ;  /* 0x00000002000c7202 */ /* 0x000fe40000000f00 */
[----:B------:R2:W-:Y:S01]  /*86a0*/  STSM.16.M88.4 [R184], R164 ;  /* 0x000000a4b8007844 */ /* 0x0005e20000000200 */
[----:B------:R-:W-:-:S06]  /*86b0*/  WARPGROUP.ARRIVE ;  /* 0x00000000000079c5 */ /* 0x000fcc0000000000 */
[----:B------:R-:W-:Y:S01]  /*86c0*/  HGMMA.64x256x16.F32 R24, R152, gdesc[UR8].tnspB, R24, gsb0 ;  /* 0x43e0000898187df0 */ /* 0x000fe20008000818 */
        /* <DEDUP_REMOVED lines=29> */
[----:B------:R2:W-:Y:S01]  /*88a0*/  @!P1 SYNCS.ARRIVE.TRANS64.RED.A1T0 RZ, [R11+URZ], RZ ;  /* 0x000000ff0bff99a7 */ /* 0x0005e2000810043f */
[----:B------:R-:W-:Y:S05]  /*88b0*/  @P2 BRA `(.L_x_159) ;  /* 0xffffffcc00a42947 */ /* 0x000fea000383ffff */
.L_x_150:
[----:B------:R-:W1:Y:S01]  /*88c0*/  SHFL.BFLY PT, R5, R8, 0x2, 0x1f ;  /* 0x0c401f0008057f89 */ /* 0x000e6200000e0000 */
[----:B------:R-:W-:Y:S01]  /*88d0*/  IADD3 R9, -R19, RZ, RZ ;  /* 0x000000ff13097210 */ /* 0x000fe20007ffe1ff */
[----:B--2---:R-:W-:Y:S01]  /*88e0*/  IMAD.MOV.U32 R157, RZ, RZ, -0x800000 ;  /* 0xff800000ff9d7424 */ /* 0x004fe200078e00ff */
[----:B------:R-:W-:Y:S01]  /*88f0*/  MOV R13, UR4 ;  /* 0x00000004000d7c02 */ /* 0x000fe20008000f00 */
[----:B------:R-:W2:Y:S01]  /*8900*/  SHFL.BFLY PT, R7, R10, 0x2, 0x1f ;  /* 0x0c401f000a077f89 */ /* 0x000ea200000e0000 */
[----:B------:R-:W-:Y:S08]  /*8910*/  BAR.ARV 0x8, 0xa0 ;  /* 0x0202800000007b1d */ /* 0x000ff00000002000 */
[----:B------:R-:W-:Y:S01]  /*8920*/  BAR.SYNC.DEFER_BLOCKING 0xf, 0x100 ;  /* 0x03c4000000007b1d */ /* 0x000fe20000010000 */
[----:B------:R-:W-:Y:S01]  /*8930*/  ISETP.NE.AND P3, PT, R18, R9, PT ;  /* 0x000000091200720c */ /* 0x000fe20003f65270 */
[----:B------:R-:W-:Y:S01]  /*8940*/  IMAD.MOV.U32 R156, RZ, RZ, -0x800000 ;  /* 0xff800000ff9c7424 */ /* 0x000fe200078e00ff */
[----:B------:R-:W-:Y:S01]  /*8950*/  UIADD3 UR38, UR38, 0x1, URZ ;  /* 0x0000000126267890 */ /* 0x000fe2000fffe03f */
[----:B-1----:R-:W-:Y:S01]  /*8960*/  FADD.FTZ R5, R5, R8 ;  /* 0x0000000805057221 */ /* 0x002fe20000010000 */
[----:B------:R-:W-:-:S02]  /*8970*/  IMAD.MOV.U32 R8, RZ, RZ, RZ ;  /* 0x000000ffff087224 */ /* 0x000fc400078e00ff */
[----:B--2---:R-:W-:Y:S02]  /*8980*/  FADD.FTZ R7, R7, R10 ;  /* 0x0000000a07077221 */ /* 0x004fe40000010000 */
[----:B------:R-:W1:Y:S04]  /*8990*/  SHFL.BFLY PT, R4, R5, 0x1, 0x1f ;  /* 0x0c201f0005047f89 */ /* 0x000e6800000e0000 */
[----:B------:R-:W2:Y:S01]  /*89a0*/  SHFL.BFLY PT, R6, R7, 0x1, 0x1f ;  /* 0x0c201f0007067f89 */ /* 0x000ea200000e0000 */
[----:B-1----:R-:W-:Y:S01]  /*89b0*/  FADD.FTZ R11, R5, R4 ;  /* 0x00000004050b7221 */ /* 0x002fe20000010000 */
[C---:B------:R-:W-:Y:S02]  /*89c0*/  VIADD R4, R2.reuse, 0x1 ;  /* 0x0000000102047836 */ /* 0x040fe40000000000 */
[----:B------:R-:W-:-:S02]  /*89d0*/  @!P3 IMAD R2, R2, 0x40, R17 ;  /* 0x000000400202b824 */ /* 0x000fc400078e0211 */
[----:B--2---:R-:W-:Y:S01]  /*89e0*/  FADD.FTZ R6, R7, R6 ;  /* 0x0000000607067221 */ /* 0x004fe20000010000 */
[----:B------:R-:W-:Y:S01]  /*89f0*/  FSETP.NE.FTZ.AND P1, PT, R11, RZ, PT ;  /* 0x000000ff0b00720b */ /* 0x000fe20003f35000 */
[----:B------:R-:W-:Y:S01]  /*8a00*/  IMAD.U32 R7, RZ, RZ, UR4 ;  /* 0x00000004ff077e24 */ /* 0x000fe2000f8e00ff */
[----:B------:R-:W-:Y:S02]  /*8a10*/  ISETP.NE.AND P0, PT, R4, 0x2, PT ;  /* 0x000000020400780c */ /* 0x000fe40003f05270 */
[----:B------:R-:W-:Y:S02]  /*8a20*/  FSETP.NE.FTZ.AND P2, PT, R6, RZ, PT ;  /* 0x000000ff0600720b */ /* 0x000fe40003f55000 */
[----:B------:R-:W-:Y:S02]  /*8a30*/  SEL R5, RZ, 0x1, P0 ;  /* 0x00000001ff057807 */ /* 0x000fe40000000000 */
[----:B------:R-:W-:Y:S02]  /*8a40*/  @!P3 LEA R9, R2, UR42, 0x2 ;  /* 0x0000002a0209bc11 */ /* 0x000fe4000f8e10ff */
[----:B------:R-:W-:-:S02]  /*8a50*/  LOP3.LUT R16, R16, R5, RZ, 0x3c, !PT ;  /* 0x0000000510107212 */ /* 0x000fc400078e3cff */
[----:B------:R-:W-:Y:S01]  /*8a60*/  MOV R5, RZ ;  /* 0x000000ff00057202 */ /* 0x000fe20000000f00 */
[----:B------:R-:W1:Y:S01]  /*8a70*/  @P1 MUFU.RCP R8, R11 ;  /* 0x0000000b00081308 */ /* 0x000e620000001000 */
[----:B------:R-:W-:-:S03]  /*8a80*/  @P1 FMUL.FTZ R7, R7, 0.69314718246459960938 ;  /* 0x3f31721807071820 */ /* 0x000fc60000410000 */
[----:B------:R-:W-:-:S04]  /*8a90*/  @P2 FMUL.FTZ R13, R13, 0.69314718246459960938 ;  /* 0x3f3172180d0d2820 */ /* 0x000fc80000410000 */
[----:B------:R-:W2:Y:S08]  /*8aa0*/  @P2 MUFU.RCP R5, R6 ;  /* 0x0000000600052308 */ /* 0x000eb00000001000 */
[----:B------:R-:W3:Y:S01]  /*8ab0*/  @P1 MUFU.LG2 R2, R11 ;  /* 0x0000000b00021308 */ /* 0x000ee20000000c00 */
[----:B-1----:R1:W-:Y:S01]  /*8ac0*/  @!P3 STS [R9+0x38400], R8 ;  /* 0x038400080900b388 */ /* 0x0023e20000000800 */
[-C--:B------:R-:W-:Y:S01]  /*8ad0*/  FMUL.FTZ R24, R24, R8.reuse ;  /* 0x0000000818187220 */ /* 0x080fe20000410000 */
[-C--:B------:R-:W-:Y:S01]  /*8ae0*/  FMUL.FTZ R25, R25, R8.reuse ;  /* 0x0000000819197220 */ /* 0x080fe20000410000 */
[-C--:B------:R-:W-:Y:S01]  /*8af0*/  FMUL.FTZ R28, R28, R8.reuse ;  /* 0x000000081c1c7220 */ /* 0x080fe20000410000 */
[-C--:B------:R-:W-:Y:S01]  /*8b00*/  FMUL.FTZ R29, R29, R8.reuse ;  /* 0x000000081d1d7220 */ /* 0x080fe20000410000 */
[-C--:B------:R-:W-:Y:S01]  /*8b10*/  FMUL.FTZ R32, R32, R8.reuse ;  /* 0x0000000820207220 */ /* 0x080fe20000410000 */
[-C--:B------:R-:W-:Y:S01]  /*8b20*/  FMUL.FTZ R33, R33, R8.reuse ;  /* 0x0000000821217220 */ /* 0x080fe20000410000 */
[----:B------:R-:W4:Y:S01]  /*8b30*/  @P2 MUFU.LG2 R6, R6 ;  /* 0x0000000600062308 */ /* 0x000f220000000c00 */
        /* <DEDUP_REMOVED lines=8> */
[----:B---3--:R-:W-:Y:S01]  /*8bc0*/  @P1 FMUL.FTZ R2, R2, 0.69314718246459960938 ;  /* 0x3f31721802021820 */ /* 0x008fe20000410000 */
[-C--:B------:R-:W-:Y:S01]  /*8bd0*/  FMUL.FTZ R49, R49, R8.reuse ;  /* 0x0000000831317220 */ /* 0x080fe20000410000 */
[-C--:B------:R-:W-:Y:S01]  /*8be0*/  FMUL.FTZ R52, R52, R8.reuse ;  /* 0x0000000834347220 */ /* 0x080fe20000410000 */
[----:B------:R-:W-:Y:S01]  /*8bf0*/  FMUL.FTZ R53, R53, R8 ;  /* 0x0000000835357220 */ /* 0x000fe20000410000 */
[----:B------:R-:W-:Y:S01]  /*8c00*/  @P1 FFMA.FTZ R157, R7, R0, R2 ;  /* 0x00000000079d1223 */ /* 0x000fe20000010002 */
[-C--:B------:R-:W-:Y:S01]  /*8c10*/  FMUL.FTZ R56, R56, R8.reuse ;  /* 0x0000000838387220 */ /* 0x080fe20000410000 */
[-C--:B------:R-:W-:Y:S01]  /*8c20*/  FMUL.FTZ R57, R57, R8.reuse ;  /* 0x0000000839397220 */ /* 0x080fe20000410000 */
[-C--:B------:R-:W-:Y:S01]  /*8c30*/  FMUL.FTZ R60, R60, R8.reuse ;  /* 0x000000083c3c7220 */ /* 0x080fe20000410000 */
[----:B----4-:R-:W-:Y:S01]  /*8c40*/  @P2 FMUL.FTZ R6, R6, 0.69314718246459960938 ;  /* 0x3f31721806062820 */ /* 0x010fe20000410000 */
        /* <DEDUP_REMOVED lines=110> */
[----:B------:R-:W-:Y:S01]  /*9330*/  SEL R2, R4, RZ, P0 ;  /* 0x000000ff04027207 */ /* 0x000fe20000000000 */
[----:B-1----:R-:W-:Y:S06]  /*9340*/  BAR.ARV 0xe, 0x100 ;  /* 0x0384000000007b1d */ /* 0x002fec0000002000 */
.L_x_138:
        /* <DEDUP_REMOVED lines=16> */
[----:B--2---:R-:W-:Y:S01]  /*9450*/  ISETP.NE.AND P0, PT, R0, RZ, PT ;  /* 0x000000ff0000720c */ /* 0x004fe20003f05270 */
[----:B------:R-:W-:Y:S01]  /*9460*/  IMAD.U32 R115, RZ, RZ, UR5 ;  /* 0x00000005ff737e24 */ /* 0x000fe2000f8e00ff */
[----:B------:R-:W-:Y:S02]  /*9470*/  MOV R114, UR4 ;  /* 0x0000000400727c02 */ /* 0x000fe40008000f00 */
[----:B------:R-:W-:-:S02]  /*9480*/  F2FP.F16.F32.PACK_AB R43, R47, R46 ;  /* 0x0000002e2f2b723e */ /* 0x000fc400000000ff */
[----:B------:R-:W-:Y:S01]  /*9490*/  F2FP.F16.F32.PACK_AB R49, R51, R50 ;  /* 0x000000323331723e */ /* 0x000fe200000000ff */
[----:B------:R-:W-:Y:S01]  /*94a0*/  IMAD.WIDE R114, R188, 0x2, R114 ;  /* 0x00000002bc727825 */ /* 0x000fe200078e0272 */
[----:B------:R-:W-:Y:S02]  /*94b0*/  F2FP.F16.F32.PACK_AB R56, R57, R56 ;  /* 0x000000383938723e */ /* 0x000fe400000000ff */
[----:B------:R-:W-:Y:S02]  /*94c0*/  F2FP.F16.F32.PACK_AB R50, R53, R52 ;  /* 0x000000343532723e */ /* 0x000fe400000000ff */
[C---:B------:R-:W-:Y:S02]  /*94d0*/  IADD3 R173, P2, R114.reuse, 0x20, RZ ;  /* 0x0000002072ad7810 */ /* 0x040fe40007f5e0ff */
[C---:B------:R-:W-:Y:S02]  /*94e0*/  IADD3 R175, P4, R114.reuse, 0x60, RZ ;  /* 0x0000006072af7810 */ /* 0x040fe40007f9e0ff */
[C---:B------:R-:W-:Y:S01]  /*94f0*/  IADD3 R6, P3, R114.reuse, 0x40, RZ ;  /* 0x0000004072067810 */ /* 0x040fe20007f7e0ff */
[--C-:B------:R-:W-:Y:S01]  /*9500*/  IMAD.X R5, RZ, RZ, R115.reuse, P2 ;  /* 0x000000ffff057224 */ /* 0x100fe200010e0673 */
[C---:B------:R-:W-:Y:S01]  /*9510*/  LOP3.LUT R3, R114.reuse, 0x380, RZ, 0xc0, !PT ;  /* 0x0000038072037812 */ /* 0x040fe200078ec0ff */
[----:B------:R-:W-:Y:S01]  /*9520*/  IMAD.X R9, RZ, RZ, R115, P4 ;  /* 0x000000ffff097224 */ /* 0x000fe200020e0673 */
[----:B------:R-:W-:-:S02]  /*9530*/  IADD3 R177, P5, R114, 0x2000, RZ ;  /* 0x0000200072b17810 */ /* 0x000fc40007fbe0ff */
[C---:B------:R-:W-:Y:S02]  /*9540*/  IADD3 R14, P1, R114.reuse, 0x2040, RZ ;  /* 0x00002040720e7810 */ /* 0x040fe40007f3e0ff */
[C---:B------:R-:W-:Y:S01]  /*9550*/  IADD3 R181, P2, R114.reuse, 0x2060, RZ ;  /* 0x0000206072b57810 */ /* 0x040fe20007f5e0ff */
[--C-:B------:R-:W-:Y:S01]  /*9560*/  IMAD.X R11, RZ, RZ, R115.reuse, P5 ;  /* 0x000000ffff0b7224 */ /* 0x100fe200028e0673 */
[----:B------:R-:W-:Y:S01]  /*9570*/  IADD3.X R7, RZ, R115, RZ, P3, !PT ;  /* 0x00000073ff077210 */ /* 0x000fe20001ffe4ff */
[--C-:B------:R-:W-:Y:S01]  /*9580*/  IMAD.X R15, RZ, RZ, R115.reuse, P1 ;  /* 0x000000ffff0f7224 */ /* 0x100fe200008e0673 */
[C---:B------:R-:W-:Y:S01]  /*9590*/  IADD3 R189, P4, R114.reuse, 0x4020, RZ ;  /* 0x0000402072bd7810 */ /* 0x040fe20007f9e0ff */
[--C-:B------:R-:W-:Y:S01]  /*95a0*/  IMAD.X R21, RZ, RZ, R115.reuse, P2 ;  /* 0x000000ffff157224 */ /* 0x100fe200010e0673 */
[C---:B------:R-:W-:Y:S02]  /*95b0*/  IADD3 R179, P6, R114.reuse, 0x2020, RZ ;  /* 0x0000202072b37810 */ /* 0x040fe40007fde0ff */
[----:B------:R-:W-:Y:S01]  /*95c0*/  IADD3 R183, P3, R114, 0x4000, RZ ;  /* 0x0000400072b77810 */ /* 0x000fe20007f7e0ff */
[----:B------:R-:W-:Y:S01]  /*95d0*/  IMAD.X R87, RZ, RZ, R115, P4 ;  /* 0x000000ffff577224 */ /* 0x000fe200020e0673 */
[----:B------:R-:W-:-:S02]  /*95e0*/  SHF.R.U64 R3, R3, 0x3, RZ ;  /* 0x0000000303037819 */ /* 0x000fc400000012ff */
[-C--:B------:R-:W-:Y:S02]  /*95f0*/  IADD3.X R13, RZ, R115.reuse, RZ, P6, !PT ;  /* 0x00000073ff0d7210 */ /* 0x080fe400037fe4ff */
[----:B------:R-:W-:Y:S02]  /*9600*/  IADD3.X R83, RZ, R115, RZ, P3, !PT ;  /* 0x00000073ff537210 */ /* 0x000fe40001ffe4ff */
[C---:B------:R-:W-:Y:S02]  /*9610*/  IADD3 R90, P5, R114.reuse, 0x4040, RZ ;  /* 0x00004040725a7810 */ /* 0x040fe40007fbe0ff */
[C---:B------:R-:W-:Y:S02]  /*9620*/  IADD3 R191, P6, R114.reuse, 0x4060, RZ ;  /* 0x0000406072bf7810 */ /* 0x040fe40007fde0ff */
[C---:B------:R-:W-:Y:S01]  /*9630*/  IADD3 R193, P1, R114.reuse, 0x6000, RZ ;  /* 0x0000600072c17810 */ /* 0x040fe20007f3e0ff */
[----:B------:R-:W-:Y:S01]  /*9640*/  IMAD.X R91, RZ, RZ, R115, P5 ;  /* 0x000000ffff5b7224 */ /* 0x000fe200028e0673 */
[----:B------:R-:W-:-:S02]  /*9650*/  IADD3 R195, P2, R114, 0x6020, RZ ;  /* 0x0000602072c37810 */ /* 0x000fc40007f5e0ff */
[C---:B------:R-:W-:Y:S01]  /*9660*/  IADD3 R106, P3, R114.reuse, 0x6040, RZ ;  /* 0x00006040726a7810 */ /* 0x040fe20007f7e0ff */
[--C-:B------:R-:W-:Y:S01]  /*9670*/  IMAD.X R99, RZ, RZ, R115.reuse, P1 ;  /* 0x000000ffff637224 */ /* 0x100fe200008e0673 */
[----:B------:R-:W-:Y:S01]  /*9680*/  IADD3 R197, P4, R114, 0x6060, RZ ;  /* 0x0000606072c57810 */ /* 0x000fe20007f9e0ff */
[--C-:B------:R-:W-:Y:S01]  /*9690*/  IMAD.X R103, RZ, RZ, R115.reuse, P2 ;  /* 0x000000ffff677224 */ /* 0x100fe200010e0673 */
[----:B------:R-:W-:Y:S02]  /*96a0*/  LOP3.LUT R114, R3, R114, RZ, 0x3c, !PT ;  /* 0x0000007203727212 */ /* 0x000fe400078e3cff */
[----:B------:R-:W-:Y:S01]  /*96b0*/  LOP3.LUT R3, R6, 0x380, RZ, 0xc0, !PT ;  /* 0x0000038006037812 */ /* 0x000fe200078ec0ff */
[----:B------:R-:W-:Y:S01]  /*96c0*/  IMAD.X R111, RZ, RZ, R115, P4 ;  /* 0x000000ffff6f7224 */ /* 0x000fe200020e0673 */
[----:B------:R-:W-:Y:S02]  /*96d0*/  LOP3.LUT R0, R173, 0x380, RZ, 0xc0, !PT ;  /* 0x00000380ad007812 */ /* 0x000fe400078ec0ff */
[----:B------:R-:W-:-:S02]  /*96e0*/  SHF.R.U64 R3, R3, 0x3, RZ ;  /* 0x0000000303037819 */ /* 0x000fc400000012ff */
[----:B------:R-:W-:Y:S02]  /*96f0*/  SHF.R.U64 R0, R0, 0x3, RZ ;  /* 0x0000000300007819 */ /* 0x000fe400000012ff */
[----:B------:R-:W-:Y:S02]  /*9700*/  LOP3.LUT R6, R3, R6, RZ, 0x3c, !PT ;  /* 0x0000000603067212 */ /* 0x000fe400078e3cff */
[----:B------:R-:W-:Y:S02]  /*9710*/  LOP3.LUT R3, R14, 0x380, RZ, 0xc0, !PT ;  /* 0x000003800e037812 */ /* 0x000fe400078ec0ff */
[----:B------:R-:W-:Y:S02]  /*9720*/  LOP3.LUT R4, R0, R173, RZ, 0x3c, !PT ;  /* 0x000000ad00047212 */ /* 0x000fe400078e3cff */
[----:B------:R-:W-:Y:S02]  /*9730*/  LOP3.LUT R0, R179, 0x380, RZ, 0xc0, !PT ;  /* 0x00000380b3007812 */ /* 0x000fe400078ec0ff */
[----:B------:R-:W-:-:S02]  /*9740*/  SHF.R.U64 R3, R3, 0x3, RZ ;  /* 0x0000000303037819 */ /* 0x000fc400000012ff */
[----:B------:R-:W-:Y:S02]  /*9750*/  SHF.R.U64 R0, R0, 0x3, RZ ;  /* 0x0000000300007819 */ /* 0x000fe400000012ff */
[----:B------:R-:W-:Y:S02]  /*9760*/  LOP3.LUT R14, R3, R14, RZ, 0x3c, !PT ;  /* 0x0000000e030e7212 */ /* 0x000fe400078e3cff */
[----:B------:R-:W-:Y:S02]  /*9770*/  LOP3.LUT R3, R90, 0x380, RZ, 0xc0, !PT ;  /* 0x000003805a037812 */ /* 0x000fe400078ec0ff */
[----:B------:R-:W-:Y:S02]  /*9780*/  LOP3.LUT R12, R0, R179, RZ, 0x3c, !PT ;  /* 0x000000b3000c7212 */ /* 0x000fe400078e3cff */
[----:B------:R-:W-:Y:S02]  /*9790*/  LOP3.LUT R8, R175, 0x380, RZ, 0xc0, !PT ;  /* 0x00000380af087812 */ /* 0x000fe400078ec0ff */
[----:B------:R-:W-:-:S02]  /*97a0*/  LOP3.LUT R0, R189, 0x380, RZ, 0xc0, !PT ;  /* 0x00000380bd007812 */ /* 0x000fc400078ec0ff */
[----:B------:R-:W-:Y:S02]  /*97b0*/  LOP3.LUT R10, R177, 0x380, RZ, 0xc0, !PT ;  /* 0x00000380b10a7812 */ /* 0x000fe400078ec0ff */
[----:B------:R-:W-:Y:S02]  /*97c0*/  SHF.R.U64 R3, R3, 0x3, RZ ;  /* 0x0000000303037819 */ /* 0x000fe400000012ff */
[----:B------:R-:W-:Y:S02]  /*97d0*/  LOP3.LUT R27, R197, 0x380, RZ, 0xc0, !PT ;  /* 0x00000380c51b7812 */ /* 0x000fe400078ec0ff */
[----:B------:R-:W-:Y:S02]  /*97e0*/  LOP3.LUT R82, R183, 0x380, RZ, 0xc0, !PT ;  /* 0x00000380b7527812 */ /* 0x000fe400078ec0ff */
[----:B------:R-:W-:Y:S02]  /*97f0*/  SHF.R.U64 R8, R8, 0x3, RZ ;  /* 0x0000000308087819 */ /* 0x000fe400000012ff */
[----:B------:R-:W-:-:S02]  /*9800*/  LOP3.LUT R20, R181, 0x380, RZ, 0xc0, !PT ;  /* 0x00000380b5147812 */ /* 0x000fc400078ec0ff */
[----:B------:R-:W-:Y:S02]  /*9810*/  SHF.R.U64 R0, R0, 0x3, RZ ;  /* 0x0000000300007819 */ /* 0x000fe400000012ff */
[----:B------:R-:W-:Y:S02]  /*9820*/  SHF.R.U64 R10, R10, 0x3, RZ ;  /* 0x000000030a0a7819 */ /* 0x000fe400000012ff */
[----:B------:R-:W-:Y:S02]  /*9830*/  LOP3.LUT R98, R193, 0x380, RZ, 0xc0, !PT ;  /* 0x00000380c1627812 */ /* 0x000fe400078ec0ff */
[----:B------:R-:W-:Y:S02]  /*9840*/  LOP3.LUT R90, R3, R90, RZ, 0x3c, !PT ;  /* 0x0000005a035a7212 */ /* 0x000fe400078e3cff */
[----:B------:R-:W-:Y:S02]  /*9850*/  SHF.R.U64 R28, R27, 0x3, RZ ;  /* 0x000000031b1c7819 */ /* 0x000fe400000012ff */
[----:B------:R-:W-:-:S02]  /*9860*/  LOP3.LUT R3, R106, 0x380, RZ, 0xc0, !PT ;  /* 0x000003806a037812 */ /* 0x000fc400078ec0ff */
[----:B------:R-:W-:Y:S02]  /*9870*/  SHF.R.U64 R82, R82, 0x3, RZ ;  /* 0x0000000352527819 */ /* 0x000fe400000012ff */
[----:B------:R-:W-:Y:S02]  /*9880*/  LOP3.LUT R8, R8, R175, RZ, 0x3c, !PT ;  /* 0x000000af08087212 */ /* 0x000fe400078e3cff */
[----:B------:R-:W-:Y:S02]  /*9890*/  SHF.R.U64 R20, R20, 0x3, RZ ;  /* 0x0000000314147819 */ /* 0x000fe400000012ff */
[----:B------:R-:W-:Y:S02]  /*98a0*/  LOP3.LUT R94, R191, 0x380, RZ, 0xc0, !PT ;  /* 0x00000380bf5e7812 */ /* 0x000fe400078ec0ff */
[----:B------:R-:W-:Y:S02]  /*98b0*/  LOP3.LUT R86, R0, R189, RZ, 0x3c, !PT ;  /* 0x000000bd00567212 */ /* 0x000fe400078e3cff */
[----:B------:R-:W-:-:S02]  /*98c0*/  LOP3.LUT R10, R10, R177, RZ, 0x3c, !PT ;  /* 0x000000b10a0a7212 */ /* 0x000fc400078e3cff */
[----:B------:R-:W-:Y:S02]  /*98d0*/  SHF.R.U64 R98, R98, 0x3, RZ ;  /* 0x0000000362627819 */ /* 0x000fe400000012ff */
[----:B------:R-:W-:Y:S02]  /*98e0*/  MOV R114, R114 ;  /* 0x0000007200727202 */ /* 0x000fe40000000f00 */
[----:B------:R-:W-:Y:S02]  /*98f0*/  LOP3.LUT R0, R195, 0x380, RZ, 0xc0, !PT ;  /* 0x00000380c3007812 */ /* 0x000fe400078ec0ff */
[----:B------:R-:W-:Y:S02]  /*9900*/  F2FP.F16.F32.PACK_AB R27, R31, R30 ;  /* 0x0000001e1f1b723e */ /* 0x000fe400000000ff */
[----:B------:R-:W-:Y:S02]  /*9910*/  LOP3.LUT R110, R28, R197, RZ, 0x3c, !PT ;  /* 0x000000c51c6e7212 */ /* 0x000fe400078e3cff */
[----:B------:R-:W-:Y:S01]  /*9920*/  SHF.R.U64 R3, R3, 0x3, RZ ;  /* 0x0000000303037819 */ /* 0x000fe200000012ff */
[----:B------:R1:W-:Y:S01]  /*9930*/  STSM.16.M88.4 [R114], R24 ;  /* 0x0000001872007844 */ /* 0x0003e20000000200 */
[----:B------:R-:W-:-:S02]  /*9940*/  MOV R28, R4 ;  /* 0x00000004001c7202 */ /* 0x000fc40000000f00 */
[----:B------:R-:W-:Y:S02]  /*9950*/  LOP3.LUT R82, R82, R183, RZ, 0x3c, !PT ;  /* 0x000000b752527212 */ /* 0x000fe400078e3cff */
[----:B------:R-:W-:Y:S01]  /*9960*/  MOV R6, R6 ;  /* 0x0000000600067202 */ /* 0x000fe20000000f00 */
[----:B------:R2:W-:Y:S01]  /*9970*/  STSM.16.M88.4 [R28], R32 ;  /* 0x000000201c007844 */ /* 0x0005e20000000200 */
[----:B------:R-:W-:Y:S02]  /*9980*/  LOP3.LUT R20, R20, R181, RZ, 0x3c, !PT ;  /* 0x000000b514147212 */ /* 0x000fe400078e3cff */
[----:B------:R-:W-:Y:S01]  /*9990*/  SHF.R.U64 R94, R94, 0x3, RZ ;  /* 0x000000035e5e7819 */ /* 0x000fe200000012ff */
[----:B------:R2:W-:Y:S01]  /*99a0*/  STSM.16.M88.4 [R6], R40 ;  /* 0x0000002806007844 */ /* 0x0005e20000000200 */
[----:B------:R-:W-:Y:S02]  /*99b0*/  MOV R8, R8 ;  /* 0x0000000800087202 */ /* 0x000fe40000000f00 */
[----:B------:R-:W-:-:S02]  /*99c0*/  F2FP.F16.F32.PACK_AB R51, R55, R54 ;  /* 0x000000363733723e */ /* 0x000fc400000000ff */
[----:B------:R-:W-:Y:S02]  /*99d0*/  F2FP.F16.F32.PACK_AB R57, R59, R58 ;  /* 0x0000003a3b39723e */ /* 0x000fe400000000ff */
[----:B------:R-:W-:Y:S01]  /*99e0*/  F2FP.F16.F32.PACK_AB R64, R65, R64 ;  /* 0x000000404140723e */ /* 0x000fe200000000ff */
[----:B------:R2:W-:Y:S01]  /*99f0*/  STSM.16.M88.4 [R8], R48 ;  /* 0x0000003008007844 */ /* 0x0005e20000000200 */
[----:B------:R-:W-:Y:S02]  /*9a00*/  LOP3.LUT R98, R98, R193, RZ, 0x3c, !PT ;  /* 0x000000c162627212 */ /* 0x000fe400078e3cff */
[----:B------:R-:W-:Y:S02]  /*9a10*/  SHF.R.U64 R0, R0, 0x3, RZ ;  /* 0x0000000300007819 */ /* 0x000fe400000012ff */
[----:B------:R-:W-:Y:S02]  /*9a20*/  MOV R10, R10 ;  /* 0x0000000a000a7202 */ /* 0x000fe40000000f00 */
[----:B------:R-:W-:-:S02]  /*9a30*/  F2FP.F16.F32.PACK_AB R58, R61, R60 ;  /* 0x0000003c3d3a723e */ /* 0x000fc400000000ff */
[----:B------:R-:W-:Y:S02]  /*9a40*/  F2FP.F16.F32.PACK_AB R59, R63, R62 ;  /* 0x0000003e3f3b723e */ /* 0x000fe400000000ff */
[----:B------:R-:W-:Y:S02]  /*9a50*/  F2FP.F16.F32.PACK_AB R65, R67, R66 ;  /* 0x000000424341723e */ /* 0x000fe400000000ff */
[----:B------:R-:W-:Y:S01]  /*9a60*/  F2FP.F16.F32.PACK_AB R72, R73, R72 ;  /* 0x000000484948723e */ /* 0x000fe200000000ff */
[----:B------:R2:W-:Y:S01]  /*9a70*/  STSM.16.M88.4 [R10], R56 ;  /* 0x000000380a007844 */ /* 0x0005e20000000200 */
[----:B------:R-:W-:Y:S02]  /*9a80*/  IADD3.X R107, RZ, R115, RZ, P3, !PT ;  /* 0x00000073ff6b7210 */ /* 0x000fe40001ffe4ff */
[----:B------:R-:W-:Y:S02]  /*9a90*/  LOP3.LUT R106, R3, R106, RZ, 0x3c, !PT ;  /* 0x0000006a036a7212 */ /* 0x000fe400078e3cff */
[----:B------:R-:W-:-:S02]  /*9aa0*/  MOV R12, R12 ;  /* 0x0000000c000c7202 */ /* 0x000fc40000000f00 */
[----:B------:R-:W-:Y:S02]  /*9ab0*/  F2FP.F16.F32.PACK_AB R66, R69, R68 ;  /* 0x000000444542723e */ /* 0x000fe400000000ff */
[----:B------:R-:W-:Y:S02]  /*9ac0*/  F2FP.F16.F32.PACK_AB R67, R71, R70 ;  /* 0x000000464743723e */ /* 0x000fe400000000ff */
[----:B------:R-:W-:Y:S02]  /*9ad0*/  F2FP.F16.F32.PACK_AB R73, R75, R74 ;  /* 0x0000004a4b49723e */ /* 0x000fe400000000ff */
[----:B------:R-:W-:Y:S01]  /*9ae0*/  MOV R14, R14 ;  /* 0x0000000e000e7202 */ /* 0x000fe20000000f00 */
[----:B------:R2:W-:Y:S01]  /*9af0*/  STSM.16.M88.4 [R12], R64 ;  /* 0x000000400c007844 */ /* 0x0005e20000000200 */
[----:B------:R-:W-:Y:S02]  /*9b00*/  MOV R5, R82 ;  /* 0x0000005200057202 */ /* 0x000fe40000000f00 */
[----:B------:R-:W-:-:S02]  /*9b10*/  F2FP.F16.F32.PACK_AB R74, R77, R76 ;  /* 0x0000004c4d4a723e */ /* 0x000fc400000000ff */
[----:B------:R-:W-:Y:S02]  /*9b20*/  F2FP.F16.F32.PACK_AB R75, R79, R78 ;  /* 0x0000004e4f4b723e */ /* 0x000fe400000000ff */
[----:B------:R-:W-:Y:S02]  /*9b30*/  F2FP.F16.F32.PACK_AB R80, R81, R80 ;  /* 0x000000505150723e */ /* 0x000fe400000000ff */
[----:B------:R-:W-:Y:S01]  /*9b40*/  IADD3.X R95, RZ, R115, RZ, P6, !PT ;  /* 0x00000073ff5f7210 */ /* 0x000fe200037fe4ff */
[----:B------:R2:W-:Y:S01]  /*9b50*/  STSM.16.M88.4 [R14], R72 ;  /* 0x000000480e007844 */ /* 0x0005e20000000200 */
[----:B------:R-:W-:Y:S02]  /*9b60*/  LOP3.LUT R94, R94, R191, RZ, 0x3c, !PT ;  /* 0x000000bf5e5e7212 */ /* 0x000fe400078e3cff */
[----:B------:R-:W-:Y:S02]  /*9b70*/  MOV R20, R20 ;  /* 0x0000001400147202 */ /* 0x000fe40000000f00 */
[----:B------:R-:W-:-:S02]  /*9b80*/  MOV R4, R90 ;  /* 0x0000005a00047202 */ /* 0x000fc40000000f00 */
[----:B------:R-:W-:Y:S02]  /*9b90*/  F2FP.F16.F32.PACK_AB R81, R153, R152 ;  /* 0x000000989951723e */ /* 0x000fe400000000ff */
[----:B------:R-:W-:Y:S02]  /*9ba0*/  F2FP.F16.F32.PACK_AB R82, R85, R84 ;  /* 0x000000545552723e */ /* 0x000fe400000000ff */
[----:B------:R-:W-:Y:S02]  /*9bb0*/  F2FP.F16.F32.PACK_AB R83, R155, R154 ;  /* 0x0000009a9b53723e */ /* 0x000fe400000000ff */
[----:B------:R-:W-:Y:S02]  /*9bc0*/  F2FP.F16.F32.PACK_AB R88, R89, R88 ;  /* 0x000000585958723e */ /* 0x000fe400000000ff */
[----:B------:R-:W-:Y:S01]  /*9bd0*/  LOP3.LUT R102, R0, R195, RZ, 0x3c, !PT ;  /* 0x000000c300667212 */ /* 0x000fe200078e3cff */
[----:B------:R2:W-:Y:S01]  /*9be0*/  STSM.16.M88.4 [R20], R80 ;  /* 0x0000005014007844 */ /* 0x0005e20000000200 */
[----:B------:R-:W-:-:S02]  /*9bf0*/  MOV R3, R98 ;  /* 0x0000006200037202 */ /* 0x000fc40000000f00 */
[----:B------:R-:W-:Y:S02]  /*9c00*/  F2FP.F16.F32.PACK_AB R89, R159, R158 ;  /* 0x0000009e9f59723e */ /* 0x000fe400000000ff */
[----:B------:R-:W-:Y:S02]  /*9c10*/  F2FP.F16.F32.PACK_AB R90, R93, R92 ;  /* 0x0000005c5d5a723e */ /* 0x000fe400000000ff */
[----:B------:R-:W-:Y:S02]  /*9c20*/  F2FP.F16.F32.PACK_AB R91, R161, R160 ;  /* 0x000000a0a15b723e */ /* 0x000fe400000000ff */
[----:B------:R-:W-:Y:S02]  /*9c30*/  F2FP.F16.F32.PACK_AB R96, R97, R96 ;  /* 0x000000606160723e */ /* 0x000fe400000000ff */
[----:B------:R-:W-:Y:S01]  /*9c40*/  MOV R86, R86 ;  /* 0x0000005600567202 */ /* 0x000fe20000000f00 */
[----:B------:R2:W-:Y:S01]  /*9c50*/  STSM.16.M88.4 [R5], R88 ;  /* 0x0000005805007844 */ /* 0x0005e20000000200 */
[----:B------:R-:W-:-:S02]  /*9c60*/  MOV R0, R106 ;  /* 0x0000006a00007202 */ /* 0x000fc40000000f00 */
[----:B------:R-:W-:Y:S02]  /*9c70*/  F2FP.F16.F32.PACK_AB R97, R163, R162 ;  /* 0x000000a2a361723e */ /* 0x000fe400000000ff */
[----:B------:R-:W-:Y:S02]  /*9c80*/  F2FP.F16.F32.PACK_AB R98, R101, R100 ;  /* 0x000000646562723e */ /* 0x000fe400000000ff */
[----:B------:R-:W-:Y:S02]  /*9c90*/  F2FP.F16.F32.PACK_AB R99, R165, R164 ;  /* 0x000000a4a563723e */ /* 0x000fe400000000ff */
[----:B------:R-:W-:Y:S02]  /*9ca0*/  F2FP.F16.F32.PACK_AB R104, R105, R104 ;  /* 0x000000686968723e */ /* 0x000fe400000000ff */
[----:B------:R-:W-:Y:S01]  /*9cb0*/  F2FP.F16.F32.PACK_AB R105, R167, R166 ;  /* 0x000000a6a769723e */ /* 0x000fe200000000ff */
[----:B------:R2:W-:Y:S01]  /*9cc0*/  STSM.16.M88.4 [R86], R96 ;  /* 0x0000006056007844 */ /* 0x0005e20000000200 */
[----:B------:R-:W-:-:S02]  /*9cd0*/  F2FP.F16.F32.PACK_AB R106, R109, R108 ;  /* 0x0000006c6d6a723e */ /* 0x000fc400000000ff */
[----:B------:R-:W-:Y:S02]  /*9ce0*/  F2FP.F16.F32.PACK_AB R107, R169, R168 ;  /* 0x000000a8a96b723e */ /* 0x000fe400000000ff */
[----:B------:R-:W-:Y:S02]  /*9cf0*/  F2FP.F16.F32.PACK_AB R112, R113, R112 ;  /* 0x000000707170723e */ /* 0x000fe400000000ff */
[----:B------:R-:W-:Y:S01]  /*9d00*/  F2FP.F16.F32.PACK_AB R120, R121, R120 ;  /* 0x000000787978723e */ /* 0x000fe200000000ff */
[----:B------:R2:W-:Y:S01]  /*9d10*/  STSM.16.M88.4 [R4], R104 ;  /* 0x0000006804007844 */ /* 0x0005e20000000200 */
[----:B------:R-:W-:Y:S02]  /*9d20*/  MOV R94, R94 ;  /* 0x0000005e005e7202 */ /* 0x000fe40000000f00 */
[----:B------:R-:W-:Y:S02]  /*9d30*/  F2FP.F16.F32.PACK_AB R113, R171, R170 ;  /* 0x000000aaab71723e */ /* 0x000fe400000000ff */
[----:B-1----:R-:W-:-:S02]  /*9d40*/  F2FP.F16.F32.PACK_AB R114, R117, R116 ;  /* 0x000000747572723e */ /* 0x002fc400000000ff */
[----:B------:R-:W-:Y:S02]  /*9d50*/  F2FP.F16.F32.PACK_AB R115, R119, R118 ;  /* 0x000000767773723e */ /* 0x000fe400000000ff */
[----:B------:R-:W-:Y:S02]  /*9d60*/  F2FP.F16.F32.PACK_AB R121, R123, R122 ;  /* 0x0000007a7b79723e */ /* 0x000fe400000000ff */
[----:B------:R-:W-:Y:S01]  /*9d70*/  F2FP.F16.F32.PACK_AB R128, R129, R128 ;  /* 0x000000808180723e */ /* 0x000fe200000000ff */
[----:B------:R2:W-:Y:S01]  /*9d80*/  STSM.16.M88.4 [R94], R112 ;  /* 0x000000705e007844 */ /* 0x0005e20000000200 */
[----:B------:R-:W-:Y:S02]  /*9d90*/  F2FP.F16.F32.PACK_AB R122, R125, R124 ;  /* 0x0000007c7d7a723e */ /* 0x000fe400000000ff */
[----:B------:R-:W-:Y:S02]  /*9da0*/  F2FP.F16.F32.PACK_AB R123, R127, R126 ;  /* 0x0000007e7f7b723e */ /* 0x000fe400000000ff */
[----:B------:R-:W-:-:S02]  /*9db0*/  F2FP.F16.F32.PACK_AB R129, R131, R130 ;  /* 0x000000828381723e */ /* 0x000fc400000000ff */
[----:B------:R-:W-:Y:S01]  /*9dc0*/  F2FP.F16.F32.PACK_AB R136, R137, R136 ;  /* 0x000000888988723e */ /* 0x000fe200000000ff */
[----:B------:R2:W-:Y:S01]  /*9dd0*/  STSM.16.M88.4 [R3], R120 ;  /* 0x0000007803007844 */ /* 0x0005e20000000200 */
[----:B------:R-:W-:Y:S02]  /*9de0*/  MOV R102, R102 ;  /* 0x0000006600667202 */ /* 0x000fe40000000f00 */
        /* <DEDUP_REMOVED lines=36> */
[----:B------:R-:W-:Y:S02]  /*a030*/  IMAD.U32 R5, RZ, RZ, UR5 ;  /* 0x00000005ff057e24 */ /* 0x000fe4000f8e00ff */
[----:B------:R-:W-:Y:S01]  /*a040*/  IMAD.U32 R4, RZ, RZ, UR4 ;  /* 0x00000004ff047e24 */ /* 0x000fe2000f8e00ff */
        /* <DEDUP_REMOVED lines=8> */
[C---:B------:R-:W-:Y:S01]  /*a0d0*/  VIADD R8, R7.reuse, 0x8 ;  /* 0x0000000807087836 */ /* 0x040fe20000000000 */
[----:B------:R-:W-:Y:S01]  /*a0e0*/  IADD3 R0, P2, R7, R4, RZ ;  /* 0x0000000407007210 */ /* 0x000fe20007f5e0ff */
[----:B------:R-:W-:-:S03]  /*a0f0*/  IMAD R6, R9, UR36, R6 ;  /* 0x0000002409067c24 */ /* 0x000fc6000f8e0206 */
[----:B------:R-:W-:Y:S01]  /*a100*/  ISETP.GE.OR P0, PT, R8, UR4, P0 ;  /* 0x0000000408007c0c */ /* 0x000fe20008706670 */
[----:B------:R-:W-:Y:S01]  /*a110*/  ULDC.64 UR4, c[0x0][0xc40] ;  /* 0x0003100000047ab9 */ /* 0x000fe20000000a00 */
[----:B------:R-:W-:Y:S02]  /*a120*/  IADD3.X R3, R3, R5, R6, P2, !PT ;  /* 0x0000000503037210 */ /* 0x000fe400017fe406 */
[----:B------:R-:W-:-:S04]  /*a130*/  LEA R4, P2, R0, UR4, 0x2 ;  /* 0x0000000400047c11 */ /* 0x000fc8000f8410ff */
[----:B------:R-:W-:-:S05]  /*a140*/  LEA.HI.X R5, R0, UR5, R3, 0x2, P2 ;  /* 0x0000000500057c11 */ /* 0x000fca00090f1403 */
[----:B------:R1:W-:Y:S04]  /*a150*/  @!P1 STG.E desc[UR54][R4.64], R157 ;  /* 0x0000009d04009986 */ /* 0x0003e8000c101936 */
[----:B------:R1:W-:Y:S02]  /*a160*/  @!P0 STG.E desc[UR54][R4.64+0x20], R156 ;  /* 0x0000209c04008986 */ /* 0x0003e4000c101936 */
.L_x_160:
[----:B--2---:R-:W2:Y:S01]  /*a170*/  SHFL.IDX PT, R0, R187, RZ, 0x1f ;  /* 0x00001fffbb007589 */ /* 0x004ea200000e0000 */
[----:B------:R-:W-:Y:S02]  /*a180*/  ULDC UR4, c[0x0][0xc] ;  /* 0x0000030000047ab9 */ /* 0x000fe40000000800 */
[----:B------:R-:W-:Y:S01]  /*a190*/  UIADD3 UR41, UR4, UR41, URZ ;  /* 0x0000002904297290 */ /* 0x000fe2000fffe03f */
[----:B--2---:R-:W-:-:S13]  /*a1a0*/  ISETP.NE.AND P0, PT, R0, 0x7, PT ;  /* 0x000000070000780c */ /* 0x004fda0003f05270 */
        /* <DEDUP_REMOVED lines=26> */
[----:B--2---:R-:W-:Y:S01]  /*a350*/  UMOV UR32, UR6 ;  /* 0x0000000600207c82 */ /* 0x004fe20008000000 */
[----:B------:R-:W-:Y:S01]  /*a360*/  UMOV UR33, UR7 ;  /* 0x0000000700217c82 */ /* 0x000fe20008000000 */
[----:B------:R-:W-:Y:S01]  /*a370*/  UIADD3 UR6, UR42, 0xa000, URZ ;  /* 0x0000a0002a067890 */ /* 0x000fe2000fffe03f */
[----:B------:R2:W-:Y:S01]  /*a380*/  UTMASTG.5D [UR32], [UR4] ;  /* 0x00000020040073b5 */ /* 0x0005e20008020000 */
[----:B------:R-:W-:Y:S01]  /*a390*/  UMOV UR7, 0x140 ;  /* 0x0000014000077882 */ /* 0x000fe20000000000 */
[----:B--2---:R-:W-:Y:S01]  /*a3a0*/  UMOV UR32, UR8 ;  /* 0x0000000800207c82 */ /* 0x004fe20008000000 */
[----:B------:R-:W-:Y:S01]  /*a3b0*/  UMOV UR33, UR9 ;  /* 0x0000000900217c82 */ /* 0x000fe20008000000 */
[----:B------:R-:W-:Y:S01]  /*a3c0*/  UIADD3 UR8, UR42, 0xc000, URZ ;  /* 0x0000c0002a087890 */ /* 0x000fe2000fffe03f */
[----:B------:R2:W-:Y:S01]  /*a3d0*/  UTMASTG.5D [UR32], [UR4] ;  /* 0x00000020040073b5 */ /* 0x0005e20008020000 */
[----:B------:R-:W-:Y:S01]  /*a3e0*/  UIADD3 UR9, UR42, 0xe000, URZ ;  /* 0x0000e0002a097890 */ /* 0x000fe2000fffe03f */
[----:B--2---:R-:W-:Y:S01]  /*a3f0*/  UMOV UR32, UR10 ;  /* 0x0000000a00207c82 */ /* 0x004fe20008000000 */
[----:B------:R-:W-:-:S02]  /*a400*/  UMOV UR33, UR11 ;  /* 0x0000000b00217c82 */ /* 0x000fc40008000000 */
[----:B------:R2:W-:Y:S02]  /*a410*/  UTMASTG.5D [UR32], [UR4] ;  /* 0x00000020040073b5 */ /* 0x0005e40008020000 */
[----:B--2---:R-:W-:Y:S01]  /*a420*/  UMOV UR32, UR12 ;  /* 0x0000000c00207c82 */ /* 0x004fe20008000000 */
[----:B------:R-:W-:Y:S02]  /*a430*/  UMOV UR33, UR13 ;  /* 0x0000000d00217c82 */ /* 0x000fe40008000000 */
[----:B------:R2:W-:Y:S02]  /*a440*/  UTMASTG.5D [UR32], [UR4] ;  /* 0x00000020040073b5 */ /* 0x0005e40008020000 */
[----:B--2---:R-:W-:Y:S01]  /*a450*/  UMOV UR32, UR6 ;  /* 0x0000000600207c82 */ /* 0x004fe20008000000 */
[----:B------:R-:W-:Y:S01]  /*a460*/  UMOV UR33, UR7 ;  /* 0x0000000700217c82 */ /* 0x000fe20008000000 */
[----:B------:R-:W-:Y:S01]  /*a470*/  UMOV UR6, 0x180 ;  /* 0x0000018000067882 */ /* 0x000fe20000000000 */
[----:B------:R2:W-:Y:S02]  /*a480*/  UTMASTG.5D [UR32], [UR4] ;  /* 0x00000020040073b5 */ /* 0x0005e40008020000 */
[----:B--2---:R-:W-:Y:S01]  /*a490*/  UMOV UR32, UR8 ;  /* 0x0000000800207c82 */ /* 0x004fe20008000000 */
[----:B------:R-:W-:Y:S01]  /*a4a0*/  UMOV UR33, UR6 ;  /* 0x0000000600217c82 */ /* 0x000fe20008000000 */
[----:B------:R-:W-:Y:S01]  /*a4b0*/  UMOV UR6, 0x1c0 ;  /* 0x000001c000067882 */ /* 0x000fe20000000000 */
[----:B------:R2:W-:Y:S02]  /*a4c0*/  UTMASTG.5D [UR32], [UR4] ;  /* 0x00000020040073b5 */ /* 0x0005e40008020000 */
[----:B--2---:R-:W-:Y:S01]  /*a4d0*/  UMOV UR32, UR9 ;  /* 0x0000000900207c82 */ /* 0x004fe20008000000 */
[----:B------:R-:W-:Y:S01]  /*a4e0*/  UMOV UR33, UR6 ;  /* 0x0000000600217c82 */ /* 0x000fe20008000000 */
[----:B------:R-:W-:Y:S01]  /*a4f0*/  UIADD3 UR6, UR42, 0x38820, URZ ;  /* 0x000388202a067890 */ /* 0x000fe2000fffe03f */
[----:B------:R2:W-:Y:S03]  /*a500*/  UTMASTG.5D [UR32], [UR4] ;  /* 0x00000020040073b5 */ /* 0x0005e60008020000 */
[----:B------:R-:W-:Y:S01]  /*a510*/  UPRMT UR6, URZ, 0x654, UR6 ;  /* 0x000006543f067896 */ /* 0x000fe20008000006 */
[----:B------:R0:W-:Y:S01]  /*a520*/  UTMACMDFLUSH ;  /* 0x00000000000079b7 */ /* 0x0001e20000000000 */
[----:B------:R-:W-:-:S07]  /*a530*/  DEPBAR.LE SB0, 0x0 ;  /* 0x000080000000791a */ /* 0x000fce0000000000 */
[----:B--2---:R-:W-:Y:S03]  /*a540*/  SYNCS.ARRIVE.TRANS64.RED.A1T0 RZ, [UR6], RZ ;  /* 0x000000ffffff79a7 */ /* 0x004fe60008100406 */
.L_x_162:
[----:B------:R-:W-:Y:S05]  /*a550*/  BSYNC B0 ;  /* 0x0000000000007941 */ /* 0x000fea0003800000 */
.L_x_161:
[----:B------:R-:W2:Y:S02]  /*a560*/  LDC R0, c[0x0][0xea4] ;  /* 0x0003a900ff007b82 */ /* 0x000ea40000000800 */
[----:B--2---:R-:W-:-:S13]  /*a570*/  ISETP.LE.AND P0, PT, R0, UR41, PT ;  /* 0x0000002900007c0c */ /* 0x004fda000bf03270 */
[----:B------:R-:W-:Y:S05]  /*a580*/  @!P0 BRA `(.L_x_163) ;  /* 0xffffff6800408947 */ /* 0x000fea000383ffff */
[----:B------:R-:W-:Y:S05]  /*a590*/  EXIT ;  /* 0x000000000000794d */ /* 0x000fea0003800000 */
.L_x_133:
[----:B------:R-:W-:-:S08]  /*a5a0*/  NOP ;  /* 0x0000000000007918 */ /* 0x000fd00000000000 */
[----:B------:R-:W1:-:S00]  /*a5b0*/  USETMAXREG.DEALLOC.CTAPOOL 0x18 ;  /* 0x00000018000079c8 */ /* 0x000e4000080e0500 */
[----:B-1----:R-:W-:-:S06]  /*a5c0*/  LOP3.LUT R0, R0, 0x3, RZ, 0xc0, !PT ;  /* 0x0000000300007812 */ /* 0x002fcc00078ec0ff */
[----:B------:R-:W1:Y:S02]  /*a5d0*/  SHFL.IDX PT, R0, R0, RZ, 0x1f ;  /* 0x00001fff00007589 */ /* 0x000e6400000e0000 */
[----:B-1----:R-:W-:-:S13]  /*a5e0*/  ISETP.NE.AND P0, PT, R0, RZ, PT ;  /* 0x000000ff0000720c */ /* 0x002fda0003f05270 */
[----:B------:R-:W-:Y:S05]  /*a5f0*/  @P0 EXIT ;  /* 0x000000000000094d */ /* 0x000fea0003800000 */
[----:B------:R-:W1:Y:S01]  /*a600*/  S2UR UR4, SR_CTAID.X ;  /* 0x00000000000479c3 */ /* 0x000e620000002500 */
[----:B------:R-:W-:Y:S01]  /*a610*/  MOV R16, RZ ;  /* 0x000000ff00107202 */ /* 0x000fe20000000f00 */
[----:B------:R-:W-:Y:S02]  /*a620*/  IMAD.MOV.U32 R2, RZ, RZ, 0x1 ;  /* 0x00000001ff027424 */ /* 0x000fe400078e00ff */
[----:B------:R-:W-:-:S04]  /*a630*/  IMAD.MOV.U32 R17, RZ, RZ, 0x1 ;  /* 0x00000001ff117424 */ /* 0x000fc800078e00ff */
[----:B------:R-:W1:Y:S02]  /*a640*/  LDC R0, c[0x0][0xea4] ;  /* 0x0003a900ff007b82 */ /* 0x000e640000000800 */
[----:B-1----:R-:W-:-:S13]  /*a650*/  ISETP.LE.AND P0, PT, R0, UR4, PT ;  /* 0x0000000400007c0c */ /* 0x002fda000bf03270 */
[----:B------:R-:W-:Y:S05]  /*a660*/  @P0 BRA `(.L_x_164) ;  /* 0x0000003000600947 */ /* 0x000fea0003800000 */
[----:B------:R-:W-:Y:S01]  /*a670*/  MOV R0, UR4 ;  /* 0x0000000400007c02 */ /* 0x000fe20008000f00 */
[----:B------:R-:W-:Y:S01]  /*a680*/  ULDC UR4, c[0x0][0xc] ;  /* 0x0000030000047ab9 */ /* 0x000fe20000000800 */
[----:B------:R-:W-:Y:S01]  /*a690*/  IMAD.MOV.U32 R16, RZ, RZ, RZ ;  /* 0x000000ffff107224 */ /* 0x000fe200078e00ff */
[----:B------:R-:W-:Y:S01]  /*a6a0*/  ULDC.64 UR46, c[0x0][0x198] ;  /* 0x00006600002e7ab9 */ /* 0x000fe20000000a00 */
[----:B------:R-:W-:Y:S01]  /*a6b0*/  IMAD.MOV.U32 R17, RZ, RZ, 0x1 ;  /* 0x00000001ff117424 */ /* 0x000fe200078e00ff */
[----:B------:R1:W-:Y:S04]  /*a6c0*/  STL [R1+0xc], R0 ;  /* 0x00000c0001007387 */ /* 0x0003e80000100800 */
[----:B------:R2:W-:Y:S01]  /*a6d0*/  STL [R1+0x18], RZ ;  /* 0x000018ff01007387 */ /* 0x0005e20000100800 */
[----:B-1----:R-:W-:-:S05]  /*a6e0*/  MOV R0, UR4 ;  /* 0x0000000400007c02 */ /* 0x002fca0008000f00 */
[----:B------:R2:W-:Y:S02]  /*a6f0*/  STL [R1+0x1c], R0 ;  /* 0x00001c0001007387 */ /* 0x0005e40000100800 */
.L_x_208:
[----:B---3--:R-:W3:Y:S01]  /*a700*/  LDL R4, [R1+0xc] ;  /* 0x00000c0001047983 */ /* 0x008ee20000100800 */
[----:B-12---:R-:W1:Y:S01]  /*a710*/  LDC R0, c[0x0][0xea8] ;  /* 0x0003aa00ff007b82 */ /* 0x006e620000000800 */
[----:B------:R-:W-:Y:S05]  /*a720*/  YIELD ;  /* 0x0000000000007946 */ /* 0x000fea0003800000 */
[----:B------:R-:W-:Y:S02]  /*a730*/  ULDC.64 UR4, c[0x0][0x3f8] ;  /* 0x0000fe0000047ab9 */ /* 0x000fe40000000a00 */
[----:B------:R-:W2:Y:S01]  /*a740*/  LDC R19, c[0x0][0xeb4] ;  /* 0x0003ad00ff137b82 */ /* 0x000ea20000000800 */
[----:B------:R-:W-:-:S03]  /*a750*/  UISETP.NE.U32.AND UP0, UPT, UR4, URZ, UPT ;  /* 0x0000003f0400728c */ /* 0x000fc6000bf05070 */
[----:B------:R-:W-:Y:S01]  /*a760*/  ULDC UR4, c[0x0][0x404] ;  /* 0x0001010000047ab9 */ /* 0x000fe20000000800 */
[----:B------:R-:W-:-:S04]  /*a770*/  UISETP.NE.AND.EX UP0, UPT, UR5, URZ, UPT, UP0 ;  /* 0x0000003f0500728c */ /* 0x000fc8000bf05300 */
[----:B------:R-:W-:Y:S01]  /*a780*/  USEL UR4, UR4, 0x1, UP0 ;  /* 0x0000000104047887 */ /* 0x000fe20008000000 */
[----:B-1----:R-:W-:Y:S02]  /*a790*/  ISETP.NE.AND P0, PT, R0, 0x1, PT ;  /* 0x000000010000780c */ /* 0x002fe40003f05270 */
[----:B--2---:R-:W-:-:S11]  /*a7a0*/  ISETP.NE.AND P1, PT, R19, 0x1, PT ;  /* 0x000000011300780c */ /* 0x004fd60003f25270 */
[----:B------:R-:W3:Y:S08]  /*a7b0*/  @P0 LDC R0, c[0x0][0xeac] ;  /* 0x0003ab00ff000b82 */ /* 0x000ef00000000800 */
[----:B------:R-:W1:Y:S08]  /*a7c0*/  @P0 LDC R5, c[0x0][0xeb0] ;  /* 0x0003ac00ff050b82 */ /* 0x000e700000000800 */
[----:B------:R-:W2:Y:S01]  /*a7d0*/  @P1 LDC.64 R2, c[0x0][0xeb8] ;  /* 0x0003ae00ff021b82 */ /* 0x000ea20000000a00 */
[----:B---3--:R-:W-:-:S05]  /*a7e0*/  @P0 IMAD.HI.U32 R0, R4, R0, RZ ;  /* 0x0000000004000227 */ /* 0x008fca00078e00ff */
[----:B-1----:R-:W-:Y:S02]  /*a7f0*/  @P0 SHF.R.U32.HI R4, RZ, R5, R0 ;  /* 0x00000005ff040219 */ /* 0x002fe40000011600 */
[----:B------:R-:W1:Y:S01]  /*a800*/  S2R R5, SR_CgaCtaId ;  /* 0x0000000000057919 */ /* 0x000e620000008800 */
[----:B------:R-:W3:Y:S02]  /*a810*/  LDC R0, c[0x0][0x2e0] ;  /* 0x0000b800ff007b82 */ /* 0x000ee40000000800 */
[----:B--2---:R-:W-:Y:S01]  /*a820*/  @P1 IMAD.HI.U32 R2, R4, R2, RZ ;  /* 0x0000000204021227 */ /* 0x004fe200078e00ff */
[----:B------:R2:W-:Y:S03]  /*a830*/  STL [R1+0x4], R4 ;  /* 0x0000040401007387 */ /* 0x0005e60000100800 */
[----:B------:R-:W-:Y:S01]  /*a840*/  IMAD.MOV.U32 R18, RZ, RZ, R4 ;  /* 0x000000ffff127224 */ /* 0x000fe200078e0004 */
[----:B------:R-:W-:-:S02]  /*a850*/  @P1 SHF.R.U32.HI R18, RZ, R3, R2 ;  /* 0x00000003ff121219 */ /* 0x000fc40000011602 */
[----:B------:R-:W-:Y:S01]  /*a860*/  MOV R2, 0x400 ;  /* 0x0000040000027802 */ /* 0x000fe20000000f00 */
[----:B---3--:R-:W-:-:S03]  /*a870*/  IMAD R6, R0, UR4, RZ ;  /* 0x0000000400067c24 */ /* 0x008fc6000f8e02ff */
[----:B-1----:R-:W-:-:S05]  /*a880*/  LEA R7, R5, R2, 0x18 ;  /* 0x0000000205077211 */ /* 0x002fca00078ec0ff */
[----:B------:R-:W-:Y:S01]  /*a890*/  VIADD R0, R7, 0x22400 ;  /* 0x0002240007007836 */ /* 0x000fe20000000000 */
[----:B------:R2:W-:Y:S04]  /*a8a0*/  STL [R1], R7 ;  /* 0x0000000701007387 */ /* 0x0005e80000100800 */
[----:B------:R-:W-:Y:S01]  /*a8b0*/  LOP3.LUT P0, RZ, R0, 0x3ff, RZ, 0xc0, !PT ;  /* 0x000003ff00ff7812 */ /* 0x000fe2000780c0ff */
[----:B------:R2:W-:Y:S01]  /*a8c0*/  STL [R1+0x14], R6 ;  /* 0x0000140601007387 */ /* 0x0005e20000100800 */
[----:B------:R-:W-:-:S04]  /*a8d0*/  IADD3 R0, R6, 0x3f, RZ ;  /* 0x0000003f06007810 */ /* 0x000fc80007ffe0ff */
[----:B------:R-:W-:-:S04]  /*a8e0*/  SHF.R.S32.HI R3, RZ, 0x1f, R0 ;  /* 0x0000001fff037819 */ /* 0x000fc80000011400 */
[----:B------:R-:W-:Y:S01]  /*a8f0*/  LEA.HI R3, R3, R0, RZ, 0x6 ;  /* 0x0000000003037211 */ /* 0x000fe200078f30ff */
[----:B------:R-:W-:-:S04]  /*a900*/  IMAD.MOV R0, RZ, RZ, -R18 ;  /* 0x000000ffff007224 */ /* 0x000fc800078e0a12 */
        /* <DEDUP_REMOVED lines=8> */
[----:B--2---:R-:W-:Y:S01]  /*a990*/  IMAD.U32 R4, RZ, RZ, UR6 ;  /* 0x00000006ff047e24 */ /* 0x004fe2000f8e00ff */
[----:B------:R-:W-:Y:S01]  /*a9a0*/  MOV R5, UR7 ;  /* 0x0000000700057c02 */ /* 0x000fe20008000f00 */
[----:B------:R-:W1:Y:S01]  /*a9b0*/  LDC.64 R2, c[0x4][R2] ;  /* 0x0100000002027b82 */ /* 0x000e620000000a00 */
[----:B------:R-:W-:Y:S01]  /*a9c0*/  IMAD.U32 R6, RZ, RZ, UR8 ;  /* 0x00000008ff067e24 */ /* 0x000fe2000f8e00ff */
[----:B------:R-:W-:Y:S01]  /*a9d0*/  MOV R10, UR4 ;  /* 0x00000004000a7c02 */ /* 0x000fe20008000f00 */
[----:B------:R-:W-:Y:S01]  /*a9e0*/  IMAD.U32 R7, RZ, RZ, UR9 ;  /* 0x00000009ff077e24 */ /* 0x000fe2000f8e00ff */
[----:B------:R-:W-:Y:S01]  /*a9f0*/  MOV R12, 0x1 ;  /* 0x00000001000c7802 */ /* 0x000fe20000000f00 */
[----:B------:R-:W-:-:S02]  /*aa00*/  IMAD.U32 R11, RZ, RZ, UR5 ;  /* 0x00000005ff0b7e24 */ /* 0x000fc4000f8e00ff */
[----:B------:R-:W-:Y:S02]  /*aa10*/  IMAD.MOV.U32 R8, RZ, RZ, 0x70 ;  /* 0x00000070ff087424 */ /* 0x000fe400078e00ff */
[----:B------:R-:W-:-:S07]  /*aa20*/  IMAD.MOV.U32 R13, RZ, RZ, RZ ;  /* 0x000000ffff0d7224 */ /* 0x000fce00078e00ff */
[----:B------:R-:W-:-:S07]  /*aa30*/  LEPC R20, `(.L_x_165) ;  /* 0x000000001014794e */ /* 0x000fce0000000000 */
[----:B-1----:R-:W-:Y:S05]  /*aa40*/  CALL.ABS.NOINC R2 ;  /* 0x0000000002007343 */ /* 0x002fea0003c00000 */
.L_x_165:
[----:B------:R-:W2:Y:S02]  /*aa50*/  LDL R2, [R1] ;  /* 0x0000000001027983 */ /* 0x000ea40000100800 */
[----:B--2---:R-:W-:-:S05]  /*aa60*/  VIADD R0, R2, 0x400 ;  /* 0x0000040002007836 */ /* 0x004fca0000000000 */
        /* <DEDUP_REMOVED lines=18> */
.L_x_167:
[----:B------:R-:W-:Y:S01]  /*ab90*/  MOV R2, 0x0 ;  /* 0x0000000000027802 */ /* 0x000fe20000000f00 */
[----:B------:R-:W-:Y:S01]  /*aba0*/  ULDC.64 UR6, c[0x4][0x88] ;  /* 0x0100220000067ab9 */ /* 0x000fe20000000a00 */
[----:B------:R-:W-:Y:S01]  /*abb0*/  ULDC.64 UR8, c[0x4][0x90] ;  /* 0x0100240000087ab9 */ /* 0x000fe20000000a00 */
[----:B------:R-:W-:Y:S01]  /*abc0*/  ULDC.64 UR4, c[0x4][0x18] ;  /* 0x0100060000047ab9 */ /* 0x000fe20000000a00 */
[----:B------:R-:W-:Y:S01]  /*abd0*/  MOV R4, UR6 ;  /* 0x0000000600047c02 */ /* 0x000fe20008000f00 */
[----:B------:R-:W-:Y:S01]  /*abe0*/  IMAD.U32 R5, RZ, RZ, UR7 ;  /* 0x00000007ff057e24 */ /* 0x000fe2000f8e00ff */
        /* <DEDUP_REMOVED lines=10> */
.L_x_166:
[----:B------:R-:W2:Y:S01]  /*ac90*/  LDL.LU R5, [R1+0x4] ;  /* 0x0000040001057983 */ /* 0x000ea20000300800 */
[----:B------:R-:W1:Y:S01]  /*aca0*/  LDC R0, c[0x0][0x428] ;  /* 0x00010a00ff007b82 */ /* 0x000e620000000800 */
[----:B------:R-:W-:Y:S02]  /*acb0*/  ULDC.64 UR4, c[0x0][0xaf0] ;  /* 0x0002bc0000047ab9 */ /* 0x000fe40000000a00 */
[----:B------:R-:W3:Y:S01]  /*acc0*/  LDL R4, [R1+0xc] ;  /* 0x00000c0001047983 */ /* 0x000ee20000100800 */
[----:B------:R-:W-:Y:S01]  /*acd0*/  ISETP.NE.U32.AND P0, PT, RZ, UR4, PT ;  /* 0x00000004ff007c0c */ /* 0x000fe2000bf05070 */
[----:B------:R-:W-:Y:S01]  /*ace0*/  IMAD.MOV.U32 R6, RZ, RZ, R18 ;  /* 0x000000ffff067224 */ /* 0x000fe200078e0012 */
[----:B------:R-:W-:Y:S01]  /*acf0*/  ULDC UR4, c[0x0][0xea8] ;  /* 0x0003aa0000047ab9 */ /* 0x000fe20000000800 */
[----:B------:R-:W4:Y:S01]  /*ad00*/  S2R R7, SR_TID.X ;  /* 0x0000000000077919 */ /* 0x000f220000002100 */
[----:B------:R-:W-:Y:S02]  /*ad10*/  ISETP.NE.AND.EX P0, PT, RZ, UR5, PT, P0 ;  /* 0x00000005ff007c0c */ /* 0x000fe4000bf05300 */
[----:B-1----:R-:W-:-:S02]  /*ad20*/  ISETP.NE.AND P1, PT, R0, 0x1, PT ;  /* 0x000000010000780c */ /* 0x002fc40003f25270 */
[----:B------:R-:W-:-:S11]  /*ad30*/  MOV R0, R19 ;  /* 0x0000001300007202 */ /* 0x000fd60000000f00 */
        /* <DEDUP_REMOVED lines=15> */
[----:B--2---:R-:W-:-:S04]  /*ae30*/  IMAD.MOV R8, RZ, RZ, -R5 ;  /* 0x000000ffff087224 */ /* 0x004fc800078e0a05 */
[----:B---3--:R-:W-:-:S05]  /*ae40*/  IMAD R8, R8, UR4, R4 ;  /* 0x0000000408087c24 */ /* 0x008fca000f8e0204 */
[----:B-1----:R-:W-:-:S07]  /*ae50*/  SHF.L.U32 R8, R8, 0x6, RZ ;  /* 0x0000000608087819 */ /* 0x002fce00000006ff */
.L_x_168:
        /* <DEDUP_REMOVED lines=17> */
.L_x_223:
[----:B------:R-:W2:Y:S01]  /*af70*/  LDL R5, [R1+0x8] ;  /* 0x0000080001057983 */ /* 0x000ea20000100800 */
[----:B------:R-:W-:Y:S01]  /*af80*/  UMOV UR4, 0xffffffff ;  /* 0xffffffff00047882 */ /* 0x000fe20000000000 */
[----:B------:R-:W-:Y:S01]  /*af90*/  SHF.R.S32.HI R7, RZ, 0x1f, R6 ;  /* 0x0000001fff077819 */ /* 0x000fe20000011406 */
[----:B--2---:R-:W-:Y:S01]  /*afa0*/  VIADD R9, R5, 0xffffffff ;  /* 0xffffffff05097836 */ /* 0x004fe20000000000 */
[----:B------:R-:W-:Y:S06]  /*afb0*/  BRA.DIV UR4, `(.L_x_170) ;  /* 0x0000002e04787947 */ /* 0x000fec000b800000 */
[----:B------:R-:W-:-:S13]  /*afc0*/  ELECT P6, URZ, PT ;  /* 0x00000000003f782f */ /* 0x000fda00038c0000 */
.L_x_226:
        /* <DEDUP_REMOVED lines=11> */
[----:B------:R-:W-:-:S04]  /*b080*/  IMAD R10, R7, UR4, RZ ;  /* 0x00000004070a7c24 */ /* 0x000fc8000f8e02ff */
[----:B------:R-:W-:Y:S02]  /*b090*/  IMAD.MOV R5, RZ, RZ, -R4 ;  /* 0x000000ffff057224 */ /* 0x000fe400078e0a04 */
[----:B------:R-:W-:Y:S02]  /*b0a0*/  IMAD R10, R6, UR5, R10 ;  /* 0x00000005060a7c24 */ /* 0x000fe4000f8e020a */
[----:B------:R-:W-:-:S05]  /*b0b0*/  IMAD R5, R11, R5, R9 ;  /* 0x000000050b057224 */ /* 0x000fca00078e0209 */
[----:B------:R2:W-:Y:S02]  /*b0c0*/  STL [R1+0x10], R5 ;  /* 0x0000100501007387 */ /* 0x0005e40000100800 */
[----:B--2---:R-:W-:-:S03]  /*b0d0*/  SHF.R.S32.HI R5, RZ, 0x1f, R4 ;  /* 0x0000001fff057819 */ /* 0x004fc60000011404 */
[----:B------:R-:W-:-:S04]  /*b0e0*/  IMAD.WIDE.U32 R4, R6, UR4, R4 ;  /* 0x0000000406047c25 */ /* 0x000fc8000f8e0004 */
[----:B------:R-:W-:Y:S01]  /*b0f0*/  IMAD.IADD R5, R5, 0x1, R10 ;  /* 0x0000000105057824 */ /* 0x000fe200078e020a */
[----:B------:R-:W-:-:S04]  /*b100*/  LEA R10, P1, R4, R2, 0x2 ;  /* 0x00000002040a7211 */ /* 0x000fc800078210ff */
[----:B------:R-:W-:-:S05]  /*b110*/  LEA.HI.X R11, R4, R3, R5, 0x2, P1 ;  /* 0x00000003040b7211 */ /* 0x000fca00008f1405 */
[----:B------:R2:W5:Y:S04]  /*b120*/  LDG.E R4, desc[UR54][R10.64] ;  /* 0x000000360a047981 */ /* 0x000568000c1e1900 */
.L_x_172:
[----:B--2---:R-:W2:Y:S01]  /*b130*/  S2R R10, SR_CgaCtaId ;  /* 0x00000000000a7919 */ /* 0x004ea20000008800 */
[----:B------:R-:W-:-:S04]  /*b140*/  MOV R5, 0x400 ;  /* 0x0000040000057802 */ /* 0x000fc80000000f00 */
[----:B--2---:R-:W-:-:S04]  /*b150*/  LEA R5, R10, R5, 0x18 ;  /* 0x000000050a057211 */ /* 0x004fc800078ec0ff */
[----:B------:R-:W-:Y:S02]  /*b160*/  LEA R10, R16, R5, 0x3 ;  /* 0x00000005100a7211 */ /* 0x000fe400078e18ff */
[----:B------:R-:W-:-:S04]  /*b170*/  SHF.L.U32 R5, R17, 0x1f, RZ ;  /* 0x0000001f11057819 */ /* 0x000fc800000006ff */
[----:B------:R-:W2:Y:S02]  /*b180*/  SYNCS.PHASECHK.TRANS64.TRYWAIT P1, [R10+URZ+0x38840], R5 ;  /* 0x038840050a0075a7 */ /* 0x000ea4000802017f */
[----:B--2---:R-:W-:Y:S05]  /*b190*/  @!P1 BRA `(.L_x_173) ;  /* 0x0000002c00209947 */ /* 0x004fea0003800000 */
.L_x_227:
        /* <DEDUP_REMOVED lines=11> */
.L_x_174:
[----:B------:R-:W3:Y:S01]  /*b250*/  LDL R11, [R1+0x10] ;  /* 0x00001000010b7983 */ /* 0x000ee20000100800 */
[----:B--2---:R-:W-:Y:S01]  /*b260*/  MOV R5, 0x400 ;  /* 0x0000040000057802 */ /* 0x004fe20000000f00 */
[----:B------:R-:W2:Y:S01]  /*b270*/  S2R R12, SR_CgaCtaId ;  /* 0x00000000000c7919 */ /* 0x000ea20000008800 */
[----:B------:R-:W-:Y:S01]  /*b280*/  R2UR UR9, R10 ;  /* 0x000000000a0972ca */ /* 0x000fe200000e0000 */
[----:B------:R-:W-:Y:S01]  /*b290*/  UIADD3 UR4, UP0, UR46, 0x370, URZ ;  /* 0x000003702e047890 */ /* 0x000fe2000ff1e03f */
[----:B------:R-:W-:Y:S02]  /*b2a0*/  R2UR UR12, R0 ;  /* 0x00000000000c72ca */ /* 0x000fe400000e0000 */
[----:B-----5:R-:W-:Y:S01]  /*b2b0*/  R2UR UR13, R4 ;  /* 0x00000000040d72ca */ /* 0x020fe200000e0000 */
[----:B------:R-:W-:Y:S01]  /*b2c0*/  UIADD3.X UR5, URZ, UR47, URZ, UP0, !UPT ;  /* 0x0000002f3f057290 */ /* 0x000fe200087fe43f */
[----:B--2---:R-:W-:-:S04]  /*b2d0*/  LEA R5, R12, R5, 0x18 ;  /* 0x000000050c057211 */ /* 0x004fc800078ec0ff */
[----:B------:R-:W-:-:S04]  /*b2e0*/  LEA R5, R16, R5, 0xd ;  /* 0x0000000510057211 */ /* 0x000fc800078e68ff */
[----:B------:R-:W-:Y:S01]  /*b2f0*/  R2UR UR8, R5 ;  /* 0x00000000050872ca */ /* 0x000fe200000e0000 */
[----:B------:R-:W-:Y:S01]  /*b300*/  UIADD3 UR9, UR9, 0x38830, URZ ;  /* 0x0003883009097890 */ /* 0x000fe2000fffe03f */
[----:B------:R-:W-:Y:S01]  /*b310*/  UMOV UR6, 0x0 ;  /* 0x0000000000067882 */ /* 0x000fe20000000000 */
[----:B------:R-:W-:Y:S01]  /*b320*/  UMOV UR7, 0x14f00000 ;  /* 0x14f0000000077882 */ /* 0x000fe20000000000 */
[----:B------:R-:W-:-:S09]  /*b330*/  UMOV UR10, URZ ;  /* 0x0000003f000a7c82 */ /* 0x000fd20008000000 */
[----:B------:R-:W-:Y:S01]  /*b340*/  UIADD3 UR8, UR8, 0x22400, URZ ;  /* 0x0002240008087890 */ /* 0x000fe2000fffe03f */
[----:B---3--:R-:W-:-:S13]  /*b350*/  R2UR UR11, R11 ;  /* 0x000000000b0b72ca */ /* 0x008fda00000e0000 */
[----:B------:R-:W-:-:S09]  /*b360*/  USHF.L.U32 UR11, UR11, 0x6, URZ ;  /* 0x000000060b0b7899 */ /* 0x000fd2000800063f */
[----:B------:R2:W-:Y:S02]  /*b370*/  UTMALDG.4D [UR8], [UR4], desc[UR6] ;  /* 0x00000608040075b4 */ /* 0x0005e40008019000 */
[----:B--2---:R-:W-:Y:S01]  /*b380*/  NOP ;  /* 0x0000000000007918 */ /* 0x004fe20000000000 */
.L_x_171:
[----:B------:R-:W2:Y:S01]  /*b390*/  S2R R12, SR_CgaCtaId ;  /* 0x00000000000c7919 */ /* 0x000ea20000008800 */
[----:B------:R-:W-:Y:S05]  /*b3a0*/  WARPSYNC.ALL ;  /* 0x0000000000007948 */ /* 0x000fea0003800000 */
[----:B------:R-:W-:Y:S01]  /*b3b0*/  BAR.SYNC.DEFER_BLOCKING 0x8, 0xa0 ;  /* 0x0202800000007b1d */ /* 0x000fe20000010000 */
[----:B------:R-:W-:Y:S02]  /*b3c0*/  ELECT P1, URZ, PT ;  /* 0x00000000003f782f */ /* 0x000fe40003820000 */
[----:B------:R-:W-:-:S03]  /*b3d0*/  MOV R11, 0x400 ;  /* 0x00000400000b7802 */ /* 0x000fc60000000f00 */
[----:B------:R-:W-:Y:S01]  /*b3e0*/  BSSY B0, `(.L_x_175) ;  /* 0x000004c000007945 */ /* 0x000fe20003800000 */
[----:B--2---:R-:W-:-:S07]  /*b3f0*/  LEA R11, R12, R11, 0x18 ;  /* 0x0000000b0c0b7211 */ /* 0x004fce00078ec0ff */
[----:B------:R-:W-:Y:S05]  /*b400*/  @!P1 BRA `(.L_x_176) ;  /* 0x0000000400249947 */ /* 0x000fea0003800000 */
[----:B------:R-:W-:Y:S01]  /*b410*/  R2UR UR16, R11 ;  /* 0x000000000b1072ca */ /* 0x000fe200000e0000 */
[----:B------:R-:W-:Y:S01]  /*b420*/  UIADD3 UR14, UP0, UR46, 0x270, URZ ;  /* 0x000002702e0e7890 */ /* 0x000fe2000ff1e03f */
[----:B------:R-:W-:Y:S01]  /*b430*/  R2UR UR11, R8 ;  /* 0x00000000080b72ca */ /* 0x000fe200000e0000 */
[----:B------:R-:W-:Y:S01]  /*b440*/  IMAD.MOV.U32 R5, RZ, RZ, 0x2000 ;  /* 0x00002000ff057424 */ /* 0x000fe200078e00ff */
[----:B------:R-:W-:Y:S01]  /*b450*/  R2UR UR12, R19 ;  /* 0x00000000130c72ca */ /* 0x000fe200000e0000 */
[----:B------:R-:W-:Y:S01]  /*b460*/  UIADD3.X UR15, URZ, UR47, URZ, UP0, !UPT ;  /* 0x0000002f3f0f7290 */ /* 0x000fe200087fe43f */
[----:B------:R-:W-:Y:S01]  /*b470*/  R2UR UR13, R18 ;  /* 0x00000000120d72ca */ /* 0x000fe200000e0000 */
[----:B------:R-:W-:Y:S01]  /*b480*/  UIADD3 UR4, UP0, UR46, 0x770, URZ ;  /* 0x000007702e047890 */ /* 0x000fe2000ff1e03f */
[----:B------:R2:W-:Y:S01]  /*b490*/  SYNCS.ARRIVE.TRANS64 RZ, [R11+URZ+0x38800], R5 ;  /* 0x038800050bff79a7 */ /* 0x0005e2000800003f */
[----:B------:R-:W-:Y:S01]  /*b4a0*/  UMOV UR6, 0x0 ;  /* 0x0000000000067882 */ /* 0x000fe20000000000 */
[----:B------:R-:W-:Y:S01]  /*b4b0*/  UMOV UR7, 0x12f00000 ;  /* 0x12f0000000077882 */ /* 0x000fe20000000000 */
[----:B------:R-:W-:Y:S01]  /*b4c0*/  UMOV UR10, URZ ;  /* 0x0000003f000a7c82 */ /* 0x000fe20008000000 */
[----:B------:R-:W-:Y:S01]  /*b4d0*/  UIADD3.X UR5, URZ, UR47, URZ, UP0, !UPT ;  /* 0x0000002f3f057290 */ /* 0x000fe200087fe43f */
[----:B------:R-:W-:Y:S01]  /*b4e0*/  MOV R8, UR54 ;  /* 0x0000003600087c02 */ /* 0x000fe20008000f00 */
[----:B------:R-:W-:-:S02]  /*b4f0*/  UIADD3 UR8, UR16, 0x20400, URZ ;  /* 0x0002040010087890 */ /* 0x000fc4000fffe03f */
[----:B------:R-:W-:Y:S01]  /*b500*/  UIADD3 UR9, UR16, 0x38800, URZ ;  /* 0x0003880010097890 */ /* 0x000fe2000fffe03f */
[----:B------:R-:W-:Y:S01]  /*b510*/  R2UR UR54, R8 ;  /* 0x00000000083672ca */ /* 0x000fe200000e0000 */
[----:B------:R-:W-:Y:S01]  /*b520*/  UIADD3 UR48, UR16, 0x28400, URZ ;  /* 0x0002840010307890 */ /* 0x000fe2000fffe03f */
[----:B--2---:R-:W-:Y:S01]  /*b530*/  MOV R5, 0x10000 ;  /* 0x0001000000057802 */ /* 0x004fe20000000f00 */
[----:B------:R-:W-:Y:S01]  /*b540*/  UMOV UR50, 0xc0 ;  /* 0x000000c000327882 */ /* 0x000fe20000000000 */
[----:B------:R-:W-:Y:S01]  /*b550*/  UMOV UR51, UR11 ;  /* 0x0000000b00337c82 */ /* 0x000fe20008000000 */
[----:B------:R-:W-:Y:S01]  /*b560*/  MOV R10, UR50 ;  /* 0x00000032000a7c02 */ /* 0x000fe20008000f00 */
[----:B------:R-:W-:Y:S01]  /*b570*/  UMOV UR50, 0x40 ;  /* 0x0000004000327882 */ /* 0x000fe20000000000 */
[----:B------:R-:W-:Y:S01]  /*b580*/  UMOV UR52, UR12 ;  /* 0x0000000c00347c82 */ /* 0x000fe20008000000 */
[----:B------:R2:W-:Y:S01]  /*b590*/  UTMALDG.4D [UR8], [UR14], desc[UR6] ;  /* 0x000006080e0075b4 */ /* 0x0005e20008019000 */
[----:B------:R3:W-:Y:S01]  /*b5a0*/  SYNCS.ARRIVE.TRANS64 RZ, [R11+URZ+0x38810], R5 ;  /* 0x038810050bff79a7 */ /* 0x0007e2000800003f */
[----:B------:R-:W-:Y:S01]  /*b5b0*/  UMOV UR53, UR13 ;  /* 0x0000000d00357c82 */ /* 0x000fe20008000000 */
[----:B------:R-:W-:-:S02]  /*b5c0*/  UIADD3 UR56, UR16, 0x2a400, URZ ;  /* 0x0002a40010387890 */ /* 0x000fc4000fffe03f */
[----:B------:R-:W-:Y:S02]  /*b5d0*/  UIADD3 UR40, UR16, 0x2e400, URZ ;  /* 0x0002e40010287890 */ /* 0x000fe4000fffe03f */
[----:B------:R-:W-:Y:S02]  /*b5e0*/  UIADD3 UR32, UR16, 0x30400, URZ ;  /* 0x0003040010207890 */ /* 0x000fe4000fffe03f */
[----:B------:R-:W-:Y:S01]  /*b5f0*/  UIADD3 UR24, UR16, 0x32400, URZ ;  /* 0x0003240010187890 */ /* 0x000fe2000fffe03f */
[----:B------:R-:W-:Y:S01]  /*b600*/  UMOV UR58, 0x80 ;  /* 0x00000080003a7882 */ /* 0x000fe20000000000 */
[----:B------:R-:W-:Y:S01]  /*b610*/  UMOV UR59, UR11 ;  /* 0x0000000b003b7c82 */ /* 0x000fe20008000000 */
[----:B------:R-:W-:Y:S01]  /*b620*/  UMOV UR60, UR12 ;  /* 0x0000000c003c7c82 */ /* 0x000fe20008000000 */
[----:B------:R-:W-:Y:S01]  /*b630*/  UMOV UR61, UR13 ;  /* 0x0000000d003d7c82 */ /* 0x000fe20008000000 */
        /* <DEDUP_REMOVED lines=11> */
[----:B--2---:R-:W-:Y:S01]  /*b6f0*/  UIADD3 UR8, UR16, 0x26400, URZ ;  /* 0x0002640010087890 */ /* 0x004fe2000fffe03f */
[----:B---3--:R-:W-:Y:S01]  /*b700*/  MOV R5, UR55 ;  /* 0x0000003700057c02 */ /* 0x008fe20008000f00 */
[----:B------:R-:W-:Y:S01]  /*b710*/  UIADD3 UR9, UR16, 0x38810, URZ ;  /* 0x0003881010097890 */ /* 0x000fe2000fffe03f */
[----:B------:R-:W-:Y:S01]  /*b720*/  UMOV UR29, UR13 ;  /* 0x0000000d001d7c82 */ /* 0x000fe20008000000 */
[----:B------:R-:W-:Y:S01]  /*b730*/  UMOV UR18, 0x1c0 ;  /* 0x000001c000127882 */ /* 0x000fe20000000000 */
[----:B------:R-:W-:Y:S01]  /*b740*/  UMOV UR19, UR11 ;  /* 0x0000000b00137c82 */ /* 0x000fe20008000000 */
[----:B------:R-:W-:Y:S01]  /*b750*/  UMOV UR20, UR12 ;  /* 0x0000000c00147c82 */ /* 0x000fe20008000000 */
[----:B------:R-:W-:-:S02]  /*b760*/  UMOV UR21, UR13 ;  /* 0x0000000d00157c82 */ /* 0x000fc40008000000 */
[----:B------:R-:W-:Y:S01]  /*b770*/  UMOV UR49, UR9 ;  /* 0x0000000900317c82 */ /* 0x000fe20008000000 */
[----:B------:R-:W-:Y:S01]  /*b780*/  UMOV UR57, UR9 ;  /* 0x0000000900397c82 */ /* 0x000fe20008000000 */
[----:B------:R-:W-:Y:S01]  /*b790*/  UTMALDG.4D [UR8], [UR4], desc[UR6] ;  /* 0x00000608040075b4 */ /* 0x000fe20008019000 */
[----:B------:R-:W-:Y:S01]  /*b7a0*/  UMOV UR41, UR9 ;  /* 0x0000000900297c82 */ /* 0x000fe20008000000 */
[----:B------:R-:W-:Y:S01]  /*b7b0*/  UMOV UR33, UR9 ;  /* 0x0000000900217c82 */ /* 0x000fe20008000000 */
[----:B------:R-:W-:Y:S01]  /*b7c0*/  UMOV UR25, UR9 ;  /* 0x0000000900197c82 */ /* 0x000fe20008000000 */
[----:B------:R-:W-:Y:S01]  /*b7d0*/  UMOV UR17, UR9 ;  /* 0x0000000900117c82 */ /* 0x000fe20008000000 */
[----:B------:R-:W-:Y:S01]  /*b7e0*/  R2UR UR55, R5 ;  /* 0x00000000053772ca */ /* 0x000fe200000e0000 */
[----:B------:R2:W-:Y:S01]  /*b7f0*/  UTMALDG.4D [UR48], [UR4], desc[UR6] ;  /* 0x00000630040075b4 */ /* 0x0005e20008019000 */
[----:B------:R3:W-:Y:S01]  /*b800*/  UTMALDG.4D [UR56], [UR4], desc[UR6] ;  /* 0x00000638040075b4 */ /* 0x0007e20008019000 */
[----:B--2---:R-:W-:Y:S01]  /*b810*/  R2UR UR50, R10 ;  /* 0x000000000a3272ca */ /* 0x004fe200000e0000 */
[----:B------:R-:W-:-:S02]  /*b820*/  UIADD3 UR48, UR16, 0x2c400, URZ ;  /* 0x0002c40010307890 */ /* 0x000fc4000fffe03f */
[----:B------:R-:W-:-:S10]  /*b830*/  UIADD3 UR16, UR16, 0x34400, URZ ;  /* 0x0003440010107890 */ /* 0x000fd4000fffe03f */
[----:B------:R3:W-:Y:S01]  /*b840*/  UTMALDG.4D [UR48], [UR4], desc[UR6] ;  /* 0x00000630040075b4 */ /* 0x0007e20008019000 */
[----:B------:R3:W-:Y:S01]  /*b850*/  UTMALDG.4D [UR40], [UR4], desc[UR6] ;  /* 0x00000628040075b4 */ /* 0x0007e20008019000 */
[----:B------:R3:W-:Y:S01]  /*b860*/  UTMALDG.4D [UR32], [UR4], desc[UR6] ;  /* 0x00000620040075b4 */ /* 0x0007e20008019000 */
[----:B------:R3:W-:Y:S01]  /*b870*/  UTMALDG.4D [UR24], [UR4], desc[UR6] ;  /* 0x00000618040075b4 */ /* 0x0007e20008019000 */
[----:B------:R3:W-:Y:S02]  /*b880*/  UTMALDG.4D [UR16], [UR4], desc[UR6] ;  /* 0x00000610040075b4 */ /* 0x0007e40008019000 */
[----:B---3--:R-:W-:Y:S01]  /*b890*/  NOP ;  /* 0x0000000000007918 */ /* 0x008fe20000000000 */
.L_x_176:
[----:B------:R-:W-:Y:S05]  /*b8a0*/  BSYNC B0 ;  /* 0x0000000000007941 */ /* 0x000fea0003800000 */
.L_x_175:
[----:B------:R-:W2:Y:S01]  /*b8b0*/  LDL R5, [R1+0x18] ;  /* 0x0000180001057983 */ /* 0x000ea20000100800 */
[----:B------:R-:W-:Y:S01]  /*b8c0*/  ULDC.64 UR38, c[0x0][0x408] ;  /* 0x0001020000267ab9 */ /* 0x000fe20000000a00 */
[----:B------:R-:W-:Y:S01]  /*b8d0*/  BSSY B0, `(.L_x_177) ;  /* 0x0000005000007945 */ /* 0x000fe20003800000 */
[----:B--2---:R-:W-:-:S04]  /*b8e0*/  LOP3.LUT R5, R5, 0x1, RZ, 0xc, !PT ;  /* 0x0000000105057812 */ /* 0x004fc800078e0cff */
[----:B------:R-:W-:-:S04]  /*b8f0*/  SHF.L.U32 R5, R5, 0x1f, RZ ;  /* 0x0000001f05057819 */ /* 0x000fc800000006ff */
[----:B------:R-:W2:Y:S02]  /*b900*/  SYNCS.PHASECHK.TRANS64.TRYWAIT P1, [R11+URZ+0x38820], R5 ;  /* 0x038820050b0075a7 */ /* 0x000ea4000802017f */
[----:B--2---:R-:W-:Y:S05]  /*b910*/  @!P1 BRA `(.L_x_178) ;  /* 0x0000002400549947 */ /* 0x004fea0003800000 */
.L_x_228:
[----:B------:R-:W-:Y:S05]  /*b920*/  BSYNC B0 ;  /* 0x0000000000007941 */ /* 0x000fea0003800000 */
.L_x_177:
[----:B------:R-:W-:Y:S04]  /*b930*/  BSSY B0, `(.L_x_179) ;  /* 0x000004b000007945 */ /* 0x000fe80003800000 */
[----:B------:R-:W-:Y:S05]  /*b940*/  @!P6 BRA `(.L_x_180) ;  /* 0x000000040024e947 */ /* 0x000fea0003800000 */
[----:B------:R-:W3:Y:S01]  /*b950*/  S2R R11, SR_CgaCtaId ;  /* 0x00000000000b7919 */ /* 0x000ee20000008800 */
[----:B--2---:R-:W-:Y:S01]  /*b960*/  MOV R8, 0x400 ;  /* 0x0000040000087802 */ /* 0x004fe20000000f00 */
[----:B------:R-:W2:Y:S03]  /*b970*/  S2R R10, SR_TID.X ;  /* 0x00000000000a7919 */ /* 0x000ea60000002100 */
[----:B---3--:R-:W-:Y:S02]  /*b980*/  LEA R8, R11, R8, 0x18 ;  /* 0x000000080b087211 */ /* 0x008fe400078ec0ff */
[----:B--2---:R-:W-:-:S03]  /*b990*/  LOP3.LUT R10, R10, 0x7f, RZ, 0xc0, !PT ;  /* 0x0000007f0a0a7812 */ /* 0x004fc600078ec0ff */
[----:B------:R-:W-:Y:S01]  /*b9a0*/  IMAD R5, R16, 0x8, R8 ;  /* 0x0000000810057824 */ /* 0x000fe200078e0208 */
[----:B------:R-:W-:Y:S02]  /*b9b0*/  SHF.L.U32 R8, R17, 0x1f, RZ ;  /* 0x0000001f11087819 */ /* 0x000fe400000006ff */
[----:B------:R-:W-:Y:S02]  /*b9c0*/  ISETP.NE.AND P2, PT, R10, RZ, PT ;  /* 0x000000ff0a00720c */ /* 0x000fe40003f45270 */
[----:B------:R-:W2:Y:S02]  /*b9d0*/  SYNCS.PHASECHK.TRANS64.TRYWAIT P1, [R5+URZ+0x38860], R8 ;  /* 0x03886008050075a7 */ /* 0x000ea4000802017f */
[----:B--2---:R-:W-:Y:S09]  /*b9e0*/  @!P1 BRA `(.L_x_181) ;  /* 0x0000002400409947 */ /* 0x004ff20003800000 */
.L_x_229:
        /* <DEDUP_REMOVED lines=8> */
.L_x_182:
[----:B--2---:R-:W2:Y:S01]  /*ba70*/  LDL R8, [R1+0x10] ;  /* 0x0000100001087983 */ /* 0x004ea20000100800 */
[----:B------:R-:W-:Y:S01]  /*ba80*/  MOV R10, 0x400 ;  /* 0x00000400000a7802 */ /* 0x000fe20000000f00 */
[----:B------:R-:W3:Y:S01]  /*ba90*/  S2R R11, SR_CgaCtaId ;  /* 0x00000000000b7919 */ /* 0x000ee20000008800 */
[----:B------:R-:W-:Y:S01]  /*baa0*/  R2UR UR9, R5 ;  /* 0x00000000050972ca */ /* 0x000fe200000e0000 */
[----:B------:R-:W-:Y:S01]  /*bab0*/  UIADD3 UR4, UP0, UR46, 0x470, URZ ;  /* 0x000004702e047890 */ /* 0x000fe2000ff1e03f */
[----:B------:R-:W-:Y:S02]  /*bac0*/  R2UR UR12, R0 ;  /* 0x00000000000c72ca */ /* 0x000fe400000e0000 */
[----:B------:R-:W-:Y:S01]  /*bad0*/  R2UR UR13, R4 ;  /* 0x00000000040d72ca */ /* 0x000fe200000e0000 */
[----:B------:R-:W-:Y:S01]  /*bae0*/  UIADD3.X UR5, URZ, UR47, URZ, UP0, !UPT ;  /* 0x0000002f3f057290 */ /* 0x000fe200087fe43f */
[----:B---3--:R-:W-:-:S05]  /*baf0*/  LEA R10, R11, R10, 0x18 ;  /* 0x0000000a0b0a7211 */ /* 0x008fca00078ec0ff */
        /* <DEDUP_REMOVED lines=15> */
[----:B--2---:R-:W-:-:S13]  /*bbf0*/  R2UR UR11, R8 ;  /* 0x00000000080b72ca */ /* 0x004fda00000e0000 */
[----:B------:R-:W-:-:S09]  /*bc00*/  USHF.L.U32 UR11, UR11, 0x6, URZ ;  /* 0x000000060b0b7899 */ /* 0x000fd2000800063f */
        /* <DEDUP_REMOVED lines=15> */
[----:B------:R-:W-:-:S02]  /*bd00*/  UMOV UR10, UR21 ;  /* 0x00000015000a7c82 */ /* 0x000fc40008000000 */
[----:B------:R2:W-:Y:S01]  /*bd10*/  UTMALDG.4D [UR8], [UR4], desc[UR6] ;  /* 0x00000608040075b4 */ /* 0x0005e20008019000 */
        /* <DEDUP_REMOVED lines=12> */
.L_x_180:
[----:B------:R-:W-:Y:S05]  /*bde0*/  BSYNC B0 ;  /* 0x0000000000007941 */ /* 0x000fea0003800000 */
.L_x_179:
        /* <DEDUP_REMOVED lines=9> */
[----:B------:R-:W-:Y:S01]  /*be80*/  MOV R5, 0x1 ;  /* 0x0000000100057802 */ /* 0x000fe20000000f00 */
[----:B--2---:R-:W-:Y:S01]  /*be90*/  IMAD.MOV R10, RZ, RZ, -R11 ;  /* 0x000000ffff0a7224 */ /* 0x004fe200078e0a0b */
[----:B------:R-:W-:-:S04]  /*bea0*/  IADD3 R8, R11, -0x2, RZ ;  /* 0xfffffffe0b087810 */ /* 0x000fc80007ffe0ff */
[----:B------:R-:W-:-:S05]  /*beb0*/  VIADDMNMX R10, R10, R5, 0xffffffff, !PT ;  /* 0xffffffff0a0a7446 */ /* 0x000fca0007800105 */
[----:B------:R-:W-:-:S05]  /*bec0*/  IMAD.IADD R5, R11, 0x1, R10 ;  /* 0x000000010b057824 */ /* 0x000fca00078e020a */
        /* <DEDUP_REMOVED lines=10> */
[----:B--2---:R-:W-:-:S04]  /*bf70*/  @P1 IMAD.HI.U32 R11, R8, R4, RZ ;  /* 0x00000004080b1227 */ /* 0x004fc800078e00ff */
[----:B------:R-:W-:Y:S01]  /*bf80*/  IMAD.MOV.U32 R4, RZ, RZ, R8 ;  /* 0x000000ffff047224 */ /* 0x000fe200078e0008 */
[----:B------:R-:W-:Y:S01]  /*bf90*/  @P1 SHF.R.U32.HI R4, RZ, R5, R11 ;  /* 0x00000005ff041219 */ /* 0x000fe2000001160b */
[----:B------:R-:W-:-:S03]  /*bfa0*/  IMAD R11, R7, UR4, RZ ;  /* 0x00000004070b7c24 */ /* 0x000fc6000f8e02ff */
[----:B------:R-:W-:Y:S01]  /*bfb0*/  IADD3 R5, -R4, RZ, RZ ;  /* 0x000000ff04057210 */ /* 0x000fe20007ffe1ff */
[----:B------:R-:W-:-:S04]  /*bfc0*/  IMAD R11, R6, UR5, R11 ;  /* 0x00000005060b7c24 */ /* 0x000fc8000f8e020b */
[----:B------:R-:W-:Y:S01]  /*bfd0*/  IMAD R8, R12, R5, R8 ;  /* 0x000000050c087224 */ /* 0x000fe200078e0208 */
[----:B------:R-:W-:-:S03]  /*bfe0*/  SHF.R.S32.HI R5, RZ, 0x1f, R4 ;  /* 0x0000001fff057819 */ /* 0x000fc60000011404 */
[----:B------:R-:W-:-:S04]  /*bff0*/  IMAD.WIDE.U32 R4, R6, UR4, R4 ;  /* 0x0000000406047c25 */ /* 0x000fc8000f8e0004 */
[----:B------:R-:W-:Y:S01]  /*c000*/  IMAD.IADD R11, R11, 0x1, R5 ;  /* 0x000000010b0b7824 */ /* 0x000fe200078e0205 */
[----:B------:R-:W-:-:S04]  /*c010*/  LEA R2, P1, R4, R2, 0x2 ;  /* 0x0000000204027211 */ /* 0x000fc800078210ff */
[----:B------:R-:W-:-:S05]  /*c020*/  LEA.HI.X R3, R4, R3, R11, 0x2, P1 ;  /* 0x0000000304037211 */ /* 0x000fca00008f140b */
[----:B------:R2:W5:Y:S04]  /*c030*/  LDG.E R4, desc[UR54][R2.64] ;  /* 0x0000003602047981 */ /* 0x000568000c1e1900 */
.L_x_187:
        /* <DEDUP_REMOVED lines=10> */
.L_x_230:
        /* <DEDUP_REMOVED lines=8> */
.L_x_189:
[----:B------:R-:W3:Y:S01]  /*c160*/  S2R R11, SR_CgaCtaId ;  /* 0x00000000000b7919 */ /* 0x000ee20000008800 */
[----:B------:R-:W-:Y:S01]  /*c170*/  MOV R5, 0x400 ;  /* 0x0000040000057802 */ /* 0x000fe20000000f00 */
[----:B------:R-:W-:Y:S01]  /*c180*/  IMAD.SHL.U32 R8, R8, 0x40, RZ ;  /* 0x0000004008087824 */ /* 0x000fe200078e00ff */
[----:B------:R-:W-:Y:S01]  /*c190*/  R2UR UR9, R2 ;  /* 0x00000000020972ca */ /* 0x000fe200000e0000 */
[----:B------:R-:W-:Y:S01]  /*c1a0*/  UIADD3 UR4, UP0, UR46, 0x370, URZ ;  /* 0x000003702e047890 */ /* 0x000fe2000ff1e03f */
[----:B------:R-:W-:Y:S01]  /*c1b0*/  R2UR UR12, R0 ;  /* 0x00000000000c72ca */ /* 0x000fe200000e0000 */
[----:B------:R-:W-:Y:S01]  /*c1c0*/  UMOV UR6, 0x0 ;  /* 0x0000000000067882 */ /* 0x000fe20000000000 */
[----:B-----5:R-:W-:Y:S01]  /*c1d0*/  R2UR UR13, R4 ;  /* 0x00000000040d72ca */ /* 0x020fe200000e0000 */
[----:B------:R-:W-:Y:S01]  /*c1e0*/  UIADD3.X UR5, URZ, UR47, URZ, UP0, !UPT ;  /* 0x0000002f3f057290 */ /* 0x000fe200087fe43f */
[----:B------:R-:W-:Y:S01]  /*c1f0*/  R2UR UR11, R8 ;  /* 0x00000000080b72ca */ /* 0x000fe200000e0000 */
[----:B------:R-:W-:Y:S01]  /*c200*/  UMOV UR7, 0x14f00000 ;  /* 0x14f0000000077882 */ /* 0x000fe20000000000 */
[----:B------:R-:W-:-:S05]  /*c210*/  UMOV UR10, URZ ;  /* 0x0000003f000a7c82 */ /* 0x000fca0008000000 */
        /* <DEDUP_REMOVED lines=8> */
.L_x_231:
        /* <DEDUP_REMOVED lines=8> */
.L_x_191:
        /* <DEDUP_REMOVED lines=17> */
[----:B----4-:R-:W-:-:S05]  /*c430*/  LEA R3, R5, R3, 0x18 ;  /* 0x0000000305037211 */ /* 0x010fca00078ec0ff */
[----:B------:R-:W-:-:S05]  /*c440*/  IMAD R2, R16, 0x10000, R3 ;  /* 0x0001000010027824 */ /* 0x000fca00078e0203 */
        /* <DEDUP_REMOVED lines=34> */
.L_x_186:
[----:B------:R-:W-:Y:S05]  /*c670*/  BSYNC B0 ;  /* 0x0000000000007941 */ /* 0x000fea0003800000 */
.L_x_185:
[----:B------:R-:W2:Y:S01]  /*c680*/  LDL.LU R3, [R1+0x8] ;  /* 0x0000080001037983 */ /* 0x000ea20000300800 */
[----:B------:R-:W-:-:S04]  /*c690*/  IADD3 R16, R16, 0x1, RZ ;  /* 0x0000000110107810 */ /* 0x000fc80007ffe0ff */
[----:B------:R-:W-:-:S04]  /*c6a0*/  ISETP.NE.AND P1, PT, R16, 0x2, PT ;  /* 0x000000021000780c */ /* 0x000fc80003f25270 */
[----:B------:R-:W-:Y:S02]  /*c6b0*/  SEL R2, RZ, 0x1, P1 ;  /* 0x00000001ff027807 */ /* 0x000fe40000800000 */
[----:B------:R-:W-:Y:S02]  /*c6c0*/  SEL R16, R16, RZ, P1 ;  /* 0x000000ff10107207 */ /* 0x000fe40000800000 */
[----:B------:R-:W-:Y:S01]  /*c6d0*/  LOP3.LUT R17, R17, R2, RZ, 0x3c, !PT ;  /* 0x0000000211117212 */ /* 0x000fe200078e3cff */
[----:B--2---:R-:W-:-:S07]  /*c6e0*/  VIADD R8, R3, 0xfffffffd ;  /* 0xfffffffd03087836 */ /* 0x004fce0000000000 */
.L_x_184:
[----:B------:R-:W-:Y:S01]  /*c6f0*/  IADD3 R10, -R10, RZ, RZ ;  /* 0x000000ff0a0a7210 */ /* 0x000fe20007ffe1ff */
[----:B------:R-:W-:Y:S03]  /*c700*/  BSSY B0, `(.L_x_183) ;  /* 0x0000102000007945 */ /* 0x000fe60003800000 */
[----:B------:R-:W-:-:S13]  /*c710*/  ISETP.NE.AND P1, PT, R9, R10, PT ;  /* 0x0000000a0900720c */ /* 0x000fda0003f25270 */
[----:B------:R-:W-:Y:S05]  /*c720*/  @!P1 BRA `(.L_x_192) ;  /* 0x0000000c00fc9947 */ /* 0x000fea0003800000 */
.L_x_207:
[----:B------:R-:W-:Y:S04]  /*c730*/  BSSY B1, `(.L_x_193) ;  /* 0x0000078000017945 */ /* 0x000fe80003800000 */
[----:B------:R-:W-:Y:S05]  /*c740*/  @!P6 BRA `(.L_x_194) ;  /* 0x0000000400d8e947 */ /* 0x000fea0003800000 */
[----:B-1----:R-:W-:Y:S01]  /*c750*/  IMAD.MOV.U32 R9, RZ, RZ, R8 ;  /* 0x000000ffff097224 */ /* 0x002fe200078e0008 */
[----:B------:R-:W-:Y:S06]  /*c760*/  @!P0 BRA `(.L_x_195) ;  /* 0x0000000000448947 */ /* 0x000fec0003800000 */
[----:B------:R-:W1:Y:S01]  /*c770*/  LDC R9, c[0x0][0x41c] ;  /* 0x00010700ff097b82 */ /* 0x000e620000000800 */
[----:B------:R-:W-:-:S04]  /*c780*/  IMAD R11, R7, UR38, RZ ;  /* 0x00000026070b7c24 */ /* 0x000fc8000f8e02ff */
[----:B------:R-:W-:Y:S01]  /*c790*/  IMAD R10, R6, UR39, R11 ;  /* 0x00000027060a7c24 */ /* 0x000fe2000f8e020b */
[----:B-1----:R-:W-:-:S13]  /*c7a0*/  ISETP.NE.AND P1, PT, R9, 0x1, PT ;  /* 0x000000010900780c */ /* 0x002fda0003f25270 */
[----:B------:R-:W1:Y:S02]  /*c7b0*/  @P1 LDC.64 R2, c[0x0][0x420] ;  /* 0x00010800ff021b82 */ /* 0x000e640000000a00 */
[----:B-1----:R-:W-:Y:S01]  /*c7c0*/  @P1 IMAD.HI.U32 R4, R8, R2, RZ ;  /* 0x0000000208041227 */ /* 0x002fe200078e00ff */
[----:B------:R-:W-:-:S04]  /*c7d0*/  MOV R2, R8 ;  /* 0x0000000800027202 */ /* 0x000fc80000000f00 */
[----:B------:R-:W-:Y:S02]  /*c7e0*/  @P1 SHF.R.U32.HI R2, RZ, R3, R4 ;  /* 0x00000003ff021219 */ /* 0x000fe40000011604 */
[----:B------:R-:W1:Y:S03]  /*c7f0*/  LDC.64 R4, c[0x0][0x3f8] ;  /* 0x0000fe00ff047b82 */ /* 0x000e660000000a00 */
[----:B------:R-:W-:-:S04]  /*c800*/  IMAD.MOV R3, RZ, RZ, -R2 ;  /* 0x000000ffff037224 */ /* 0x000fc800078e0a02 */
[----:B------:R-:W-:Y:S01]  /*c810*/  IMAD R9, R9, R3, R8 ;  /* 0x0000000309097224 */ /* 0x000fe200078e0208 */
[----:B------:R-:W-:-:S03]  /*c820*/  SHF.R.S32.HI R3, RZ, 0x1f, R2 ;  /* 0x0000001fff037819 */ /* 0x000fc60000011402 */
[----:B------:R-:W-:-:S05]  /*c830*/  IMAD.WIDE.U32 R2, R6, UR38, R2 ;  /* 0x0000002606027c25 */ /* 0x000fca000f8e0002 */
[----:B------:R-:W-:Y:S02]  /*c840*/  IADD3 R10, R10, R3, RZ ;  /* 0x000000030a0a7210 */ /* 0x000fe40007ffe0ff */
[----:B-1----:R-:W-:-:S04]  /*c850*/  LEA R4, P1, R2, R4, 0x2 ;  /* 0x0000000402047211 */ /* 0x002fc800078210ff */
[----:B------:R-:W-:-:S05]  /*c860*/  LEA.HI.X R5, R2, R5, R10, 0x2, P1 ;  /* 0x0000000502057211 */ /* 0x000fca00008f140a */
[----:B------:R1:W5:Y:S04]  /*c870*/  LDG.E R4, desc[UR54][R4.64] ;  /* 0x0000003604047981 */ /* 0x000368000c1e1900 */
.L_x_195:
[----:B------:R-:W2:Y:S01]  /*c880*/  S2R R3, SR_CgaCtaId ;  /* 0x0000000000037919 */ /* 0x000ea20000008800 */
[----:B------:R-:W-:Y:S01]  /*c890*/  MOV R2, 0x400 ;  /* 0x0000040000027802 */ /* 0x000fe20000000f00 */
[----:B-1----:R-:W1:Y:S03]  /*c8a0*/  S2R R5, SR_TID.X ;  /* 0x0000000000057919 */ /* 0x002e660000002100 */
[----:B--2---:R-:W-:Y:S02]  /*c8b0*/  LEA R2, R3, R2, 0x18 ;  /* 0x0000000203027211 */ /* 0x004fe400078ec0ff */
[----:B------:R-:W-:Y:S02]  /*c8c0*/  SHF.L.U32 R3, R17, 0x1f, RZ ;  /* 0x0000001f11037819 */ /* 0x000fe400000006ff */
[----:B-1----:R-:W-:Y:S01]  /*c8d0*/  LOP3.LUT R5, R5, 0x7f, RZ, 0xc0, !PT ;  /* 0x0000007f05057812 */ /* 0x002fe200078ec0ff */
[----:B------:R-:W-:-:S03]  /*c8e0*/  IMAD R2, R16, 0x8, R2 ;  /* 0x0000000810027824 */ /* 0x000fc600078e0202 */
[----:B------:R-:W-:Y:S01]  /*c8f0*/  ISETP.NE.AND P1, PT, R5, RZ, PT ;  /* 0x000000ff0500720c */ /* 0x000fe20003f25270 */
[----:B------:R-:W1:Y:S02]  /*c900*/  SYNCS.PHASECHK.TRANS64.TRYWAIT P2, [R2+URZ+0x38840], R3 ;  /* 0x03884003020075a7 */ /* 0x000e64000804017f */
[----:B-1----:R-:W-:Y:S10]  /*c910*/  @!P2 BRA `(.L_x_196) ;  /* 0x0000001400b0a947 */ /* 0x002ff40003800000 */
.L_x_232:
        /* <DEDUP_REMOVED lines=8> */
.L_x_197:
        /* <DEDUP_REMOVED lines=11> */
[----:B--2---:R-:W-:-:S05]  /*ca50*/  LEA R5, R10, R5, 0x18 ;  /* 0x000000050a057211 */ /* 0x004fca00078ec0ff */
[----:B------:R-:W-:-:S05]  /*ca60*/  IMAD R5, R16, 0x2000, R5 ;  /* 0x0000200010057824 */ /* 0x000fca00078e0205 */
[----:B------:R-:W-:Y:S02]  /*ca70*/  R2UR UR8, R5 ;  /* 0x00000000050872ca */ /* 0x000fe400000e0000 */
[----:B------:R-:W-:-:S04]  /*ca80*/  SHF.L.U32 R5, R9, 0x6, RZ ;  /* 0x0000000609057819 */ /* 0x000fc800000006ff */
[----:B------:R-:W-:-:S07]  /*ca90*/  R2UR UR11, R5 ;  /* 0x00000000050b72ca */ /* 0x000fce00000e0000 */
[----:B------:R-:W-:-:S09]  /*caa0*/  UIADD3 UR8, UR8, 0x22400, URZ ;  /* 0x0002240008087890 */ /* 0x000fd2000fffe03f */
[----:B------:R2:W-:Y:S01]  /*cab0*/  UTMALDG.4D [UR8], [UR4], desc[UR6] ;  /* 0x00000608040075b4 */ /* 0x0005e20008019000 */
[----:B------:R-:W3:Y:S02]  /*cac0*/  SYNCS.PHASECHK.TRANS64.TRYWAIT P2, [R2+URZ+0x38860], R3 ;  /* 0x03886003020075a7 */ /* 0x000ee4000804017f */
[----:B--23--:R-:W-:Y:S05]  /*cad0*/  @!P2 BRA `(.L_x_198) ;  /* 0x000000140054a947 */ /* 0x00cfea0003800000 */
.L_x_233:
[----:B------:R-:W-:Y:S05]  /*cae0*/  @P1 BRA `(.L_x_199) ;  /* 0x00000000001c1947 */ /* 0x000fea0003800000 */
[----:B------:R-:W3:Y:S01]  /*caf0*/  S2R R9, SR_TID.X ;  /* 0x0000000000097919 */ /* 0x000ee20000002100 */
[----:B-12---:R-:W-:-:S04]  /*cb00*/  IMAD.MOV.U32 R3, RZ, RZ, 0x10000 ;  /* 0x00010000ff037424 */ /* 0x006fc800078e00ff */
[----:B------:R4:W-:Y:S01]  /*cb10*/  SYNCS.ARRIVE.TRANS64 RZ, [R2+URZ+0x38850], R3 ;  /* 0x0388500302ff79a7 */ /* 0x0009e2000800003f */
[----:B---3--:R-:W-:-:S04]  /*cb20*/  LOP3.LUT R9, R9, 0x1f, RZ, 0xc0, !PT ;  /* 0x0000001f09097812 */ /* 0x008fc800078ec0ff */
[----:B------:R-:W-:-:S13]  /*cb30*/  ISETP.NE.AND P1, PT, R9, RZ, PT ;  /* 0x000000ff0900720c */ /* 0x000fda0003f25270 */
[----:B----4-:R-:W-:Y:S05]  /*cb40*/  @!P1 BRA `(.L_x_199) ;  /* 0x0000000000049947 */ /* 0x010fea0003800000 */
[----:B------:R-:W-:Y:S01]  /*cb50*/  BPT.TRAP 0x1 ;  /* 0x000000040000795c */ /* 0x000fe20000300000 */
.L_x_199:
        /* <DEDUP_REMOVED lines=53> */
.L_x_194:
[----:B------:R-:W-:Y:S05]  /*ceb0*/  BSYNC B1 ;  /* 0x0000000000017941 */ /* 0x000fea0003800000 */
.L_x_193:
[----:B-1----:R-:W-:Y:S01]  /*cec0*/  VIADD R9, R16, 0x1 ;  /* 0x0000000110097836 */ /* 0x002fe20000000000 */
[----:B------:R-:W-:Y:S04]  /*ced0*/  BSSY B1, `(.L_x_200) ;  /* 0x000007c000017945 */ /* 0x000fe80003800000 */
        /* <DEDUP_REMOVED lines=19> */
[----:B------:R-:W-:-:S04]  /*d010*/  IMAD.WIDE.U32 R2, R6, UR38, R2 ;  /* 0x0000002606027c25 */ /* 0x000fc8000f8e0002 */
[----:B------:R-:W-:Y:S01]  /*d020*/  IMAD.IADD R11, R11, 0x1, R3 ;  /* 0x000000010b0b7824 */ /* 0x000fe200078e0203 */
[----:B-1----:R-:W-:-:S04]  /*d030*/  LEA R4, P1, R2, R4, 0x2 ;  /* 0x0000000402047211 */ /* 0x002fc800078210ff */
[----:B------:R-:W-:-:S05]  /*d040*/  LEA.HI.X R5, R2, R5, R11, 0x2, P1 ;  /* 0x0000000502057211 */ /* 0x000fca00008f140b */
[----:B------:R1:W5:Y:S04]  /*d050*/  LDG.E R4, desc[UR54][R4.64] ;  /* 0x0000003604047981 */ /* 0x000368000c1e1900 */
.L_x_202:
[----:B------:R-:W2:Y:S01]  /*d060*/  S2R R3, SR_CgaCtaId ;  /* 0x0000000000037919 */ /* 0x000ea20000008800 */
[----:B------:R-:W-:Y:S01]  /*d070*/  MOV R2, 0x400 ;  /* 0x0000040000027802 */ /* 0x000fe20000000f00 */
[----:B-1----:R-:W1:Y:S03]  /*d080*/  S2R R5, SR_TID.X ;  /* 0x0000000000057919 */ /* 0x002e660000002100 */
[----:B--2---:R-:W-:Y:S02]  /*d090*/  LEA R2, R3, R2, 0x18 ;  /* 0x0000000203027211 */ /* 0x004fe400078ec0ff */
[----:B------:R-:W-:Y:S02]  /*d0a0*/  SHF.L.U32 R3, R17, 0x1f, RZ ;  /* 0x0000001f11037819 */ /* 0x000fe400000006ff */
[----:B------:R-:W-:Y:S02]  /*d0b0*/  LEA R2, R9, R2, 0x3 ;  /* 0x0000000209027211 */ /* 0x000fe400078e18ff */
[----:B-1----:R-:W-:-:S02]  /*d0c0*/  LOP3.LUT R5, R5, 0x7f, RZ, 0xc0, !PT ;  /* 0x0000007f05057812 */ /* 0x002fc400078ec0ff */
[----:B------:R-:W1:Y:S02]  /*d0d0*/  SYNCS.PHASECHK.TRANS64.TRYWAIT P2, [R2+URZ+0x38840], R3 ;  /* 0x03884003020075a7 */ /* 0x000e64000804017f */
[----:B------:R-:W-:Y:S01]  /*d0e0*/  ISETP.NE.AND P1, PT, R5, RZ, PT ;  /* 0x000000ff0500720c */ /* 0x000fe20003f25270 */
[----:B-1----:R-:W-:-:S12]  /*d0f0*/  @!P2 BRA `(.L_x_203) ;  /* 0x0000000c00e0a947 */ /* 0x002fd80003800000 */
.L_x_234:
[----:B------:R-:W-:Y:S05]  /*d100*/  @P1 BRA `(.L_x_204) ;  /* 0x00000000001c1947 */ /* 0x000fea0003800000 */
[----:B------:R-:W2:Y:S01]  /*d110*/  S2R R11, SR_TID.X ;  /* 0x00000000000b7919 */ /* 0x000ea20000002100 */
[----:B------:R-:W-:-:S04]  /*d120*/  IMAD.MOV.U32 R5, RZ, RZ, 0x2000 ;  /* 0x00002000ff057424 */ /* 0x000fc800078e00ff */
[----:B------:R3:W-:Y:S01]  /*d130*/  SYNCS.ARRIVE.TRANS64 RZ, [R2+URZ+0x38830], R5 ;  /* 0x0388300502ff79a7 */ /* 0x0007e2000800003f */
[----:B--2---:R-:W-:-:S04]  /*d140*/  LOP3.LUT R11, R11, 0x1f, RZ, 0xc0, !PT ;  /* 0x0000001f0b0b7812 */ /* 0x004fc800078ec0ff */
[----:B------:R-:W-:-:S13]  /*d150*/  ISETP.NE.AND P2, PT, R11, RZ, PT ;  /* 0x000000ff0b00720c */ /* 0x000fda0003f45270 */
[----:B---3--:R-:W-:Y:S05]  /*d160*/  @!P2 BRA `(.L_x_204) ;  /* 0x000000000004a947 */ /* 0x008fea0003800000 */
[----:B------:R-:W-:Y:S01]  /*d170*/  BPT.TRAP 0x1 ;  /* 0x000000040000795c */ /* 0x000fe20000300000 */
.L_x_204:
[----:B------:R-:W2:Y:S01]  /*d180*/  S2R R11, SR_CgaCtaId ;  /* 0x00000000000b7919 */ /* 0x000ea20000008800 */
        /* <DEDUP_REMOVED lines=12> */
[----:B--2---:R-:W-:-:S04]  /*d250*/  LEA R5, R11, R5, 0x18 ;  /* 0x000000050b057211 */ /* 0x004fc800078ec0ff */
[----:B------:R-:W-:-:S04]  /*d260*/  LEA R5, R9, R5, 0xd ;  /* 0x0000000509057211 */ /* 0x000fc800078e68ff */
[----:B------:R-:W-:-:S13]  /*d270*/  R2UR UR8, R5 ;  /* 0x00000000050872ca */ /* 0x000fda00000e0000 */
[----:B------:R-:W-:-:S09]  /*d280*/  UIADD3 UR8, UR8, 0x22400, URZ ;  /* 0x0002240008087890 */ /* 0x000fd2000fffe03f */
[----:B------:R2:W-:Y:S01]  /*d290*/  UTMALDG.4D [UR8], [UR4], desc[UR6] ;  /* 0x00000608040075b4 */ /* 0x0005e20008019000 */
[----:B------:R-:W3:Y:S02]  /*d2a0*/  SYNCS.PHASECHK.TRANS64.TRYWAIT P2, [R2+URZ+0x38860], R3 ;  /* 0x03886003020075a7 */ /* 0x000ee4000804017f */
[----:B--23--:R-:W-:Y:S05]  /*d2b0*/  @!P2 BRA `(.L_x_205) ;  /* 0x0000000c0084a947 */ /* 0x00cfea0003800000 */
.L_x_235:
        /* <DEDUP_REMOVED lines=8> */
.L_x_206:
        /* <DEDUP_REMOVED lines=17> */
[----:B---3--:R-:W-:-:S05]  /*d450*/  LEA R3, R5, R3, 0x18 ;  /* 0x0000000305037211 */ /* 0x008fca00078ec0ff */
[----:B------:R-:W-:-:S05]  /*d460*/  IMAD R2, R9, 0x10000, R3 ;  /* 0x0001000009027824 */ /* 0x000fca00078e0203 */
        /* <DEDUP_REMOVED lines=34> */
.L_x_201:
[----:B------:R-:W-:Y:S05]  /*d690*/  BSYNC B1 ;  /* 0x0000000000017941 */ /* 0x000fea0003800000 */
.L_x_200:
        /* <DEDUP_REMOVED lines=8> */
.L_x_192:
[----:B------:R-:W-:Y:S05]  /*d720*/  BSYNC B0 ;  /* 0x0000000000007941 */ /* 0x000fea0003800000 */
.L_x_183:
[----:B------:R-:W2:Y:S04]  /*d730*/  LDL R3, [R1+0x1c] ;  /* 0x00001c0001037983 */ /* 0x000ea80000100800 */
[----:B------:R-:W3:Y:S04]  /*d740*/  LDL.LU R2, [R1+0xc] ;  /* 0x00000c0001027983 */ /* 0x000ee80000300800 */
[----:B------:R-:W4:Y:S01]  /*d750*/  LDL.LU R0, [R1+0x18] ;  /* 0x0000180001007983 */ /* 0x000f220000300800 */
[----:B--2---:R-:W-:Y:S01]  /*d760*/  R2UR UR4, R3 ;  /* 0x00000000030472ca */ /* 0x004fe200000e0000 */
[----:B----4-:R-:W-:-:S12]  /*d770*/  VIADD R0, R0, 0x1 ;  /* 0x0000000100007836 */ /* 0x010fd80000000000 */
[----:B---3--:R-:W-:Y:S01]  /*d780*/  IADD3 R2, R2, UR4, RZ ;  /* 0x0000000402027c10 */ /* 0x008fe2000fffe0ff */
[----:B------:R-:W-:-:S03]  /*d790*/  ULDC UR4, c[0x0][0xea4] ;  /* 0x0003a90000047ab9 */ /* 0x000fc60000000800 */
[----:B------:R-:W-:Y:S01]  /*d7a0*/  ISETP.GE.AND P0, PT, R2, UR4, PT ;  /* 0x0000000402007c0c */ /* 0x000fe2000bf06270 */
[----:B------:R3:W-:Y:S04]  /*d7b0*/  STL [R1+0xc], R2 ;  /* 0x00000c0201007387 */ /* 0x0007e80000100800 */
[----:B------:R3:W-:Y:S08]  /*d7c0*/  STL [R1+0x18], R0 ;  /* 0x0000180001007387 */ /* 0x0007f00000100800 */
[----:B------:R-:W-:Y:S05]  /*d7d0*/  @!P0 BRA `(.L_x_208) ;  /* 0xffffffcc00c88947 */ /* 0x000fea000383ffff */
[----:B---3--:R-:W-:-:S07]  /*d7e0*/  LOP3.LUT R2, R0, 0x1, RZ, 0xc, !PT ;  /* 0x0000000100027812 */ /* 0x008fce00078e0cff */
.L_x_164:
[----:B------:R-:W2:Y:S01]  /*d7f0*/  S2R R3, SR_CgaCtaId ;  /* 0x0000000000037919 */ /* 0x000ea20000008800 */
[----:B------:R-:W-:Y:S01]  /*d800*/  MOV R0, 0x400 ;  /* 0x0000040000007802 */ /* 0x000fe20000000f00 */
[----:B------:R-:W-:Y:S03]  /*d810*/  BSSY B0, `(.L_x_209) ;  /* 0x0000005000007945 */ /* 0x000fe60003800000 */
[----:B--2---:R-:W-:Y:S02]  /*d820*/  LEA R0, R3, R0, 0x18 ;  /* 0x0000000003007211 */ /* 0x004fe400078ec0ff */
[----:B------:R-:W-:-:S04]  /*d830*/  SHF.L.U32 R3, R2, 0x1f, RZ ;  /* 0x0000001f02037819 */ /* 0x000fc800000006ff */
[----:B------:R-:W2:Y:S02]  /*d840*/  SYNCS.PHASECHK.TRANS64.TRYWAIT P0, [R0+URZ+0x38820], R3 ;  /* 0x03882003000075a7 */ /* 0x000ea4000800017f */
[----:B--2---:R-:W-:Y:S05]  /*d850*/  @!P0 BRA `(.L_x_210) ;  /* 0x0000000800308947 */ /* 0x004fea0003800000 */
.L_x_236:
[----:B------:R-:W-:Y:S05]  /*d860*/  BSYNC B0 ;  /* 0x0000000000007941 */ /* 0x000fea0003800000 */
.L_x_209:
[----:B------:R-:W-:-:S03]  /*d870*/  UMOV UR4, 0xffffffff ;  /* 0xffffffff00047882 */ /* 0x000fc60000000000 */
[----:B------:R-:W-:Y:S05]  /*d880*/  BRA.DIV UR4, `(.L_x_211) ;  /* 0x0000000a04387947 */ /* 0x000fea000b800000 */
[----:B------:R-:W3:Y:S02]  /*d890*/  S2R R2, SR_TID.X ;  /* 0x0000000000027919 */ /* 0x000ee40000002100 */
[----:B---3--:R-:W-:-:S04]  /*d8a0*/  SHF.R.U32.HI R2, RZ, 0x5, R2 ;  /* 0x00000005ff027819 */ /* 0x008fc80000011602 */
[----:B------:R-:W-:-:S05]  /*d8b0*/  LOP3.LUT R2, R2, 0x3, RZ, 0xc0, !PT ;  /* 0x0000000302027812 */ /* 0x000fca00078ec0ff */
[----:B------:R3:W4:Y:S02]  /*d8c0*/  SHFL.IDX PT, R14, R2, RZ, 0x1f ;  /* 0x00001fff020e7589 */ /* 0x00072400000e0000 */
.L_x_239:
[----:B----4-:R-:W-:Y:S01]  /*d8d0*/  ISETP.NE.AND P0, PT, R14, RZ, PT ;  /* 0x000000ff0e00720c */ /* 0x010fe20003f05270 */
[----:B------:R-:W-:-:S12]  /*d8e0*/  BSSY B0, `(.L_x_212) ;  /* 0x000001d000007945 */ /* 0x000fd80003800000 */
[----:B------:R-:W-:Y:S05]  /*d8f0*/  @P0 BRA `(.L_x_213) ;  /* 0x00000000006c0947 */ /* 0x000fea0003800000 */
[----:B------:R-:W-:-:S03]  /*d900*/  UMOV UR4, 0xffffffff ;  /* 0xffffffff00047882 */ /* 0x000fc60000000000 */
[----:B------:R-:W-:Y:S05]  /*d910*/  BRA.DIV UR4, `(.L_x_214) ;  /* 0x0000000a04487947 */ /* 0x000fea000b800000 */
[----:B------:R-:W-:-:S13]  /*d920*/  ELECT P6, URZ, PT ;  /* 0x00000000003f782f */ /* 0x000fda00038c0000 */
.L_x_242:
[----:B------:R-:W-:Y:S05]  /*d930*/  @!P6 BRA `(.L_x_213) ;  /* 0x00000000005ce947 */ /* 0x000fea0003800000 */
[----:B--2---:R-:W-:Y:S02]  /*d940*/  IADD3 R3, R0, 0x38840, RZ ;  /* 0x0003884000037810 */ /* 0x004fe40007ffe0ff */
[----:B------:R-:W-:Y:S02]  /*d950*/  SHF.L.U32 R5, R17, 0x1f, RZ ;  /* 0x0000001f11057819 */ /* 0x000fe400000006ff */
[C---:B---3--:R-:W-:Y:S01]  /*d960*/  IADD3 R2, R16.reuse, 0x1, RZ ;  /* 0x0000000110027810 */ /* 0x048fe20007ffe0ff */
[----:B------:R-:W-:-:S03]  /*d970*/  IMAD R6, R16, 0x8, R3 ;  /* 0x0000000810067824 */ /* 0x000fc600078e0203 */
[----:B------:R-:W-:Y:S01]  /*d980*/  ISETP.NE.AND P1, PT, R2, 0x2, PT ;  /* 0x000000020200780c */ /* 0x000fe20003f25270 */
[----:B------:R-:W2:Y:S03]  /*d990*/  SYNCS.PHASECHK.TRANS64.TRYWAIT P0, [R6+URZ], R5 ;  /* 0x00000005060075a7 */ /* 0x000ea6000800017f */
[----:B------:R-:W-:-:S04]  /*d9a0*/  SEL R4, RZ, 0x1, P1 ;  /* 0x00000001ff047807 */ /* 0x000fc80000800000 */
[----:B------:R-:W-:Y:S02]  /*d9b0*/  LOP3.LUT R17, R17, R4, RZ, 0x3c, !PT ;  /* 0x0000000411117212 */ /* 0x000fe400078e3cff */
[----:B------:R-:W-:Y:S02]  /*d9c0*/  SEL R4, R2, RZ, P1 ;  /* 0x000000ff02047207 */ /* 0x000fe40000800000 */
[----:B------:R-:W-:-:S03]  /*d9d0*/  SHF.L.U32 R2, R17, 0x1f, RZ ;  /* 0x0000001f11027819 */ /* 0x000fc600000006ff */
[----:B------:R-:W-:Y:S01]  /*d9e0*/  IMAD R7, R4, 0x8, R3 ;  /* 0x0000000804077824 */ /* 0x000fe200078e0203 */
[----:B--2---:R-:W-:Y:S06]  /*d9f0*/  @!P0 BRA `(.L_x_215) ;  /* 0x0000000800308947 */ /* 0x004fec0003800000 */
.L_x_243:
[----:B------:R-:W3:Y:S01]  /*da00*/  SYNCS.PHASECHK.TRANS64.TRYWAIT P0, [R7+URZ], R2 ;  /* 0x00000002070075a7 */ /* 0x000ee2000800017f */
[----:B------:R-:W-:-:S05]  /*da10*/  IADD3 R3, R0, 0x38860, RZ ;  /* 0x0003886000037810 */ /* 0x000fca0007ffe0ff */
[----:B------:R-:W-:Y:S01]  /*da20*/  IMAD R16, R16, 0x8, R3 ;  /* 0x0000000810107824 */ /* 0x000fe200078e0203 */
[----:B---3--:R-:W-:Y:S06]  /*da30*/  @!P0 BRA `(.L_x_216) ;  /* 0x0000000800348947 */ /* 0x008fec0003800000 */
.L_x_244:
[----:B------:R-:W4:Y:S02]  /*da40*/  SYNCS.PHASECHK.TRANS64.TRYWAIT P0, [R16+URZ], R5 ;  /* 0x00000005100075a7 */ /* 0x000f24000800017f */
[----:B----4-:R-:W-:Y:S05]  /*da50*/  @!P0 BRA `(.L_x_217) ;  /* 0x0000000800408947 */ /* 0x010fea0003800000 */
.L_x_245:
[----:B------:R-:W-:-:S07]  /*da60*/  LEA R3, R4, R3, 0x3 ;  /* 0x0000000304037211 */ /* 0x000fce00078e18ff */
.L_x_218:
[----:B------:R1:W1:Y:S02]  /*da70*/  SYNCS.PHASECHK.TRANS64.TRYWAIT P0, [R3+URZ], R2 ;  /* 0x00000002030075a7 */ /* 0x000264000800017f */
[----:B-1----:R-:W-:Y:S05]  /*da80*/  @!P0 NANOSLEEP.SYNCS 0x989680 ;  /* 0x009896800000895d */ /* 0x002fea0003900000 */
[----:B------:R-:W1:Y:S02]  /*da90*/  @!P0 SYNCS.PHASECHK.TRANS64 P0, [R3+URZ], R2 ;  /* 0x00000002030085a7 */ /* 0x000e64000800007f */
[----:B-1----:R-:W-:Y:S05]  /*daa0*/  @!P0 BRA `(.L_x_218) ;  /* 0xfffffffc00f08947 */ /* 0x002fea000383ffff */
.L_x_213:
[----:B------:R-:W-:Y:S05]  /*dab0*/  BSYNC B0 ;  /* 0x0000000000007941 */ /* 0x000fea0003800000 */
.L_x_212:
[----:B------:R-:W-:Y:S05]  /*dac0*/  EXIT ;  /* 0x000000000000794d */ /* 0x000fea0003800000 */
.L_x_140:
[----:B-1----:R-:W-:-:S04]  /*dad0*/  IMAD.U32 R3, RZ, RZ, UR42 ;  /* 0x0000002aff037e24 */ /* 0x002fc8000f8e00ff */
[----:B------:R1:W2:Y:S03]  /*dae0*/  SYNCS.PHASECHK.TRANS64.TRYWAIT P1, [R3+URZ+0x38800], R0 ;  /* 0x03880000030075a7 */ /* 0x0002a6000802017f */
[----:B--2---:R-:W-:Y:S05]  /*daf0*/  @!P1 NANOSLEEP.SYNCS 0x989680 ;  /* 0x009896800000995d */ /* 0x004fea0003900000 */
[----:B------:R-:W2:Y:S02]  /*db00*/  @!P1 SYNCS.PHASECHK.TRANS64 P1, [R3+URZ+0x38800], R0 ;  /* 0x03880000030095a7 */ /* 0x000ea4000802007f */
[----:B--2---:R-:W-:Y:S05]  /*db10*/  @!P1 BRA `(.L_x_140) ;  /* 0xfffffffc00ec9947 */ /* 0x004fea000383ffff */
[----:B------:R-:W-:Y:S05]  /*db20*/  BRA `(.L_x_219) ;  /* 0xffffff4c00b87947 */ /* 0x000fea000383ffff */
.L_x_144:
[----:B---3--:R3:W4:Y:S02]  /*db30*/  SYNCS.PHASECHK.TRANS64.TRYWAIT P1, [R8+URZ+0x38830], R9 ;  /* 0x03883009080075a7 */ /* 0x008724000802017f */
[----:B----4-:R-:W-:Y:S05]  /*db40*/  @!P1 NANOSLEEP.SYNCS 0x989680 ;  /* 0x009896800000995d */ /* 0x010fea0003900000 */
[----:B------:R-:W4:Y:S02]  /*db50*/  @!P1 SYNCS.PHASECHK.TRANS64 P1, [R8+URZ+0x38830], R9 ;  /* 0x03883009080095a7 */ /* 0x000f24000802007f */
[----:B----4-:R-:W-:Y:S05]  /*db60*/  @!P1 BRA `(.L_x_144) ;  /* 0xfffffffc00f09947 */ /* 0x010fea000383ffff */
[----:B------:R-:W-:Y:S05]  /*db70*/  BRA `(.L_x_143) ;  /* 0xffffff4c00cc7947 */ /* 0x000fea000383ffff */
.L_x_145:
[----:B-1----:R-:W-:-:S04]  /*db80*/  MOV R3, UR42 ;  /* 0x0000002a00037c02 */ /* 0x002fc80008000f00 */
[----:B------:R1:W4:Y:S03]  /*db90*/  SYNCS.PHASECHK.TRANS64.TRYWAIT P1, [R3+URZ+0x38810], R0 ;  /* 0x03881000030075a7 */ /* 0x000326000802017f */
[----:B----4-:R-:W-:Y:S05]  /*dba0*/  @!P1 NANOSLEEP.SYNCS 0x989680 ;  /* 0x009896800000995d */ /* 0x010fea0003900000 */
[----:B------:R-:W4:Y:S02]  /*dbb0*/  @!P1 SYNCS.PHASECHK.TRANS64 P1, [R3+URZ+0x38810], R0 ;  /* 0x03881000030095a7 */ /* 0x000f24000802007f */
[----:B----4-:R-:W-:Y:S05]  /*dbc0*/  @!P1 BRA `(.L_x_145) ;  /* 0xfffffffc00ec9947 */ /* 0x010fea000383ffff */
[----:B------:R-:W-:Y:S05]  /*dbd0*/  BRA `(.L_x_220) ;  /* 0xffffff5000547947 */ /* 0x000fea000383ffff */
.L_x_149:
[----:B------:R1:W1:Y:S02]  /*dbe0*/  SYNCS.PHASECHK.TRANS64.TRYWAIT P1, [R8+URZ+0x38850], R9 ;  /* 0x03885009080075a7 */ /* 0x000264000802017f */
[----:B-1----:R-:W-:Y:S05]  /*dbf0*/  @!P1 NANOSLEEP.SYNCS 0x989680 ;  /* 0x009896800000995d */ /* 0x002fea0003900000 */
[----:B------:R-:W1:Y:S02]  /*dc00*/  @!P1 SYNCS.PHASECHK.TRANS64 P1, [R8+URZ+0x38850], R9 ;  /* 0x03885009080095a7 */ /* 0x000e64000802007f */
[----:B-1----:R-:W-:Y:S05]  /*dc10*/  @!P1 BRA `(.L_x_149) ;  /* 0xfffffffc00f09947 */ /* 0x002fea000383ffff */
[----:B------:R-:W-:Y:S05]  /*dc20*/  BRA `(.L_x_148) ;  /* 0xffffff5000887947 */ /* 0x000fea000383ffff */
.L_x_154:
[----:B--2---:R2:W3:Y:S02]  /*dc30*/  SYNCS.PHASECHK.TRANS64.TRYWAIT P3, [R11+URZ+0x38830], R0 ;  /* 0x038830000b0075a7 */ /* 0x0044e4000806017f */
[----:B---3--:R-:W-:Y:S05]  /*dc40*/  @!P3 NANOSLEEP.SYNCS 0x989680 ;  /* 0x009896800000b95d */ /* 0x008fea0003900000 */
[----:B------:R-:W3:Y:S02]  /*dc50*/  @!P3 SYNCS.PHASECHK.TRANS64 P3, [R11+URZ+0x38830], R0 ;  /* 0x038830000b00b5a7 */ /* 0x000ee4000806007f */
[----:B---3--:R-:W-:Y:S05]  /*dc60*/  @!P3 BRA `(.L_x_154) ;  /* 0xfffffffc00f0b947 */ /* 0x008fea000383ffff */
[----:B------:R-:W-:Y:S05]  /*dc70*/  BRA `(.L_x_153) ;  /* 0xffffff7c00007947 */ /* 0x000fea000383ffff */
.L_x_158:
[----:B----4-:R4:W1:Y:S02]  /*dc80*/  SYNCS.PHASECHK.TRANS64.TRYWAIT P3, [R11+URZ+0x38850], R0 ;  /* 0x038850000b0075a7 */ /* 0x010864000806017f */
[----:B-1----:R-:W-:Y:S05]  /*dc90*/  @!P3 NANOSLEEP.SYNCS 0x989680 ;  /* 0x009896800000b95d */ /* 0x002fea0003900000 */
[----:B------:R-:W1:Y:S02]  /*dca0*/  @!P3 SYNCS.PHASECHK.TRANS64 P3, [R11+URZ+0x38850], R0 ;  /* 0x038850000b00b5a7 */ /* 0x000e64000806007f */
[----:B-1----:R-:W-:Y:S05]  /*dcb0*/  @!P3 BRA `(.L_x_158) ;  /* 0xfffffffc00f0b947 */ /* 0x002fea000383ffff */
[----:B------:R-:W-:Y:S05]  /*dcc0*/  BRA `(.L_x_157) ;  /* 0xffffff7c00707947 */ /* 0x000fea000383ffff */
.L_x_169:
[----:B------:R-:W1:Y:S01]  /*dcd0*/  S2R R5, SR_TID.X ;  /* 0x0000000000057919 */ /* 0x000e620000002100 */
[----:B------:R-:W-:Y:S01]  /*dce0*/  BSSY B0, `(.L_x_221) ;  /* 0x000000a000007945 */ /* 0x000fe20003800000 */
[----:B------:R-:W-:Y:S01]  /*dcf0*/  MOV R12, RZ ;  /* 0x000000ff000c7202 */ /* 0x000fe20000000f00 */
[----:B------:R-:W-:Y:S01]  /*dd00*/  IMAD.MOV.U32 R11, RZ, RZ, 0x1f ;  /* 0x0000001fff0b7424 */ /* 0x000fe200078e00ff */
[----:B------:R-:W-:Y:S02]  /*dd10*/  MOV R15, 0xffffffff ;  /* 0xffffffff000f7802 */ /* 0x000fe40000000f00 */
[----:B-1----:R-:W-:-:S04]  /*dd20*/  SHF.R.U32.HI R5, RZ, 0x5, R5 ;  /* 0x00000005ff057819 */ /* 0x002fc80000011605 */
[----:B------:R-:W-:-:S05]  /*dd30*/  LOP3.LUT R5, R5, 0x3, RZ, 0xc0, !PT ;  /* 0x0000000305057812 */ /* 0x000fca00078ec0ff */
[----:B------:R-:W-:-:S07]  /*dd40*/  IMAD.MOV.U32 R13, RZ, RZ, R5 ;  /* 0x000000ffff0d7224 */ /* 0x000fce00078e0005 */
[----:B------:R-:W-:Y:S05]  /*dd50*/  WARPSYNC.COLLECTIVE R15, `(.L_x_222) ;  /* 0x000000000f087348 */ /* 0x000fea0003c00000 */
[----:B------:R1:W2:Y:S02]  /*dd60*/  SHFL.IDX P6, R14, R13, R12, R11 ;  /* 0x0000000c0d0e7389 */ /* 0x0002a400000c000b */
[----:B-12---:R-:W-:Y:S01]  /*dd70*/  ENDCOLLECTIVE ;  /* 0x000000000000791b */ /* 0x006fe20003800000 */
.L_x_222:
[----:B------:R-:W-:Y:S05]  /*dd80*/  BSYNC B0 ;  /* 0x0000000000007941 */ /* 0x000fea0003800000 */
.L_x_221:
[----:B------:R-:W-:Y:S05]  /*dd90*/  BRA `(.L_x_223) ;  /* 0xffffffd000747947 */ /* 0x000fea000383ffff */
.L_x_170:
[----:B------:R-:W-:Y:S01]  /*dda0*/  BSSY B0, `(.L_x_224) ;  /* 0x0000006000007945 */ /* 0x000fe20003800000 */
[----:B------:R-:W-:-:S07]  /*ddb0*/  IMAD.MOV.U32 R15, RZ, RZ, -0x1 ;  /* 0xffffffffff0f7424 */ /* 0x000fce00078e00ff */
[----:B------:R-:W-:Y:S05]  /*ddc0*/  WARPSYNC.COLLECTIVE R15, `(.L_x_225) ;  /* 0x000000000f0c7348 */ /* 0x000fea0003c00000 */
[----:B------:R-:W-:Y:S02]  /*ddd0*/  ELECT P6, UR62, PT ;  /* 0x00000000003e782f */ /* 0x000fe400038c0000 */
[----:B------:R-:W-:Y:S01]  /*dde0*/  MOV R14, UR62 ;  /* 0x0000003e000e7c02 */ /* 0x000fe20008000f00 */
[----:B------:R-:W-:Y:S10]  /*ddf0*/  ENDCOLLECTIVE ;  /* 0x000000000000791b */ /* 0x000ff40003800000 */
.L_x_225:
[----:B------:R-:W-:Y:S05]  /*de00*/  BSYNC B0 ;  /* 0x0000000000007941 */ /* 0x000fea0003800000 */
.L_x_224:
[----:B------:R-:W-:Y:S05]  /*de10*/  BRA `(.L_x_226) ;  /* 0xffffffd0006c7947 */ /* 0x000fea000383ffff */
.L_x_173:
[----:B--2---:R2:W3:Y:S02]  /*de20*/  SYNCS.PHASECHK.TRANS64.TRYWAIT P1, [R10+URZ+0x38840], R5 ;  /* 0x038840050a0075a7 */ /* 0x0044e4000802017f */
[----:B---3--:R-:W-:Y:S05]  /*de30*/  @!P1 NANOSLEEP.SYNCS 0x989680 ;  /* 0x009896800000995d */ /* 0x008fea0003900000 */
[----:B------:R-:W3:Y:S02]  /*de40*/  @!P1 SYNCS.PHASECHK.TRANS64 P1, [R10+URZ+0x38840], R5 ;  /* 0x038840050a0095a7 */ /* 0x000ee4000802007f */
[----:B---3--:R-:W-:Y:S05]  /*de50*/  @!P1 BRA `(.L_x_173) ;  /* 0xfffffffc00f09947 */ /* 0x008fea000383ffff */
[----:B------:R-:W-:Y:S05]  /*de60*/  BRA `(.L_x_227) ;  /* 0xffffffd000cc7947 */ /* 0x000fea000383ffff */
.L_x_178:
        /* <DEDUP_REMOVED lines=8> */
.L_x_181:
[----:B--2---:R2:W3:Y:S02]  /*def0*/  SYNCS.PHASECHK.TRANS64.TRYWAIT P1, [R5+URZ+0x38860], R8 ;  /* 0x03886008050075a7 */ /* 0x0044e4000802017f */
[----:B---3--:R-:W-:Y:S05]  /*df00*/  @!P1 NANOSLEEP.SYNCS 0x989680 ;  /* 0x009896800000995d */ /* 0x008fea0003900000 */
[----:B------:R-:W3:Y:S02]  /*df10*/  @!P1 SYNCS.PHASECHK.TRANS64 P1, [R5+URZ+0x38860], R8 ;  /* 0x03886008050095a7 */ /* 0x000ee4000802007f */
[----:B---3--:R-:W-:Y:S05]  /*df20*/  @!P1 BRA `(.L_x_181) ;  /* 0xfffffffc00f09947 */ /* 0x008fea000383ffff */
[----:B------:R-:W-:Y:S05]  /*df30*/  BRA `(.L_x_229) ;  /* 0xffffffd800ac7947 */ /* 0x000fea000383ffff */
.L_x_188:
[----:B--2---:R2:W3:Y:S02]  /*df40*/  SYNCS.PHASECHK.TRANS64.TRYWAIT P2, [R2+URZ+0x38840], R3 ;  /* 0x03884003020075a7 */ /* 0x0044e4000804017f */
[----:B---3--:R-:W-:Y:S05]  /*df50*/  @!P2 NANOSLEEP.SYNCS 0x989680 ;  /* 0x009896800000a95d */ /* 0x008fea0003900000 */
[----:B------:R-:W3:Y:S02]  /*df60*/  @!P2 SYNCS.PHASECHK.TRANS64 P2, [R2+URZ+0x38840], R3 ;  /* 0x038840030200a5a7 */ /* 0x000ee4000804007f */
[----:B---3--:R-:W-:Y:S05]  /*df70*/  @!P2 BRA `(.L_x_188) ;  /* 0xfffffffc00f0a947 */ /* 0x008fea000383ffff */
[----:B------:R-:W-:Y:S05]  /*df80*/  BRA `(.L_x_230) ;  /* 0xffffffe000547947 */ /* 0x000fea000383ffff */
.L_x_190:
[----:B---3--:R3:W4:Y:S02]  /*df90*/  SYNCS.PHASECHK.TRANS64.TRYWAIT P2, [R2+URZ+0x38860], R3 ;  /* 0x03886003020075a7 */ /* 0x008724000804017f */
[----:B----4-:R-:W-:Y:S05]  /*dfa0*/  @!P2 NANOSLEEP.SYNCS 0x989680 ;  /* 0x009896800000a95d */ /* 0x010fea0003900000 */
[----:B------:R-:W4:Y:S02]  /*dfb0*/  @!P2 SYNCS.PHASECHK.TRANS64 P2, [R2+URZ+0x38860], R3 ;  /* 0x038860030200a5a7 */ /* 0x000f24000804007f */
[----:B----4-:R-:W-:Y:S05]  /*dfc0*/  @!P2 BRA `(.L_x_190) ;  /* 0xfffffffc00f0a947 */ /* 0x010fea000383ffff */
[----:B------:R-:W-:Y:S05]  /*dfd0*/  BRA `(.L_x_231) ;  /* 0xffffffe000b07947 */ /* 0x000fea000383ffff */
.L_x_196:
[----:B-1----:R1:W2:Y:S02]  /*dfe0*/  SYNCS.PHASECHK.TRANS64.TRYWAIT P2, [R2+URZ+0x38840], R3 ;  /* 0x03884003020075a7 */ /* 0x0022a4000804017f */
[----:B--2---:R-:W-:Y:S05]  /*dff0*/  @!P2 NANOSLEEP.SYNCS 0x989680 ;  /* 0x009896800000a95d */ /* 0x004fea0003900000 */
[----:B------:R-:W2:Y:S02]  /*e000*/  @!P2 SYNCS.PHASECHK.TRANS64 P2, [R2+URZ+0x38840], R3 ;  /* 0x038840030200a5a7 */ /* 0x000ea4000804007f */
[----:B--2---:R-:W-:Y:S05]  /*e010*/  @!P2 BRA `(.L_x_196) ;  /* 0xfffffffc00f0a947 */ /* 0x004fea000383ffff */
[----:B------:R-:W-:Y:S05]  /*e020*/  BRA `(.L_x_232) ;  /* 0xffffffe8003c7947 */ /* 0x000fea000383ffff */
.L_x_198:
[----:B--2---:R2:W3:Y:S02]  /*e030*/  SYNCS.PHASECHK.TRANS64.TRYWAIT P2, [R2+URZ+0x38860], R3 ;  /* 0x03886003020075a7 */ /* 0x0044e4000804017f */
[----:B---3--:R-:W-:Y:S05]  /*e040*/  @!P2 NANOSLEEP.SYNCS 0x989680 ;  /* 0x009896800000a95d */ /* 0x008fea0003900000 */
[----:B------:R-:W3:Y:S02]  /*e050*/  @!P2 SYNCS.PHASECHK.TRANS64 P2, [R2+URZ+0x38860], R3 ;  /* 0x038860030200a5a7 */ /* 0x000ee4000804007f */
[----:B---3--:R-:W-:Y:S05]  /*e060*/  @!P2 BRA `(.L_x_198) ;  /* 0xfffffffc00f0a947 */ /* 0x008fea000383ffff */
[----:B------:R-:W-:Y:S05]  /*e070*/  BRA `(.L_x_233) ;  /* 0xffffffe800987947 */ /* 0x000fea000383ffff */
.L_x_203:
[----:B-1----:R1:W2:Y:S02]  /*e080*/  SYNCS.PHASECHK.TRANS64.TRYWAIT P2, [R2+URZ+0x38840], R3 ;  /* 0x03884003020075a7 */ /* 0x0022a4000804017f */
[----:B--2---:R-:W-:Y:S05]  /*e090*/  @!P2 NANOSLEEP.SYNCS 0x989680 ;  /* 0x009896800000a95d */ /* 0x004fea0003900000 */
[----:B------:R-:W2:Y:S02]  /*e0a0*/  @!P2 SYNCS.PHASECHK.TRANS64 P2, [R2+URZ+0x38840], R3 ;  /* 0x038840030200a5a7 */ /* 0x000ea4000804007f */
[----:B--2---:R-:W-:Y:S05]  /*e0b0*/  @!P2 BRA `(.L_x_203) ;  /* 0xfffffffc00f0a947 */ /* 0x004fea000383ffff */
[----:B------:R-:W-:Y:S05]  /*e0c0*/  BRA `(.L_x_234) ;  /* 0xfffffff0000c7947 */ /* 0x000fea000383ffff */
.L_x_205:
[----:B--2---:R2:W3:Y:S02]  /*e0d0*/  SYNCS.PHASECHK.TRANS64.TRYWAIT P2, [R2+URZ+0x38860], R3 ;  /* 0x03886003020075a7 */ /* 0x0044e4000804017f */
[----:B---3--:R-:W-:Y:S05]  /*e0e0*/  @!P2 NANOSLEEP.SYNCS 0x989680 ;  /* 0x009896800000a95d */ /* 0x008fea0003900000 */
[----:B------:R-:W3:Y:S02]  /*e0f0*/  @!P2 SYNCS.PHASECHK.TRANS64 P2, [R2+URZ+0x38860], R3 ;  /* 0x038860030200a5a7 */ /* 0x000ee4000804007f */
[----:B---3--:R-:W-:Y:S05]  /*e100*/  @!P2 BRA `(.L_x_205) ;  /* 0xfffffffc00f0a947 */ /* 0x008fea000383ffff */
[----:B------:R-:W-:Y:S05]  /*e110*/  BRA `(.L_x_235) ;  /* 0xfffffff000687947 */ /* 0x000fea000383ffff */
.L_x_210:
[----:B--2---:R2:W3:Y:S02]  /*e120*/  SYNCS.PHASECHK.TRANS64.TRYWAIT P0, [R0+URZ+0x38820], R3 ;  /* 0x03882003000075a7 */ /* 0x0044e4000800017f */
[----:B---3--:R-:W-:Y:S05]  /*e130*/  @!P0 NANOSLEEP.SYNCS 0x989680 ;  /* 0x009896800000895d */ /* 0x008fea0003900000 */
[----:B------:R-:W3:Y:S02]  /*e140*/  @!P0 SYNCS.PHASECHK.TRANS64 P0, [R0+URZ+0x38820], R3 ;  /* 0x03882003000085a7 */ /* 0x000ee4000800007f */
[----:B---3--:R-:W-:Y:S05]  /*e150*/  @!P0 BRA `(.L_x_210) ;  /* 0xfffffffc00f08947 */ /* 0x008fea000383ffff */
[----:B------:R-:W-:Y:S05]  /*e160*/  BRA `(.L_x_236) ;  /* 0xfffffff400bc7947 */ /* 0x000fea000383ffff */
.L_x_211:
[----:B------:R-:W3:Y:S01]  /*e170*/  S2R R2, SR_TID.X ;  /* 0x0000000000027919 */ /* 0x000ee20000002100 */
[----:B------:R-:W-:Y:S01]  /*e180*/  BSSY B0, `(.L_x_237) ;  /* 0x000000a000007945 */ /* 0x000fe20003800000 */
[----:B------:R-:W-:Y:S01]  /*e190*/  IMAD.MOV.U32 R12, RZ, RZ, RZ ;  /* 0x000000ffff0c7224 */ /* 0x000fe200078e00ff */
[----:B------:R-:W-:Y:S01]  /*e1a0*/  MOV R11, 0x1f ;  /* 0x0000001f000b7802 */ /* 0x000fe20000000f00 */
[----:B------:R-:W-:Y:S01]  /*e1b0*/  IMAD.MOV.U32 R15, RZ, RZ, -0x1 ;  /* 0xffffffffff0f7424 */ /* 0x000fe200078e00ff */
[----:B---3--:R-:W-:-:S04]  /*e1c0*/  SHF.R.U32.HI R2, RZ, 0x5, R2 ;  /* 0x00000005ff027819 */ /* 0x008fc80000011602 */
[----:B------:R-:W-:-:S04]  /*e1d0*/  LOP3.LUT R2, R2, 0x3, RZ, 0xc0, !PT ;  /* 0x0000000302027812 */ /* 0x000fc800078ec0ff */
[----:B------:R-:W-:-:S07]  /*e1e0*/  MOV R13, R2 ;  /* 0x00000002000d7202 */ /* 0x000fce0000000f00 */
[----:B-12---:R-:W-:Y:S05]  /*e1f0*/  WARPSYNC.COLLECTIVE R15, `(.L_x_238) ;  /* 0x000000000f087348 */ /* 0x006fea0003c00000 */
[----:B------:R3:W4:Y:S02]  /*e200*/  SHFL.IDX P6, R14, R13, R12, R11 ;  /* 0x0000000c0d0e7389 */ /* 0x00072400000c000b */
[----:B-1234-:R-:W-:Y:S01]  /*e210*/  ENDCOLLECTIVE ;  /* 0x000000000000791b */ /* 0x01efe20003800000 */
.L_x_238:
[----:B------:R-:W-:Y:S05]  /*e220*/  BSYNC B0 ;  /* 0x0000000000007941 */ /* 0x000fea0003800000 */
.L_x_237:
[----:B------:R-:W-:Y:S05]  /*e230*/  BRA `(.L_x_239) ;  /* 0xfffffff400a47947 */ /* 0x000fea000383ffff */
.L_x_214:
[----:B------:R-:W-:Y:S01]  /*e240*/  BSSY B1, `(.L_x_240) ;  /* 0x0000006000017945 */ /* 0x000fe20003800000 */
[----:B------:R-:W-:-:S07]  /*e250*/  MOV R15, 0xffffffff ;  /* 0xffffffff000f7802 */ /* 0x000fce0000000f00 */
[----:B-123--:R-:W-:Y:S05]  /*e260*/  WARPSYNC.COLLECTIVE R15, `(.L_x_241) ;  /* 0x000000000f0c7348 */ /* 0x00efea0003c00000 */
[----:B------:R-:W-:Y:S02]  /*e270*/  ELECT P6, UR62, PT ;  /* 0x00000000003e782f */ /* 0x000fe400038c0000 */
[----:B------:R-:W-:Y:S01]  /*e280*/  MOV R14, UR62 ;  /* 0x0000003e000e7c02 */ /* 0x000fe20008000f00 */
[----:B-123--:R-:W-:Y:S10]  /*e290*/  ENDCOLLECTIVE ;  /* 0x000000000000791b */ /* 0x00eff40003800000 */
.L_x_241:
[----:B------:R-:W-:Y:S05]  /*e2a0*/  BSYNC B1 ;  /* 0x0000000000017941 */ /* 0x000fea0003800000 */
.L_x_240:
[----:B------:R-:W-:Y:S05]  /*e2b0*/  BRA `(.L_x_242) ;  /* 0xfffffff4009c7947 */ /* 0x000fea000383ffff */
.L_x_215:
[----:B--2---:R2:W3:Y:S02]  /*e2c0*/  SYNCS.PHASECHK.TRANS64.TRYWAIT P0, [R6+URZ], R5 ;  /* 0x00000005060075a7 */ /* 0x0044e4000800017f */
[----:B---3--:R-:W-:Y:S05]  /*e2d0*/  @!P0 NANOSLEEP.SYNCS 0x989680 ;  /* 0x009896800000895d */ /* 0x008fea0003900000 */
[----:B------:R-:W3:Y:S02]  /*e2e0*/  @!P0 SYNCS.PHASECHK.TRANS64 P0, [R6+URZ], R5 ;  /* 0x00000005060085a7 */ /* 0x000ee4000800007f */
[----:B---3--:R-:W-:Y:S05]  /*e2f0*/  @!P0 BRA `(.L_x_215) ;  /* 0xfffffffc00f08947 */ /* 0x008fea000383ffff */
[----:B------:R-:W-:Y:S05]  /*e300*/  BRA `(.L_x_243) ;  /* 0xfffffff400bc7947 */ /* 0x000fea000383ffff */
.L_x_216:
[----:B---3--:R3:W4:Y:S02]  /*e310*/  SYNCS.PHASECHK.TRANS64.TRYWAIT P0, [R7+URZ], R2 ;  /* 0x00000002070075a7 */ /* 0x008724000800017f */
[----:B----4-:R-:W-:Y:S05]  /*e320*/  @!P0 NANOSLEEP.SYNCS 0x989680 ;  /* 0x009896800000895d */ /* 0x010fea0003900000 */
[----:B------:R-:W4:Y:S02]  /*e330*/  @!P0 SYNCS.PHASECHK.TRANS64 P0, [R7+URZ], R2 ;  /* 0x00000002070085a7 */ /* 0x000f24000800007f */
[----:B----4-:R-:W-:Y:S05]  /*e340*/  @!P0 BRA `(.L_x_216) ;  /* 0xfffffffc00f08947 */ /* 0x010fea000383ffff */
[----:B------:R-:W-:Y:S05]  /*e350*/  BRA `(.L_x_244) ;  /* 0xfffffff400b87947 */ /* 0x000fea000383ffff */
.L_x_217:
[----:B----4-:R4:W1:Y:S02]  /*e360*/  SYNCS.PHASECHK.TRANS64.TRYWAIT P0, [R16+URZ], R5 ;  /* 0x00000005100075a7 */ /* 0x010864000800017f */
[----:B-1----:R-:W-:Y:S05]  /*e370*/  @!P0 NANOSLEEP.SYNCS 0x989680 ;  /* 0x009896800000895d */ /* 0x002fea0003900000 */
[----:B------:R-:W1:Y:S02]  /*e380*/  @!P0 SYNCS.PHASECHK.TRANS64 P0, [R16+URZ], R5 ;  /* 0x00000005100085a7 */ /* 0x000e64000800007f */
[----:B-1----:R-:W-:Y:S05]  /*e390*/  @!P0 BRA `(.L_x_217) ;  /* 0xfffffffc00f08947 */ /* 0x002fea000383ffff */
[----:B------:R-:W-:Y:S05]  /*e3a0*/  BRA `(.L_x_245) ;  /* 0xfffffff400ac7947 */ /* 0x000fea000383ffff */
.L_x_246:
        /* <DEDUP_REMOVED lines=13> */
.L_x_4550:


//--------------------- .text._ZN7cutlass13device_kernelIN5flash11enable_sm90INS1_16FlashAttnFwdSm90INS1_25CollectiveMainloopFwdSm90ILi2EN4cute5tupleIJNS5_1CILi1EEES8_S8_EEENS6_IJNS7_ILi64EEESA_SA_EEELi512ENS_6half_tEfNS_4arch4Sm90ELb0ELb0ELb1ELb1ELb0ELb0ELb0ELb0ELb0ELb0ELb0ELb0EEENS1_21CollectiveEpilogueFwdINS6_IJSA_NS7_ILi512EEESA_EEES9_SC_SE_Li256ELb1ELb0ELb0ELb0EEENS1_36VarlenDynamicPersistentTileSchedulerILi64ELi64ELi256ELi32ELb0ELb0ELb1ELb0ELb1ELb1EEEEEEEEEvNT_6ParamsE --------------------------
	.section	.text._ZN7cutlass13device_kernelIN5flash11enable_sm90INS1_16FlashAttnFwdSm90INS1_25CollectiveMainloopFwdSm90ILi2EN4cute5tupleIJNS5_1CILi1EEES8_S8_EEENS6_IJNS7_ILi64EEESA_SA_EEELi512ENS_6half_tEfNS_4arch4Sm90ELb0ELb0ELb1ELb1ELb0ELb0ELb0ELb0ELb0ELb0ELb0ELb0EEENS1_21CollectiveEpilogueFwdINS6_IJSA_NS7_ILi512EEESA_EEES9_SC_SE_Li256ELb1ELb0ELb0ELb0EEENS1_36VarlenDynamicPersistentTileSchedulerILi64ELi64ELi256ELi32ELb0ELb0ELb1ELb0ELb1ELb1EEEEEEEEEvNT_6ParamsE,"ax",@progbits
	.align	128
.text._ZN7cutlass13device_kernelIN5flash11enable_sm90INS1_16FlashAttnFwdSm90INS1_25CollectiveMainloopFwdSm90ILi2EN4cute5tupleIJNS5_1CILi1EEES8_S8_EEENS6_IJNS7_ILi64EEESA_SA_EEELi512ENS_6half_tEfNS_4arch4Sm90ELb0ELb0ELb1ELb1ELb0ELb0ELb0ELb0ELb0ELb0ELb0ELb0EEENS1_21CollectiveEpilogueFwdINS6_IJSA_NS7_ILi512EEESA_EEES9_SC_SE_Li256ELb1ELb0ELb0ELb0EEENS1_36VarlenDynamicPersistentTileSchedulerILi64ELi64ELi256ELi32ELb0ELb0ELb1ELb0ELb1ELb1EEEEEEEEEvNT_6ParamsE:
        .type           _ZN7cutlass13device_kernelIN5flash11enable_sm90INS1_16FlashAttnFwdSm90INS1_25CollectiveMainloopFwdSm90ILi2EN4cute5tupleIJNS5_1CILi1EEES8_S8_EEENS6_IJNS7_ILi64EEESA_SA_EEELi512ENS_6half_tEfNS_4arch4Sm90ELb0ELb0ELb1ELb1ELb0ELb0ELb0ELb0ELb0ELb0ELb0ELb0EEENS1_21CollectiveEpilogueFwdINS6_IJSA_NS7_ILi512EEESA_EEES9_SC_SE_Li256ELb1ELb0ELb0ELb0EEENS1_36VarlenDynamicPersistentTileSchedulerILi64ELi64ELi256ELi32ELb0ELb0ELb1ELb0ELb1ELb1EEEEEEEEEvNT_6ParamsE,@function
        .size           _ZN7cutlass13device_kernelIN5flash11enable_sm90INS1_16FlashAttnFwdSm90INS1_25CollectiveMainloopFwdSm90ILi2EN4cute5tupleIJNS5_1CILi1EEES8_S8_EEENS6_IJNS7_ILi64EEESA_SA_EEELi512ENS_6half_tEfNS_4arch4Sm90ELb0ELb0ELb1ELb1ELb0ELb0ELb0ELb0ELb0ELb0ELb0ELb0EEENS1_21CollectiveEpilogueFwdINS6_IJSA_NS7_ILi512EEESA_EEES9_SC_SE_Li256ELb1ELb0ELb0ELb0EEENS1_36VarlenDynamicPersistentTileSchedulerILi64ELi64ELi256ELi32ELb0ELb0ELb1ELb0ELb1ELb1EEEEEEEEEvNT_6ParamsE,(.L_x_4551 - _ZN7cutlass13device_kernelIN5flash11enable_sm90INS1_16FlashAttnFwdSm90INS1_25CollectiveMainloopFwdSm90ILi2EN4cute5tupleIJNS5_1CILi1EEES8_S8_EEENS6_IJNS7_ILi64EEESA_SA_EEELi512ENS_6half_tEfNS_4arch4Sm90ELb0ELb0ELb1ELb1ELb0ELb0ELb0ELb0ELb0ELb0ELb0ELb0EEENS1_21CollectiveEpilogueFwdINS6_IJSA_NS7_ILi512EEESA_EEES9_SC_SE_Li256ELb1ELb0ELb0ELb0EEENS1_36VarlenDynamicPersistentTileSchedulerILi64ELi64ELi256ELi32ELb0ELb0ELb1ELb0ELb1ELb1EEEEEEEEEvNT_6ParamsE)
        .other          _ZN7cutlass13device_kernelIN5flash11enable_sm90INS1_16FlashAttnFwdSm90INS1_25CollectiveMainloopFwdSm90ILi2EN4cute5tupleIJNS5_1CILi1EEES8_S8_EEENS6_IJNS7_ILi64EEESA_SA_EEELi512ENS_6half_tEfNS_4arch4Sm90ELb0ELb0ELb1ELb1ELb0ELb0ELb0ELb0ELb0ELb0ELb0ELb0EEENS1_21CollectiveEpilogueFwdINS6_IJSA_NS7_ILi512EEESA_EEES9_SC_SE_Li256ELb1ELb0ELb0ELb0EEENS1_36VarlenDynamicPersistentTileSchedulerILi64ELi64ELi256ELi32ELb0ELb0ELb1ELb0ELb1ELb1EEEEEEEEEvNT_6ParamsE,@"STO_CUDA_ENTRY STV_DEFAULT"
_ZN7cutlass13device_kernelIN5flash11enable_sm90INS1_16FlashAttnFwdSm90INS1_25CollectiveMainloopFwdSm90ILi2EN4cute5tupleIJNS5_1CILi1EEES8_S8_EEENS6_IJNS7_ILi64EEESA_SA_EEELi512ENS_6half_tEfNS_4arch4Sm90ELb0ELb0ELb1ELb1ELb0ELb0ELb0ELb0ELb0ELb0ELb0ELb0EEENS1_21CollectiveEpilogueFwdINS6_IJSA_NS7_ILi512EEESA_EEES9_SC_SE_Li256ELb1ELb0ELb0ELb0EEENS1_36VarlenDynamicPersistentTileSchedulerILi64ELi64ELi256ELi32ELb0ELb0ELb1ELb0ELb1ELb1EEEEEEEEEvNT_6ParamsE:
[----:B------:R-:W0:Y:S02]  /*0000*/  LDC R1, c[0x0][0x28] ;  /* 0x00000a00ff017b82 */ /* 0x000e240000000800 */
[----:B0-----:R-:W-:Y:S01]  /*0010*/  VIADD R1, R1, 0xffffffd0 ;  /* 0xffffffd001017836 */ /* 0x001fe20000000000 */
[----:B------:R-:W0:Y:S01]  /*0020*/  S2R R3, SR_TID.X ;  /* 0x0000000000037919 */ /* 0x000e220000002100 */
[----:B------:R-:W-:Y:S01]  /*0030*/  ELECT P0, URZ, PT ;  /* 0x00000000003f782f */ /* 0x000fe20003800000 */
[----:B------:R-:W-:Y:S01]  /*0040*/  BSSY B0, `(.L_x_247) ;  /* 0x0000011000007945 */ /* 0x000fe20003800000 */
[----:B0-----:R-:W-:-:S05]  /*0050*/  SHF.R.U32.HI R0, RZ, 0x5, R3 ;  /* 0x00000005ff007819 */ /* 0x001fca0000011603 */
[----:B------:R-:W0:Y:S02]  /*0060*/  SHFL.IDX PT, R2, R0, RZ, 0x1f ;  /* 0x00001fff00027589 */ /* 0x000e2400000e0000 */
[----:B0-----:R-:W-:Y:S02]  /*0070*/  ISETP.EQ.AND P0, PT, R2, RZ, P0 ;  /* 0x000000ff0200720c */ /* 0x001fe40000702270 */
[----:B------:R-:W-:-:S11]  /*0080*/  SHF.R.U32.HI R2, RZ, 0x7, R3 ;  /* 0x00000007ff027819 */ /* 0x000fd60000011603 */
[----:B------:R-:W-:Y:S05]  /*0090*/  @!P0 BRA `(.L_x_248) ;  /* 0x00000000002c8947 */ /* 0x000fea0003800000 */
[----:B------:R-:W-:Y:S02]  /*00a0*/  ULDC.64 UR4, c[0x0][0x198] ;  /* 0x0000660000047ab9 */ /* 0x000fe40000000a00 */
[----:B------:R-:W-:Y:S02]  /*00b0*/  UIADD3 UR6, UP0, UR4, 0x270, URZ ;  /* 0x0000027004067890 */ /* 0x000fe4000ff1e03f */
[----:B------:R-:W-:Y:S02]  /*00c0*/  UIADD3 UR8, UP1, UR4, 0x370, URZ ;  /* 0x0000037004087890 */ /* 0x000fe4000ff3e03f */
[----:B------:R-:W-:Y:S02]  /*00d0*/  UIADD3 UR4, UP2, UR4, 0x470, URZ ;  /* 0x0000047004047890 */ /* 0x000fe4000ff5e03f */
[----:B------:R-:W-:Y:S02]  /*00e0*/  UIADD3.X UR7, URZ, UR5, URZ, UP0, !UPT ;  /* 0x000000053f077290 */ /* 0x000fe400087fe43f */
[----:B------:R-:W-:-:S02]  /*00f0*/  UIADD3.X UR9, URZ, UR5, URZ, UP1, !UPT ;  /* 0x000000053f097290 */ /* 0x000fc40008ffe43f */
[----:B------:R-:W-:-:S05]  /*0100*/  UIADD3.X UR5, URZ, UR5, URZ, UP2, !UPT ;  /* 0x000000053f057290 */ /* 0x000fca00097fe43f */
[----:B------:R0:W-:Y:S02]  /*0110*/  UTMACCTL.PF [UR6] ;  /* 0x00000000060079b9 */ /* 0x0001e40008040000 */
[----:B------:R0:W-:Y:S02]  /*0120*/  UTMACCTL.PF [UR8] ;  /* 0x00000000080079b9 */ /* 0x0001e40008040000 */
[----:B------:R0:W-:Y:S02]  /*0130*/  UTMACCTL.PF [UR4] ;  /* 0x00000000040079b9 */ /* 0x0001e40008040000 */
[----:B0-----:R-:W-:Y:S01]  /*0140*/  NOP ;  /* 0x0000000000007918 */ /* 0x001fe20000000000 */
.L_x_248:
[----:B------:R-:W-:Y:S05]  /*0150*/  BSYNC B0 ;  /* 0x0000000000007941 */ /* 0x000fea0003800000 */
.L_x_247:
[----:B------:R-:W-:Y:S01]  /*0160*/  VOTEU.ANY UP0, P0 ;  /* 0x00000000003f7886 */ /* 0x000fe20000000100 */
[----:B------:R-:W0:Y:S01]  /*0170*/  SHFL.IDX PT, R2, R2, RZ, 0x1f ;  /* 0x00001fff02027589 */ /* 0x000e2200000e0000 */
[----:B------:R-:W-:Y:S01]  /*0180*/  UMOV UR4, 0x1 ;  /* 0x0000000100047882 */ /* 0x000fe20000000000 */
[----:B------:R-:W-:Y:S01]  /*0190*/  UMOV UR7, 0x100 ;  /* 0x0000010000077882 */ /* 0x000fe20000000000 */
[----:B------:R-:W-:Y:S01]  /*01a0*/  VOTEU.ANY UP1, P0 ;  /* 0x00000000003f7886 */ /* 0x000fe20000020100 */
[----:B------:R-:W1:Y:S01]  /*01b0*/  @UP0 S2UR UR8, SR_CgaCtaId ;  /* 0x00000000000809c3 */ /* 0x000e620000008800 */
[----:B------:R-:W2:Y:S01]  /*01c0*/  SHFL.IDX PT, R3, R0, RZ, 0x1f ;  /* 0x00001fff00037589 */ /* 0x000ea200000e0000 */
[----:B------:R-:W-:Y:S01]  /*01d0*/  @UP0 UMOV UR6, 0x400 ;  /* 0x0000040000060882 */ /* 0x000fe20000000000 */
[----:B------:R-:W-:-:S04]  /*01e0*/  @UP0 UIADD3 UR4, -UR4, 0x100000, URZ ;  /* 0x0010000004040890 */ /* 0x000fc8000fffe13f */
[----:B------:R-:W-:Y:S02]  /*01f0*/  @UP0 USHF.L.U32 UR5, UR4, 0xb, URZ ;  /* 0x0000000b04050899 */ /* 0x000fe4000800063f */
[----:B------:R-:W-:Y:S01]  /*0200*/  @UP0 USHF.L.U32 UR4, UR4, 0x1, URZ ;  /* 0x0000000104040899 */ /* 0x000fe2000800063f */
[----:B------:R-:W-:Y:S01]  /*0210*/  VOTEU.ANY UP2, P0 ;  /* 0x00000000003f7886 */ /* 0x000fe20000040100 */
[----:B0-----:R-:W-:Y:S01]  /*0220*/  R2UR UR47, R2 ;  /* 0x00000000022f72ca */ /* 0x001fe200000e0000 */
[----:B-1----:R-:W-:Y:S01]  /*0230*/  @UP0 ULEA UR8, UR8, UR6, 0x18 ;  /* 0x0000000608080291 */ /* 0x002fe2000f8ec03f */
[----:B--2---:R-:W-:Y:S01]  /*0240*/  ISETP.NE.AND P1, PT, R3, RZ, PT ;  /* 0x000000ff0300720c */ /* 0x004fe20003f25270 */
[----:B------:R-:W-:-:S04]  /*0250*/  @UP0 UIADD3 UR6, -UR7, 0x100000, URZ ;  /* 0x0010000007060890 */ /* 0x000fc8000fffe13f */
[----:B------:R-:W-:Y:S02]  /*0260*/  @UP0 USHF.L.U32 UR7, UR6, 0xb, URZ ;  /* 0x0000000b06070899 */ /* 0x000fe4000800063f */
[----:B------:R-:W-:-:S04]  /*0270*/  @UP0 USHF.L.U32 UR6, UR6, 0x1, URZ ;  /* 0x0000000106060899 */ /* 0x000fc8000800063f */
[----:B------:R-:W-:Y:S01]  /*0280*/  UISETP.NE.AND UP0, UPT, UR47, URZ, UPT ;  /* 0x0000003f2f00728c */ /* 0x000fe2000bf05270 */
[----:B------:R-:W0:Y:S02]  /*0290*/  FENCE.VIEW.ASYNC.S ;  /* 0x00000000000073c6 */ /* 0x000e240000000000 */
[----:B0-----:R0:W1:Y:S05]  /*02a0*/  @UP1 SYNCS.EXCH.64 URZ, [UR8+0x28c00], UR4 ;  /* 0x028c0004083f15b2 */ /* 0x00106a0008000100 */
[----:B------:R0:W2:Y:S01]  /*02b0*/  @UP2 SYNCS.EXCH.64 URZ, [UR8+0x28c20], UR6 ;  /* 0x028c2006083f25b2 */ /* 0x0000a20008000100 */
[----:B------:R-:W-:Y:S05]  /*02c0*/  @P1 BRA `(.L_x_249) ;  /* 0x0000000000381947 */ /* 0x000fea0003800000 */
[----:B0-----:R-:W0:Y:S01]  /*02d0*/  S2UR UR5, SR_CgaCtaId ;  /* 0x00000000000579c3 */ /* 0x001e220000008800 */
[----:B------:R-:W-:Y:S01]  /*02e0*/  UMOV UR4, 0x400 ;  /* 0x0000040000047882 */ /* 0x000fe20000000000 */
[----:B------:R-:W-:Y:S01]  /*02f0*/  UMOV UR7, 0x1 ;  /* 0x0000000100077882 */ /* 0x000fe20000000000 */
[----:B------:R-:W-:Y:S01]  /*0300*/  ELECT P0, URZ, PT ;  /* 0x00000000003f782f */ /* 0x000fe20003800000 */
[----:B0-----:R-:W-:Y:S02]  /*0310*/  ULEA UR6, UR5, UR4, 0x18 ;  /* 0x0000000405067291 */ /* 0x001fe4000f8ec03f */
[----:B------:R-:W-:-:S04]  /*0320*/  UIADD3 UR4, -UR7, 0x100000, URZ ;  /* 0x0010000007047890 */ /* 0x000fc8000fffe13f */
[----:B------:R-:W-:Y:S02]  /*0330*/  USHF.L.U32 UR5, UR4, 0xb, URZ ;  /* 0x0000000b04057899 */ /* 0x000fe4000800063f */
[----:B------:R-:W-:Y:S01]  /*0340*/  USHF.L.U32 UR4, UR4, 0x1, URZ ;  /* 0x0000000104047899 */ /* 0x000fe2000800063f */
[----:B------:R-:W0:Y:S11]  /*0350*/  FENCE.VIEW.ASYNC.S ;  /* 0x00000000000073c6 */ /* 0x000e360000000000 */
[----:B0-----:R3:W4:Y:S01]  /*0360*/  SYNCS.EXCH.64 URZ, [UR6+0x28c30], UR4 ;  /* 0x028c3004063f75b2 */ /* 0x0017220008000100 */
[----:B------:R3:W0:Y:S01]  /*0370*/  SYNCS.EXCH.64 URZ, [UR6+0x28c40], UR4 ;  /* 0x028c4004063f75b2 */ /* 0x0006220008000100 */
[----:B------:R3:W0:Y:S01]  /*0380*/  SYNCS.EXCH.64 URZ, [UR6+0x28c38], UR4 ;  /* 0x028c3804063f75b2 */ /* 0x0006220008000100 */
[----:B------:R3:W0:Y:S02]  /*0390*/  SYNCS.EXCH.64 URZ, [UR6+0x28c48], UR4 ;  /* 0x028c4804063f75b2 */ /* 0x0006240008000100 */
[----:B---3--:R-:W-:Y:S01]  /*03a0*/  NOP ;  /* 0x0000000000007918 */ /* 0x008fe20000000000 */
.L_x_249:
[----:B------:R-:W3:Y:S01]  /*03b0*/  SHFL.IDX PT, R2, R0, RZ, 0x1f ;  /* 0x00001fff00027589 */ /* 0x000ee200000e0000 */
[----:B------:R-:W-:Y:S01]  /*03c0*/  NOP ;  /* 0x0000000000007918 */ /* 0x000fe20000000000 */
[----:B---3--:R-:W-:-:S13]  /*03d0*/  ISETP.NE.AND P0, PT, R2, RZ, PT ;  /* 0x000000ff0200720c */ /* 0x008fda0003f05270 */
[----:B------:R-:W-:Y:S05]  /*03e0*/  @P0 BRA `(.L_x_250) ;  /* 0x0000000000480947 */ /* 0x000fea0003800000 */
[----:B0-----:R-:W0:Y:S01]  /*03f0*/  S2UR UR5, SR_CgaCtaId ;  /* 0x00000000000579c3 */ /* 0x001e220000008800 */
[----:B------:R-:W-:Y:S01]  /*0400*/  UMOV UR4, 0x400 ;  /* 0x0000040000047882 */ /* 0x000fe20000000000 */
[----:B------:R-:W-:Y:S01]  /*0410*/  UMOV UR6, 0x1 ;  /* 0x0000000100067882 */ /* 0x000fe20000000000 */
[----:B------:R-:W-:Y:S01]  /*0420*/  UMOV UR9, 0x2 ;  /* 0x0000000200097882 */ /* 0x000fe20000000000 */
[----:B------:R-:W-:-:S04]  /*0430*/  UIADD3 UR6, -UR6, 0x100000, URZ ;  /* 0x0010000006067890 */ /* 0x000fc8000fffe13f */
[----:B------:R-:W-:Y:S02]  /*0440*/  USHF.L.U32 UR7, UR6, 0xb, URZ ;  /* 0x0000000b06077899 */ /* 0x000fe4000800063f */
[----:B------:R-:W-:Y:S01]  /*0450*/  USHF.L.U32 UR6, UR6, 0x1, URZ ;  /* 0x0000000106067899 */ /* 0x000fe2000800063f */
[----:B------:R-:W-:Y:S01]  /*0460*/  ELECT P0, URZ, PT ;  /* 0x00000000003f782f */ /* 0x000fe20003800000 */
[----:B0-----:R-:W-:Y:S02]  /*0470*/  ULEA UR8, UR5, UR4, 0x18 ;  /* 0x0000000405087291 */ /* 0x001fe4000f8ec03f */
[----:B------:R-:W-:-:S04]  /*0480*/  UIADD3 UR4, -UR9, 0x100000, URZ ;  /* 0x0010000009047890 */ /* 0x000fc8000fffe13f */
[----:B------:R-:W-:Y:S02]  /*0490*/  USHF.L.U32 UR5, UR4, 0xb, URZ ;  /* 0x0000000b04057899 */ /* 0x000fe4000800063f */
[----:B------:R-:W-:Y:S01]  /*04a0*/  USHF.L.U32 UR4, UR4, 0x1, URZ ;  /* 0x0000000104047899 */ /* 0x000fe2000800063f */
[----:B------:R-:W0:Y:S03]  /*04b0*/  FENCE.VIEW.ASYNC.S ;  /* 0x00000000000073c6 */ /* 0x000e260000000000 */
[----:B0-----:R3:W0:Y:S08]  /*04c0*/  SYNCS.EXCH.64 URZ, [UR8+0x28c50], UR6 ;  /* 0x028c5006083f75b2 */ /* 0x0016300008000100 */
[----:B------:R3:W0:Y:S01]  /*04d0*/  SYNCS.EXCH.64 URZ, [UR8+0x28c60], UR4 ;  /* 0x028c6004083f75b2 */ /* 0x0006220008000100 */
[----:B------:R3:W0:Y:S01]  /*04e0*/  SYNCS.EXCH.64 URZ, [UR8+0x28c58], UR6 ;  /* 0x028c5806083f75b2 */ /* 0x0006220008000100 */
[----:B------:R3:W0:Y:S02]  /*04f0*/  SYNCS.EXCH.64 URZ, [UR8+0x28c68], UR4 ;  /* 0x028c6804083f75b2 */ /* 0x0006240008000100 */
[----:B---3--:R-:W-:Y:S01]  /*0500*/  NOP ;  /* 0x0000000000007918 */ /* 0x008fe20000000000 */
.L_x_250:
[----:B------:R-:W3:Y:S01]  /*0510*/  SHFL.IDX PT, R2, R0, RZ, 0x1f ;  /* 0x00001fff00027589 */ /* 0x000ee200000e0000 */
[----:B------:R-:W-:Y:S01]  /*0520*/  NOP ;  /* 0x0000000000007918 */ /* 0x000fe20000000000 */
[----:B---3--:R-:W-:-:S13]  /*0530*/  ISETP.NE.AND P0, PT, R2, RZ, PT ;  /* 0x000000ff0200720c */ /* 0x008fda0003f05270 */
        /* <DEDUP_REMOVED lines=10> */
[----:B0-----:R3:W0:Y:S01]  /*05e0*/  SYNCS.EXCH.64 URZ, [UR6+0x28c70], UR4 ;  /* 0x028c7004063f75b2 */ /* 0x0016220008000100 */
[----:B------:R3:W0:Y:S01]  /*05f0*/  SYNCS.EXCH.64 URZ, [UR6+0x28c80], UR4 ;  /* 0x028c8004063f75b2 */ /* 0x0006220008000100 */
[----:B------:R3:W0:Y:S01]  /*0600*/  SYNCS.EXCH.64 URZ, [UR6+0x28c78], UR4 ;  /* 0x028c7804063f75b2 */ /* 0x0006220008000100 */
[----:B------:R3:W0:Y:S02]  /*0610*/  SYNCS.EXCH.64 URZ, [UR6+0x28c88], UR4 ;  /* 0x028c8804063f75b2 */ /* 0x0006240008000100 */
[----:B---3--:R-:W-:Y:S01]  /*0620*/  NOP ;  /* 0x0000000000007918 */ /* 0x008fe20000000000 */
.L_x_251:
        /* <DEDUP_REMOVED lines=8> */
[----:B------:R-:W-:Y:S01]  /*06b0*/  ELECT P0, URZ, PT ;  /* 0x00000000003f782f */ /* 0x000fe20003800000 */
[----:B0-----:R-:W-:Y:S02]  /*06c0*/  ULEA UR8, UR5, UR4, 0x18 ;  /* 0x0000000405087291 */ /* 0x001fe4000f8ec03f */
[----:B------:R-:W-:-:S04]  /*06d0*/  UIADD3 UR4, -UR6, 0x100000, URZ ;  /* 0x0010000006047890 */ /* 0x000fc8000fffe13f */
[----:B------:R-:W-:Y:S02]  /*06e0*/  USHF.L.U32 UR5, UR4, 0xb, URZ ;  /* 0x0000000b04057899 */ /* 0x000fe4000800063f */
[----:B------:R-:W-:Y:S02]  /*06f0*/  USHF.L.U32 UR4, UR4, 0x1, URZ ;  /* 0x0000000104047899 */ /* 0x000fe4000800063f */
        /* <DEDUP_REMOVED lines=9> */
.L_x_252:
        /* <DEDUP_REMOVED lines=22> */
.L_x_253:
[----:B------:R-:W-:Y:S01]  /*08f0*/  PLOP3.LUT P0, PT, PT, PT, UP0, 0x80, 0x0 ;  /* 0x000000000000781c */ /* 0x000fe20003f0f008 */
[----:B------:R-:W-:Y:S01]  /*0900*/  UMOV UR36, 0x1 ;  /* 0x0000000100247882 */ /* 0x000fe20000000000 */
[----:B------:R-:W-:Y:S01]  /*0910*/  NOP ;  /* 0x0000000000007918 */ /* 0x000fe20000000000 */
[----:B------:R-:W-:Y:S01]  /*0920*/  USEL UR36, UR36, 0x2, !UP0 ;  /* 0x0000000224247887 */ /* 0x000fe2000c000000 */
[----:B------:R-:W-:Y:S01]  /*0930*/  ULDC.64 UR38, c[0x0][0x208] ;  /* 0x0000820000267ab9 */ /* 0x000fe20000000a00 */
[----:B012-4-:R-:W-:Y:S08]  /*0940*/  BAR.SYNC.DEFER_BLOCKING 0x0 ;  /* 0x0000000000007b1d */ /* 0x017ff00000010000 */
[----:B------:R-:W-:Y:S05]  /*0950*/  @!P0 BRA `(.L_x_254) ;  /* 0x0000009000588947 */ /* 0x000fea0003800000 */
.L_x_255:
[----:B------:R-:W-:-:S08]  /*0960*/  NOP ;  /* 0x0000000000007918 */ /* 0x000fd00000000000 */
[----:B------:R-:W0:Y:S02]  /*0970*/  USETMAXREG.TRY_ALLOC.CTAPOOL UP0, 0xf0 ;  /* 0x000000f0000079c8 */ /* 0x000e240008000600 */
[----:B0-----:R-:W-:-:S13]  /*0980*/  PLOP3.LUT P0, PT, PT, PT, UP0, 0x80, 0x0 ;  /* 0x000000000000781c */ /* 0x001fda0003f0f008 */
[----:B------:R-:W-:Y:S05]  /*0990*/  @!P0 BRA `(.L_x_255) ;  /* 0xfffffffc00f08947 */ /* 0x000fea000383ffff */
[----:B------:R-:W0:Y:S01]  /*09a0*/  S2R R2, SR_TID.X ;  /* 0x0000000000027919 */ /* 0x000e220000002100 */
[----:B------:R-:W1:Y:S01]  /*09b0*/  S2UR UR4, SR_CgaCtaId ;  /* 0x00000000000479c3 */ /* 0x000e620000008800 */
[----:B------:R-:W-:Y:S02]  /*09c0*/  UMOV UR42, 0x400 ;  /* 0x00000400002a7882 */ /* 0x000fe40000000000 */
[----:B-1----:R-:W-:-:S03]  /*09d0*/  ULEA UR42, UR4, UR42, 0x18 ;  /* 0x0000002a042a7291 */ /* 0x002fc6000f8ec03f */
[----:B------:R-:W-:Y:S01]  /*09e0*/  ULDC UR4, c[0x0][0xc14] ;  /* 0x0003050000047ab9 */ /* 0x000fe20000000800 */
[----:B0-----:R-:W-:-:S04]  /*09f0*/  LOP3.LUT R0, R2, 0xffffff80, RZ, 0xc0, !PT ;  /* 0xffffff8002007812 */ /* 0x001fc800078ec0ff */
[----:B------:R-:W-:-:S13]  /*0a00*/  ISETP.NE.AND P0, PT, R0, 0x80, PT ;  /* 0x000000800000780c */ /* 0x000fda0003f05270 */
[----:B------:R-:W-:Y:S06]  /*0a10*/  @!P0 BAR.ARV 0x8, 0xa0 ;  /* 0x0202800000008b1d */ /* 0x000fec0000002000 */
[----:B------:R-:W-:-:S13]  /*0a20*/  ISETP.GE.U32.AND P0, PT, R2, 0x100, PT ;  /* 0x000001000200780c */ /* 0x000fda0003f06070 */
[----:B------:R-:W-:Y:S08]  /*0a30*/  @P0 BAR.ARV 0xf, 0x100 ;  /* 0x03c4000000000b1d */ /* 0x000ff00000002000 */
[----:B------:R-:W-:Y:S06]  /*0a40*/  BAR.SYNC.DEFER_BLOCKING 0x5, 0x120 ;  /* 0x0144800000007b1d */ /* 0x000fec0000010000 */
[----:B------:R-:W0:Y:S02]  /*0a50*/  LDS.128 R20, [UR42+0x28cd0] ;  /* 0x028cd02aff147984 */ /* 0x000e240008000c00 */
[----:B------:R-:W-:Y:S06]  /*0a60*/  BAR.ARV 0x4, 0x120 ;  /* 0x0104800000007b1d */ /* 0x000fec0000002000 */
[----:B0-----:R-:W-:-:S13]  /*0a70*/  ISETP.GE.AND P0, PT, R23, UR4, PT ;  /* 0x0000000417007c0c */ /* 0x001fda000bf06270 */
[----:B------:R-:W-:Y:S05]  /*0a80*/  @P0 EXIT ;  /* 0x000000000000094d */ /* 0x000fea0003800000 */
[----:B------:R-:W-:Y:S01]  /*0a90*/  VIADD R190, R2, 0xffffff80 ;  /* 0xffffff8002be7836 */ /* 0x000fe20000000000 */
[----:B------:R-:W-:Y:S01]  /*0aa0*/  R2UR UR5, R22 ;  /* 0x00000000160572ca */ /* 0x000fe200000e0000 */
[----:B------:R-:W-:Y:S01]  /*0ab0*/  IMAD.MOV.U32 R185, RZ, RZ, 0x40 ;  /* 0x00000040ffb97424 */ /* 0x000fe200078e00ff */
[----:B------:R-:W-:Y:S02]  /*0ac0*/  ULOP3.LUT UR43, UR36, 0x1, URZ, 0xfc, !UPT ;  /* 0x00000001242b7892 */ /* 0x000fe4000f8efc3f */
[----:B------:R-:W-:Y:S01]  /*0ad0*/  SHF.R.S32.HI R3, RZ, 0x1f, R190 ;  /* 0x0000001fff037819 */ /* 0x000fe200000114be */
[----:B------:R-:W-:Y:S01]  /*0ae0*/  UMOV UR37, URZ ;  /* 0x0000003f00257c82 */ /* 0x000fe20008000000 */
[----:B------:R-:W-:Y:S01]  /*0af0*/  UMOV UR40, URZ ;  /* 0x0000003f00287c82 */ /* 0x000fe20008000000 */
[----:B------:R-:W-:Y:S01]  /*0b00*/  UMOV UR41, URZ ;  /* 0x0000003f00297c82 */ /* 0x000fe20008000000 */
[CC--:B------:R-:W-:Y:S02]  /*0b10*/  LEA.HI R0, R3.reuse, R190.reuse, RZ, 0x4 ;  /* 0x000000be03007211 */ /* 0x0c0fe400078f20ff */
[----:B------:R-:W-:-:S02]  /*0b20*/  LEA.HI R4, R3, R190, RZ, 0x5 ;  /* 0x000000be03047211 */ /* 0x000fc400078f28ff */
[----:B------:R-:W-:Y:S02]  /*0b30*/  SHF.R.S32.HI R11, RZ, 0x4, R0 ;  /* 0x00000004ff0b7819 */ /* 0x000fe40000011400 */
[C---:B------:R-:W-:Y:S02]  /*0b40*/  LOP3.LUT R5, R0.reuse, 0xfffffff0, RZ, 0xc0, !PT ;  /* 0xfffffff000057812 */ /* 0x040fe400078ec0ff */
[--C-:B------:R-:W-:Y:S02]  /*0b50*/  SHF.R.S32.HI R13, RZ, 0x5, R4.reuse ;  /* 0x00000005ff0d7819 */ /* 0x100fe40000011404 */
[----:B------:R-:W-:Y:S01]  /*0b60*/  LEA.HI R2, R0, R11, RZ, 0x1 ;  /* 0x0000000b00027211 */ /* 0x000fe200078f08ff */
[----:B------:R-:W-:Y:S01]  /*0b70*/  IMAD.IADD R7, R190, 0x1, -R5 ;  /* 0x00000001be077824 */ /* 0x000fe200078e0a05 */
[----:B------:R-:W-:Y:S02]  /*0b80*/  SHF.R.S32.HI R4, RZ, 0x1f, R4 ;  /* 0x0000001fff047819 */ /* 0x000fe40000011404 */
[----:B------:R-:W-:-:S02]  /*0b90*/  LEA.HI R9, R3, R190, RZ, 0x7 ;  /* 0x000000be03097211 */ /* 0x000fc400078f38ff */
[----:B------:R-:W-:Y:S02]  /*0ba0*/  LOP3.LUT R2, R2, 0x1ffffffe, RZ, 0xc0, !PT ;  /* 0x1ffffffe02027812 */ /* 0x000fe400078ec0ff */
[----:B------:R-:W-:Y:S02]  /*0bb0*/  LEA.HI R4, R4, R13, RZ, 0x2 ;  /* 0x0000000d04047211 */ /* 0x000fe400078f10ff */
[----:B------:R-:W-:Y:S01]  /*0bc0*/  SHF.R.S32.HI R0, RZ, 0x1f, R7 ;  /* 0x0000001fff007819 */ /* 0x000fe20000011407 */
[----:B------:R-:W-:Y:S01]  /*0bd0*/  IMAD.IADD R11, R11, 0x1, -R2 ;  /* 0x000000010b0b7824 */ /* 0x000fe200078e0a02 */
[----:B------:R-:W-:Y:S02]  /*0be0*/  SHF.R.S32.HI R188, RZ, 0x7, R9 ;  /* 0x00000007ffbc7819 */ /* 0x000fe40000011409 */
[----:B------:R-:W-:Y:S01]  /*0bf0*/  LOP3.LUT R4, R4, 0x3ffffc, RZ, 0xc0, !PT ;  /* 0x003ffffc04047812 */ /* 0x000fe200078ec0ff */
[----:B------:R-:W-:Y:S01]  /*0c00*/  IMAD.SHL.U32 R11, R11, 0x8, RZ ;  /* 0x000000080b0b7824 */ /* 0x000fe200078e00ff */
[----:B------:R-:W-:Y:S01]  /*0c10*/  LEA.HI R2, R0, R7, RZ, 0x3 ;  /* 0x0000000700027211 */ /* 0x000fe200078f18ff */
[----:B------:R-:W-:Y:S01]  /*0c20*/  IMAD R15, R188, 0x100, R7 ;  /* 0x00000100bc0f7824 */ /* 0x000fe200078e0207 */
[----:B------:R-:W-:Y:S01]  /*0c30*/  LOP3.LUT R5, R9, 0xffffff80, RZ, 0xc0, !PT ;  /* 0xffffff8009057812 */ /* 0x000fe200078ec0ff */
[----:B------:R-:W-:Y:S01]  /*0c40*/  IMAD.IADD R6, R13, 0x1, -R4 ;  /* 0x000000010d067824 */ /* 0x000fe200078e0a04 */
[C---:B------:R-:W-:Y:S01]  /*0c50*/  LOP3.LUT R4, R2.reuse, 0xfffffff8, RZ, 0xc0, !PT ;  /* 0xfffffff802047812 */ /* 0x040fe200078ec0ff */
[----:B------:R-:W-:Y:S01]  /*0c60*/  IMAD.SHL.U32 R8, R2, 0x40, RZ ;  /* 0x0000004002087824 */ /* 0x000fe200078e00ff */
[----:B------:R-:W-:Y:S01]  /*0c70*/  IADD3 R5, R190, -R5, RZ ;  /* 0x80000005be057210 */ /* 0x000fe20007ffe0ff */
[----:B------:R-:W-:Y:S01]  /*0c80*/  IMAD R12, R6, 0x10, R15 ;  /* 0x00000010060c7824 */ /* 0x000fe200078e020f */
[----:B------:R-:W-:-:S02]  /*0c90*/  IADD3 R6, R7, -R4, RZ ;  /* 0x8000000407067210 */ /* 0x000fc40007ffe0ff */
[----:B------:R-:W-:Y:S01]  /*0ca0*/  SHF.R.S32.HI R0, RZ, 0x1f, R5 ;  /* 0x0000001fff007819 */ /* 0x000fe20000011405 */
[----:B------:R-:W-:Y:S01]  /*0cb0*/  IMAD.U32 R189, R12, 0x40, R11 ;  /* 0x000000400cbd7824 */ /* 0x000fe200078e000b */
[----:B------:R-:W-:Y:S01]  /*0cc0*/  LOP3.LUT R10, R8, 0x7ffffe00, RZ, 0xc0, !PT ;  /* 0x7ffffe00080a7812 */ /* 0x000fe200078ec0ff */
[----:B------:R-:W-:Y:S01]  /*0cd0*/  IMAD.SHL.U32 R8, R6, 0x40, RZ ;  /* 0x0000004006087824 */ /* 0x000fe200078e00ff */
[CC--:B------:R-:W-:Y:S02]  /*0ce0*/  LEA.HI R2, R0.reuse, R5.reuse, RZ, 0x2 ;  /* 0x0000000500027211 */ /* 0x0c0fe400078f10ff */
[----:B------:R-:W-:Y:S01]  /*0cf0*/  LEA.HI R0, R0, R5, RZ, 0x5 ;  /* 0x0000000500007211 */ /* 0x000fe200078f28ff */
[----:B------:R-:W-:Y:S01]  /*0d00*/  IMAD R10, R13, 0x400, R10 ;  /* 0x000004000d0a7824 */ /* 0x000fe200078e020a */
[--C-:B------:R-:W-:Y:S02]  /*0d10*/  SHF.R.S32.HI R4, RZ, 0x2, R2.reuse ;  /* 0x00000002ff047819 */ /* 0x100fe40000011402 */
[----:B------:R-:W-:-:S02]  /*0d20*/  SHF.R.S32.HI R7, RZ, 0x1f, R2 ;  /* 0x0000001fff077819 */ /* 0x000fc40000011402 */
[----:B------:R-:W-:Y:S02]  /*0d30*/  LOP3.LUT R8, R8, 0x1c0, RZ, 0xc0, !PT ;  /* 0x000001c008087812 */ /* 0x000fe400078ec0ff */
[----:B------:R-:W-:Y:S02]  /*0d40*/  LEA.HI R7, R7, R4, RZ, 0x3 ;  /* 0x0000000407077211 */ /* 0x000fe400078f18ff */
[----:B------:R-:W-:Y:S02]  /*0d50*/  LOP3.LUT R11, R8, 0x8, R11, 0xf8, !PT ;  /* 0x00000008080b7812 */ /* 0x000fe400078ef80b */
[----:B------:R-:W-:Y:S02]  /*0d60*/  SHF.R.U32.HI R8, RZ, 0x3, R8 ;  /* 0x00000003ff087819 */ /* 0x000fe40000011608 */
[----:B------:R-:W-:Y:S02]  /*0d70*/  LOP3.LUT R7, R7, 0xfffffff8, RZ, 0xc0, !PT ;  /* 0xfffffff807077812 */ /* 0x000fe400078ec0ff */
[----:B------:R-:W-:-:S02]  /*0d80*/  LOP3.LUT R11, R11, R8, RZ, 0x3c, !PT ;  /* 0x000000080b0b7212 */ /* 0x000fc400078e3cff */
[----:B------:R-:W-:Y:S02]  /*0d90*/  IADD3 R7, R4, -R7, RZ ;  /* 0x8000000704077210 */ /* 0x000fe40007ffe0ff */
[----:B------:R-:W-:Y:S01]  /*0da0*/  SHF.R.S32.HI R0, RZ, 0x5, R0 ;  /* 0x00000005ff007819 */ /* 0x000fe20000011400 */
[----:B------:R-:W-:Y:S01]  /*0db0*/  IMAD.IADD R10, R10, 0x1, R11 ;  /* 0x000000010a0a7824 */ /* 0x000fe200078e020b */
[----:B------:R-:W-:Y:S02]  /*0dc0*/  R2P PR, R6, 0x6 ;  /* 0x0000000606007804 */ /* 0x000fe40000000000 */
[----:B------:R-:W-:Y:S01]  /*0dd0*/  LEA.HI R3, R3, R190, RZ, 0x3 ;  /* 0x000000be03037211 */ /* 0x000fe200078f18ff */
[----:B------:R-:W-:Y:S01]  /*0de0*/  IMAD R16, R0, 0x10, R7 ;  /* 0x0000001000107824 */ /* 0x000fe200078e0207 */
[----:B------:R-:W-:Y:S02]  /*0df0*/  MOV R7, R23 ;  /* 0x0000001700077202 */ /* 0x000fe40000000f00 */
[----:B------:R-:W-:-:S02]  /*0e00*/  LEA.HI R9, R9, R188, RZ, 0x1 ;  /* 0x000000bc09097211 */ /* 0x000fc400078f08ff */
[----:B------:R-:W-:Y:S02]  /*0e10*/  LEA R23, R10, UR42, 0x1 ;  /* 0x0000002a0a177c11 */ /* 0x000fe4000f8e08ff */
[----:B------:R-:W-:Y:S02]  /*0e20*/  LOP3.LUT R2, R2, 0x7ffffffc, RZ, 0xc0, !PT ;  /* 0x7ffffffc02027812 */ /* 0x000fe400078ec0ff */
[----:B------:R-:W-:Y:S01]  /*0e30*/  LOP3.LUT R11, R3, 0x1ffffff8, RZ, 0xc0, !PT ;  /* 0x1ffffff8030b7812 */ /* 0x000fe200078ec0ff */
[----:B------:R-:W-:Y:S01]  /*0e40*/  VIADD R186, R23, 0x26800 ;  /* 0x0002680017ba7836 */ /* 0x000fe20000000000 */
[----:B------:R-:W-:Y:S01]  /*0e50*/  LOP3.LUT R9, R9, 0xfffffe, RZ, 0xc0, !PT ;  /* 0x00fffffe09097812 */ /* 0x000fe200078ec0ff */
[----:B------:R-:W-:Y:S01]  /*0e60*/  IMAD.IADD R17, R5, 0x1, -R2 ;  /* 0x0000000105117824 */ /* 0x000fe200078e0a02 */
[----:B------:R-:W-:Y:S01]  /*0e70*/  SEL R185, R185, 0xffffffc0, !P2 ;  /* 0xffffffc0b9b97807 */ /* 0x000fe20005000000 */
[----:B------:R-:W-:Y:S01]  /*0e80*/  VIADD R184, R23, 0x26820 ;  /* 0x0002682017b87836 */ /* 0x000fe20000000000 */
[----:B------:R-:W-:Y:S01]  /*0e90*/  IADD3 R9, R188, -R9, RZ ;  /* 0x80000009bc097210 */ /* 0x000fe20007ffe0ff */
[----:B------:R-:W-:Y:S01]  /*0ea0*/  IMAD.IADD R2, R190, 0x1, -R11 ;  /* 0x00000001be027824 */ /* 0x000fe200078e0a0b */
[----:B------:R-:W-:Y:S01]  /*0eb0*/  SHF.R.S32.HI R18, RZ, 0x3, R3 ;  /* 0x00000003ff127819 */ /* 0x000fe20000011403 */
[C---:B------:R-:W-:Y:S01]  /*0ec0*/  @P1 VIADD R184, R186.reuse, 0xffffffe0 ;  /* 0xffffffe0bab81836 */ /* 0x040fe20000000000 */
[----:B------:R-:W-:Y:S01]  /*0ed0*/  IADD3 R186, R186, R185, RZ ;  /* 0x000000b9baba7210 */ /* 0x000fe20007ffe0ff */
[----:B------:R-:W-:-:S02]  /*0ee0*/  IMAD.MOV.U32 R5, RZ, RZ, R21 ;  /* 0x000000ffff057224 */ /* 0x000fc400078e0015 */
[----:B------:R-:W-:Y:S02]  /*0ef0*/  IMAD.SHL.U32 R2, R2, 0x8, RZ ;  /* 0x0000000802027824 */ /* 0x000fe400078e00ff */
[----:B------:R-:W-:Y:S02]  /*0f00*/  IMAD.SHL.U32 R22, R9, 0x100, RZ ;  /* 0x0000010009167824 */ /* 0x000fe400078e00ff */
[----:B------:R-:W-:Y:S02]  /*0f10*/  IMAD.SHL.U32 R17, R17, 0x2, RZ ;  /* 0x0000000211117824 */ /* 0x000fe400078e00ff */
[----:B------:R-:W-:-:S07]  /*0f20*/  IMAD.IADD R185, R185, 0x1, R184 ;  /* 0x00000001b9b97824 */ /* 0x000fce00078e02b8 */
.L_x_299:
[----:B0-2---:R-:W0:Y:S01]  /*0f30*/  LDC.64 R8, c[0x0][0xc60] ;  /* 0x00031800ff087b82 */ /* 0x005e220000000a00 */
[----:B------:R-:W-:Y:S01]  /*0f40*/  ULDC.64 UR6, c[0x0][0xa28] ;  /* 0x00028a0000067ab9 */ /* 0x000fe20000000a00 */
[----:B------:R-:W-:Y:S01]  /*0f50*/  ULDC.64 UR8, c[0x0][0xa20] ;  /* 0x0002880000087ab9 */ /* 0x000fe20000000a00 */
[----:B------:R-:W-:Y:S01]  /*0f60*/  IMAD.MOV.U32 R3, RZ, RZ, RZ ;  /* 0x000000ffff037224 */ /* 0x000fe200078e00ff */
[----:B------:R-:W-:Y:S01]  /*0f70*/  ULDC UR4, c[0x0][0x404] ;  /* 0x0001010000047ab9 */ /* 0x000fe20000000800 */
[----:B0-----:R-:W-:-:S06]  /*0f80*/  IMAD.WIDE R6, R7, 0x4, R8 ;  /* 0x0000000407067825 */ /* 0x001fcc00078e0208 */
[----:B------:R-:W2:Y:S01]  /*0f90*/  LDG.E R6, desc[UR38][R6.64] ;  /* 0x0000002606067981 */ /* 0x000ea2000c1e1900 */
[----:B------:R-:W-:-:S04]  /*0fa0*/  UISETP.NE.U32.AND UP0, UPT, UR6, URZ, UPT ;  /* 0x0000003f0600728c */ /* 0x000fc8000bf05070 */
[----:B------:R-:W-:-:S06]  /*0fb0*/  UISETP.NE.AND.EX UP0, UPT, UR7, URZ, UPT, UP0 ;  /* 0x0000003f0700728c */ /* 0x000fcc000bf05300 */
[----:B------:R-:W-:Y:S02]  /*0fc0*/  PLOP3.LUT P0, PT, PT, PT, UP0, 0x80, 0x0 ;  /* 0x000000000000781c */ /* 0x000fe40003f0f008 */
[----:B--2---:R-:W-:-:S13]  /*0fd0*/  R2UR UR44, R6 ;  /* 0x00000000062c72ca */ /* 0x004fda00000e0000 */
[----:B------:R-:W-:Y:S02]  /*0fe0*/  USHF.R.S32.HI UR45, URZ, 0x1f, UR44 ;  /* 0x0000001f3f2d7899 */ /* 0x000fe4000801142c */
[----:B------:R-:W-:-:S04]  /*0ff0*/  @UP0 ULEA UR6, UP1, UR44, UR6, 0x2 ;  /* 0x000000062c060291 */ /* 0x000fc8000f82103f */
[----:B------:R-:W-:Y:S02]  /*1000*/  @UP0 ULEA.HI.X UR7, UR44, UR7, UR45, 0x2, UP1 ;  /* 0x000000072c070291 */ /* 0x000fe400088f142d */
[----:B------:R-:W-:Y:S01]  /*1010*/  UISETP.NE.U32.AND UP0, UPT, UR8, URZ, UPT ;  /* 0x0000003f0800728c */ /* 0x000fe2000bf05070 */
[----:B------:R-:W-:-:S03]  /*1020*/  IMAD.U32 R8, RZ, RZ, UR6 ;  /* 0x00000006ff087e24 */ /* 0x000fc6000f8e00ff */
[----:B------:R-:W-:Y:S01]  /*1030*/  MOV R9, UR7 ;  /* 0x0000000700097c02 */ /* 0x000fe20008000f00 */
[----:B------:R-:W-:Y:S01]  /*1040*/  ULDC.64 UR6, c[0x0][0x3f8] ;  /* 0x0000fe0000067ab9 */ /* 0x000fe20000000a00 */
[----:B------:R-:W-:Y:S02]  /*1050*/  UISETP.NE.AND.EX UP0, UPT, UR9, URZ, UPT, UP0 ;  /* 0x0000003f0900728c */ /* 0x000fe4000bf05300 */
[----:B------:R-:W-:Y:S01]  /*1060*/  UISETP.NE.U32.AND UP1, UPT, UR6, URZ, UPT ;  /* 0x0000003f0600728c */ /* 0x000fe2000bf25070 */
[----:B------:R0:W5:Y:S03]  /*1070*/  @P0 LDG.E R3, desc[UR38][R8.64] ;  /* 0x0000002608030981 */ /* 0x000166000c1e1900 */
[----:B------:R-:W-:Y:S01]  /*1080*/  UISETP.NE.AND.EX UP1, UPT, UR7, URZ, UPT, UP1 ;  /* 0x0000003f0700728c */ /* 0x000fe2000bf25310 */
[----:B------:R-:W-:Y:S02]  /*1090*/  PLOP3.LUT P0, PT, PT, PT, UP0, 0x80, 0x0 ;  /* 0x000000000000781c */ /* 0x000fe40003f0f008 */
[----:B------:R-:W-:Y:S01]  /*10a0*/  ULDC UR7, c[0x0][0x2e0] ;  /* 0x0000b80000077ab9 */ /* 0x000fe20000000800 */
[----:B------:R-:W-:-:S02]  /*10b0*/  USEL UR4, UR4, 0x1, UP1 ;  /* 0x0000000104047887 */ /* 0x000fc40008800000 */
[----:B------:R-:W-:Y:S02]  /*10c0*/  @UP0 ULEA UR6, UP1, UR44, UR8, 0x2 ;  /* 0x000000082c060291 */ /* 0x000fe4000f82103f */
[----:B------:R-:W-:Y:S02]  /*10d0*/  UIMAD UR4, UR4, UR7, URZ ;  /* 0x00000007040472a4 */ /* 0x000fe4000f8e023f */
[----:B------:R-:W-:Y:S02]  /*10e0*/  @UP0 ULEA.HI.X UR7, UR44, UR9, UR45, 0x2, UP1 ;  /* 0x000000092c070291 */ /* 0x000fe400088f142d */
[----:B------:R-:W-:Y:S02]  /*10f0*/  IMAD.U32 R6, RZ, RZ, UR6 ;  /* 0x00000006ff067e24 */ /* 0x000fe4000f8e00ff */
[----:B------:R-:W-:Y:S02]  /*1100*/  IMAD.U32 R152, RZ, RZ, UR4 ;  /* 0x00000004ff987e24 */ /* 0x000fe4000f8e00ff */
[----:B------:R-:W-:-:S05]  /*1110*/  IMAD.U32 R7, RZ, RZ, UR7 ;  /* 0x00000007ff077e24 */ /* 0x000fca000f8e00ff */
[----:B------:R0:W5:Y:S01]  /*1120*/  @P0 LDG.E R152, desc[UR38][R6.64] ;  /* 0x0000002606980981 */ /* 0x000162000c1e1900 */
[----:B------:R-:W-:Y:S01]  /*1130*/  UMOV UR46, UR5 ;  /* 0x00000005002e7c82 */ /* 0x000fe20008000000 */
[----:B-1-3--:R-:W-:Y:S05]  /*1140*/  @P0 BRA `(.L_x_256) ;  /* 0x00000000002c0947 */ /* 0x00afea0003800000 */
[----:B------:R-:W-:Y:S02]  /*1150*/  ULDC.64 UR4, c[0x0][0xa08] ;  /* 0x0002820000047ab9 */ /* 0x000fe40000000a00 */
[----:B------:R-:W-:-:S04]  /*1160*/  ISETP.NE.U32.AND P0, PT, RZ, UR4, PT ;  /* 0x00000004ff007c0c */ /* 0x000fc8000bf05070 */
[----:B------:R-:W-:-:S13]  /*1170*/  ISETP.NE.AND.EX P0, PT, RZ, UR5, PT, P0 ;  /* 0x00000005ff007c0c */ /* 0x000fda000bf05300 */
[----:B------:R-:W-:Y:S05]  /*1180*/  @!P0 BRA `(.L_x_256) ;  /* 0x00000000001c8947 */ /* 0x000fea0003800000 */
[----:B------:R-:W-:Y:S02]  /*1190*/  ULDC.64 UR4, c[0x0][0xa08] ;  /* 0x0002820000047ab9 */ /* 0x000fe40000000a00 */
[----:B------:R-:W-:-:S06]  /*11a0*/  UIMAD.WIDE UR4, UR44, 0x4, UR4 ;  /* 0x000000042c0478a5 */ /* 0x000fcc000f8e0204 */
[----:B0-----:R-:W-:Y:S01]  /*11b0*/  MOV R6, UR4 ;  /* 0x0000000400067c02 */ /* 0x001fe20008000f00 */
[----:B------:R-:W-:-:S05]  /*11c0*/  IMAD.U32 R7, RZ, RZ, UR5 ;  /* 0x00000005ff077e24 */ /* 0x000fca000f8e00ff */
[----:B-----5:R-:W2:Y:S04]  /*11d0*/  LDG.E R152, desc[UR38][R6.64] ;  /* 0x0000002606987981 */ /* 0x020ea8000c1e1900 */
[----:B------:R-:W2:Y:S02]  /*11e0*/  LDG.E R9, desc[UR38][R6.64+0x4] ;  /* 0x0000042606097981 */ /* 0x000ea4000c1e1900 */
[----:B--2---:R-:W-:-:S07]  /*11f0*/  IMAD.IADD R152, R9, 0x1, -R152 ;  /* 0x0000000109987824 */ /* 0x004fce00078e0a98 */
.L_x_256:
[----:B------:R-:W-:Y:S01]  /*1200*/  UISETP.NE.AND UP0, UPT, UR47, 0x1, UPT ;  /* 0x000000012f00788c */ /* 0x000fe2000bf05270 */
[----:B-----5:R-:W-:Y:S01]  /*1210*/  IMAD.IADD R152, R152, 0x1, -R3 ;  /* 0x0000000198987824 */ /* 0x020fe200078e0a03 */
[----:B------:R-:W-:Y:S01]  /*1220*/  CS2R R150, SRZ ;  /* 0x0000000000967805 */ /* 0x000fe2000001ff00 */
[----:B------:R-:W-:Y:S01]  /*1230*/  IMAD.MOV.U32 R187, RZ, RZ, R5 ;  /* 0x000000ffffbb7224 */ /* 0x000fe200078e0005 */
[----:B------:R-:W-:Y:S02]  /*1240*/  CS2R R148, SRZ ;  /* 0x0000000000947805 */ /* 0x000fe4000001ff00 */
[----:B------:R-:W-:Y:S02]  /*1250*/  CS2R R146, SRZ ;  /* 0x0000000000927805 */ /* 0x000fe4000001ff00 */
[----:B------:R-:W-:Y:S02]  /*1260*/  PLOP3.LUT P0, PT, PT, PT, UP0, 0x80, 0x0 ;  /* 0x000000000000781c */ /* 0x000fe40003f0f008 */
[----:B------:R-:W-:-:S02]  /*1270*/  CS2R R144, SRZ ;  /* 0x0000000000907805 */ /* 0x000fc4000001ff00 */
[----:B------:R-:W-:Y:S02]  /*1280*/  IADD3 R0, R152, 0x3f, RZ ;  /* 0x0000003f98007810 */ /* 0x000fe40007ffe0ff */
[----:B------:R-:W-:Y:S02]  /*1290*/  CS2R R142, SRZ ;  /* 0x00000000008e7805 */ /* 0x000fe4000001ff00 */
[----:B------:R-:W-:Y:S02]  /*12a0*/  CS2R R140, SRZ ;  /* 0x00000000008c7805 */ /* 0x000fe4000001ff00 */
[----:B------:R-:W-:Y:S02]  /*12b0*/  CS2R R138, SRZ ;  /* 0x00000000008a7805 */ /* 0x000fe4000001ff00 */
[----:B------:R-:W-:Y:S02]  /*12c0*/  SHF.R.S32.HI R3, RZ, 0x1f, R0 ;  /* 0x0000001fff037819 */ /* 0x000fe40000011400 */
[----:B------:R-:W-:-:S02]  /*12d0*/  CS2R R136, SRZ ;  /* 0x0000000000887805 */ /* 0x000fc4000001ff00 */
[----:B------:R-:W-:Y:S02]  /*12e0*/  MOV R176, RZ ;  /* 0x000000ff00b07202 */ /* 0x000fe40000000f00 */
[----:B------:R-:W-:Y:S02]  /*12f0*/  CS2R R174, SRZ ;  /* 0x0000000000ae7805 */ /* 0x000fe4000001ff00 */
[----:B------:R-:W-:Y:S01]  /*1300*/  LEA.HI R167, R3, R0, RZ, 0x6 ;  /* 0x0000000003a77211 */ /* 0x000fe200078f30ff */
[----:B------:R-:W-:Y:S01]  /*1310*/  IMAD.MOV.U32 R0, RZ, RZ, RZ ;  /* 0x000000ffff007224 */ /* 0x000fe200078e00ff */
[----:B------:R-:W-:Y:S01]  /*1320*/  CS2R R132, SRZ ;  /* 0x0000000000847805 */ /* 0x000fe2000001ff00 */
[----:B------:R-:W-:Y:S01]  /*1330*/  IMAD.MOV.U32 R3, RZ, RZ, RZ ;  /* 0x000000ffff037224 */ /* 0x000fe200078e00ff */
[----:B------:R-:W-:Y:S02]  /*1340*/  CS2R R172, SRZ ;  /* 0x0000000000ac7805 */ /* 0x000fe4000001ff00 */
[----:B------:R-:W-:-:S02]  /*1350*/  CS2R R128, SRZ ;  /* 0x0000000000807805 */ /* 0x000fc4000001ff00 */
[----:B------:R-:W-:Y:S02]  /*1360*/  CS2R R170, SRZ ;  /* 0x0000000000aa7805 */ /* 0x000fe4000001ff00 */
[----:B------:R-:W-:Y:S02]  /*1370*/  CS2R R124, SRZ ;  /* 0x00000000007c7805 */ /* 0x000fe4000001ff00 */
[----:B------:R-:W-:Y:S02]  /*1380*/  CS2R R168, SRZ ;  /* 0x0000000000a87805 */ /* 0x000fe4000001ff00 */
[----:B------:R-:W-:Y:S01]  /*1390*/  CS2R R120, SRZ ;  /* 0x0000000000787805 */ /* 0x000fe2000001ff00 */
[----:B------:R-:W-:Y:S01]  /*13a0*/  IMAD.MOV.U32 R166, RZ, RZ, RZ ;  /* 0x000000ffffa67224 */ /* 0x000fe200078e00ff */
[----:B------:R-:W-:Y:S02]  /*13b0*/  CS2R R116, SRZ ;  /* 0x0000000000747805 */ /* 0x000fe4000001ff00 */
[----:B------:R-:W-:-:S02]  /*13c0*/  CS2R R164, SRZ ;  /* 0x0000000000a47805 */ /* 0x000fc4000001ff00 */
[----:B------:R-:W-:Y:S02]  /*13d0*/  CS2R R162, SRZ ;  /* 0x0000000000a27805 */ /* 0x000fe4000001ff00 */
[----:B------:R-:W-:Y:S02]  /*13e0*/  CS2R R112, SRZ ;  /* 0x0000000000707805 */ /* 0x000fe4000001ff00 */
[----:B------:R-:W-:Y:S02]  /*13f0*/  CS2R R160, SRZ ;  /* 0x0000000000a07805 */ /* 0x000fe4000001ff00 */
[----:B------:R-:W-:Y:S02]  /*1400*/  CS2R R108, SRZ ;  /* 0x00000000006c7805 */ /* 0x000fe4000001ff00 */
        /* <DEDUP_REMOVED lines=36> */
[----:B------:R-:W-:Y:S01]  /*1650*/  CS2R R38, SRZ ;  /* 0x0000000000267805 */ /* 0x000fe2000001ff00 */
[----:B------:R-:W-:Y:S01]  /*1660*/  IMAD.MOV.U32 R153, RZ, RZ, RZ ;  /* 0x000000ffff997224 */ /* 0x000fe200078e00ff */
[----:B------:R-:W-:-:S02]  /*1670*/  CS2R R34, SRZ ;  /* 0x0000000000227805 */ /* 0x000fc4000001ff00 */
[----:B------:R-:W-:Y:S01]  /*1680*/  CS2R R10, SRZ ;  /* 0x00000000000a7805 */ /* 0x000fe2000001ff00 */
[----:B------:R-:W-:Y:S01]  /*1690*/  IMAD.MOV.U32 R12, RZ, RZ, RZ ;  /* 0x000000ffff0c7224 */ /* 0x000fe200078e00ff */
[----:B0-----:R-:W-:Y:S02]  /*16a0*/  CS2R R8, SRZ ;  /* 0x0000000000087805 */ /* 0x001fe4000001ff00 */
[----:B------:R-:W-:Y:S01]  /*16b0*/  SHF.R.S32.HI R167, RZ, 0x6, R167 ;  /* 0x00000006ffa77819 */ /* 0x000fe200000114a7 */
[----:B------:R-:W-:Y:S06]  /*16c0*/  @!P0 BRA `(.L_x_257) ;  /* 0x0000001800508947 */ /* 0x000fec0003800000 */
[----:B------:R-:W-:Y:S02]  /*16d0*/  ISETP.GE.AND P1, PT, R152, 0x1, PT ;  /* 0x000000019800780c */ /* 0x000fe40003f26270 */
[----:B------:R-:W-:-:S11]  /*16e0*/  PLOP3.LUT P0, PT, PT, PT, PT, 0x80, 0x0 ;  /* 0x000000000000781c */ /* 0x000fd60003f0f070 */
[----:B------:R-:W-:Y:S05]  /*16f0*/  @!P1 BRA `(.L_x_258) ;  /* 0x0000005800c09947 */ /* 0x000fea0003800000 */
[----:B------:R-:W0:Y:S01]  /*1700*/  SHFL.IDX PT, R0, R188, RZ, 0x1f ;  /* 0x00001fffbc007589 */ /* 0x000e2200000e0000 */
[----:B------:R-:W-:-:S06]  /*1710*/  UISETP.NE.AND UP0, UPT, UR43, 0x3, UPT ;  /* 0x000000032b00788c */ /* 0x000fcc000bf05270 */
[----:B------:R-:W-:Y:S02]  /*1720*/  PLOP3.LUT P0, PT, PT, PT, UP0, 0x80, 0x0 ;  /* 0x000000000000781c */ /* 0x000fe40003f0f008 */
[----:B0-----:R-:W-:-:S13]  /*1730*/  R2UR UR4, R0 ;  /* 0x00000000000472ca */ /* 0x001fda00000e0000 */
        /* <DEDUP_REMOVED lines=10> */
.L_x_259:
[----:B------:R-:W-:Y:S01]  /*17e0*/  ULEA UR16, UR41, UR42, 0x3 ;  /* 0x0000002a29107291 */ /* 0x000fe2000f8e183f */
[----:B------:R-:W-:-:S04]  /*17f0*/  MOV R0, UR40 ;  /* 0x0000002800007c02 */ /* 0x000fc80008000f00 */
[----:B------:R-:W-:-:S04]  /*1800*/  SHF.L.U32 R0, R0, 0x1f, RZ ;  /* 0x0000001f00007819 */ /* 0x000fc800000006ff */
[----:B------:R-:W0:Y:S02]  /*1810*/  SYNCS.PHASECHK.TRANS64.TRYWAIT P0, [UR16+0x28c50], R0 ;  /* 0x028c5000ff0075a7 */ /* 0x000e240008000150 */
[----:B0-----:R-:W-:Y:S05]  /*1820*/  @!P0 BRA `(.L_x_260) ;  /* 0x000000cc00988947 */ /* 0x001fea0003800000 */
.L_x_383:
[----:B------:R-:W-:Y:S01]  /*1830*/  BAR.SYNC.DEFER_BLOCKING 0xe, 0x100 ;  /* 0x0384000000007b1d */ /* 0x000fe20000010000 */
[----:B------:R-:W-:Y:S01]  /*1840*/  UIADD3 UR4, UR42, 0x26800, URZ ;  /* 0x000268002a047890 */ /* 0x000fe2000fffe03f */
[----:B0-----:R-:W-:Y:S01]  /*1850*/  IMAD.U32 R0, RZ, RZ, UR16 ;  /* 0x00000010ff007e24 */ /* 0x001fe2000f8e00ff */
[----:B------:R-:W-:Y:S02]  /*1860*/  ULEA UR12, UR41, UR20, 0xc ;  /* 0x00000014290c7291 */ /* 0x000fe4000f8e603f */
[----:B------:R-:W-:Y:S01]  /*1870*/  USHF.R.U32.HI UR4, URZ, 0x4, UR4 ;  /* 0x000000043f047899 */ /* 0x000fe20008011604 */
[----:B------:R-:W-:Y:S01]  /*1880*/  UMOV UR7, 0x40000040 ;  /* 0x4000004000077882 */ /* 0x000fe20000000000 */
[----:B------:R-:W-:Y:S02]  /*1890*/  UMOV UR5, 0x40000040 ;  /* 0x4000004000057882 */ /* 0x000fe40000000000 */
[----:B------:R-:W-:Y:S01]  /*18a0*/  ULOP3.LUT UR4, UR4, 0x3fff, URZ, 0xc0, !UPT ;  /* 0x00003fff04047892 */ /* 0x000fe2000f8ec03f */
[----:B------:R-:W0:Y:S01]  /*18b0*/  S2R R3, SR_TID.X ;  /* 0x0000000000037919 */ /* 0x000e220000002100 */
        /* <DEDUP_REMOVED lines=9> */
[----:B------:R-:W-:-:S06]  /*1950*/  WARPGROUP.ARRIVE ;  /* 0x00000000000079c5 */ /* 0x000fcc0000000000 */
[----:B------:R-:W-:Y:S01]  /*1960*/  HGMMA.64x256x16.F32 R24, gdesc[UR4].tnspB, RZ, !UPT, gsb0 ;  /* 0x43e00000041879f0 */ /* 0x000fe2000c0008ff */
[----:B------:R-:W-:Y:S02]  /*1970*/  UIADD3 UR6, UR12, 0x80, URZ ;  /* 0x000000800c067890 */ /* 0x000fe4000fffe03f */
[----:B------:R-:W-:Y:S01]  /*1980*/  UIADD3 UR4, UR13, 0x2, URZ ;  /* 0x000000020d047890 */ /* 0x000fe2000fffe03f */
[----:B------:R-:W-:Y:S01]  /*1990*/  UMOV UR7, 0x40000040 ;  /* 0x4000004000077882 */ /* 0x000fe20000000000 */
[----:B------:R-:W-:Y:S01]  /*19a0*/  UMOV UR5, 0x40000040 ;  /* 0x4000004000057882 */ /* 0x000fe20000000000 */
[----:B------:R-:W-:-:S03]  /*19b0*/  UIADD3 UR12, UR13, 0x6, URZ ;  /* 0x000000060d0c7890 */ /* 0x000fc6000fffe03f */
[----:B------:R-:W-:Y:S01]  /*19c0*/  UMOV UR13, 0x40000040 ;  /* 0x40000040000d7882 */ /* 0x000fe20000000000 */
[----:B0-----:R-:W-:-:S04]  /*19d0*/  LOP3.LUT R3, R3, 0x7f, RZ, 0xc0, !PT ;  /* 0x0000007f03037812 */ /* 0x001fc800078ec0ff */
[----:B------:R-:W-:-:S13]  /*19e0*/  ISETP.NE.AND P0, PT, R3, RZ, PT ;  /* 0x000000ff0300720c */ /* 0x000fda0003f05270 */
        /* <DEDUP_REMOVED lines=16> */
[----:B------:R-:W-:-:S13]  /*1af0*/  ISETP.GE.AND P0, PT, R152, 0x41, PT ;  /* 0x000000419800780c */ /* 0x000fda0003f06270 */
[----:B0-----:R-:W-:Y:S05]  /*1b00*/  @!P0 BRA `(.L_x_261) ;  /* 0x0000000c00008947 */ /* 0x001fea0003800000 */
[----:B------:R-:W-:-:S07]  /*1b10*/  VIADD R167, R167, 0xfffffffe ;  /* 0xfffffffea7a77836 */ /* 0x000fce0000000000 */
.L_x_266:
[----:B------:R-:W-:Y:S01]  /*1b20*/  BAR.SYNC.DEFER_BLOCKING 0xe, 0x100 ;  /* 0x0384000000007b1d */ /* 0x000fe20000010000 */
[----:B------:R-:W-:Y:S01]  /*1b30*/  MOV R3, UR41 ;  /* 0x0000002900037c02 */ /* 0x000fe20008000f00 */
[----:B------:R-:W-:Y:S01]  /*1b40*/  UISETP.NE.AND UP1, UPT, UR43, 0x3, UPT ;  /* 0x000000032b00788c */ /* 0x000fe2000bf25270 */
[C---:B------:R-:W-:Y:S01]  /*1b50*/  ISETP.GT.AND P1, PT, R167.reuse, RZ, PT ;  /* 0x000000ffa700720c */ /* 0x040fe20003f24270 */
[----:B------:R-:W-:Y:S01]  /*1b60*/  UIADD3 UR41, UR41, 0x1, URZ ;  /* 0x0000000129297890 */ /* 0x000fe2000fffe03f */
[----:B------:R-:W-:Y:S02]  /*1b70*/  VIADD R167, R167, 0xffffffff ;  /* 0xffffffffa7a77836 */ /* 0x000fe40000000000 */
[----:B0-----:R-:W-:Y:S01]  /*1b80*/  IMAD R0, R3, 0x40, R16 ;  /* 0x0000004003007824 */ /* 0x001fe200078e0210 */
[----:B------:R-:W-:Y:S01]  /*1b90*/  PLOP3.LUT P2, PT, PT, PT, UP1, 0x80, 0x0 ;  /* 0x000000000000781c */ /* 0x000fe20003f4f018 */
[----:B------:R-:W-:-:S03]  /*1ba0*/  UISETP.NE.AND UP0, UPT, UR41, 0x2, UPT ;  /* 0x000000022900788c */ /* 0x000fc6000bf05270 */
[----:B------:R-:W-:Y:S01]  /*1bb0*/  LEA R0, R0, UR42, 0x2 ;  /* 0x0000002a00007c11 */ /* 0x000fe2000f8e10ff */
[----:B------:R-:W-:Y:S02]  /*1bc0*/  USEL UR6, URZ, 0x1, UP0 ;  /* 0x000000013f067887 */ /* 0x000fe40008000000 */
[----:B------:R-:W-:Y:S02]  /*1bd0*/  USEL UR41, UR41, URZ, UP0 ;  /* 0x0000003f29297287 */ /* 0x000fe40008000000 */
[----:B------:R-:W-:Y:S01]  /*1be0*/  ULOP3.LUT UR40, UR40, UR6, URZ, 0x3c, !UPT ;  /* 0x0000000628287292 */ /* 0x000fe2000f8e3c3f */
[----:B------:R-:W0:Y:S04]  /*1bf0*/  LDS R3, [R0+0x28800] ;  /* 0x0288000000037984 */ /* 0x000e280000000800 */
[----:B------:R-:W1:Y:S01]  /*1c00*/  LDS R4, [R0+0x28820] ;  /* 0x0288200000047984 */ /* 0x000e620000000800 */
[-C--:B0-----:R-:W-:Y:S01]  /*1c10*/  FMUL.FTZ R24, R24, R3.reuse ;  /* 0x0000000318187220 */ /* 0x081fe20000410000 */
        /* <DEDUP_REMOVED lines=129> */
.L_x_262:
[----:B------:R-:W-:Y:S01]  /*2430*/  ULEA UR6, UR41, UR42, 0x3 ;  /* 0x0000002a29067291 */ /* 0x000fe2000f8e183f */
[----:B------:R-:W-:-:S05]  /*2440*/  IMAD.U32 R0, RZ, RZ, UR40 ;  /* 0x00000028ff007e24 */ /* 0x000fca000f8e00ff */
[----:B------:R-:W-:-:S04]  /*2450*/  SHF.L.U32 R0, R0, 0x1f, RZ ;  /* 0x0000001f00007819 */ /* 0x000fc800000006ff */
[----:B------:R0:W1:Y:S01]  /*2460*/  SYNCS.PHASECHK.TRANS64.TRYWAIT P0, [UR6+0x28c50], R0 ;  /* 0x028c5000ff0075a7 */ /* 0x0000620008000146 */
[----:B------:R-:W-:Y:S05]  /*2470*/  @!P2 BRA `(.L_x_263) ;  /* 0x000000000004a947 */ /* 0x000fea0003800000 */
[----:B------:R-:W-:Y:S01]  /*2480*/  BPT.TRAP 0x1 ;  /* 0x000000040000795c */ /* 0x000fe20000300000 */
.L_x_263:
[----:B-1----:R-:W-:Y:S05]  /*2490*/  @P0 BRA `(.L_x_264) ;  /* 0x0000000000080947 */ /* 0x002fea0003800000 */
[----:B------:R-:W1:Y:S02]  /*24a0*/  SYNCS.PHASECHK.TRANS64.TRYWAIT P0, [UR6+0x28c50], R0 ;  /* 0x028c5000ff0075a7 */ /* 0x000e640008000146 */
[----:B-1----:R-:W-:Y:S05]  /*24b0*/  @!P0 BRA `(.L_x_265) ;  /* 0x000000c0008c8947 */ /* 0x002fea0003800000 */
.L_x_264:
[----:B------:R-:W-:Y:S01]  /*24c0*/  UIADD3 UR6, UR42, 0x26800, URZ ;  /* 0x000268002a067890 */ /* 0x000fe2000fffe03f */
[----:B------:R-:W-:Y:S01]  /*24d0*/  WARPGROUP.ARRIVE ;  /* 0x00000000000079c5 */ /* 0x000fe20000000000 */
[----:B------:R-:W-:-:S05]  /*24e0*/  ULEA UR18, UR41, UR20, 0xc ;  /* 0x0000001429127291 */ /* 0x000fca000f8e603f */
[----:B-1----:R-:W1:Y:S01]  /*24f0*/  S2R R3, SR_TID.X ;  /* 0x0000000000037919 */ /* 0x002e620000002100 */
[----:B------:R-:W-:Y:S01]  /*2500*/  USHF.R.U32.HI UR6, URZ, 0x4, UR6 ;  /* 0x000000043f067899 */ /* 0x000fe20008011606 */
[----:B0-----:R-:W-:Y:S01]  /*2510*/  MOV R0, UR41 ;  /* 0x0000002900007c02 */ /* 0x001fe20008000f00 */
        /* <DEDUP_REMOVED lines=11> */
[----:B-1----:R-:W-:-:S04]  /*25d0*/  LOP3.LUT R3, R3, 0x7f, RZ, 0xc0, !PT ;  /* 0x0000007f03037812 */ /* 0x002fc800078ec0ff */
        /* <DEDUP_REMOVED lines=19> */
.L_x_261:
[----:B------:R-:W-:Y:S01]  /*2710*/  BAR.SYNC.DEFER_BLOCKING 0xe, 0x100 ;  /* 0x0384000000007b1d */ /* 0x000fe20000010000 */
[----:B------:R-:W-:Y:S01]  /*2720*/  IMAD.U32 R3, RZ, RZ, UR41 ;  /* 0x00000029ff037e24 */ /* 0x000fe2000f8e00ff */
[----:B------:R-:W-:Y:S01]  /*2730*/  UIADD3 UR41, UR41, 0x1, URZ ;  /* 0x0000000129297890 */ /* 0x000fe2000fffe03f */
[----:B------:R-:W-:Y:S02]  /*2740*/  PLOP3.LUT P0, PT, PT, PT, PT, 0x8, 0x0 ;  /* 0x000000000000781c */ /* 0x000fe40003f0e170 */
[----:B0-----:R-:W-:Y:S01]  /*2750*/  IMAD R0, R3, 0x40, R16 ;  /* 0x0000004003007824 */ /* 0x001fe200078e0210 */
[----:B------:R-:W-:-:S04]  /*2760*/  UISETP.NE.AND UP0, UPT, UR41, 0x2, UPT ;  /* 0x000000022900788c */ /* 0x000fc8000bf05270 */
[----:B------:R-:W-:Y:S01]  /*2770*/  LEA R3, R0, UR42, 0x2 ;  /* 0x0000002a00037c11 */ /* 0x000fe2000f8e10ff */
[----:B------:R-:W-:Y:S02]  /*2780*/  USEL UR4, URZ, 0x1, UP0 ;  /* 0x000000013f047887 */ /* 0x000fe40008000000 */
[----:B------:R-:W-:Y:S02]  /*2790*/  USEL UR41, UR41, URZ, UP0 ;  /* 0x0000003f29297287 */ /* 0x000fe40008000000 */
[----:B------:R-:W-:Y:S01]  /*27a0*/  ULOP3.LUT UR40, UR40, UR4, URZ, 0x3c, !UPT ;  /* 0x0000000428287292 */ /* 0x000fe2000f8e3c3f */
[----:B------:R-:W0:Y:S04]  /*27b0*/  LDS R4, [R3+0x28800] ;  /* 0x0288000003047984 */ /* 0x000e280000000800 */
[----:B------:R1:W2:Y:S02]  /*27c0*/  LDS R0, [R3+0x28820] ;  /* 0x0288200003007984 */ /* 0x0002a40000000800 */
[----:B-1----:R-:W-:Y:S01]  /*27d0*/  MOV R3, RZ ;  /* 0x000000ff00037202 */ /* 0x002fe20000000f00 */
[-C--:B0-----:R-:W-:Y:S01]  /*27e0*/  FMUL.FTZ R161, R32, R4.reuse ;  /* 0x0000000420a17220 */ /* 0x081fe20000410000 */
        /* <DEDUP_REMOVED lines=127> */
[----:B------:R-:W-:Y:S01]  /*2fe0*/  IMAD.MOV.U32 R0, RZ, RZ, RZ ;  /* 0x000000ffff007224 */ /* 0x000fe200078e00ff */
[----:B------:R-:W-:Y:S06]  /*2ff0*/  BAR.ARV 0xf, 0x100 ;  /* 0x03c4000000007b1d */ /* 0x000fec0000002000 */
[----:B------:R-:W-:Y:S05]  /*3000*/  BRA `(.L_x_258) ;  /* 0x00000040007c7947 */ /* 0x000fea0003800000 */
.L_x_257:
[----:B------:R-:W-:Y:S02]  /*3010*/  ISETP.GE.AND P1, PT, R152, 0x1, PT ;  /* 0x000000019800780c */ /* 0x000fe40003f26270 */
[----:B------:R-:W-:-:S11]  /*3020*/  PLOP3.LUT P0, PT, PT, PT, PT, 0x80, 0x0 ;  /* 0x000000000000781c */ /* 0x000fd60003f0f070 */
[----:B------:R-:W-:Y:S05]  /*3030*/  @!P1 BRA `(.L_x_258) ;  /* 0x0000004000709947 */ /* 0x000fea0003800000 */
[----:B------:R-:W0:Y:S02]  /*3040*/  SHFL.IDX PT, R0, R188, RZ, 0x1f ;  /* 0x00001fffbc007589 */ /* 0x000e2400000e0000 */
[----:B0-----:R-:W-:-:S13]  /*3050*/  R2UR UR4, R0 ;  /* 0x00000000000472ca */ /* 0x001fda00000e0000 */
        /* <DEDUP_REMOVED lines=15> */
[----:B------:R0:W1:Y:S01]  /*3150*/  LDC.64 R14, c[0x4][R0] ;  /* 0x01000000000e7b82 */ /* 0x0000620000000a00 */
[----:B------:R-:W-:Y:S01]  /*3160*/  IMAD.U32 R5, RZ, RZ, UR5 ;  /* 0x00000005ff057e24 */ /* 0x000fe2000f8e00ff */
[----:B------:R-:W-:Y:S01]  /*3170*/  ULDC.64 UR4, c[0x4][0x90] ;  /* 0x0100240000047ab9 */ /* 0x000fe20000000a00 */
[----:B------:R-:W-:Y:S01]  /*3180*/  IMAD.U32 R10, RZ, RZ, UR6 ;  /* 0x00000006ff0a7e24 */ /* 0x000fe2000f8e00ff */
[----:B------:R-:W-:Y:S01]  /*3190*/  MOV R6, UR4 ;  /* 0x0000000400067c02 */ /* 0x000fe20008000f00 */
[----:B------:R-:W-:Y:S01]  /*31a0*/  IMAD.U32 R7, RZ, RZ, UR5 ;  /* 0x00000005ff077e24 */ /* 0x000fe2000f8e00ff */
[----:B------:R-:W-:Y:S01]  /*31b0*/  MOV R8, 0x70 ;  /* 0x0000007000087802 */ /* 0x000fe20000000f00 */
[----:B------:R-:W-:-:S02]  /*31c0*/  IMAD.U32 R11, RZ, RZ, UR7 ;  /* 0x00000007ff0b7e24 */ /* 0x000fc4000f8e00ff */
[----:B------:R-:W-:Y:S02]  /*31d0*/  IMAD.MOV.U32 R12, RZ, RZ, 0x1 ;  /* 0x00000001ff0c7424 */ /* 0x000fe400078e00ff */
[----:B0-----:R-:W-:-:S07]  /*31e0*/  IMAD.MOV.U32 R13, RZ, RZ, RZ ;  /* 0x000000ffff0d7224 */ /* 0x001fce00078e00ff */
[----:B------:R-:W-:-:S07]  /*31f0*/  LEPC R20, `(.L_x_267) ;  /* 0x000000001014794e */ /* 0x000fce0000000000 */
[----:B-1----:R-:W-:Y:S05]  /*3200*/  CALL.ABS.NOINC R14 ;  /* 0x000000000e007343 */ /* 0x002fea0003c00000 */
.L_x_267:
[----:B------:R-:W-:Y:S01]  /*3210*/  ULEA.HI UR4, UR37, UR37, URZ, 0x1 ;  /* 0x0000002525047291 */ /* 0x000fe2000f8f083f */
[----:B------:R-:W-:-:S03]  /*3220*/  MOV R3, UR43 ;  /* 0x0000002b00037c02 */ /* 0x000fc60008000f00 */
[----:B------:R-:W-:Y:S01]  /*3230*/  ULOP3.LUT UR4, UR4, 0xfffffffe, URZ, 0xc0, !UPT ;  /* 0xfffffffe04047892 */ /* 0x000fe2000f8ec03f */
[----:B------:R-:W-:-:S03]  /*3240*/  ISETP.NE.AND P0, PT, R3, 0x3, PT ;  /* 0x000000030300780c */ /* 0x000fc60003f05270 */
[----:B------:R-:W-:-:S06]  /*3250*/  UIADD3 UR4, UR37, -UR4, URZ ;  /* 0x8000000425047290 */ /* 0x000fcc000fffe03f */
[----:B------:R-:W-:-:S05]  /*3260*/  IMAD.U32 R0, RZ, RZ, UR4 ;  /* 0x00000004ff007e24 */ /* 0x000fca000f8e00ff */
[----:B------:R-:W-:-:S04]  /*3270*/  SHF.L.U32 R0, R0, 0x1f, RZ ;  /* 0x0000001f00007819 */ /* 0x000fc800000006ff */
[----:B------:R-:W0:Y:S02]  /*3280*/  SYNCS.PHASECHK.TRANS64.TRYWAIT P1, [UR42+0x28c00], R0 ;  /* 0x028c0000ff0075a7 */ /* 0x000e24000802016a */
[----:B0-----:R-:W-:Y:S05]  /*3290*/  @!P1 BRA `(.L_x_268) ;  /* 0x000000b4002c9947 */ /* 0x001fea0003800000 */
.L_x_384:
[----:B------:R-:W-:Y:S05]  /*32a0*/  @!P0 BRA `(.L_x_269) ;  /* 0x0000000000048947 */ /* 0x000fea0003800000 */
[----:B------:R-:W-:Y:S01]  /*32b0*/  BPT.TRAP 0x1 ;  /* 0x000000040000795c */ /* 0x000fe20000300000 */
.L_x_269:
[----:B------:R-:W-:Y:S02]  /*32c0*/  IMAD.U32 R7, RZ, RZ, UR41 ;  /* 0x00000029ff077e24 */ /* 0x000fe4000f8e00ff */
[----:B------:R-:W-:-:S03]  /*32d0*/  IMAD.U32 R8, RZ, RZ, UR40 ;  /* 0x00000028ff087e24 */ /* 0x000fc6000f8e00ff */
[----:B------:R-:W-:Y:S02]  /*32e0*/  LEA R7, R7, UR42, 0x3 ;  /* 0x0000002a07077c11 */ /* 0x000fe4000f8e18ff */
[----:B------:R-:W-:-:S04]  /*32f0*/  SHF.L.U32 R8, R8, 0x1f, RZ ;  /* 0x0000001f08087819 */ /* 0x000fc800000006ff */
[----:B------:R1:W2:Y:S01]  /*3300*/  SYNCS.PHASECHK.TRANS64.TRYWAIT P1, [R7+URZ+0x28c30], R8 ;  /* 0x028c3008070075a7 */ /* 0x0002a2000802017f */
[----:B------:R-:W-:Y:S05]  /*3310*/  @!P0 BRA `(.L_x_270) ;  /* 0x0000000000048947 */ /* 0x000fea0003800000 */
[----:B------:R-:W-:Y:S01]  /*3320*/  BPT.TRAP 0x1 ;  /* 0x000000040000795c */ /* 0x000fe20000300000 */
.L_x_270:
[----:B--2---:R-:W-:Y:S05]  /*3330*/  @P1 BRA `(.L_x_271) ;  /* 0x0000000000081947 */ /* 0x004fea0003800000 */
[----:B------:R-:W2:Y:S02]  /*3340*/  SYNCS.PHASECHK.TRANS64.TRYWAIT P1, [R7+URZ+0x28c30], R8 ;  /* 0x028c3008070075a7 */ /* 0x000ea4000802017f */
[----:B--2---:R-:W-:Y:S05]  /*3350*/  @!P1 BRA `(.L_x_272) ;  /* 0x000000b400149947 */ /* 0x004fea0003800000 */
.L_x_271:
[----:B0-----:R-:W0:Y:S01]  /*3360*/  S2R R0, SR_TID.X ;  /* 0x0000000000007919 */ /* 0x001e220000002100 */
[----:B------:R-:W-:-:S04]  /*3370*/  UIADD3 UR4, UR42, 0x22400, URZ ;  /* 0x000224002a047890 */ /* 0x000fc8000fffe03f */
[----:B------:R-:W-:-:S04]  /*3380*/  USHF.R.U32.HI UR4, URZ, 0x4, UR4 ;  /* 0x000000043f047899 */ /* 0x000fc80008011604 */
[----:B------:R-:W-:Y:S01]  /*3390*/  ULOP3.LUT UR4, UR4, 0x3fff, URZ, 0xc0, !UPT ;  /* 0x00003fff04047892 */ /* 0x000fe2000f8ec03f */
[----:B0-----:R-:W-:-:S05]  /*33a0*/  LOP3.LUT R3, R0, 0x7f, RZ, 0xc0, !PT ;  /* 0x0000007f00037812 */ /* 0x001fca00078ec0ff */
[----:B------:R-:W-:Y:S01]  /*33b0*/  IMAD.U32 R0, RZ, RZ, UR4 ;  /* 0x00000004ff007e24 */ /* 0x000fe2000f8e00ff */
[----:B------:R-:W-:Y:S05]  /*33c0*/  WARPSYNC.ALL ;  /* 0x0000000000007948 */ /* 0x000fea0003800000 */
[----:B------:R-:W-:Y:S02]  /*33d0*/  ISETP.NE.AND P1, PT, R3, RZ, PT ;  /* 0x000000ff0300720c */ /* 0x000fe40003f25270 */
[----:B------:R-:W-:-:S04]  /*33e0*/  LOP3.LUT R0, R0, 0x10000, RZ, 0xfc, !PT ;  /* 0x0001000000007812 */ /* 0x000fc800078efcff */
[----:B------:R-:W-:Y:S01]  /*33f0*/  R2UR UR12, R0 ;  /* 0x00000000000c72ca */ /* 0x000fe200000e0000 */
[----:B------:R-:W-:Y:S01]  /*3400*/  UIADD3 UR4, UR42, 0x20400, URZ ;  /* 0x000204002a047890 */ /* 0x000fe2000fffe03f */
[----:B------:R-:W-:Y:S01]  /*3410*/  WARPGROUP.ARRIVE ;  /* 0x00000000000079c5 */ /* 0x000fe20000000000 */
[----:B------:R-:W-:Y:S01]  /*3420*/  UMOV UR7, 0x40000040 ;  /* 0x4000004000077882 */ /* 0x000fe20000000000 */
[----:B------:R-:W-:Y:S01]  /*3430*/  UMOV UR5, 0x40000040 ;  /* 0x4000004000057882 */ /* 0x000fe20000000000 */
[----:B------:R-:W-:Y:S01]  /*3440*/  USHF.R.U32.HI UR4, URZ, 0x4, UR4 ;  /* 0x000000043f047899 */ /* 0x000fe20008011604 */
[----:B------:R-:W-:Y:S01]  /*3450*/  IMAD R4, R167, -0x40, R152 ;  /* 0xffffffc0a7047824 */ /* 0x000fe200078e0298 */
[----:B------:R-:W-:Y:S01]  /*3460*/  UMOV UR11, 0x40000040 ;  /* 0x40000040000b7882 */ /* 0x000fe20000000000 */
[----:B------:R-:W-:Y:S01]  /*3470*/  UMOV UR9, 0x40000040 ;  /* 0x4000004000097882 */ /* 0x000fe20000000000 */
[----:B------:R-:W-:Y:S01]  /*3480*/  ULOP3.LUT UR4, UR4, 0x3fff, URZ, 0xc0, !UPT ;  /* 0x00003fff04047892 */ /* 0x000fe2000f8ec03f */
[----:B------:R-:W-:Y:S01]  /*3490*/  UMOV UR15, 0x40000040 ;  /* 0x40000040000f7882 */ /* 0x000fe20000000000 */
[----:B------:R-:W-:-:S02]  /*34a0*/  IADD3 R4, -R17, 0x40, R4 ;  /* 0x0000004011047810 */ /* 0x000fc40007ffe104 */
[----:B------:R-:W-:Y:S02]  /*34b0*/  ULEA UR12, UR41, UR12, 0x9 ;  /* 0x0000000c290c7291 */ /* 0x000fe4000f8e483f */
[----:B------:R-:W-:Y:S01]  /*34c0*/  ULOP3.LUT UR13, UR4, 0x10000, URZ, 0xfc, !UPT ;  /* 0x00010000040d7892 */ /* 0x000fe2000f8efc3f */
[C---:B------:R-:W-:Y:S01]  /*34d0*/  ISETP.GT.AND P3, PT, R4.reuse, RZ, PT ;  /* 0x000000ff0400720c */ /* 0x040fe20003f64270 */
[----:B------:R-:W-:Y:S01]  /*34e0*/  UIADD3 UR10, UR12, 0x4, URZ ;  /* 0x000000040c0a7890 */ /* 0x000fe2000fffe03f */
[C---:B------:R-:W-:Y:S01]  /*34f0*/  ISETP.GT.AND P6, PT, R4.reuse, 0x1, PT ;  /* 0x000000010400780c */ /* 0x040fe20003fc4270 */
[----:B------:R-:W-:Y:S01]  /*3500*/  UIADD3 UR8, UR13, 0x4, URZ ;  /* 0x000000040d087890 */ /* 0x000fe2000fffe03f */
[C---:B------:R-:W-:Y:S01]  /*3510*/  ISETP.GT.AND P5, PT, R4.reuse, 0x8, PT ;  /* 0x000000080400780c */ /* 0x040fe20003fa4270 */
[----:B------:R-:W-:Y:S01]  /*3520*/  UMOV UR6, UR12 ;  /* 0x0000000c00067c82 */ /* 0x000fe20008000000 */
[----:B------:R-:W-:Y:S01]  /*3530*/  UMOV UR4, UR13 ;  /* 0x0000000d00047c82 */ /* 0x000fe20008000000 */
[----:B------:R-:W-:Y:S01]  /*3540*/  UIADD3 UR14, UR12, 0x6, URZ ;  /* 0x000000060c0e7890 */ /* 0x000fe2000fffe03f */
[----:B------:R-:W-:Y:S01]  /*3550*/  HGMMA.64x64x16.F32 R24, gdesc[UR4], RZ, !UPT, gsb0 ;  /* 0x00e00000041879f0 */ /* 0x000fe2000c0008ff */
[----:B------:R-:W-:Y:S01]  /*3560*/  UIADD3 UR6, UR12, 0x2, URZ ;  /* 0x000000020c067890 */ /* 0x000fe2000fffe03f */
[C---:B------:R-:W-:Y:S01]  /*3570*/  ISETP.GT.AND P4, PT, R4.reuse, 0x9, PT ;  /* 0x000000090400780c */ /* 0x040fe20003f84270 */
[----:B------:R-:W-:Y:S01]  /*3580*/  UIADD3 UR4, UR13, 0x2, URZ ;  /* 0x000000020d047890 */ /* 0x000fe2000fffe03f */
[----:B------:R-:W-:Y:S01]  /*3590*/  ISETP.GT.AND P2, PT, R4, 0x10, PT ;  /* 0x000000100400780c */ /* 0x000fe20003f44270 */
[----:B------:R-:W-:Y:S01]  /*35a0*/  UMOV UR7, 0x40000040 ;  /* 0x4000004000077882 */ /* 0x000fe20000000000 */
[----:B------:R-:W-:Y:S01]  /*35b0*/  UMOV UR5, 0x40000040 ;  /* 0x4000004000057882 */ /* 0x000fe20000000000 */
[----:B------:R-:W-:Y:S01]  /*35c0*/  UIADD3 UR12, UR13, 0x6, URZ ;  /* 0x000000060d0c7890 */ /* 0x000fe2000fffe03f */
[----:B------:R-:W-:-:S02]  /*35d0*/  ULDC UR20, c[0x0][0x988] ;  /* 0x0002620000147ab9 */ /* 0x000fc40000000800 */
[----:B------:R-:W-:Y:S01]  /*35e0*/  UMOV UR13, 0x40000040 ;  /* 0x40000040000d7882 */ /* 0x000fe20000000000 */
[----:B------:R-:W-:Y:S02]  /*35f0*/  WARPGROUP.DEPBAR.LE gsb0, 0x0 ;  /* 0x00008000000079c5 */ /* 0x000fe40000010000 */
[----:B------:R-:W-:-:S06]  /*3600*/  WARPGROUP.ARRIVE ;  /* 0x00000000000079c5 */ /* 0x000fcc0000000000 */
[----:B------:R-:W-:Y:S01]  /*3610*/  HGMMA.64x64x16.F32 R24, gdesc[UR4], R24, gsb0 ;  /* 0x00e00000041879f0 */ /* 0x000fe20008000818 */
[----:B------:R-:W-:Y:S02]  /*3620*/  ULDC UR6, c[0x0][0x9d8] ;  /* 0x0002760000067ab9 */ /* 0x000fe40000000800 */
        /* <DEDUP_REMOVED lines=13> */
[----:B------:R-:W0:Y:S01]  /*3700*/  MUFU.TANH R24, R24 ;  /* 0x0000001800187308 */ /* 0x000e220000002400 */
        /* <DEDUP_REMOVED lines=16> */
[----:B0-----:R-:W-:Y:S01]  /*3810*/  FSEL R24, R24, -INF , P3 ;  /* 0xff80000018187808 */ /* 0x001fe20001800000 */
[----:B------:R-:W-:Y:S01]  /*3820*/  FMUL.FTZ R42, R42, UR6 ;  /* 0x000000062a2a7c20 */ /* 0x000fe20008410000 */
[----:B------:R-:W-:Y:S01]  /*3830*/  FMUL.FTZ R48, R48, UR6 ;  /* 0x0000000630307c20 */ /* 0x000fe20008410000 */
[----:B------:R-:W-:Y:S01]  /*3840*/  FMUL.FTZ R43, R43, UR6 ;  /* 0x000000062b2b7c20 */ /* 0x000fe20008410000 */
[----:B------:R-:W-:Y:S01]  /*3850*/  FMUL.FTZ R49, R49, UR6 ;  /* 0x0000000631317c20 */ /* 0x000fe20008410000 */
[----:B------:R-:W-:Y:S01]  /*3860*/  FMUL.FTZ R46, R46, UR6 ;  /* 0x000000062e2e7c20 */ /* 0x000fe20008410000 */
[----:B------:R-:W-:Y:S01]  /*3870*/  FMUL.FTZ R52, R52, UR6 ;  /* 0x0000000634347c20 */ /* 0x000fe20008410000 */
[----:B------:R-:W0:Y:S01]  /*3880*/  MUFU.TANH R29, R29 ;  /* 0x0000001d001d7308 */ /* 0x000e220000002400 */
[----:B---3--:R-:W-:Y:S01]  /*3890*/  FSEL R25, R25, -INF , P6 ;  /* 0xff80000019197808 */ /* 0x008fe20003000000 */
[----:B------:R-:W-:Y:S01]  /*38a0*/  FMUL.FTZ R53, R53, UR6 ;  /* 0x0000000635357c20 */ /* 0x000fe20008410000 */
[----:B------:R-:W-:Y:S01]  /*38b0*/  FMUL.FTZ R47, R47, UR6 ;  /* 0x000000062f2f7c20 */ /* 0x000fe20008410000 */
[----:B------:R-:W-:Y:S01]  /*38c0*/  FMUL.FTZ R50, R50, UR6 ;  /* 0x0000000632327c20 */ /* 0x000fe20008410000 */
[----:B------:R-:W-:Y:S01]  /*38d0*/  FMNMX.FTZ R3, R24, R25, !PT ;  /* 0x0000001918037209 */ /* 0x000fe20007810000 */
[----:B------:R-:W-:Y:S01]  /*38e0*/  FMUL.FTZ R51, R51, UR6 ;  /* 0x0000000633337c20 */ /* 0x000fe20008410000 */
[----:B------:R-:W-:Y:S01]  /*38f0*/  FMUL.FTZ R54, R54, UR6 ;  /* 0x0000000636367c20 */ /* 0x000fe20008410000 */
[----:B------:R-:W3:Y:S01]  /*3900*/  MUFU.TANH R26, R26 ;  /* 0x0000001a001a7308 */ /* 0x000ee20000002400 */
[----:B----4-:R-:W-:Y:S01]  /*3910*/  FSEL R28, R28, -INF , P5 ;  /* 0xff8000001c1c7808 */ /* 0x010fe20002800000 */
[----:B------:R-:W-:-:S03]  /*3920*/  FMUL.FTZ R55, R55, UR6 ;  /* 0x0000000637377c20 */ /* 0x000fc60008410000 */
[----:B------:R-:W-:-:S03]  /*3930*/  FMNMX.FTZ R6, R28, R3, !PT ;  /* 0x000000031c067209 */ /* 0x000fc60007810000 */
[----:B------:R-:W4:Y:S01]  /*3940*/  MUFU.TANH R32, R32 ;  /* 0x0000002000207308 */ /* 0x000f220000002400 */
[----:B0-----:R-:W-:-:S04]  /*3950*/  FSEL R29, R29, -INF , P4 ;  /* 0xff8000001d1d7808 */ /* 0x001fc80002000000 */
[----:B------:R-:W-:-:S03]  /*3960*/  FMNMX.FTZ R3, R29, R6, !PT ;  /* 0x000000061d037209 */ /* 0x000fc60007810000 */
[----:B------:R-:W0:Y:S01]  /*3970*/  MUFU.TANH R27, R27 ;  /* 0x0000001b001b7308 */ /* 0x000e220000002400 */
[----:B---3--:R-:W-:Y:S02]  /*3980*/  FSEL R26, R26, -INF , P3 ;  /* 0xff8000001a1a7808 */ /* 0x008fe40001800000 */
[----:B------:R-:W-:-:S05]  /*3990*/  ISETP.GT.AND P3, PT, R4, 0x11, PT ;  /* 0x000000110400780c */ /* 0x000fca0003f64270 */
[----:B------:R-:W3:Y:S01]  /*39a0*/  MUFU.TANH R33, R33 ;  /* 0x0000002100217308 */ /* 0x000ee20000002400 */
[----:B----4-:R-:W-:-:S04]  /*39b0*/  FSEL R32, R32, -INF , P2 ;  /* 0xff80000020207808 */ /* 0x010fc80001000000 */
[----:B------:R-:W-:-:S03]  /*39c0*/  FMNMX.FTZ R6, R32, R3, !PT ;  /* 0x0000000320067209 */ /* 0x000fc60007810000 */
[----:B------:R-:W4:Y:S01]  /*39d0*/  MUFU.TANH R30, R30 ;  /* 0x0000001e001e7308 */ /* 0x000f220000002400 */
[----:B0-----:R-:W-:Y:S02]  /*39e0*/  FSEL R27, R27, -INF , P6 ;  /* 0xff8000001b1b7808 */ /* 0x001fe40003000000 */
[----:B------:R-:W-:-:S05]  /*39f0*/  ISETP.GT.AND P6, PT, R4, 0x18, PT ;  /* 0x000000180400780c */ /* 0x000fca0003fc4270 */
[----:B------:R-:W0:Y:S01]  /*3a00*/  MUFU.TANH R36, R36 ;  /* 0x0000002400247308 */ /* 0x000e220000002400 */
[----:B---3--:R-:W-:-:S04]  /*3a10*/  FSEL R33, R33, -INF , P3 ;  /* 0xff80000021217808 */ /* 0x008fc80001800000 */
[----:B------:R-:W-:-:S03]  /*3a20*/  FMNMX.FTZ R3, R33, R6, !PT ;  /* 0x0000000621037209 */ /* 0x000fc60007810000 */
[----:B------:R-:W3:Y:S01]  /*3a30*/  MUFU.TANH R31, R31 ;  /* 0x0000001f001f7308 */ /* 0x000ee20000002400 */
[----:B----4-:R-:W-:Y:S02]  /*3a40*/  FSEL R30, R30, -INF , P5 ;  /* 0xff8000001e1e7808 */ /* 0x010fe40002800000 */
[----:B------:R-:W-:-:S05]  /*3a50*/  ISETP.GT.AND P5, PT, R4, 0x19, PT ;  /* 0x000000190400780c */ /* 0x000fca0003fa4270 */
        /* <DEDUP_REMOVED lines=50> */
[----:B------:R-:W-:Y:S02]  /*3d80*/  FMNMX.FTZ R4, R52, R3, !PT ;  /* 0x0000000334047209 */ /* 0x000fe40007810000 */
[----:B------:R-:W-:Y:S01]  /*3d90*/  FMNMX.FTZ R3, R26, R27, !PT ;  /* 0x0000001b1a037209 */ /* 0x000fe20007810000 */
[----:B------:R-:W3:Y:S01]  /*3da0*/  MUFU.TANH R50, R50 ;  /* 0x0000003200327308 */ /* 0x000ee20000002400 */
[----:B----4-:R-:W-:-:S04]  /*3db0*/  FSEL R53, R53, -INF , P2 ;  /* 0xff80000035357808 */ /* 0x010fc80001000000 */
[----:B------:R-:W-:-:S03]  /*3dc0*/  FMNMX.FTZ R5, R53, R4, !PT ;  /* 0x0000000435057209 */ /* 0x000fc60007810000 */
[----:B------:R-:W4:Y:S01]  /*3dd0*/  MUFU.TANH R51, R51 ;  /* 0x0000003300337308 */ /* 0x000f220000002400 */
[----:B0-----:R-:W-:Y:S01]  /*3de0*/  FSEL R47, R47, -INF , P6 ;  /* 0xff8000002f2f7808 */ /* 0x001fe20003000000 */
[----:B------:R-:W0:Y:S06]  /*3df0*/  SHFL.BFLY PT, R4, R5, 0x2, 0x1f ;  /* 0x0c401f0005047f89 */ /* 0x000e2c00000e0000 */
[----:B------:R-:W5:Y:S01]  /*3e00*/  MUFU.TANH R54, R54 ;  /* 0x0000003600367308 */ /* 0x000f620000002400 */
[----:B---3--:R-:W-:-:S07]  /*3e10*/  FSEL R50, R50, -INF , P5 ;  /* 0xff80000032327808 */ /* 0x008fce0002800000 */
[----:B------:R-:W3:Y:S01]  /*3e20*/  MUFU.TANH R55, R55 ;  /* 0x0000003700377308 */ /* 0x000ee20000002400 */
[----:B----4-:R-:W-:Y:S02]  /*3e30*/  FSEL R51, R51, -INF , P4 ;  /* 0xff80000033337808 */ /* 0x010fe40002000000 */
[----:B-----5:R-:W-:Y:S02]  /*3e40*/  FSEL R54, R54, -INF , P3 ;  /* 0xff80000036367808 */ /* 0x020fe40001800000 */
[----:B0-----:R-:W-:Y:S02]  /*3e50*/  FMNMX.FTZ R9, R5, R4, !PT ;  /* 0x0000000405097209 */ /* 0x001fe40007810000 */
[----:B------:R-:W-:-:S03]  /*3e60*/  FMNMX.FTZ R4, R30, R3, !PT ;  /* 0x000000031e047209 */ /* 0x000fc60007810000 */
[----:B------:R-:W0:Y:S01]  /*3e70*/  SHFL.BFLY PT, R10, R9, 0x1, 0x1f ;  /* 0x0c201f00090a7f89 */ /* 0x000e2200000e0000 */
[----:B------:R-:W-:Y:S02]  /*3e80*/  FMNMX.FTZ R3, R31, R4, !PT ;  /* 0x000000041f037209 */ /* 0x000fe40007810000 */
[----:B---3--:R-:W-:Y:S02]  /*3e90*/  FSEL R55, R55, -INF , P2 ;  /* 0xff80000037377808 */ /* 0x008fe40001000000 */
[----:B------:R-:W-:-:S04]  /*3ea0*/  FMNMX.FTZ R4, R34, R3, !PT ;  /* 0x0000000322047209 */ /* 0x000fc80007810000 */
[----:B------:R-:W-:-:S04]  /*3eb0*/  FMNMX.FTZ R3, R35, R4, !PT ;  /* 0x0000000423037209 */ /* 0x000fc80007810000 */
[----:B------:R-:W-:-:S04]  /*3ec0*/  FMNMX.FTZ R6, R38, R3, !PT ;  /* 0x0000000326067209 */ /* 0x000fc80007810000 */
[----:B------:R-:W-:-:S04]  /*3ed0*/  FMNMX.FTZ R3, R39, R6, !PT ;  /* 0x0000000627037209 */ /* 0x000fc80007810000 */
[----:B------:R-:W-:Y:S02]  /*3ee0*/  FMNMX.FTZ R6, R42, R3, !PT ;  /* 0x000000032a067209 */ /* 0x000fe40007810000 */
[----:B0-----:R-:W-:Y:S02]  /*3ef0*/  FMNMX.FTZ R4, R9, R10, !PT ;  /* 0x0000000a09047209 */ /* 0x001fe40007810000 */
        /* <DEDUP_REMOVED lines=21> */
[----:B------:R-:W0:Y:S01]  /*4050*/  SHFL.BFLY PT, R3, R6, 0x2, 0x1f ;  /* 0x0c401f0006037f89 */ /* 0x000e2200000e0000 */
[----:B------:R-:W3:Y:S01]  /*4060*/  MUFU.EX2 R25, R25 ;  /* 0x0000001900197308 */ /* 0x000ee20000000800 */
        /* <DEDUP_REMOVED lines=8> */
[----:B---3--:R-:W-:Y:S02]  /*40f0*/  F2FP.F16.F32.PACK_AB R156, R25, R24 ;  /* 0x00000018199c723e */ /* 0x008fe400000000ff */
[----:B0-----:R-:W-:-:S05]  /*4100*/  FMNMX.FTZ R3, R6, R3, !PT ;  /* 0x0000000306037209 */ /* 0x001fca0007810000 */
[----:B------:R-:W-:Y:S01]  /*4110*/  MUFU.EX2 R32, R32 ;  /* 0x0000002000207308 */ /* 0x000fe20000000800 */
[----:B------:R-:W0:Y:S07]  /*4120*/  SHFL.BFLY PT, R6, R3, 0x1, 0x1f ;  /* 0x0c201f0003067f89 */ /* 0x000e2e00000e0000 */
[----:B------:R-:W3:Y:S01]  /*4130*/  MUFU.EX2 R33, R33 ;  /* 0x0000002100217308 */ /* 0x000ee20000000800 */
[----:B----4-:R-:W-:-:S07]  /*4140*/  F2FP.F16.F32.PACK_AB R158, R29, R28 ;  /* 0x0000001c1d9e723e */ /* 0x010fce00000000ff */
[----:B------:R-:W-:Y:S08]  /*4150*/  MUFU.EX2 R36, R36 ;  /* 0x0000002400247308 */ /* 0x000ff00000000800 */
[----:B------:R-:W4:Y:S01]  /*4160*/  MUFU.EX2 R37, R37 ;  /* 0x0000002500257308 */ /* 0x000f220000000800 */
[----:B---3--:R-:W-:Y:S02]  /*4170*/  F2FP.F16.F32.PACK_AB R160, R33, R32 ;  /* 0x0000002021a0723e */ /* 0x008fe400000000ff */
[----:B0-----:R-:W-:-:S04]  /*4180*/  FMNMX.FTZ R5, R3, R6, !PT ;  /* 0x0000000603057209 */ /* 0x001fc80007810000 */
[C---:B------:R-:W-:Y:S01]  /*4190*/  FSETP.NEU.FTZ.AND P2, PT, R5.reuse, -INF , PT ;  /* 0xff8000000500780b */ /* 0x040fe20003f5d000 */
[----:B------:R-:W-:Y:S01]  /*41a0*/  FMUL.FTZ R3, R5, UR20 ;  /* 0x0000001405037c20 */ /* 0x000fe20008410000 */
[----:B------:R-:W-:Y:S04]  /*41b0*/  MUFU.EX2 R40, R40 ;  /* 0x0000002800287308 */ /* 0x000fe80000000800 */
[----:B------:R-:W-:Y:S01]  /*41c0*/  FSEL R6, R3, RZ, P2 ;  /* 0x000000ff03067208 */ /* 0x000fe20001000000 */
[----:B------:R-:W-:Y:S01]  /*41d0*/  FADD.FTZ R3, R24, R25 ;  /* 0x0000001918037221 */ /* 0x000fe20000010000 */
[----:B----4-:R-:W-:Y:S02]  /*41e0*/  F2FP.F16.F32.PACK_AB R162, R37, R36 ;  /* 0x0000002425a2723e */ /* 0x010fe400000000ff */
[----:B------:R-:W0:Y:S01]  /*41f0*/  MUFU.EX2 R41, R41 ;  /* 0x0000002900297308 */ /* 0x000e220000000800 */
[--C-:B------:R-:W-:Y:S01]  /*4200*/  FFMA.FTZ R26, R26, UR20, -R6.reuse ;  /* 0x000000141a1a7c23 */ /* 0x100fe20008010806 */
[--C-:B------:R-:W-:Y:S01]  /*4210*/  FFMA.FTZ R27, R27, UR20, -R6.reuse ;  /* 0x000000141b1b7c23 */ /* 0x100fe20008010806 */
[--C-:B------:R-:W-:Y:S01]  /*4220*/  FFMA.FTZ R30, R30, UR20, -R6.reuse ;  /* 0x000000141e1e7c23 */ /* 0x100fe20008010806 */
[--C-:B------:R-:W-:Y:S01]  /*4230*/  FFMA.FTZ R31, R31, UR20, -R6.reuse ;  /* 0x000000141f1f7c23 */ /* 0x100fe20008010806 */
[--C-:B------:R-:W-:Y:S01]  /*4240*/  FFMA.FTZ R34, R34, UR20, -R6.reuse ;  /* 0x0000001422227c23 */ /* 0x100fe20008010806 */
[--C-:B------:R-:W-:Y:S01]  /*4250*/  FFMA.FTZ R35, R35, UR20, -R6.reuse ;  /* 0x0000001423237c23 */ /* 0x100fe20008010806 */
[--C-:B------:R-:W-:Y:S01]  /*4260*/  FFMA.FTZ R38, R38, UR20, -R6.reuse ;  /* 0x0000001426267c23 */ /* 0x100fe20008010806 */
[----:B------:R-:W-:Y:S01]  /*4270*/  MUFU.EX2 R26, R26 ;  /* 0x0000001a001a7308 */ /* 0x000fe20000000800 */
[----:B------:R-:W-:Y:S01]  /*4280*/  FADD.FTZ R10, R28, R3 ;  /* 0x000000031c0a7221 */ /* 0x000fe20000010000 */
[----:B------:R-:W-:Y:S01]  /*4290*/  @!P1 IADD3 R3, R7, 0x28c40, RZ ;  /* 0x00028c4007039810 */ /* 0x000fe20007ffe0ff */
[--C-:B------:R-:W-:Y:S01]  /*42a0*/  FFMA.FTZ R39, R39, UR20, -R6.reuse ;  /* 0x0000001427277c23 */ /* 0x100fe20008010806 */
[----:B------:R-:W-:Y:S01]  /*42b0*/  FFMA.FTZ R42, R42, UR20, -R6 ;  /* 0x000000142a2a7c23 */ /* 0x000fe20008010806 */
[----:B------:R-:W-:Y:S01]  /*42c0*/  FADD.FTZ R13, R29, R10 ;  /* 0x0000000a1d0d7221 */ /* 0x000fe20000010000 */
[----:B------:R-:W-:Y:S01]  /*42d0*/  @!P1 PRMT R3, RZ, 0x654, R3 ;  /* 0x00000654ff039816 */ /* 0x000fe20000000003 */
[--C-:B------:R-:W-:Y:S01]  /*42e0*/  FFMA.FTZ R43, R43, UR20, -R6.reuse ;  /* 0x000000142b2b7c23 */ /* 0x100fe20008010806 */
[----:B------:R-:W3:Y:S01]  /*42f0*/  MUFU.EX2 R27, R27 ;  /* 0x0000001b001b7308 */ /* 0x000ee20000000800 */
[----:B------:R-:W-:Y:S01]  /*4300*/  FADD.FTZ R12, R32, R13 ;  /* 0x0000000d200c7221 */ /* 0x000fe20000010000 */
[----:B------:R4:W-:Y:S01]  /*4310*/  @!P1 SYNCS.ARRIVE.TRANS64.RED.A1T0 RZ, [R3+URZ], RZ ;  /* 0x000000ff03ff99a7 */ /* 0x0009e2000810043f */
[--C-:B------:R-:W-:Y:S01]  /*4320*/  FFMA.FTZ R46, R46, UR20, -R6.reuse ;  /* 0x000000142e2e7c23 */ /* 0x100fe20008010806 */
[--C-:B------:R-:W-:Y:S01]  /*4330*/  FFMA.FTZ R47, R47, UR20, -R6.reuse ;  /* 0x000000142f2f7c23 */ /* 0x100fe20008010806 */
[--C-:B------:R-:W-:Y:S01]  /*4340*/  FFMA.FTZ R50, R50, UR20, -R6.reuse ;  /* 0x0000001432327c23 */ /* 0x100fe20008010806 */
[--C-:B------:R-:W-:Y:S01]  /*4350*/  FFMA.FTZ R51, R51, UR20, -R6.reuse ;  /* 0x0000001433337c23 */ /* 0x100fe20008010806 */
[--C-:B------:R-:W-:Y:S01]  /*4360*/  FFMA.FTZ R54, R54, UR20, -R6.reuse ;  /* 0x0000001436367c23 */ /* 0x100fe20008010806 */
[----:B------:R-:W5:Y:S01]  /*4370*/  MUFU.EX2 R30, R30 ;  /* 0x0000001e001e7308 */ /* 0x000f620000000800 */
[----:B------:R-:W-:Y:S01]  /*4380*/  FFMA.FTZ R6, R55, UR20, -R6 ;  /* 0x0000001437067c23 */ /* 0x000fe20008010806 */
[----:B0-----:R-:W-:-:S06]  /*4390*/  F2FP.F16.F32.PACK_AB R168, R41, R40 ;  /* 0x0000002829a8723e */ /* 0x001fcc00000000ff */
[----:B------:R-:W4:Y:S01]  /*43a0*/  MUFU.EX2 R31, R31 ;  /* 0x0000001f001f7308 */ /* 0x000f220000000800 */
[----:B---3--:R-:W-:Y:S01]  /*43b0*/  FADD.FTZ R11, R26, R27 ;  /* 0x0000001b1a0b7221 */ /* 0x008fe20000010000 */
[----:B------:R-:W-:-:S06]  /*43c0*/  F2FP.F16.F32.PACK_AB R157, R27, R26 ;  /* 0x0000001a1b9d723e */ /* 0x000fcc00000000ff */
[----:B------:R-:W0:Y:S01]  /*43d0*/  MUFU.EX2 R34, R34 ;  /* 0x0000002200227308 */ /* 0x000e220000000800 */
[----:B-----5:R-:W-:Y:S01]  /*43e0*/  FADD.FTZ R10, R30, R11 ;  /* 0x0000000b1e0a7221 */ /* 0x020fe20000010000 */
[----:B------:R-:W-:-:S04]  /*43f0*/  FADD.FTZ R11, R33, R12 ;  /* 0x0000000c210b7221 */ /* 0x000fc80000010000 */
[----:B------:R-:W-:Y:S02]  /*4400*/  FADD.FTZ R12, R36, R11 ;  /* 0x0000000b240c7221 */ /* 0x000fe40000010000 */
[----:B------:R-:W3:Y:S01]  /*4410*/  MUFU.EX2 R35, R35 ;  /* 0x0000002300237308 */ /* 0x000ee20000000800 */
[----:B----4-:R-:W-:Y:S01]  /*4420*/  FADD.FTZ R3, R31, R10 ;  /* 0x0000000a1f037221 */ /* 0x010fe20000010000 */
[----:B------:R-:W-:Y:S01]  /*4430*/  FADD.FTZ R11, R37, R12 ;  /* 0x0000000c250b7221 */ /* 0x000fe20000010000 */
[----:B------:R-:W-:Y:S01]  /*4440*/  F2FP.F16.F32.PACK_AB R159, R31, R30 ;  /* 0x0000001e1f9f723e */ /* 0x000fe200000000ff */
[----:B------:R-:W-:Y:S02]  /*4450*/  BAR.SYNC.DEFER_BLOCKING 0xf, 0x100 ;  /* 0x03c4000000007b1d */ /* 0x000fe40000010000 */
[----:B------:R-:W-:Y:S01]  /*4460*/  FADD.FTZ R12, R40, R11 ;  /* 0x0000000b280c7221 */ /* 0x000fe20000010000 */
[----:B0-----:R-:W-:-:S03]  /*4470*/  FADD.FTZ R10, R34, R3 ;  /* 0x00000003220a7221 */ /* 0x001fc60000010000 */
[----:B------:R-:W0:Y:S01]  /*4480*/  MUFU.EX2 R38, R38 ;  /* 0x0000002600267308 */ /* 0x000e220000000800 */
[----:B------:R-:W-:Y:S01]  /*4490*/  FADD.FTZ R13, R41, R12 ;  /* 0x0000000c290d7221 */ /* 0x000fe20000010000 */
[----:B---3--:R-:W-:-:S06]  /*44a0*/  FADD.FTZ R3, R35, R10 ;  /* 0x0000000a23037221 */ /* 0x008fcc0000010000 */
[----:B------:R-:W3:Y:S01]  /*44b0*/  MUFU.EX2 R39, R39 ;  /* 0x0000002700277308 */ /* 0x000ee20000000800 */
[----:B------:R-:W-:-:S07]  /*44c0*/  F2FP.F16.F32.PACK_AB R161, R35, R34 ;  /* 0x0000002223a1723e */ /* 0x000fce00000000ff */
[----:B------:R-:W4:Y:S01]  /*44d0*/  MUFU.EX2 R42, R42 ;  /* 0x0000002a002a7308 */ /* 0x000f220000000800 */
[----:B0-----:R-:W-:Y:S01]  /*44e0*/  FADD.FTZ R10, R38, R3 ;  /* 0x00000003260a7221 */ /* 0x001fe20000010000 */
[----:B------:R0:W-:Y:S06]  /*44f0*/  STSM.16.M88.4 [R23+0x26800], R156 ;  /* 0x0268009c17007844 */ /* 0x0001ec0000000200 */
[----:B------:R-:W5:Y:S01]  /*4500*/  MUFU.EX2 R43, R43 ;  /* 0x0000002b002b7308 */ /* 0x000f620000000800 */
[C---:B---3--:R-:W-:Y:S01]  /*4510*/  FADD.FTZ R11, R39.reuse, R10 ;  /* 0x0000000a270b7221 */ /* 0x048fe20000010000 */
[----:B------:R-:W-:-:S05]  /*4520*/  F2FP.F16.F32.PACK_AB R163, R39, R38 ;  /* 0x0000002627a3723e */ /* 0x000fca00000000ff */
[----:B------:R0:W-:Y:S01]  /*4530*/  STSM.16.M88.4 [R184], R160 ;  /* 0x000000a0b8007844 */ /* 0x0001e20000000200 */
[----:B------:R-:W-:Y:S01]  /*4540*/  MUFU.EX2 R44, R44 ;  /* 0x0000002c002c7308 */ /* 0x000fe20000000800 */
[----:B----4-:R-:W-:-:S07]  /*4550*/  FADD.FTZ R10, R42, R11 ;  /* 0x0000000b2a0a7221 */ /* 0x010fce0000010000 */
[----:B------:R-:W3:Y:S01]  /*4560*/  MUFU.EX2 R46, R46 ;  /* 0x0000002e002e7308 */ /* 0x000ee20000000800 */
[C---:B-----5:R-:W-:Y:S01]  /*4570*/  FADD.FTZ R11, R43.reuse, R10 ;  /* 0x0000000a2b0b7221 */ /* 0x060fe20000010000 */
[----:B------:R-:W-:-:S06]  /*4580*/  F2FP.F16.F32.PACK_AB R169, R43, R42 ;  /* 0x0000002a2ba9723e */ /* 0x000fcc00000000ff */
[----:B------:R-:W4:Y:S08]  /*4590*/  MUFU.EX2 R45, R45 ;  /* 0x0000002d002d7308 */ /* 0x000f300000000800 */
[----:B------:R-:W5:Y:S01]  /*45a0*/  MUFU.EX2 R47, R47 ;  /* 0x0000002f002f7308 */ /* 0x000f620000000800 */
[----:B---3--:R-:W-:-:S07]  /*45b0*/  FADD.FTZ R10, R46, R11 ;  /* 0x0000000b2e0a7221 */ /* 0x008fce0000010000 */
[----:B------:R-:W-:Y:S01]  /*45c0*/  MUFU.EX2 R48, R48 ;  /* 0x0000003000307308 */ /* 0x000fe20000000800 */
[----:B----4-:R-:W-:-:S07]  /*45d0*/  F2FP.F16.F32.PACK_AB R170, R45, R44 ;  /* 0x0000002c2daa723e */ /* 0x010fce00000000ff */
[----:B------:R-:W3:Y:S01]  /*45e0*/  MUFU.EX2 R49, R49 ;  /* 0x0000003100317308 */ /* 0x000ee20000000800 */
[C---:B-----5:R-:W-:Y:S01]  /*45f0*/  F2FP.F16.F32.PACK_AB R171, R47.reuse, R46 ;  /* 0x0000002e2fab723e */ /* 0x060fe200000000ff */
[----:B------:R-:W-:-:S04]  /*4600*/  FADD.FTZ R47, R47, R10 ;  /* 0x0000000a2f2f7221 */ /* 0x000fc80000010000 */
[----:B------:R0:W-:Y:S02]  /*4610*/  STSM.16.M88.4 [R186], R168 ;  /* 0x000000a8ba007844 */ /* 0x0001e40000000200 */
[----:B------:R-:W-:Y:S08]  /*4620*/  MUFU.EX2 R50, R50 ;  /* 0x0000003200327308 */ /* 0x000ff00000000800 */
[----:B------:R-:W4:Y:S01]  /*4630*/  MUFU.EX2 R51, R51 ;  /* 0x0000003300337308 */ /* 0x000f220000000800 */
[----:B---3--:R-:W-:-:S07]  /*4640*/  F2FP.F16.F32.PACK_AB R172, R49, R48 ;  /* 0x0000003031ac723e */ /* 0x008fce00000000ff */
[----:B------:R-:W-:Y:S08]  /*4650*/  MUFU.EX2 R52, R52 ;  /* 0x0000003400347308 */ /* 0x000ff00000000800 */
[----:B------:R-:W3:Y:S01]  /*4660*/  MUFU.EX2 R9, R9 ;  /* 0x0000000900097308 */ /* 0x000ee20000000800 */
[----:B----4-:R-:W-:Y:S01]  /*4670*/  F2FP.F16.F32.PACK_AB R173, R51, R50 ;  /* 0x0000003233ad723e */ /* 0x010fe200000000ff */
[----:B------:R-:W-:-:S04]  /*4680*/  FADD.FTZ R50, R50, R47 ;  /* 0x0000002f32327221 */ /* 0x000fc80000010000 */
[----:B------:R-:W-:Y:S02]  /*4690*/  FADD.FTZ R51, R51, R50 ;  /* 0x0000003233337221 */ /* 0x000fe40000010000 */
[----:B------:R-:W-:Y:S08]  /*46a0*/  MUFU.EX2 R54, R54 ;  /* 0x0000003600367308 */ /* 0x000ff00000000800 */
[----:B------:R4:W5:Y:S01]  /*46b0*/  MUFU.EX2 R3, R6 ;  /* 0x0000000600037308 */ /* 0x0009620000000800 */
[----:B---3--:R-:W-:Y:S01]  /*46c0*/  F2FP.F16.F32.PACK_AB R174, R9, R52 ;  /* 0x0000003409ae723e */ /* 0x008fe200000000ff */
[----:B----4-:R-:W-:-:S04]  /*46d0*/  FADD.FTZ R6, R44, R13 ;  /* 0x0000000d2c067221 */ /* 0x010fc80000010000 */
[----:B------:R-:W-:-:S04]  /*46e0*/  FADD.FTZ R45, R45, R6 ;  /* 0x000000062d2d7221 */ /* 0x000fc80000010000 */
[----:B------:R-:W-:Y:S01]  /*46f0*/  FADD.FTZ R48, R48, R45 ;  /* 0x0000002d30307221 */ /* 0x000fe20000010000 */
[----:B-----5:R-:W-:Y:S01]  /*4700*/  F2FP.F16.F32.PACK_AB R175, R3, R54 ;  /* 0x0000003603af723e */ /* 0x020fe200000000ff */
[----:B------:R-:W-:Y:S02]  /*4710*/  FADD.FTZ R54, R54, R51 ;  /* 0x0000003336367221 */ /* 0x000fe40000010000 */
[----:B------:R-:W-:Y:S02]  /*4720*/  FADD.FTZ R49, R49, R48 ;  /* 0x0000003031317221 */ /* 0x000fe40000010000 */
[----:B------:R0:W-:Y:S01]  /*4730*/  STSM.16.M88.4 [R185], R172 ;  /* 0x000000acb9007844 */ /* 0x0001e20000000200 */
[----:B------:R-:W-:Y:S01]  /*4740*/  FADD.FTZ R3, R3, R54 ;  /* 0x0000003603037221 */ /* 0x000fe20000010000 */
[----:B------:R-:W-:-:S04]  /*4750*/  FADD.FTZ R6, R52, R49 ;  /* 0x0000003134067221 */ /* 0x000fc80000010000 */
[----:B------:R-:W-:Y:S01]  /*4760*/  FADD.FTZ R6, R9, R6 ;  /* 0x0000000609067221 */ /* 0x000fe20000010000 */
[----:B------:R-:W-:Y:S06]  /*4770*/  @!P0 BRA `(.L_x_273) ;  /* 0x0000000000048947 */ /* 0x000fec0003800000 */
[----:B------:R-:W-:Y:S01]  /*4780*/  BPT.TRAP 0x1 ;  /* 0x000000040000795c */ /* 0x000fe20000300000 */
.L_x_273:
[----:B------:R3:W4:Y:S01]  /*4790*/  SYNCS.PHASECHK.TRANS64.TRYWAIT P2, [R7+URZ+0x28c50], R8 ;  /* 0x028c5008070075a7 */ /* 0x000722000804017f */
[----:B------:R-:W-:Y:S05]  /*47a0*/  @!P0 BRA `(.L_x_274) ;  /* 0x0000000000048947 */ /* 0x000fea0003800000 */
[----:B------:R-:W-:Y:S01]  /*47b0*/  BPT.TRAP 0x1 ;  /* 0x000000040000795c */ /* 0x000fe20000300000 */
.L_x_274:
[----:B------:R-:W-:Y:S01]  /*47c0*/  ULOP3.LUT UR48, UR48, 0x2000000, URZ, 0xfc, !UPT ;  /* 0x0200000030307892 */ /* 0x000fe2000f8efc3f */
[----:B----4-:R-:W-:Y:S11]  /*47d0*/  @P2 BRA `(.L_x_275) ;  /* 0x0000000000082947 */ /* 0x010ff60003800000 */
[----:B------:R-:W4:Y:S02]  /*47e0*/  SYNCS.PHASECHK.TRANS64.TRYWAIT P2, [R7+URZ+0x28c50], R8 ;  /* 0x028c5008070075a7 */ /* 0x000f24000804017f */
[----:B----4-:R-:W-:Y:S05]  /*47f0*/  @!P2 BRA `(.L_x_276) ;  /* 0x000000a00000a947 */ /* 0x010fea0003800000 */
.L_x_275:
[----:B------:R-:W-:Y:S01]  /*4800*/  ULEA UR6, UR41, UR48, 0xc ;  /* 0x0000003029067291 */ /* 0x000fe2000f8e603f */
[----:B------:R-:W-:Y:S01]  /*4810*/  WARPGROUP.ARRIVE ;  /* 0x00000000000079c5 */ /* 0x000fe20000000000 */
[----:B------:R-:W-:Y:S01]  /*4820*/  UMOV UR7, 0x40000040 ;  /* 0x4000004000077882 */ /* 0x000fe20000000000 */
[----:B------:R-:W-:Y:S01]  /*4830*/  UMOV UR11, 0x40000040 ;  /* 0x40000040000b7882 */ /* 0x000fe20000000000 */
[----:B------:R-:W-:Y:S01]  /*4840*/  UIADD3 UR10, UR6, 0x80, URZ ;  /* 0x00000080060a7890 */ /* 0x000fe2000fffe03f */
[----:B------:R-:W-:Y:S01]  /*4850*/  ISETP.GE.AND P2, PT, R152, 0x41, PT ;  /* 0x000000419800780c */ /* 0x000fe20003f46270 */
[----:B-1234-:R-:W-:-:S03]  /*4860*/  @!P1 VIADD R7, R7, 0x28c60 ;  /* 0x00028c6007079836 */ /* 0x01efc60000000000 */
[----:B------:R-:W-:Y:S01]  /*4870*/  HGMMA.64x256x16.F32 R24, R156, gdesc[UR4].tnspB, RZ, !UPT, gsb0 ;  /* 0x43e000049c187df0 */ /* 0x000fe2000c0008ff */
[----:B------:R-:W-:Y:S01]  /*4880*/  UMOV UR7, 0x40000040 ;  /* 0x4000004000077882 */ /* 0x000fe20000000000 */
[----:B------:R-:W-:Y:S01]  /*4890*/  @!P1 PRMT R7, RZ, 0x654, R7 ;  /* 0x00000654ff079816 */ /* 0x000fe20000000007 */
[----:B------:R-:W-:Y:S02]  /*48a0*/  WARPGROUP.DEPBAR.LE gsb0, 0x0 ;  /* 0x00008000000079c5 */ /* 0x000fe40000010000 */
[----:B------:R-:W-:-:S15]  /*48b0*/  WARPGROUP.ARRIVE ;  /* 0x00000000000079c5 */ /* 0x000fde0000000000 */
[----:B------:R-:W-:-:S08]  /*48c0*/  NOP ;  /* 0x0000000000007918 */ /* 0x000fd00000000000 */
[----:B------:R-:W-:Y:S01]  /*48d0*/  HGMMA.64x256x16.F32 R24, R160, gdesc[UR8].tnspB, R24, gsb0 ;  /* 0x43e00008a0187df0 */ /* 0x000fe20008000818 */
[----:B------:R-:W-:Y:S01]  /*48e0*/  UIADD3 UR10, UR6, 0x100, URZ ;  /* 0x00000100060a7890 */ /* 0x000fe2000fffe03f */
[----:B------:R-:W-:Y:S01]  /*48f0*/  UMOV UR11, 0x40000040 ;  /* 0x40000040000b7882 */ /* 0x000fe20000000000 */
[----:B------:R-:W-:Y:S01]  /*4900*/  UIADD3 UR6, UR6, 0x180, URZ ;  /* 0x0000018006067890 */ /* 0x000fe2000fffe03f */
[----:B------:R-:W-:Y:S02]  /*4910*/  WARPGROUP.DEPBAR.LE gsb0, 0x0 ;  /* 0x00008000000079c5 */ /* 0x000fe40000010000 */
[----:B------:R-:W-:-:S15]  /*4920*/  WARPGROUP.ARRIVE ;  /* 0x00000000000079c5 */ /* 0x000fde0000000000 */
[----:B------:R-:W-:-:S07]  /*4930*/  NOP ;  /* 0x0000000000007918 */ /* 0x000fce0000000000 */
[----:B------:R-:W-:Y:S03]  /*4940*/  HGMMA.64x256x16.F32 R24, R168, gdesc[UR8].tnspB, R24, gsb0 ;  /* 0x43e00008a8187df0 */ /* 0x000fe60008000818 */
        /* <DEDUP_REMOVED lines=14> */
[----:B------:R-:W-:Y:S05]  /*4a30*/  @!P2 BRA `(.L_x_277) ;  /* 0x0000001c0044a947 */ /* 0x000fea0003800000 */
[----:B-1----:R-:W-:Y:S01]  /*4a40*/  VIADD R7, R167, 0xfffffffe ;  /* 0xfffffffea7077836 */ /* 0x002fe20000000000 */
[----:B------:R-:W-:Y:S01]  /*4a50*/  MOV R15, R4 ;  /* 0x00000004000f7202 */ /* 0x000fe20000000f00 */
[----:B------:R-:W-:Y:S01]  /*4a60*/  IMAD.MOV.U32 R10, RZ, RZ, R5 ;  /* 0x000000ffff0a7224 */ /* 0x000fe200078e0005 */
[----:B------:R-:W-:Y:S01]  /*4a70*/  UMOV UR21, UR41 ;  /* 0x0000002900157c82 */ /* 0x000fe20008000000 */
[----:B------:R-:W-:Y:S01]  /*4a80*/  ULDC UR22, c[0x0][0x9d8] ;  /* 0x0002760000167ab9 */ /* 0x000fe20000000800 */
[----:B------:R-:W-:-:S05]  /*4a90*/  ULDC UR20, c[0x0][0x988] ;  /* 0x0002620000147ab9 */ /* 0x000fca0000000800 */
.L_x_286:
[----:B------:R-:W-:Y:S01]  /*4aa0*/  UIADD3 UR41, UR21, 0x1, URZ ;  /* 0x0000000115297890 */ /* 0x000fe2000fffe03f */
[C---:B------:R-:W-:Y:S01]  /*4ab0*/  ISETP.GT.AND P2, PT, R7.reuse, RZ, PT ;  /* 0x000000ff0700720c */ /* 0x040fe20003f44270 */
[----:B------:R-:W-:Y:S02]  /*4ac0*/  VIADD R7, R7, 0xffffffff ;  /* 0xffffffff07077836 */ /* 0x000fe40000000000 */
[----:B------:R-:W-:-:S04]  /*4ad0*/  UISETP.NE.AND UP0, UPT, UR41, 0x2, UPT ;  /* 0x000000022900788c */ /* 0x000fc8000bf05270 */
[----:B------:R-:W-:Y:S02]  /*4ae0*/  USEL UR6, URZ, 0x1, UP0 ;  /* 0x000000013f067887 */ /* 0x000fe40008000000 */
[----:B------:R-:W-:Y:S02]  /*4af0*/  USEL UR41, UR41, URZ, UP0 ;  /* 0x0000003f29297287 */ /* 0x000fe40008000000 */
[----:B------:R-:W-:Y:S01]  /*4b00*/  ULOP3.LUT UR40, UR40, UR6, URZ, 0x3c, !UPT ;  /* 0x0000000628287292 */ /* 0x000fe2000f8e3c3f */
[----:B0-23--:R-:W-:Y:S11]  /*4b10*/  @!P0 BRA `(.L_x_278) ;  /* 0x0000000000048947 */ /* 0x00dff60003800000 */
[----:B------:R-:W-:Y:S01]  /*4b20*/  BPT.TRAP 0x1 ;  /* 0x000000040000795c */ /* 0x000fe20000300000 */
.L_x_278:
[----:B------:R-:W-:Y:S01]  /*4b30*/  ULEA UR23, UR41, UR42, 0x3 ;  /* 0x0000002a29177291 */ /* 0x000fe2000f8e183f */
[----:B------:R-:W-:-:S05]  /*4b40*/  IMAD.U32 R8, RZ, RZ, UR40 ;  /* 0x00000028ff087e24 */ /* 0x000fca000f8e00ff */
[----:B------:R-:W-:-:S04]  /*4b50*/  SHF.L.U32 R8, R8, 0x1f, RZ ;  /* 0x0000001f08087819 */ /* 0x000fc800000006ff */
[----:B------:R1:W2:Y:S01]  /*4b60*/  SYNCS.PHASECHK.TRANS64.TRYWAIT P3, [UR23+0x28c30], R8 ;  /* 0x028c3008ff0075a7 */ /* 0x0002a20008060157 */
[----:B------:R-:W-:Y:S05]  /*4b70*/  @!P0 BRA `(.L_x_279) ;  /* 0x0000000000048947 */ /* 0x000fea0003800000 */
[----:B------:R-:W-:Y:S01]  /*4b80*/  BPT.TRAP 0x1 ;  /* 0x000000040000795c */ /* 0x000fe20000300000 */
.L_x_279:
[----:B--2---:R-:W-:Y:S05]  /*4b90*/  @P3 BRA `(.L_x_280) ;  /* 0x0000000000083947 */ /* 0x004fea0003800000 */
[----:B------:R-:W2:Y:S02]  /*4ba0*/  SYNCS.PHASECHK.TRANS64.TRYWAIT P3, [UR23+0x28c30], R8 ;  /* 0x028c3008ff0075a7 */ /* 0x000ea40008060157 */
[----:B--2---:R-:W-:Y:S05]  /*4bb0*/  @!P3 BRA `(.L_x_281) ;  /* 0x0000009c0024b947 */ /* 0x004fea0003800000 */
.L_x_280:
[----:B------:R-:W-:Y:S01]  /*4bc0*/  R2UR UR18, R0 ;  /* 0x00000000001272ca */ /* 0x000fe200000e0000 */
[----:B------:R-:W-:Y:S01]  /*4bd0*/  UIADD3 UR6, UR42, 0x20400, URZ ;  /* 0x000204002a067890 */ /* 0x000fe2000fffe03f */
[----:B0-----:R-:W-:Y:S01]  /*4be0*/  WARPGROUP.ARRIVE ;  /* 0x00000000000079c5 */ /* 0x001fe20000000000 */
        /* <DEDUP_REMOVED lines=24> */
[----:B--2---:R-:W-:Y:S01]  /*4d70*/  FMUL.FTZ R5, R153, UR22 ;  /* 0x0000001699057c20 */ /* 0x004fe20008410000 */
        /* <DEDUP_REMOVED lines=21> */
[----:B0-----:R-:W-:Y:S01]  /*4ed0*/  FMNMX.FTZ R4, R14, R15, !PT ;  /* 0x0000000f0e047209 */ /* 0x001fe20007810000 */
[----:B------:R-:W-:Y:S01]  /*4ee0*/  FMUL.FTZ R163, R163, UR22 ;  /* 0x00000016a3a37c20 */ /* 0x000fe20008410000 */
[----:B------:R-:W-:-:S05]  /*4ef0*/  FMUL.FTZ R172, R179, UR22 ;  /* 0x00000016b3ac7c20 */ /* 0x000fca0008410000 */
[----:B------:R-:W0:Y:S01]  /*4f00*/  MUFU.TANH R21, R21 ;  /* 0x0000001500157308 */ /* 0x000e220000002400 */
[----:B--2---:R-:W-:-:S07]  /*4f10*/  FMNMX.FTZ R161, R5, R4, !PT ;  /* 0x0000000405a17209 */ /* 0x004fce0007810000 */
[----:B------:R-:W2:Y:S01]  /*4f20*/  MUFU.TANH R152, R152 ;  /* 0x0000009800987308 */ /* 0x000ea20000002400 */
[----:B---3--:R-:W-:-:S07]  /*4f30*/  FMNMX.FTZ R4, R20, R161, !PT ;  /* 0x000000a114047209 */ /* 0x008fce0007810000 */
[----:B------:R-:W3:Y:S01]  /*4f40*/  MUFU.TANH R153, R153 ;  /* 0x0000009900997308 */ /* 0x000ee20000002400 */
[----:B0-----:R-:W-:-:S07]  /*4f50*/  FMNMX.FTZ R161, R21, R4, !PT ;  /* 0x0000000415a17209 */ /* 0x001fce0007810000 */
[----:B------:R-:W0:Y:S01]  /*4f60*/  MUFU.TANH R154, R154 ;  /* 0x0000009a009a7308 */ /* 0x000e220000002400 */
[----:B--2---:R-:W-:Y:S01]  /*4f70*/  FMNMX.FTZ R4, R152, R161, !PT ;  /* 0x000000a198047209 */ /* 0x004fe20007810000 */
[----:B------:R-:W-:-:S06]  /*4f80*/  FMUL.FTZ R161, R177, UR22 ;  /* 0x00000016b1a17c20 */ /* 0x000fcc0008410000 */
[----:B------:R-:W2:Y:S01]  /*4f90*/  MUFU.TANH R155, R155 ;  /* 0x0000009b009b7308 */ /* 0x000ea20000002400 */
[----:B---3--:R-:W-:-:S07]  /*4fa0*/  FMNMX.FTZ R165, R153, R4, !PT ;  /* 0x0000000499a57209 */ /* 0x008fce0007810000 */
[----:B------:R-:W3:Y:S01]  /*4fb0*/  MUFU.TANH R156, R156 ;  /* 0x0000009c009c7308 */ /* 0x000ee20000002400 */
[----:B0-----:R-:W-:-:S07]  /*4fc0*/  FMNMX.FTZ R4, R154, R165, !PT ;  /* 0x000000a59a047209 */ /* 0x001fce0007810000 */
[----:B------:R-:W0:Y:S01]  /*4fd0*/  MUFU.TANH R157, R157 ;  /* 0x0000009d009d7308 */ /* 0x000e220000002400 */
[----:B--2---:R-:W-:-:S07]  /*4fe0*/  FMNMX.FTZ R165, R155, R4, !PT ;  /* 0x000000049ba57209 */ /* 0x004fce0007810000 */
        /* <DEDUP_REMOVED lines=13> */
[----:B---3--:R-:W-:Y:S01]  /*50c0*/  FMNMX.FTZ R169, R164, R165, !PT ;  /* 0x000000a5a4a97209 */ /* 0x008fe20007810000 */
[----:B------:R-:W-:Y:S01]  /*50d0*/  FMUL.FTZ R165, R166, UR22 ;  /* 0x00000016a6a57c20 */ /* 0x000fe20008410000 */
[----:B------:R-:W-:Y:S01]  /*50e0*/  FMUL.FTZ R166, R167, UR22 ;  /* 0x00000016a7a67c20 */ /* 0x000fe20008410000 */
[----:B------:R-:W-:Y:S01]  /*50f0*/  FMUL.FTZ R167, R170, UR22 ;  /* 0x00000016aaa77c20 */ /* 0x000fe20008410000 */
[----:B------:R-:W-:Y:S01]  /*5100*/  FMUL.FTZ R170, R174, UR22 ;  /* 0x00000016aeaa7c20 */ /* 0x000fe20008410000 */
[----:B------:R-:W-:Y:S02]  /*5110*/  FMUL.FTZ R174, R182, UR22 ;  /* 0x00000016b6ae7c20 */ /* 0x000fe40008410000 */
[----:B------:R-:W3:Y:S01]  /*5120*/  MUFU.TANH R11, R11 ;  /* 0x0000000b000b7308 */ /* 0x000ee20000002400 */
[----:B0-----:R-:W-:Y:S01]  /*5130*/  FMNMX.FTZ R4, R168, R169, !PT ;  /* 0x000000a9a8047209 */ /* 0x001fe20007810000 */
[----:B------:R-:W-:Y:S01]  /*5140*/  FMUL.FTZ R169, R171, UR22 ;  /* 0x00000016aba97c20 */ /* 0x000fe20008410000 */
[----:B------:R-:W-:-:S03]  /*5150*/  FMUL.FTZ R171, R178, UR22 ;  /* 0x00000016b2ab7c20 */ /* 0x000fc60008410000 */
[----:B------:R-:W0:Y:S02]  /*5160*/  SHFL.BFLY PT, R173, R4, 0x2, 0x1f ;  /* 0x0c401f0004ad7f89 */ /* 0x000e2400000e0000 */
[----:B------:R-:W4:Y:S08]  /*5170*/  MUFU.TANH R12, R12 ;  /* 0x0000000c000c7308 */ /* 0x000f300000002400 */
[----:B------:R-:W5:Y:S08]  /*5180*/  MUFU.TANH R13, R13 ;  /* 0x0000000d000d7308 */ /* 0x000f700000002400 */
[----:B------:R-:W1:Y:S01]  /*5190*/  MUFU.TANH R162, R162 ;  /* 0x000000a200a27308 */ /* 0x000e620000002400 */
[----:B0-----:R-:W-:Y:S01]  /*51a0*/  FMNMX.FTZ R177, R4, R173, !PT ;  /* 0x000000ad04b17209 */ /* 0x001fe20007810000 */
[----:B------:R-:W-:Y:S01]  /*51b0*/  FMUL.FTZ R173, R175, UR22 ;  /* 0x00000016afad7c20 */ /* 0x000fe20008410000 */
[----:B--2---:R-:W-:-:S05]  /*51c0*/  FMNMX.FTZ R4, R9, R10, !PT ;  /* 0x0000000a09047209 */ /* 0x004fca0007810000 */
[----:B------:R-:W0:Y:S01]  /*51d0*/  MUFU.TANH R163, R163 ;  /* 0x000000a300a37308 */ /* 0x000e220000002400 */
[----:B------:R-:W2:Y:S01]  /*51e0*/  SHFL.BFLY PT, R180, R177, 0x1, 0x1f ;  /* 0x0c201f00b1b47f89 */ /* 0x000ea200000e0000 */
[----:B---3--:R-:W-:-:S04]  /*51f0*/  FMNMX.FTZ R175, R11, R4, !PT ;  /* 0x000000040baf7209 */ /* 0x008fc80007810000 */
[----:B----4-:R-:W-:Y:S02]  /*5200*/  FMNMX.FTZ R4, R12, R175, !PT ;  /* 0x000000af0c047209 */ /* 0x010fe40007810000 */
[----:B------:R-:W3:Y:S02]  /*5210*/  MUFU.TANH R165, R165 ;  /* 0x000000a500a57308 */ /* 0x000ee40000002400 */
[----:B-----5:R-:W-:-:S04]  /*5220*/  FMNMX.FTZ R175, R13, R4, !PT ;  /* 0x000000040daf7209 */ /* 0x020fc80007810000 */
[----:B-1----:R-:W-:Y:S02]  /*5230*/  FMNMX.FTZ R176, R162, R175, !PT ;  /* 0x000000afa2b07209 */ /* 0x002fe40007810000 */
[----:B------:R-:W1:Y:S01]  /*5240*/  MUFU.TANH R166, R166 ;  /* 0x000000a600a67308 */ /* 0x000e620000002400 */
[----:B------:R-:W-:Y:S01]  /*5250*/  FMUL.FTZ R175, R183, UR22 ;  /* 0x00000016b7af7c20 */ /* 0x000fe20008410000 */
[----:B0-----:R-:W-:-:S06]  /*5260*/  FMNMX.FTZ R176, R163, R176, !PT ;  /* 0x000000b0a3b07209 */ /* 0x001fcc0007810000 */
[----:B------:R-:W0:Y:S01]  /*5270*/  MUFU.TANH R167, R167 ;  /* 0x000000a700a77308 */ /* 0x000e220000002400 */
[----:B--2---:R-:W-:-:S05]  /*5280*/  FMNMX.FTZ R4, R177, R180, !PT ;  /* 0x000000b4b1047209 */ /* 0x004fca0007810000 */
[C---:B------:R-:W-:Y:S02]  /*5290*/  FADD.FTZ R177, -R4.reuse, R15 ;  /* 0x0000000f04b17221 */ /* 0x040fe40000010100 */
[----:B------:R-:W2:Y:S01]  /*52a0*/  MUFU.TANH R169, R169 ;  /* 0x000000a900a97308 */ /* 0x000ea20000002400 */
[----:B---3--:R-:W-:Y:S01]  /*52b0*/  FMNMX.FTZ R15, R165, R176, !PT ;  /* 0x000000b0a50f7209 */ /* 0x008fe20007810000 */
[----:B------:R-:W-:Y:S01]  /*52c0*/  FMUL.FTZ R181, R4, UR20 ;  /* 0x0000001404b57c20 */ /* 0x000fe20008410000 */
[----:B------:R-:W-:Y:S02]  /*52d0*/  FMUL.FTZ R178, R177, UR20 ;  /* 0x00000014b1b27c20 */ /* 0x000fe40008410000 */
[----:B-1----:R-:W-:Y:S01]  /*52e0*/  FMNMX.FTZ R176, R166, R15, !PT ;  /* 0x0000000fa6b07209 */ /* 0x002fe20007810000 */
[--C-:B------:R-:W-:Y:S01]  /*52f0*/  FFMA.FTZ R14, R14, UR20, -R181.reuse ;  /* 0x000000140e0e7c23 */ /* 0x100fe200080108b5 */
[--C-:B------:R-:W-:Y:S01]  /*5300*/  FFMA.FTZ R179, R156, UR20, -R181.reuse ;  /* 0x000000149cb37c23 */ /* 0x100fe200080108b5 */
[----:B------:R-:W1:Y:S01]  /*5310*/  MUFU.TANH R170, R170 ;  /* 0x000000aa00aa7308 */ /* 0x000e620000002400 */
[----:B0-----:R-:W-:Y:S01]  /*5320*/  FMNMX.FTZ R176, R167, R176, !PT ;  /* 0x000000b0a7b07209 */ /* 0x001fe20007810000 */
[--C-:B------:R-:W-:Y:S01]  /*5330*/  FFMA.FTZ R20, R20, UR20, -R181.reuse ;  /* 0x0000001414147c23 */ /* 0x100fe200080108b5 */
[--C-:B------:R-:W-:Y:S01]  /*5340*/  FFMA.FTZ R21, R21, UR20, -R181.reuse ;  /* 0x0000001415157c23 */ /* 0x100fe200080108b5 */
[--C-:B------:R-:W-:Y:S01]  /*5350*/  FFMA.FTZ R153, R153, UR20, -R181.reuse ;  /* 0x0000001499997c23 */ /* 0x100fe200080108b5 */
[--C-:B------:R-:W-:Y:S01]  /*5360*/  FFMA.FTZ R155, R155, UR20, -R181.reuse ;  /* 0x000000149b9b7c23 */ /* 0x100fe200080108b5 */
[--C-:B------:R-:W-:Y:S01]  /*5370*/  FFMA.FTZ R180, R157, UR20, -R181.reuse ;  /* 0x000000149db47c23 */ /* 0x100fe200080108b5 */
[--C-:B------:R-:W-:Y:S01]  /*5380*/  FFMA.FTZ R157, R158, UR20, -R181.reuse ;  /* 0x000000149e9d7c23 */ /* 0x100fe200080108b5 */
[----:B------:R-:W0:Y:S01]  /*5390*/  MUFU.TANH R173, R173 ;  /* 0x000000ad00ad7308 */ /* 0x000e220000002400 */
[----:B--2---:R-:W-:Y:S01]  /*53a0*/  FMNMX.FTZ R177, R169, R176, !PT ;  /* 0x000000b0a9b17209 */ /* 0x004fe20007810000 */
[--C-:B------:R-:W-:Y:S01]  /*53b0*/  FFMA.FTZ R182, R159, UR20, -R181.reuse ;  /* 0x000000149fb67c23 */ /* 0x100fe200080108b5 */
[--C-:B------:R-:W-:Y:S01]  /*53c0*/  FFMA.FTZ R159, R160, UR20, -R181.reuse ;  /* 0x00000014a09f7c23 */ /* 0x100fe200080108b5 */
[--C-:B------:R-:W-:Y:S01]  /*53d0*/  FFMA.FTZ R192, R161, UR20, -R181.reuse ;  /* 0x00000014a1c07c23 */ /* 0x100fe200080108b5 */
[--C-:B------:R-:W-:Y:S01]  /*53e0*/  FFMA.FTZ R161, R164, UR20, -R181.reuse ;  /* 0x00000014a4a17c23 */ /* 0x100fe200080108b5 */
[----:B------:R-:W-:-:S02]  /*53f0*/  FFMA.FTZ R168, R168, UR20, -R181 ;  /* 0x00000014a8a87c23 */ /* 0x000fc400080108b5 */
[----:B------:R-:W2:Y:S01]  /*5400*/  MUFU.TANH R171, R171 ;  /* 0x000000ab00ab7308 */ /* 0x000ea20000002400 */
[----:B-1----:R-:W-:Y:S01]  /*5410*/  FMNMX.FTZ R176, R170, R177, !PT ;  /* 0x000000b1aab07209 */ /* 0x002fe20007810000 */
[----:B------:R-:W-:-:S06]  /*5420*/  FFMA.FTZ R177, R5, UR20, -R181 ;  /* 0x0000001405b17c23 */ /* 0x000fcc00080108b5 */
[----:B------:R-:W1:Y:S01]  /*5430*/  MUFU.TANH R172, R172 ;  /* 0x000000ac00ac7308 */ /* 0x000e620000002400 */
[----:B0-----:R-:W-:-:S07]  /*5440*/  FMNMX.FTZ R176, R173, R176, !PT ;  /* 0x000000b0adb07209 */ /* 0x001fce0007810000 */
[----:B------:R-:W0:Y:S01]  /*5450*/  MUFU.TANH R174, R174 ;  /* 0x000000ae00ae7308 */ /* 0x000e220000002400 */
[----:B--2---:R-:W-:-:S07]  /*5460*/  FMNMX.FTZ R5, R171, R176, !PT ;  /* 0x000000b0ab057209 */ /* 0x004fce0007810000 */
[----:B------:R-:W2:Y:S01]  /*5470*/  MUFU.TANH R175, R175 ;  /* 0x000000af00af7308 */ /* 0x000ea20000002400 */
[----:B-1----:R-:W-:-:S07]  /*5480*/  FMNMX.FTZ R5, R172, R5, !PT ;  /* 0x00000005ac057209 */ /* 0x002fce0007810000 */
[----:B------:R1:W3:Y:S01]  /*5490*/  MUFU.EX2 R15, R178 ;  /* 0x000000b2000f7308 */ /* 0x0002e20000000800 */
[----:B0-----:R-:W-:-:S07]  /*54a0*/  FMNMX.FTZ R176, R174, R5, !PT ;  /* 0x00000005aeb07209 */ /* 0x001fce0007810000 */
[----:B------:R-:W0:Y:S01]  /*54b0*/  MUFU.EX2 R14, R14 ;  /* 0x0000000e000e7308 */ /* 0x000e220000000800 */
[----:B--2---:R-:W-:Y:S01]  /*54c0*/  FMNMX.FTZ R5, R175, R176, !PT ;  /* 0x000000b0af057209 */ /* 0x004fe20007810000 */
[--C-:B------:R-:W-:Y:S01]  /*54d0*/  FFMA.FTZ R176, R152, UR20, -R181.reuse ;  /* 0x0000001498b07c23 */ /* 0x100fe200080108b5 */
[----:B-1----:R-:W-:-:S03]  /*54e0*/  FFMA.FTZ R178, R154, UR20, -R181 ;  /* 0x000000149ab27c23 */ /* 0x002fc600080108b5 */
[----:B------:R-:W1:Y:S02]  /*54f0*/  SHFL.BFLY PT, R152, R5, 0x2, 0x1f ;  /* 0x0c401f0005987f89 */ /* 0x000e6400000e0000 */
[----:B------:R-:W2:Y:S01]  /*5500*/  MUFU.EX2 R177, R177 ;  /* 0x000000b100b17308 */ /* 0x000ea20000000800 */
[-C--:B---3--:R-:W-:Y:S01]  /*5510*/  FMUL.FTZ R24, R24, R15.reuse ;  /* 0x0000000f18187220 */ /* 0x088fe20000410000 */
[-C--:B------:R-:W-:Y:S01]  /*5520*/  FMUL.FTZ R25, R25, R15.reuse ;  /* 0x0000000f19197220 */ /* 0x080fe20000410000 */
[-C--:B------:R-:W-:Y:S01]  /*5530*/  FMUL.FTZ R28, R28, R15.reuse ;  /* 0x0000000f1c1c7220 */ /* 0x080fe20000410000 */
[-C--:B------:R-:W-:Y:S01]  /*5540*/  FMUL.FTZ R29, R29, R15.reuse ;  /* 0x0000000f1d1d7220 */ /* 0x080fe20000410000 */
[-C--:B------:R-:W-:Y:S01]  /*5550*/  FMUL.FTZ R32, R32, R15.reuse ;  /* 0x0000000f20207220 */ /* 0x080fe20000410000 */
[-C--:B------:R-:W-:Y:S01]  /*5560*/  FMUL.FTZ R33, R33, R15.reuse ;  /* 0x0000000f21217220 */ /* 0x080fe20000410000 */
[-C--:B------:R-:W-:Y:S01]  /*5570*/  FMUL.FTZ R36, R36, R15.reuse ;  /* 0x0000000f24247220 */ /* 0x080fe20000410000 */
[----:B------:R-:W3:Y:S01]  /*5580*/  MUFU.EX2 R20, R20 ;  /* 0x0000001400147308 */ /* 0x000ee20000000800 */
[----:B0-----:R-:W-:Y:S01]  /*5590*/  FFMA.FTZ R6, R15, R6, R14 ;  /* 0x000000060f067223 */ /* 0x001fe2000001000e */
[-C--:B------:R-:W-:Y:S01]  /*55a0*/  FMUL.FTZ R37, R37, R15.reuse ;  /* 0x0000000f25257220 */ /* 0x080fe20000410000 */
[-C--:B------:R-:W-:Y:S01]  /*55b0*/  FMUL.FTZ R40, R40, R15.reuse ;  /* 0x0000000f28287220 */ /* 0x080fe20000410000 */
[-C--:B------:R-:W-:Y:S01]  /*55c0*/  FMUL.FTZ R41, R41, R15.reuse ;  /* 0x0000000f29297220 */ /* 0x080fe20000410000 */
[-C--:B------:R-:W-:Y:S01]  /*55d0*/  FMUL.FTZ R44, R44, R15.reuse ;  /* 0x0000000f2c2c7220 */ /* 0x080fe20000410000 */
[-C--:B------:R-:W-:Y:S01]  /*55e0*/  FMUL.FTZ R45, R45, R15.reuse ;  /* 0x0000000f2d2d7220 */ /* 0x080fe20000410000 */
[-C--:B------:R-:W-:Y:S01]  /*55f0*/  FMUL.FTZ R48, R48, R15.reuse ;  /* 0x0000000f30307220 */ /* 0x080fe20000410000 */
[----:B------:R-:W0:Y:S01]  /*5600*/  MUFU.EX2 R21, R21 ;  /* 0x0000001500157308 */ /* 0x000e220000000800 */
[-C--:B------:R-:W-:Y:S01]  /*5610*/  FMUL.FTZ R49, R49, R15.reuse ;  /* 0x0000000f31317220 */ /* 0x080fe20000410000 */
[-C--:B------:R-:W-:Y:S01]  /*5620*/  FMUL.FTZ R52, R52, R15.reuse ;  /* 0x0000000f34347220 */ /* 0x080fe20000410000 */
[-C--:B------:R-:W-:Y:S01]  /*5630*/  FMUL.FTZ R53, R53, R15.reuse ;  /* 0x0000000f35357220 */ /* 0x080fe20000410000 */
[-C--:B------:R-:W-:Y:S01]  /*5640*/  FMUL.FTZ R56, R56, R15.reuse ;  /* 0x0000000f38387220 */ /* 0x080fe20000410000 */
[-C--:B------:R-:W-:Y:S01]  /*5650*/  FMUL.FTZ R57, R57, R15.reuse ;  /* 0x0000000f39397220 */ /* 0x080fe20000410000 */
        /* <DEDUP_REMOVED lines=28> */
[----:B------:R-:W-:Y:S01]  /*5820*/  FMUL.FTZ R104, R104, R15 ;  /* 0x0000000f68687220 */ /* 0x000fe20000410000 */
[----:B-1----:R-:W-:Y:S01]  /*5830*/  FMNMX.FTZ R5, R152, R5, !PT ;  /* 0x0000000598057209 */ /* 0x002fe20007810000 */
[----:B------:R-:W-:-:S02]  /*5840*/  IMAD.MOV R152, RZ, RZ, -R22 ;  /* 0x000000ffff987224 */ /* 0x000fc400078e0a16 */
[-C--:B------:R-:W-:Y:S01]  /*5850*/  FMUL.FTZ R105, R105, R15.reuse ;  /* 0x0000000f69697220 */ /* 0x080fe20000410000 */
[-C--:B------:R-:W-:Y:S01]  /*5860*/  FMUL.FTZ R108, R108, R15.reuse ;  /* 0x0000000f6c6c7220 */ /* 0x080fe20000410000 */
[----:B------:R-:W-:Y:S01]  /*5870*/  FMUL.FTZ R109, R109, R15 ;  /* 0x0000000f6d6d7220 */ /* 0x000fe20000410000 */
[C---:B------:R-:W-:Y:S01]  /*5880*/  FADD.FTZ R10, -R5.reuse, R10 ;  /* 0x0000000a050a7221 */ /* 0x040fe20000010100 */
[----:B------:R-:W-:Y:S01]  /*5890*/  FMUL.FTZ R156, R5, UR20 ;  /* 0x00000014059c7c20 */ /* 0x000fe20008410000 */
[----:B------:R-:W-:Y:S01]  /*58a0*/  ISETP.NE.AND P3, PT, R17, R152, PT ;  /* 0x000000981100720c */ /* 0x000fe20003f65270 */
[----:B------:R-:W-:Y:S01]  /*58b0*/  MUFU.EX2 R179, R179 ;  /* 0x000000b300b37308 */ /* 0x000fe20000000800 */
[----:B------:R-:W-:Y:S01]  /*58c0*/  FMUL.FTZ R10, R10, UR20 ;  /* 0x000000140a0a7c20 */ /* 0x000fe20008410000 */
[--C-:B------:R-:W-:Y:S01]  /*58d0*/  FFMA.FTZ R9, R9, UR20, -R156.reuse ;  /* 0x0000001409097c23 */ /* 0x100fe2000801089c */
        /* <DEDUP_REMOVED lines=8> */
[----:B------:R-:W-:Y:S01]  /*5960*/  FFMA.FTZ R170, R173, UR20, -R156 ;  /* 0x00000014adaa7c23 */ /* 0x000fe2000801089c */
[----:B------:R-:W-:-:S02]  /*5970*/  IMAD.U32 R173, RZ, RZ, UR21 ;  /* 0x00000015ffad7e24 */ /* 0x000fc4000f8e00ff */
[--C-:B------:R-:W-:Y:S01]  /*5980*/  FFMA.FTZ R13, R162, UR20, -R156.reuse ;  /* 0x00000014a20d7c23 */ /* 0x100fe2000801089c */
[----:B------:R-:W-:Y:S01]  /*5990*/  FFMA.FTZ R200, R169, UR20, -R156 ;  /* 0x00000014a9c87c23 */ /* 0x000fe2000801089c */
[----:B------:R-:W-:Y:S01]  /*59a0*/  MOV R169, UR23 ;  /* 0x0000001700a97c02 */ /* 0x000fe20008000f00 */
[----:B------:R-:W1:Y:S01]  /*59b0*/  MUFU.EX2 R9, R9 ;  /* 0x0000000900097308 */ /* 0x000e620000000800 */
[----:B------:R-:W-:Y:S02]  /*59c0*/  @!P3 IMAD R154, R173, 0x40, R16 ;  /* 0x00000040ad9ab824 */ /* 0x000fe400078e0210 */
[----:B--2---:R-:W-:Y:S01]  /*59d0*/  FADD.FTZ R173, R177, R6 ;  /* 0x00000006b1ad7221 */ /* 0x004fe20000010000 */
[--C-:B------:R-:W-:Y:S01]  /*59e0*/  FFMA.FTZ R198, R166, UR20, -R156.reuse ;  /* 0x00000014a6c67c23 */ /* 0x100fe2000801089c */
[----:B------:R-:W-:Y:S02]  /*59f0*/  @!P1 VIADD R152, R169, 0x28c40 ;  /* 0x00028c40a9989836 */ /* 0x000fe40000000000 */
[----:B------:R-:W-:Y:S01]  /*5a00*/  FFMA.FTZ R171, R171, UR20, -R156 ;  /* 0x00000014abab7c23 */ /* 0x000fe2000801089c */
[----:B---3--:R-:W-:Y:S01]  /*5a10*/  FADD.FTZ R6, R20, R173 ;  /* 0x000000ad14067221 */ /* 0x008fe20000010000 */
[----:B------:R-:W-:Y:S01]  /*5a20*/  @!P3 LEA R154, R154, UR42, 0x2 ;  /* 0x0000002a9a9abc11 */ /* 0x000fe2000f8e10ff */
[----:B------:R-:W2:Y:S01]  /*5a30*/  MUFU.EX2 R194, R194 ;  /* 0x000000c200c27308 */ /* 0x000ea20000000800 */
[----:B------:R-:W-:Y:S01]  /*5a40*/  @!P1 PRMT R152, RZ, 0x654, R152 ;  /* 0x00000654ff989816 */ /* 0x000fe20000000098 */
[----:B0-----:R-:W-:Y:S01]  /*5a50*/  FADD.FTZ R173, R21, R6 ;  /* 0x0000000615ad7221 */ /* 0x001fe20000010000 */
[--C-:B------:R-:W-:Y:S01]  /*5a60*/  FFMA.FTZ R172, R172, UR20, -R156.reuse ;  /* 0x00000014acac7c23 */ /* 0x100fe2000801089c */
[--C-:B------:R-:W-:Y:S01]  /*5a70*/  FFMA.FTZ R174, R174, UR20, -R156.reuse ;  /* 0x00000014aeae7c23 */ /* 0x100fe2000801089c */
[----:B------:R0:W-:Y:S01]  /*5a80*/  @!P1 SYNCS.ARRIVE.TRANS64.RED.A1T0 RZ, [R152+URZ], RZ ;  /* 0x000000ff98ff99a7 */ /* 0x0001e2000810043f */
[----:B------:R-:W-:Y:S01]  /*5a90*/  FFMA.FTZ R175, R175, UR20, -R156 ;  /* 0x00000014afaf7c23 */ /* 0x000fe2000801089c */
[----:B------:R-:W-:Y:S01]  /*5aa0*/  @!P3 STS [R154+0x28800], R15 ;  /* 0x0288000f9a00b388 */ /* 0x000fe20000000800 */
[----:B------:R-:W3:Y:S01]  /*5ab0*/  MUFU.EX2 R11, R11 ;  /* 0x0000000b000b7308 */ /* 0x000ee20000000800 */
[----:B-1----:R-:W-:Y:S01]  /*5ac0*/  FFMA.FTZ R3, R10, R3, R9 ;  /* 0x000000030a037223 */ /* 0x002fe20000010009 */
[-C--:B------:R-:W-:Y:S01]  /*5ad0*/  FMUL.FTZ R112, R112, R15.reuse ;  /* 0x0000000f70707220 */ /* 0x080fe20000410000 */
[----:B------:R1:W-:Y:S01]  /*5ae0*/  @!P3 STS [R154+0x28820], R10 ;  /* 0x0288200a9a00b388 */ /* 0x0003e20000000800 */
[-C--:B------:R-:W-:Y:S01]  /*5af0*/  FMUL.FTZ R113, R113, R15.reuse ;  /* 0x0000000f71717220 */ /* 0x080fe20000410000 */
[----:B0-----:R-:W-:Y:S01]  /*5b00*/  FADD.FTZ R152, R176, R173 ;  /* 0x000000adb0987221 */ /* 0x001fe20000010000 */
[-C--:B------:R-:W-:Y:S01]  /*5b10*/  FMUL.FTZ R116, R116, R15.reuse ;  /* 0x0000000f74747220 */ /* 0x080fe20000410000 */
[-C--:B------:R-:W-:Y:S01]  /*5b20*/  FMUL.FTZ R117, R117, R15.reuse ;  /* 0x0000000f75757220 */ /* 0x080fe20000410000 */
[----:B------:R-:W0:Y:S01]  /*5b30*/  MUFU.EX2 R12, R12 ;  /* 0x0000000c000c7308 */ /* 0x000e220000000800 */
[----:B--2---:R-:W-:Y:S01]  /*5b40*/  FADD.FTZ R6, R194, R3 ;  /* 0x00000003c2067221 */ /* 0x004fe20000010000 */
[----:B------:R-:W-:Y:S01]  /*5b50*/  FADD.FTZ R173, R153, R152 ;  /* 0x0000009899ad7221 */ /* 0x000fe20000010000 */
[-C--:B------:R-:W-:Y:S01]  /*5b60*/  FMUL.FTZ R120, R120, R15.reuse ;  /* 0x0000000f78787220 */ /* 0x080fe20000410000 */
[-C--:B------:R-:W-:Y:S01]  /*5b70*/  FMUL.FTZ R121, R121, R15.reuse ;  /* 0x0000000f79797220 */ /* 0x080fe20000410000 */
[-C--:B------:R-:W-:Y:S01]  /*5b80*/  FMUL.FTZ R124, R124, R15.reuse ;  /* 0x0000000f7c7c7220 */ /* 0x080fe20000410000 */
[----:B------:R-:W-:Y:S01]  /*5b90*/  FADD.FTZ R152, R178, R173 ;  /* 0x000000adb2987221 */ /* 0x000fe20000010000 */
[-C--:B------:R-:W-:Y:S01]  /*5ba0*/  FMUL.FTZ R125, R125, R15.reuse ;  /* 0x0000000f7d7d7220 */ /* 0x080fe20000410000 */
[----:B------:R-:W2:Y:S01]  /*5bb0*/  MUFU.EX2 R13, R13 ;  /* 0x0000000d000d7308 */ /* 0x000ea20000000800 */
[----:B---3--:R-:W-:Y:S01]  /*5bc0*/  FADD.FTZ R3, R11, R6 ;  /* 0x000000060b037221 */ /* 0x008fe20000010000 */
[----:B------:R-:W-:Y:S01]  /*5bd0*/  FADD.FTZ R152, R155, R152 ;  /* 0x000000989b987221 */ /* 0x000fe20000010000 */
[-C--:B------:R-:W-:Y:S01]  /*5be0*/  FMUL.FTZ R128, R128, R15.reuse ;  /* 0x0000000f80807220 */ /* 0x080fe20000410000 */
[-C--:B------:R-:W-:Y:S01]  /*5bf0*/  FMUL.FTZ R129, R129, R15.reuse ;  /* 0x0000000f81817220 */ /* 0x080fe20000410000 */
[-C--:B------:R-:W-:Y:S01]  /*5c00*/  FMUL.FTZ R132, R132, R15.reuse ;  /* 0x0000000f84847220 */ /* 0x080fe20000410000 */
[----:B------:R-:W-:Y:S01]  /*5c10*/  FADD.FTZ R173, R179, R152 ;  /* 0x00000098b3ad7221 */ /* 0x000fe20000010000 */
[-C--:B------:R-:W-:Y:S01]  /*5c20*/  FMUL.FTZ R133, R133, R15.reuse ;  /* 0x0000000f85857220 */ /* 0x080fe20000410000 */
[----:B------:R-:W3:Y:S01]  /*5c30*/  MUFU.EX2 R196, R196 ;  /* 0x000000c400c47308 */ /* 0x000ee20000000800 */
[----:B0-----:R-:W-:Y:S01]  /*5c40*/  FADD.FTZ R6, R12, R3 ;  /* 0x000000030c067221 */ /* 0x001fe20000010000 */
[-C--:B------:R-:W-:Y:S01]  /*5c50*/  FMUL.FTZ R136, R136, R15.reuse ;  /* 0x0000000f88887220 */ /* 0x080fe20000410000 */
[-C--:B------:R-:W-:Y:S01]  /*5c60*/  FMUL.FTZ R137, R137, R15.reuse ;  /* 0x0000000f89897220 */ /* 0x080fe20000410000 */
[-C--:B------:R-:W-:Y:S01]  /*5c70*/  FMUL.FTZ R140, R140, R15.reuse ;  /* 0x0000000f8c8c7220 */ /* 0x080fe20000410000 */
[-C--:B------:R-:W-:Y:S01]  /*5c80*/  FMUL.FTZ R141, R141, R15.reuse ;  /* 0x0000000f8d8d7220 */ /* 0x080fe20000410000 */
[-C--:B------:R-:W-:Y:S01]  /*5c90*/  FMUL.FTZ R144, R144, R15.reuse ;  /* 0x0000000f90907220 */ /* 0x080fe20000410000 */
[-C--:B------:R-:W-:Y:S01]  /*5ca0*/  FMUL.FTZ R145, R145, R15.reuse ;  /* 0x0000000f91917220 */ /* 0x080fe20000410000 */
[----:B------:R-:W0:Y:S01]  /*5cb0*/  MUFU.EX2 R163, R163 ;  /* 0x000000a300a37308 */ /* 0x000e220000000800 */
[----:B--2---:R-:W-:Y:S01]  /*5cc0*/  FADD.FTZ R3, R13, R6 ;  /* 0x000000060d037221 */ /* 0x004fe20000010000 */
[-C--:B------:R-:W-:Y:S01]  /*5cd0*/  FMUL.FTZ R148, R148, R15.reuse ;  /* 0x0000000f94947220 */ /* 0x080fe20000410000 */
[----:B------:R-:W-:Y:S01]  /*5ce0*/  FMUL.FTZ R149, R149, R15 ;  /* 0x0000000f95957220 */ /* 0x000fe20000410000 */
[----:B------:R-:W-:Y:S01]  /*5cf0*/  F2FP.F16.F32.PACK_AB R156, R153, R176 ;  /* 0x000000b0999c723e */ /* 0x000fe200000000ff */
[----:B------:R-:W-:Y:S01]  /*5d00*/  FMUL.FTZ R26, R26, R10 ;  /* 0x0000000a1a1a7220 */ /* 0x000fe20000410000 */
[----:B------:R-:W-:Y:S01]  /*5d10*/  F2FP.F16.F32.PACK_AB R158, R155, R178 ;  /* 0x000000b29b9e723e */ /* 0x000fe200000000ff */
[----:B------:R-:W-:Y:S01]  /*5d20*/  FMUL.FTZ R27, R27, R10 ;  /* 0x0000000a1b1b7220 */ /* 0x000fe20000410000 */
[----:B------:R-:W2:Y:S01]  /*5d30*/  MUFU.EX2 R198, R198 ;  /* 0x000000c600c67308 */ /* 0x000ea20000000800 */
[----:B---3--:R-:W-:Y:S01]  /*5d40*/  FADD.FTZ R6, R196, R3 ;  /* 0x00000003c4067221 */ /* 0x008fe20000010000 */
[----:B-1----:R-:W-:Y:S01]  /*5d50*/  F2FP.F16.F32.PACK_AB R154, R21, R20 ;  /* 0x00000014159a723e */ /* 0x002fe200000000ff */
[-C--:B------:R-:W-:Y:S01]  /*5d60*/  FMUL.FTZ R30, R30, R10.reuse ;  /* 0x0000000a1e1e7220 */ /* 0x080fe20000410000 */
[----:B------:R-:W-:Y:S01]  /*5d70*/  F2FP.F16.F32.PACK_AB R153, R194, R9 ;  /* 0x00000009c299723e */ /* 0x000fe200000000ff */
[-C--:B------:R-:W-:Y:S01]  /*5d80*/  FMUL.FTZ R31, R31, R10.reuse ;  /* 0x0000000a1f1f7220 */ /* 0x080fe20000410000 */
[----:B------:R-:W-:Y:S01]  /*5d90*/  F2FP.F16.F32.PACK_AB R155, R12, R11 ;  /* 0x0000000b0c9b723e */ /* 0x000fe200000000ff */
[-C--:B------:R-:W-:Y:S01]  /*5da0*/  FMUL.FTZ R34, R34, R10.reuse ;  /* 0x0000000a22227220 */ /* 0x080fe20000410000 */
[----:B------:R-:W1:Y:S01]  /*5db0*/  MUFU.EX2 R180, R180 ;  /* 0x000000b400b47308 */ /* 0x000e620000000800 */
        /* <DEDUP_REMOVED lines=16> */
[C---:B-1----:R-:W-:Y:S01]  /*5ec0*/  FADD.FTZ R152, R180.reuse, R173 ;  /* 0x000000adb4987221 */ /* 0x042fe20000010000 */
[----:B------:R-:W-:Y:S01]  /*5ed0*/  F2FP.F16.F32.PACK_AB R160, R180, R179 ;  /* 0x000000b3b4a0723e */ /* 0x000fe200000000ff */
[-C--:B------:R-:W-:Y:S01]  /*5ee0*/  FMUL.FTZ R59, R59, R10.reuse ;  /* 0x0000000a3b3b7220 */ /* 0x080fe20000410000 */
[-C--:B------:R-:W-:Y:S01]  /*5ef0*/  FMUL.FTZ R62, R62, R10.reuse ;  /* 0x0000000a3e3e7220 */ /* 0x080fe20000410000 */
[-C--:B------:R-:W-:Y:S01]  /*5f00*/  FMUL.FTZ R63, R63, R10.reuse ;  /* 0x0000000a3f3f7220 */ /* 0x080fe20000410000 */
[-C--:B------:R-:W-:Y:S01]  /*5f10*/  FMUL.FTZ R66, R66, R10.reuse ;  /* 0x0000000a42427220 */ /* 0x080fe20000410000 */
        /* <DEDUP_REMOVED lines=8> */
[----:B------:R-:W-:Y:S01]  /*5fa0*/  FMUL.FTZ R79, R79, R10 ;  /* 0x0000000a4f4f7220 */ /* 0x000fe20000410000 */
[----:B------:R-:W0:Y:S01]  /*5fb0*/  MUFU.EX2 R182, R182 ;  /* 0x000000b600b67308 */ /* 0x000e220000000800 */
[----:B--2---:R-:W-:Y:S01]  /*5fc0*/  FADD.FTZ R173, R157, R152 ;  /* 0x000000989dad7221 */ /* 0x004fe20000010000 */
[----:B------:R-:W-:Y:S01]  /*5fd0*/  F2FP.F16.F32.PACK_AB R152, R177, R14 ;  /* 0x0000000eb198723e */ /* 0x000fe200000000ff */
[----:B------:R-:W-:Y:S01]  /*5fe0*/  BAR.SYNC.DEFER_BLOCKING 0xf, 0x100 ;  /* 0x03c4000000007b1d */ /* 0x000fe20000010000 */
[-C--:B------:R-:W-:Y:S01]  /*5ff0*/  FMUL.FTZ R82, R82, R10.reuse ;  /* 0x0000000a52527220 */ /* 0x080fe20000410000 */
[-C--:B------:R-:W-:Y:S01]  /*6000*/  FMUL.FTZ R83, R83, R10.reuse ;  /* 0x0000000a53537220 */ /* 0x080fe20000410000 */
[-C--:B------:R-:W-:Y:S01]  /*6010*/  FMUL.FTZ R86, R86, R10.reuse ;  /* 0x0000000a56567220 */ /* 0x080fe20000410000 */
[-C--:B------:R-:W-:Y:S01]  /*6020*/  FMUL.FTZ R87, R87, R10.reuse ;  /* 0x0000000a57577220 */ /* 0x080fe20000410000 */
[-C--:B------:R-:W-:Y:S01]  /*6030*/  FMUL.FTZ R90, R90, R10.reuse ;  /* 0x0000000a5a5a7220 */ /* 0x080fe20000410000 */
[----:B------:R-:W2:Y:S01]  /*6040*/  MUFU.EX2 R167, R167 ;  /* 0x000000a700a77308 */ /* 0x000ea20000000800 */
        /* <DEDUP_REMOVED lines=8> */
[C---:B0-----:R-:W-:Y:S01]  /*60d0*/  FADD.FTZ R14, R182.reuse, R173 ;  /* 0x000000adb60e7221 */ /* 0x041fe20000010000 */
[----:B------:R-:W-:Y:S01]  /*60e0*/  F2FP.F16.F32.PACK_AB R162, R182, R157 ;  /* 0x0000009db6a2723e */ /* 0x000fe200000000ff */
[-C--:B------:R-:W-:Y:S01]  /*60f0*/  FMUL.FTZ R103, R103, R10.reuse ;  /* 0x0000000a67677220 */ /* 0x080fe20000410000 */
[----:B------:R-:W-:Y:S01]  /*6100*/  F2FP.F16.F32.PACK_AB R157, R196, R13 ;  /* 0x0000000dc49d723e */ /* 0x000fe200000000ff */
[-C--:B------:R-:W-:Y:S01]  /*6110*/  FMUL.FTZ R106, R106, R10.reuse ;  /* 0x0000000a6a6a7220 */ /* 0x080fe20000410000 */
[-C--:B------:R-:W-:Y:S01]  /*6120*/  FMUL.FTZ R107, R107, R10.reuse ;  /* 0x0000000a6b6b7220 */ /* 0x080fe20000410000 */
[-C--:B------:R-:W-:Y:S01]  /*6130*/  FMUL.FTZ R110, R110, R10.reuse ;  /* 0x0000000a6e6e7220 */ /* 0x080fe20000410000 */
[----:B------:R-:W0:Y:S01]  /*6140*/  MUFU.EX2 R170, R170 ;  /* 0x000000aa00aa7308 */ /* 0x000e220000000800 */
[----:B--2---:R-:W-:Y:S01]  /*6150*/  FADD.FTZ R3, R167, R6 ;  /* 0x00000006a7037221 */ /* 0x004fe20000010000 */
[----:B------:R2:W-:Y:S01]  /*6160*/  STSM.16.M88.4 [R23+0x26800], R152 ;  /* 0x0268009817007844 */ /* 0x0005e20000000200 */
        /* <DEDUP_REMOVED lines=22> */
[C---:B---3--:R-:W-:Y:S01]  /*62d0*/  FADD.FTZ R14, R192.reuse, R15 ;  /* 0x0000000fc00e7221 */ /* 0x048fe20000010000 */
[----:B------:R-:W-:Y:S01]  /*62e0*/  F2FP.F16.F32.PACK_AB R164, R192, R159 ;  /* 0x0000009fc0a4723e */ /* 0x000fe200000000ff */
[-C--:B------:R-:W-:Y:S01]  /*62f0*/  FMUL.FTZ R146, R146, R10.reuse ;  /* 0x0000000a92927220 */ /* 0x080fe20000410000 */
[----:B------:R-:W-:Y:S01]  /*6300*/  F2FP.F16.F32.PACK_AB R159, R198, R163 ;  /* 0x000000a3c69f723e */ /* 0x000fe200000000ff */
[-C--:B------:R-:W-:Y:S01]  /*6310*/  FMUL.FTZ R147, R147, R10.reuse ;  /* 0x0000000a93937220 */ /* 0x080fe20000410000 */
[----:B------:R-:W-:Y:S01]  /*6320*/  F2FP.F16.F32.PACK_AB R163, R170, R167 ;  /* 0x000000a7aaa3723e */ /* 0x000fe200000000ff */
[-C--:B------:R-:W-:Y:S01]  /*6330*/  FMUL.FTZ R150, R150, R10.reuse ;  /* 0x0000000a96967220 */ /* 0x080fe20000410000 */
[----:B------:R-:W3:Y:S01]  /*6340*/  MUFU.EX2 R168, R168 ;  /* 0x000000a800a87308 */ /* 0x000ee20000000800 */
[----:B-1----:R-:W-:Y:S01]  /*6350*/  FADD.FTZ R3, R171, R6 ;  /* 0x00000006ab037221 */ /* 0x002fe20000010000 */
[----:B------:R2:W-:Y:S01]  /*6360*/  STSM.16.M88.4 [R184], R156 ;  /* 0x0000009cb8007844 */ /* 0x0005e20000000200 */
[----:B------:R-:W-:-:S05]  /*6370*/  FMUL.FTZ R151, R151, R10 ;  /* 0x0000000a97977220 */ /* 0x000fca0000410000 */
[----:B------:R-:W1:Y:S01]  /*6380*/  MUFU.EX2 R172, R172 ;  /* 0x000000ac00ac7308 */ /* 0x000e620000000800 */
[----:B0-----:R-:W-:-:S07]  /*6390*/  FADD.FTZ R15, R161, R14 ;  /* 0x0000000ea10f7221 */ /* 0x001fce0000010000 */
[----:B------:R-:W0:Y:S01]  /*63a0*/  MUFU.EX2 R174, R174 ;  /* 0x000000ae00ae7308 */ /* 0x000e220000000800 */
[C---:B---3--:R-:W-:Y:S01]  /*63b0*/  F2FP.F16.F32.PACK_AB R166, R168.reuse, R161 ;  /* 0x000000a1a8a6723e */ /* 0x048fe200000000ff */
[----:B------:R-:W-:Y:S01]  /*63c0*/  FADD.FTZ R6, R168, R15 ;  /* 0x0000000fa8067221 */ /* 0x000fe20000010000 */
[----:B------:R-:W-:-:S05]  /*63d0*/  F2FP.F16.F32.PACK_AB R161, R200, R165 ;  /* 0x000000a5c8a1723e */ /* 0x000fca00000000ff */
[----:B------:R-:W3:Y:S01]  /*63e0*/  MUFU.EX2 R175, R175 ;  /* 0x000000af00af7308 */ /* 0x000ee20000000800 */
[C---:B-1----:R-:W-:Y:S01]  /*63f0*/  FADD.FTZ R3, R172.reuse, R3 ;  /* 0x00000003ac037221 */ /* 0x042fe20000010000 */
[----:B------:R-:W-:Y:S01]  /*6400*/  F2FP.F16.F32.PACK_AB R165, R172, R171 ;  /* 0x000000abaca5723e */ /* 0x000fe200000000ff */
[----:B------:R2:W-:Y:S02]  /*6410*/  STSM.16.M88.4 [R186], R160 ;  /* 0x000000a0ba007844 */ /* 0x0005e40000000200 */
[----:B0-----:R-:W-:Y:S01]  /*6420*/  FADD.FTZ R12, R174, R3 ;  /* 0x00000003ae0c7221 */ /* 0x001fe20000010000 */
[----:B---3--:R-:W-:-:S03]  /*6430*/  F2FP.F16.F32.PACK_AB R167, R175, R174 ;  /* 0x000000aeafa7723e */ /* 0x008fc600000000ff */
[----:B------:R-:W-:Y:S02]  /*6440*/  FADD.FTZ R3, R175, R12 ;  /* 0x0000000caf037221 */ /* 0x000fe40000010000 */
[----:B------:R2:W-:Y:S01]  /*6450*/  STSM.16.M88.4 [R185], R164 ;  /* 0x000000a4b9007844 */ /* 0x0005e20000000200 */
[----:B------:R-:W-:Y:S05]  /*6460*/  @!P0 BRA `(.L_x_282) ;  /* 0x0000000000048947 */ /* 0x000fea0003800000 */
[----:B------:R-:W-:Y:S01]  /*6470*/  BPT.TRAP 0x1 ;  /* 0x000000040000795c */ /* 0x000fe20000300000 */
.L_x_282:
[----:B------:R0:W1:Y:S01]  /*6480*/  SYNCS.PHASECHK.TRANS64.TRYWAIT P3, [UR23+0x28c50], R8 ;  /* 0x028c5008ff0075a7 */ /* 0x0000620008060157 */
[----:B------:R-:W-:Y:S05]  /*6490*/  @!P0 BRA `(.L_x_283) ;  /* 0x0000000000048947 */ /* 0x000fea0003800000 */
[----:B------:R-:W-:Y:S01]  /*64a0*/  BPT.TRAP 0x1 ;  /* 0x000000040000795c */ /* 0x000fe20000300000 */
.L_x_283:
[----:B-1----:R-:W-:Y:S05]  /*64b0*/  @P3 BRA `(.L_x_284) ;  /* 0x0000000000083947 */ /* 0x002fea0003800000 */
[----:B------:R-:W1:Y:S02]  /*64c0*/  SYNCS.PHASECHK.TRANS64.TRYWAIT P3, [UR23+0x28c50], R8 ;  /* 0x028c5008ff0075a7 */ /* 0x000e640008060157 */
[----:B-1----:R-:W-:Y:S05]  /*64d0*/  @!P3 BRA `(.L_x_285) ;  /* 0x0000008000f4b947 */ /* 0x002fea0003800000 */
.L_x_284:
[----:B------:R-:W-:Y:S01]  /*64e0*/  ULEA UR10, UR41, UR48, 0xc ;  /* 0x00000030290a7291 */ /* 0x000fe2000f8e603f */
[----:B------:R-:W-:Y:S01]  /*64f0*/  WARPGROUP.ARRIVE ;  /* 0x00000000000079c5 */ /* 0x000fe20000000000 */
[----:B------:R-:W-:Y:S01]  /*6500*/  UMOV UR7, 0x40000040 ;  /* 0x4000004000077882 */ /* 0x000fe20000000000 */
[----:B-1----:R-:W-:Y:S01]  /*6510*/  @!P1 IADD3 R169, R169, 0x28c60, RZ ;  /* 0x00028c60a9a99810 */ /* 0x002fe20007ffe0ff */
[----:B------:R-:W-:Y:S01]  /*6520*/  UMOV UR21, UR41 ;  /* 0x0000002900157c82 */ /* 0x000fe20008000000 */
[----:B------:R-:W-:Y:S02]  /*6530*/  IMAD.MOV.U32 R10, RZ, RZ, R5 ;  /* 0x000000ffff0a7224 */ /* 0x000fe400078e0005 */
[----:B------:R-:W-:Y:S01]  /*6540*/  UMOV UR6, UR10 ;  /* 0x0000000a00067c82 */ /* 0x000fe20008000000 */
[----:B------:R-:W-:Y:S01]  /*6550*/  @!P1 PRMT R169, RZ, 0x654, R169 ;  /* 0x00000654ffa99816 */ /* 0x000fe200000000a9 */
[----:B------:R-:W-:Y:S01]  /*6560*/  HGMMA.64x256x16.F32 R24, R152, gdesc[UR4].tnspB, R24, gsb0 ;  /* 0x43e0000498187df0 */ /* 0x000fe20008000818 */
[----:B------:R-:W-:Y:S01]  /*6570*/  UIADD3 UR6, UR10, 0x80, URZ ;  /* 0x000000800a067890 */ /* 0x000fe2000fffe03f */
[----:B------:R-:W-:Y:S01]  /*6580*/  IMAD.MOV.U32 R15, RZ, RZ, R4 ;  /* 0x000000ffff0f7224 */ /* 0x000fe200078e0004 */
        /* <DEDUP_REMOVED lines=28> */
.L_x_277:
[----:B-1----:R-:W1:Y:S01]  /*6750*/  SHFL.BFLY PT, R7, R6, 0x2, 0x1f ;  /* 0x0c401f0006077f89 */ /* 0x002e6200000e0000 */
[----:B------:R-:W-:Y:S01]  /*6760*/  IMAD.U32 R21, RZ, RZ, UR20 ;  /* 0x00000014ff157e24 */ /* 0x000fe2000f8e00ff */
[----:B------:R-:W-:Y:S02]  /*6770*/  UIADD3 UR37, UR37, 0x1, URZ ;  /* 0x0000000125257890 */ /* 0x000fe4000fffe03f */
[----:B0-----:R-:W0:Y:S01]  /*6780*/  SHFL.BFLY PT, R8, R3, 0x2, 0x1f ;  /* 0x0c401f0003087f89 */ /* 0x001e2200000e0000 */
[----:B------:R-:W-:Y:S08]  /*6790*/  BAR.ARV 0x8, 0xa0 ;  /* 0x0202800000007b1d */ /* 0x000ff00000002000 */
[----:B------:R-:W-:Y:S01]  /*67a0*/  BAR.SYNC.DEFER_BLOCKING 0xf, 0x100 ;  /* 0x03c4000000007b1d */ /* 0x000fe20000010000 */
[----:B-1----:R-:W-:Y:S01]  /*67b0*/  FADD.FTZ R7, R7, R6 ;  /* 0x0000000607077221 */ /* 0x002fe20000010000 */
[----:B------:R-:W-:-:S02]  /*67c0*/  IMAD.MOV.U32 R6, RZ, RZ, RZ ;  /* 0x000000ffff067224 */ /* 0x000fc400078e00ff */
[----:B0-----:R-:W-:Y:S02]  /*67d0*/  FADD.FTZ R8, R8, R3 ;  /* 0x0000000308087221 */ /* 0x001fe40000010000 */
[----:B------:R-:W0:Y:S01]  /*67e0*/  SHFL.BFLY PT, R0, R7, 0x1, 0x1f ;  /* 0x0c201f0007007f89 */ /* 0x000e2200000e0000 */
[----:B------:R-:W-:Y:S01]  /*67f0*/  IMAD.U32 R3, RZ, RZ, UR41 ;  /* 0x00000029ff037e24 */ /* 0x000fe2000f8e00ff */
[----:B------:R-:W-:Y:S02]  /*6800*/  UIADD3 UR41, UR41, 0x1, URZ ;  /* 0x0000000129297890 */ /* 0x000fe4000fffe03f */
[----:B------:R-:W1:Y:S02]  /*6810*/  SHFL.BFLY PT, R9, R8, 0x1, 0x1f ;  /* 0x0c201f0008097f89 */ /* 0x000e6400000e0000 */
[----:B------:R-:W-:-:S04]  /*6820*/  UISETP.NE.AND UP0, UPT, UR41, 0x2, UPT ;  /* 0x000000022900788c */ /* 0x000fc8000bf05270 */
[----:B------:R-:W-:Y:S02]  /*6830*/  USEL UR4, URZ, 0x1, UP0 ;  /* 0x000000013f047887 */ /* 0x000fe40008000000 */
[----:B------:R-:W-:Y:S02]  /*6840*/  USEL UR41, UR41, URZ, UP0 ;  /* 0x0000003f29297287 */ /* 0x000fe40008000000 */
[----:B------:R-:W-:Y:S01]  /*6850*/  ULOP3.LUT UR40, UR40, UR4, URZ, 0x3c, !UPT ;  /* 0x0000000428287292 */ /* 0x000fe2000f8e3c3f */
[----:B0-----:R-:W-:Y:S01]  /*6860*/  FADD.FTZ R13, R7, R0 ;  /* 0x00000000070d7221 */ /* 0x001fe20000010000 */
[----:B------:R-:W-:Y:S02]  /*6870*/  IMAD.MOV R0, RZ, RZ, -R22 ;  /* 0x000000ffff007224 */ /* 0x000fe400078e0a16 */
[----:B-1----:R-:W-:Y:S02]  /*6880*/  FADD.FTZ R15, R8, R9 ;  /* 0x00000009080f7221 */ /* 0x002fe40000010000 */
[----:B------:R-:W-:-:S02]  /*6890*/  FSETP.NE.FTZ.AND P1, PT, R13, RZ, PT ;  /* 0x000000ff0d00720b */ /* 0x000fc40003f35000 */
[----:B------:R-:W-:Y:S02]  /*68a0*/  ISETP.NE.AND P0, PT, R17, R0, PT ;  /* 0x000000001100720c */ /* 0x000fe40003f05270 */
[----:B------:R-:W-:Y:S02]  /*68b0*/  FSETP.NE.FTZ.AND P2, PT, R15, RZ, PT ;  /* 0x000000ff0f00720b */ /* 0x000fe40003f55000 */
[----:B------:R-:W-:Y:S02]  /*68c0*/  MOV R0, RZ ;  /* 0x000000ff00007202 */ /* 0x000fe40000000f00 */
[----:B------:R-:W-:-:S05]  /*68d0*/  MOV R9, UR20 ;  /* 0x0000001400097c02 */ /* 0x000fca0008000f00 */
[----:B------:R-:W0:Y:S02]  /*68e0*/  @P1 MUFU.RCP R0, R13 ;  /* 0x0000000d00001308 */ /* 0x000e240000001000 */
[----:B------:R-:W-:Y:S02]  /*68f0*/  @!P0 IMAD R3, R3, 0x40, R16 ;  /* 0x0000004003038824 */ /* 0x000fe400078e0210 */
[----:B------:R-:W-:-:S03]  /*6900*/  @P2 FMUL.FTZ R21, R21, 0.69314718246459960938 ;  /* 0x3f31721815152820 */ /* 0x000fc60000410000 */
[----:B------:R-:W-:Y:S01]  /*6910*/  @!P0 LEA R7, R3, UR42, 0x2 ;  /* 0x0000002a03078c11 */ /* 0x000fe2000f8e10ff */
[----:B------:R-:W1:Y:S01]  /*6920*/  @P2 MUFU.RCP R6, R15 ;  /* 0x0000000f00062308 */ /* 0x000e620000001000 */
[----:B------:R-:W-:-:S07]  /*6930*/  IMAD.MOV.U32 R3, RZ, RZ, -0x800000 ;  /* 0xff800000ff037424 */ /* 0x000fce00078e00ff */
[----:B------:R-:W4:Y:S01]  /*6940*/  @P1 MUFU.LG2 R13, R13 ;  /* 0x0000000d000d1308 */ /* 0x000f220000000c00 */
[----:B0-----:R-:W-:Y:S01]  /*6950*/  @!P0 STS [R7+0x28800], R0 ;  /* 0x0288000007008388 */ /* 0x001fe20000000800 */
[-C--:B--2---:R-:W-:Y:S01]  /*6960*/  FMUL.FTZ R165, R24, R0.reuse ;  /* 0x0000000018a57220 */ /* 0x084fe20000410000 */
[-C--:B------:R-:W-:Y:S01]  /*6970*/  FMUL.FTZ R8, R25, R0.reuse ;  /* 0x0000000019087220 */ /* 0x080fe20000410000 */
[-C--:B------:R-:W-:Y:S01]  /*6980*/  FMUL.FTZ R12, R28, R0.reuse ;  /* 0x000000001c0c7220 */ /* 0x080fe20000410000 */
[-C--:B------:R-:W-:Y:S01]  /*6990*/  FMUL.FTZ R10, R29, R0.reuse ;  /* 0x000000001d0a7220 */ /* 0x080fe20000410000 */
[-C--:B------:R-:W-:Y:S01]  /*69a0*/  FMUL.FTZ R161, R32, R0.reuse ;  /* 0x0000000020a17220 */ /* 0x080fe20000410000 */
[-C--:B------:R-:W-:Y:S01]  /*69b0*/  FMUL.FTZ R33, R33, R0.reuse ;  /* 0x0000000021217220 */ /* 0x080fe20000410000 */
[----:B------:R-:W0:Y:S01]  /*69c0*/  @P2 MUFU.LG2 R15, R15 ;  /* 0x0000000f000f2308 */ /* 0x000e220000000c00 */
[----:B-1----:R1:W-:Y:S01]  /*69d0*/  @!P0 STS [R7+0x28820], R6 ;  /* 0x0288200607008388 */ /* 0x0023e20000000800 */
        /* <DEDUP_REMOVED lines=9> */
[----:B-1----:R-:W-:Y:S01]  /*6a70*/  @P1 FMUL.FTZ R7, R9, 0.69314718246459960938 ;  /* 0x3f31721809071820 */ /* 0x002fe20000410000 */
[-C--:B------:R-:W-:Y:S01]  /*6a80*/  FMUL.FTZ R52, R52, R0.reuse ;  /* 0x0000000034347220 */ /* 0x080fe20000410000 */
[-C--:B------:R-:W-:Y:S01]  /*6a90*/  FMUL.FTZ R53, R53, R0.reuse ;  /* 0x0000000035357220 */ /* 0x080fe20000410000 */
[-C--:B------:R-:W-:Y:S01]  /*6aa0*/  FMUL.FTZ R56, R56, R0.reuse ;  /* 0x0000000038387220 */ /* 0x080fe20000410000 */
[-C--:B------:R-:W-:Y:S01]  /*6ab0*/  FMUL.FTZ R57, R57, R0.reuse ;  /* 0x0000000039397220 */ /* 0x080fe20000410000 */
[-C--:B------:R-:W-:Y:S01]  /*6ac0*/  FMUL.FTZ R60, R60, R0.reuse ;  /* 0x000000003c3c7220 */ /* 0x080fe20000410000 */
[----:B0-----:R-:W-:Y:S01]  /*6ad0*/  @P2 FMUL.FTZ R20, R15, 0.69314718246459960938 ;  /* 0x3f3172180f142820 */ /* 0x001fe20000410000 */
        /* <DEDUP_REMOVED lines=45> */
[----:B------:R-:W-:-:S02]  /*6db0*/  IMAD.MOV.U32 R0, RZ, RZ, -0x800000 ;  /* 0xff800000ff007424 */ /* 0x000fc400078e00ff */
[-C--:B------:R-:W-:Y:S01]  /*6dc0*/  FMUL.FTZ R9, R26, R6.reuse ;  /* 0x000000061a097220 */ /* 0x080fe20000410000 */
[-C--:B------:R-:W-:Y:S01]  /*6dd0*/  FMUL.FTZ R11, R30, R6.reuse ;  /* 0x000000061e0b7220 */ /* 0x080fe20000410000 */
[----:B------:R-:W-:Y:S01]  /*6de0*/  PLOP3.LUT P0, PT, PT, PT, PT, 0x8, 0x0 ;  /* 0x000000000000781c */ /* 0x000fe20003f0e170 */
        /* <DEDUP_REMOVED lines=65> */
.L_x_258:
[----:B------:R-:W0:Y:S08]  /*7200*/  S2UR UR4, SR_CgaCtaId ;  /* 0x00000000000479c3 */ /* 0x000e300000008800 */
[----:B------:R-:W-:Y:S06]  /*7210*/  BAR.SYNC.DEFER_BLOCKING 0x5, 0x120 ;  /* 0x0144800000007b1d */ /* 0x000fec0000010000 */
[----:B------:R-:W-:Y:S01]  /*7220*/  UMOV UR42, 0x400 ;  /* 0x00000400002a7882 */ /* 0x000fe20000000000 */
[----:B------:R-:W-:Y:S01]  /*7230*/  BSSY B0, `(.L_x_287) ;  /* 0x0000284000007945 */ /* 0x000fe20003800000 */
[----:B0-----:R-:W-:-:S09]  /*7240*/  ULEA UR42, UR4, UR42, 0x18 ;  /* 0x0000002a042a7291 */ /* 0x001fd2000f8ec03f */
[----:B------:R-:W0:Y:S02]  /*7250*/  LDS.128 R4, [UR42+0x28cd0] ;  /* 0x028cd02aff047984 */ /* 0x000e240008000c00 */
[----:B0-----:R-:W-:Y:S01]  /*7260*/  R2UR UR5, R6 ;  /* 0x00000000060572ca */ /* 0x001fe200000e0000 */
[----:B------:R-:W-:Y:S06]  /*7270*/  BAR.ARV 0x4, 0x120 ;  /* 0x0104800000007b1d */ /* 0x000fec0000002000 */
[----:B------:R-:W-:Y:S08]  /*7280*/  @P0 BRA `(.L_x_288) ;  /* 0x0000001c00440947 */ /* 0x000ff00003800000 */
[----:B------:R-:W0:Y:S08]  /*7290*/  S2UR UR4, SR_SWINHI ;  /* 0x00000000000479c3 */ /* 0x000e300000002f00 */
[----:B------:R-:W-:Y:S01]  /*72a0*/  BAR.SYNC.DEFER_BLOCKING 0x1, 0x100 ;  /* 0x0044000000007b1d */ /* 0x000fe20000010000 */
[----:B------:R-:W-:Y:S01]  /*72b0*/  F2FP.F16.F32.PACK_AB R8, R8, R165 ;  /* 0x000000a50808723e */ /* 0x000fe200000000ff */
[----:B------:R-:W-:Y:S01]  /*72c0*/  USHF.L.U32 UR8, UR44, 0x2, URZ ;  /* 0x000000022c087899 */ /* 0x000fe2000800063f */
[----:B------:R-:W-:Y:S01]  /*72d0*/  F2FP.F16.F32.PACK_AB R9, R27, R9 ;  /* 0x000000091b09723e */ /* 0x000fe200000000ff */
[----:B------:R-:W-:Y:S01]  /*72e0*/  USHF.L.U64.HI UR9, UR44, 0x2, UR45 ;  /* 0x000000022c097899 */ /* 0x000fe2000801022d */
[----:B------:R-:W-:-:S02]  /*72f0*/  F2FP.F16.F32.PACK_AB R10, R10, R12 ;  /* 0x0000000c0a0a723e */ /* 0x000fc400000000ff */
[----:B------:R-:W-:Y:S02]  /*7300*/  F2FP.F16.F32.PACK_AB R11, R31, R11 ;  /* 0x0000000b1f0b723e */ /* 0x000fe400000000ff */
[----:B------:R-:W-:Y:S02]  /*7310*/  F2FP.F16.F32.PACK_AB R40, R41, R40 ;  /* 0x000000282928723e */ /* 0x000fe400000000ff */
[----:B------:R-:W-:Y:S02]  /*7320*/  F2FP.F16.F32.PACK_AB R41, R43, R42 ;  /* 0x0000002a2b29723e */ /* 0x000fe400000000ff */
[----:B------:R-:W-:Y:S02]  /*7330*/  F2FP.F16.F32.PACK_AB R48, R49, R48 ;  /* 0x000000303130723e */ /* 0x000fe400000000ff */
[----:B------:R-:W-:Y:S02]  /*7340*/  F2FP.F16.F32.PACK_AB R42, R45, R44 ;  /* 0x0000002c2d2a723e */ /* 0x000fe400000000ff */
[----:B------:R-:W-:-:S02]  /*7350*/  F2FP.F16.F32.PACK_AB R43, R47, R46 ;  /* 0x0000002e2f2b723e */ /* 0x000fc400000000ff */
[----:B------:R-:W-:Y:S02]  /*7360*/  F2FP.F16.F32.PACK_AB R49, R51, R50 ;  /* 0x000000323331723e */ /* 0x000fe400000000ff */
[----:B------:R-:W-:Y:S01]  /*7370*/  F2FP.F16.F32.PACK_AB R56, R57, R56 ;  /* 0x000000383938723e */ /* 0x000fe200000000ff */
[----:B------:R-:W-:Y:S01]  /*7380*/  UMOV UR6, UR42 ;  /* 0x0000002a00067c82 */ /* 0x000fe20008000000 */
[----:B0-----:R-:W-:Y:S01]  /*7390*/  UMOV UR7, UR4 ;  /* 0x0000000400077c82 */ /* 0x001fe20008000000 */
[----:B------:R-:W-:Y:S01]  /*73a0*/  F2FP.F16.F32.PACK_AB R50, R53, R52 ;  /* 0x000000343532723e */ /* 0x000fe200000000ff */
[----:B------:R-:W-:Y:S01]  /*73b0*/  IMAD.U32 R135, RZ, RZ, UR7 ;  /* 0x00000007ff877e24 */ /* 0x000fe2000f8e00ff */
[----:B------:R-:W-:Y:S01]  /*73c0*/  MOV R134, UR6 ;  /* 0x0000000600867c02 */ /* 0x000fe20008000f00 */
[----:B------:R-:W-:Y:S01]  /*73d0*/  ULDC.64 UR6, c[0x0][0xbd8] ;  /* 0x0002f60000067ab9 */ /* 0x000fe20000000a00 */
[----:B------:R-:W-:Y:S01]  /*73e0*/  F2FP.F16.F32.PACK_AB R51, R55, R54 ;  /* 0x000000363733723e */ /* 0x000fe200000000ff */
[----:B------:R-:W-:Y:S01]  /*73f0*/  UIADD3 UR4, UP1, UR8, UR6, URZ ;  /* 0x0000000608047290 */ /* 0x000fe2000ff3e03f */
[----:B------:R-:W-:Y:S01]  /*7400*/  F2FP.F16.F32.PACK_AB R57, R59, R58 ;  /* 0x0000003a3b39723e */ /* 0x000fe200000000ff */
[----:B------:R-:W-:Y:S01]  /*7410*/  IMAD.WIDE R130, R189, 0x2, R134 ;  /* 0x00000002bd827825 */ /* 0x000fe200078e0286 */
[----:B------:R-:W-:Y:S01]  /*7420*/  F2FP.F16.F32.PACK_AB R64, R65, R64 ;  /* 0x000000404140723e */ /* 0x000fe200000000ff */
[----:B------:R-:W-:Y:S01]  /*7430*/  UISETP.NE.U32.AND UP0, UPT, UR6, URZ, UPT ;  /* 0x0000003f0600728c */ /* 0x000fe2000bf05070 */
[----:B------:R-:W-:Y:S01]  /*7440*/  F2FP.F16.F32.PACK_AB R58, R61, R60 ;  /* 0x0000003c3d3a723e */ /* 0x000fe200000000ff */
[----:B------:R-:W-:Y:S01]  /*7450*/  UIADD3.X UR6, UR9, UR7, URZ, UP1, !UPT ;  /* 0x0000000709067290 */ /* 0x000fe20008ffe43f */
[C---:B------:R-:W-:Y:S01]  /*7460*/  IADD3 R177, P0, R130.reuse, 0x40, RZ ;  /* 0x0000004082b17810 */ /* 0x040fe20007f1e0ff */
[----:B------:R-:W-:Y:S01]  /*7470*/  UISETP.NE.AND.EX UP0, UPT, UR7, URZ, UPT, UP0 ;  /* 0x0000003f0700728c */ /* 0x000fe2000bf05300 */
[----:B------:R-:W-:-:S02]  /*7480*/  IADD3 R167, P1, R130, 0x20, RZ ;  /* 0x0000002082a77810 */ /* 0x000fc40007f3e0ff */
[----:B------:R-:W-:Y:S01]  /*7490*/  LOP3.LUT R6, R177, 0x380, RZ, 0xc0, !PT ;  /* 0x00000380b1067812 */ /* 0x000fe200078ec0ff */
[--C-:B------:R-:W-:Y:S01]  /*74a0*/  IMAD.X R21, RZ, RZ, R131.reuse, P0 ;  /* 0x000000ffff157224 */ /* 0x100fe200000e0683 */
[----:B------:R-:W-:Y:S01]  /*74b0*/  LOP3.LUT R4, R167, 0x380, RZ, 0xc0, !PT ;  /* 0x00000380a7047812 */ /* 0x000fe200078ec0ff */
[--C-:B------:R-:W-:Y:S01]  /*74c0*/  IMAD.X R15, RZ, RZ, R131.reuse, P1 ;  /* 0x000000ffff0f7224 */ /* 0x100fe200008e0683 */
[----:B------:R-:W-:Y:S02]  /*74d0*/  SHF.R.U64 R6, R6, 0x3, RZ ;  /* 0x0000000306067819 */ /* 0x000fe400000012ff */
[----:B------:R-:W-:Y:S02]  /*74e0*/  IADD3 R191, P5, R130, 0x2040, RZ ;  /* 0x0000204082bf7810 */ /* 0x000fe40007fbe0ff */
[----:B------:R-:W-:Y:S02]  /*74f0*/  SHF.R.U64 R4, R4, 0x3, RZ ;  /* 0x0000000304047819 */ /* 0x000fe400000012ff */
[----:B------:R-:W-:Y:S01]  /*7500*/  IADD3 R183, P6, R130, 0x2020, RZ ;  /* 0x0000202082b77810 */ /* 0x000fe20007fde0ff */
[----:B------:R-:W-:Y:S01]  /*7510*/  IMAD.X R95, RZ, RZ, R131, P5 ;  /* 0x000000ffff5f7224 */ /* 0x000fe200028e0683 */
[----:B------:R-:W-:-:S02]  /*7520*/  LOP3.LUT R20, R6, R177, RZ, 0x3c, !PT ;  /* 0x000000b106147212 */ /* 0x000fc400078e3cff */
[----:B------:R-:W-:Y:S01]  /*7530*/  IADD3 R179, P4, R130, 0x60, RZ ;  /* 0x0000006082b37810 */ /* 0x000fe20007f9e0ff */
[----:B------:R-:W-:Y:S01]  /*7540*/  IMAD.X R91, RZ, RZ, R131, P6 ;  /* 0x000000ffff5b7224 */ /* 0x000fe200030e0683 */
[----:B------:R-:W-:Y:S02]  /*7550*/  LOP3.LUT R14, R4, R167, RZ, 0x3c, !PT ;  /* 0x000000a7040e7212 */ /* 0x000fe400078e3cff */
[----:B------:R-:W-:Y:S02]  /*7560*/  LOP3.LUT R6, R191, 0x380, RZ, 0xc0, !PT ;  /* 0x00000380bf067812 */ /* 0x000fe400078ec0ff */
[C---:B------:R-:W-:Y:S02]  /*7570*/  LOP3.LUT R13, R130.reuse, 0x380, RZ, 0xc0, !PT ;  /* 0x00000380820d7812 */ /* 0x040fe400078ec0ff */
[----:B------:R-:W-:Y:S02]  /*7580*/  LOP3.LUT R4, R183, 0x380, RZ, 0xc0, !PT ;  /* 0x00000380b7047812 */ /* 0x000fe400078ec0ff */
[----:B------:R-:W-:-:S02]  /*7590*/  IADD3 R181, P3, R130, 0x2000, RZ ;  /* 0x0000200082b57810 */ /* 0x000fc40007f7e0ff */
[C---:B------:R-:W-:Y:S02]  /*75a0*/  IADD3 R195, P1, R130.reuse, 0x4000, RZ ;  /* 0x0000400082c37810 */ /* 0x040fe40007f3e0ff */
[----:B------:R-:W-:Y:S01]  /*75b0*/  IADD3 R193, P2, R130, 0x2060, RZ ;  /* 0x0000206082c17810 */ /* 0x000fe20007f5e0ff */
[--C-:B------:R-:W-:Y:S01]  /*75c0*/  IMAD.X R29, RZ, RZ, R131.reuse, P3 ;  /* 0x000000ffff1d7224 */ /* 0x100fe200018e0683 */
[----:B------:R-:W-:Y:S01]  /*75d0*/  IADD3.X R25, RZ, R131, RZ, P4, !PT ;  /* 0x00000083ff197210 */ /* 0x000fe200027fe4ff */
[----:B------:R-:W-:Y:S01]  /*75e0*/  IMAD.X R103, RZ, RZ, R131, P1 ;  /* 0x000000ffff677224 */ /* 0x000fe200008e0683 */
[----:B------:R-:W-:Y:S02]  /*75f0*/  SHF.R.U64 R6, R6, 0x3, RZ ;  /* 0x0000000306067819 */ /* 0x000fe400000012ff */
[----:B------:R-:W-:Y:S02]  /*7600*/  IADD3 R199, P4, R130, 0x4040, RZ ;  /* 0x0000404082c77810 */ /* 0x000fe40007f9e0ff */
[----:B------:R-:W-:-:S02]  /*7610*/  SHF.R.U64 R13, R13, 0x3, RZ ;  /* 0x000000030d0d7819 */ /* 0x000fc400000012ff */
[----:B------:R-:W-:Y:S01]  /*7620*/  SHF.R.U64 R4, R4, 0x3, RZ ;  /* 0x0000000304047819 */ /* 0x000fe200000012ff */
[--C-:B------:R-:W-:Y:S01]  /*7630*/  IMAD.X R111, RZ, RZ, R131.reuse, P4 ;  /* 0x000000ffff6f7224 */ /* 0x100fe200020e0683 */
[C---:B------:R-:W-:Y:S02]  /*7640*/  IADD3 R197, P0, R130.reuse, 0x4020, RZ ;  /* 0x0000402082c57810 */ /* 0x040fe40007f1e0ff */
[----:B------:R-:W-:Y:S02]  /*7650*/  IADD3.X R99, RZ, R131, RZ, P2, !PT ;  /* 0x00000083ff637210 */ /* 0x000fe400017fe4ff */
[C---:B------:R-:W-:Y:S01]  /*7660*/  IADD3 R201, P3, R130.reuse, 0x4060, RZ ;  /* 0x0000406082c97810 */ /* 0x040fe20007f7e0ff */
[----:B------:R-:W-:Y:S01]  /*7670*/  IMAD.X R107, RZ, RZ, R131, P0 ;  /* 0x000000ffff6b7224 */ /* 0x000fe200000e0683 */
[C---:B------:R-:W-:Y:S02]  /*7680*/  IADD3 R203, P6, R130.reuse, 0x6000, RZ ;  /* 0x0000600082cb7810 */ /* 0x040fe40007fde0ff */
[----:B------:R-:W-:-:S02]  /*7690*/  IADD3 R205, P5, R130, 0x6020, RZ ;  /* 0x0000602082cd7810 */ /* 0x000fc40007fbe0ff */
[C---:B------:R-:W-:Y:S01]  /*76a0*/  IADD3 R207, P2, R130.reuse, 0x6040, RZ ;  /* 0x0000604082cf7810 */ /* 0x040fe20007f5e0ff */
[--C-:B------:R-:W-:Y:S01]  /*76b0*/  IMAD.X R119, RZ, RZ, R131.reuse, P6 ;  /* 0x000000ffff777224 */ /* 0x100fe200030e0683 */
[----:B------:R-:W-:Y:S01]  /*76c0*/  IADD3 R209, P1, R130, 0x6060, RZ ;  /* 0x0000606082d17810 */ /* 0x000fe20007f3e0ff */
[--C-:B------:R-:W-:Y:S01]  /*76d0*/  IMAD.X R123, RZ, RZ, R131.reuse, P5 ;  /* 0x000000ffff7b7224 */ /* 0x100fe200028e0683 */
[----:B------:R-:W-:Y:S01]  /*76e0*/  LOP3.LUT R94, R6, R191, RZ, 0x3c, !PT ;  /* 0x000000bf065e7212 */ /* 0x000fe200078e3cff */
[----:B------:R-:W-:Y:S01]  /*76f0*/  IMAD.X R127, RZ, RZ, R131, P2 ;  /* 0x000000ffff7f7224 */ /* 0x000fe200010e0683 */
[----:B------:R-:W-:Y:S02]  /*7700*/  LOP3.LUT R130, R13, R130, RZ, 0x3c, !PT ;  /* 0x000000820d827212 */ /* 0x000fe400078e3cff */
[----:B------:R-:W-:Y:S02]  /*7710*/  LOP3.LUT R24, R179, 0x380, RZ, 0xc0, !PT ;  /* 0x00000380b3187812 */ /* 0x000fe400078ec0ff */
[----:B------:R-:W-:-:S02]  /*7720*/  LOP3.LUT R90, R4, R183, RZ, 0x3c, !PT ;  /* 0x000000b7045a7212 */ /* 0x000fc400078e3cff */
[----:B------:R-:W-:Y:S02]  /*7730*/  LOP3.LUT R6, R199, 0x380, RZ, 0xc0, !PT ;  /* 0x00000380c7067812 */ /* 0x000fe400078ec0ff */
[----:B------:R-:W-:Y:S02]  /*7740*/  LOP3.LUT R28, R181, 0x380, RZ, 0xc0, !PT ;  /* 0x00000380b51c7812 */ /* 0x000fe400078ec0ff */
[----:B------:R-:W-:Y:S02]  /*7750*/  LOP3.LUT R4, R197, 0x380, RZ, 0xc0, !PT ;  /* 0x00000380c5047812 */ /* 0x000fe400078ec0ff */
[----:B------:R-:W-:Y:S02]  /*7760*/  SHF.R.U64 R24, R24, 0x3, RZ ;  /* 0x0000000318187819 */ /* 0x000fe400000012ff */
[----:B------:R-:W-:Y:S02]  /*7770*/  LOP3.LUT R98, R193, 0x380, RZ, 0xc0, !PT ;  /* 0x00000380c1627812 */ /* 0x000fe400078ec0ff */
[----:B------:R-:W-:-:S02]  /*7780*/  SHF.R.U64 R6, R6, 0x3, RZ ;  /* 0x0000000306067819 */ /* 0x000fc400000012ff */
[----:B------:R-:W-:Y:S02]  /*7790*/  MOV R130, R130 ;  /* 0x0000008200827202 */ /* 0x000fe40000000f00 */
[----:B------:R-:W-:Y:S02]  /*77a0*/  SHF.R.U64 R28, R28, 0x3, RZ ;  /* 0x000000031c1c7819 */ /* 0x000fe400000012ff */
[----:B------:R-:W-:Y:S01]  /*77b0*/  LOP3.LUT R102, R195, 0x380, RZ, 0xc0, !PT ;  /* 0x00000380c3667812 */ /* 0x000fe200078ec0ff */
[----:B------:R0:W-:Y:S01]  /*77c0*/  STSM.16.M88.4 [R130], R8 ;  /* 0x0000000882007844 */ /* 0x0001e20000000200 */
[----:B------:R-:W-:Y:S02]  /*77d0*/  SHF.R.U64 R4, R4, 0x3, RZ ;  /* 0x0000000304047819 */ /* 0x000fe400000012ff */
[----:B------:R-:W-:Y:S02]  /*77e0*/  LOP3.LUT R27, R209, 0x380, RZ, 0xc0, !PT ;  /* 0x00000380d11b7812 */ /* 0x000fe400078ec0ff */
[----:B------:R-:W-:-:S02]  /*77f0*/  LOP3.LUT R114, R201, 0x380, RZ, 0xc0, !PT ;  /* 0x00000380c9727812 */ /* 0x000fc400078ec0ff */
[----:B------:R-:W-:Y:S02]  /*7800*/  LOP3.LUT R24, R24, R179, RZ, 0x3c, !PT ;  /* 0x000000b318187212 */ /* 0x000fe400078e3cff */
[----:B------:R-:W-:Y:S02]  /*7810*/  SHF.R.U64 R98, R98, 0x3, RZ ;  /* 0x0000000362627819 */ /* 0x000fe400000012ff */
[----:B------:R-:W-:Y:S02]  /*7820*/  LOP3.LUT R110, R6, R199, RZ, 0x3c, !PT ;  /* 0x000000c7066e7212 */ /* 0x000fe400078e3cff */
[----:B------:R-:W-:Y:S02]  /*7830*/  LOP3.LUT R28, R28, R181, RZ, 0x3c, !PT ;  /* 0x000000b51c1c7212 */ /* 0x000fe400078e3cff */
[----:B------:R-:W-:Y:S02]  /*7840*/  SHF.R.U64 R102, R102, 0x3, RZ ;  /* 0x0000000366667819 */ /* 0x000fe400000012ff */
[----:B------:R-:W-:-:S02]  /*7850*/  LOP3.LUT R118, R203, 0x380, RZ, 0xc0, !PT ;  /* 0x00000380cb767812 */ /* 0x000fc400078ec0ff */
[----:B------:R-:W-:Y:S02]  /*7860*/  LOP3.LUT R106, R4, R197, RZ, 0x3c, !PT ;  /* 0x000000c5046a7212 */ /* 0x000fe400078e3cff */
[----:B------:R-:W-:Y:S02]  /*7870*/  LOP3.LUT R6, R207, 0x380, RZ, 0xc0, !PT ;  /* 0x00000380cf067812 */ /* 0x000fe400078ec0ff */
[----:B------:R-:W-:Y:S02]  /*7880*/  SHF.R.U64 R12, R27, 0x3, RZ ;  /* 0x000000031b0c7819 */ /* 0x000fe400000012ff */
[----:B------:R-:W-:Y:S02]  /*7890*/  LOP3.LUT R4, R205, 0x380, RZ, 0xc0, !PT ;  /* 0x00000380cd047812 */ /* 0x000fe400078ec0ff */
[----:B------:R-:W-:Y:S02]  /*78a0*/  MOV R27, R14 ;  /* 0x0000000e001b7202 */ /* 0x000fe40000000f00 */
[----:B0-----:R-:W-:-:S02]  /*78b0*/  F2FP.F16.F32.PACK_AB R8, R33, R161 ;  /* 0x000000a12108723e */ /* 0x001fc400000000ff */
[----:B------:R-:W-:Y:S02]  /*78c0*/  F2FP.F16.F32.PACK_AB R9, R35, R34 ;  /* 0x000000222309723e */ /* 0x000fe400000000ff */
[----:B------:R-:W-:Y:S02]  /*78d0*/  F2FP.F16.F32.PACK_AB R10, R37, R153 ;  /* 0x00000099250a723e */ /* 0x000fe400000000ff */
[----:B------:R-:W-:Y:S02]  /*78e0*/  F2FP.F16.F32.PACK_AB R11, R39, R38 ;  /* 0x00000026270b723e */ /* 0x000fe400000000ff */
[----:B------:R-:W-:Y:S02]  /*78f0*/  SHF.R.U64 R114, R114, 0x3, RZ ;  /* 0x0000000372727819 */ /* 0x000fe400000012ff */
[----:B------:R-:W-:Y:S01]  /*7900*/  MOV R20, R20 ;  /* 0x0000001400147202 */ /* 0x000fe20000000f00 */
[----:B------:R0:W-:Y:S01]  /*7910*/  STSM.16.M88.4 [R27], R8 ;  /* 0x000000081b007844 */ /* 0x0001e20000000200 */
[----:B------:R-:W-:-:S02]  /*7920*/  LOP3.LUT R98, R98, R193, RZ, 0x3c, !PT ;  /* 0x000000c162627212 */ /* 0x000fc400078e3cff */
[----:B------:R-:W-:Y:S01]  /*7930*/  MOV R24, R24 ;  /* 0x0000001800187202 */ /* 0x000fe20000000f00 */
[----:B------:R-:W-:Y:S01]  /*7940*/  STSM.16.M88.4 [R20], R40 ;  /* 0x0000002814007844 */ /* 0x000fe20000000200 */
[----:B------:R-:W-:Y:S02]  /*7950*/  LOP3.LUT R102, R102, R195, RZ, 0x3c, !PT ;  /* 0x000000c366667212 */ /* 0x000fe400078e3cff */
[----:B------:R-:W-:Y:S01]  /*7960*/  SHF.R.U64 R118, R118, 0x3, RZ ;  /* 0x0000000376767819 */ /* 0x000fe200000012ff */
[----:B------:R-:W-:Y:S01]  /*7970*/  STSM.16.M88.4 [R24], R48 ;  /* 0x0000003018007844 */ /* 0x000fe20000000200 */
[----:B------:R-:W-:Y:S02]  /*7980*/  SHF.R.U64 R6, R6, 0x3, RZ ;  /* 0x0000000306067819 */ /* 0x000fe400000012ff */
[----:B------:R-:W-:Y:S02]  /*7990*/  MOV R28, R28 ;  /* 0x0000001c001c7202 */ /* 0x000fe40000000f00 */
[----:B------:R-:W-:-:S02]  /*79a0*/  F2FP.F16.F32.PACK_AB R59, R63, R62 ;  /* 0x0000003e3f3b723e */ /* 0x000fc400000000ff */
[----:B------:R-:W-:Y:S01]  /*79b0*/  F2FP.F16.F32.PACK_AB R65, R67, R66 ;  /* 0x000000424341723e */ /* 0x000fe200000000ff */
[----:B0-----:R-:W-:Y:S01]  /*79c0*/  IMAD.U32 R11, RZ, RZ, UR6 ;  /* 0x00000006ff0b7e24 */ /* 0x001fe2000f8e00ff */
[----:B------:R-:W-:Y:S01]  /*79d0*/  F2FP.F16.F32.PACK_AB R72, R73, R72 ;  /* 0x000000484948723e */ /* 0x000fe200000000ff */
[----:B------:R-:W-:Y:S01]  /*79e0*/  STSM.16.M88.4 [R28], R56 ;  /* 0x000000381c007844 */ /* 0x000fe20000000200 */
[----:B------:R-:W-:Y:S01]  /*79f0*/  SHF.R.U64 R4, R4, 0x3, RZ ;  /* 0x0000000304047819 */ /* 0x000fe200000012ff */
[----:B------:R-:W-:Y:S01]  /*7a00*/  ULDC.64 UR6, c[0x0][0xbe0] ;  /* 0x0002f80000067ab9 */ /* 0x000fe20000000a00 */
[----:B------:R-:W-:Y:S01]  /*7a10*/  MOV R15, R90 ;  /* 0x0000005a000f7202 */ /* 0x000fe20000000f00 */
[----:B------:R-:W-:Y:S01]  /*7a20*/  IMAD.U32 R10, RZ, RZ, UR4 ;  /* 0x00000004ff0a7e24 */ /* 0x000fe2000f8e00ff */
[----:B------:R-:W-:Y:S02]  /*7a30*/  F2FP.F16.F32.PACK_AB R66, R69, R68 ;  /* 0x000000444542723e */ /* 0x000fe400000000ff */
[----:B------:R-:W-:-:S02]  /*7a40*/  F2FP.F16.F32.PACK_AB R67, R71, R70 ;  /* 0x000000464743723e */ /* 0x000fc400000000ff */
[----:B------:R-:W-:Y:S02]  /*7a50*/  F2FP.F16.F32.PACK_AB R73, R75, R74 ;  /* 0x0000004a4b49723e */ /* 0x000fe400000000ff */
[----:B------:R-:W-:Y:S01]  /*7a60*/  F2FP.F16.F32.PACK_AB R80, R81, R80 ;  /* 0x000000505150723e */ /* 0x000fe200000000ff */
[----:B------:R-:W-:Y:S01]  /*7a70*/  STSM.16.M88.4 [R15], R64 ;  /* 0x000000400f007844 */ /* 0x000fe20000000200 */
[----:B------:R-:W-:Y:S02]  /*7a80*/  IADD3.X R115, RZ, R131, RZ, P3, !PT ;  /* 0x00000083ff737210 */ /* 0x000fe40001ffe4ff */
[----:B------:R-:W-:Y:S02]  /*7a90*/  LOP3.LUT R114, R114, R201, RZ, 0x3c, !PT ;  /* 0x000000c972727212 */ /* 0x000fe400078e3cff */
[----:B------:R-:W-:Y:S02]  /*7aa0*/  MOV R94, R94 ;  /* 0x0000005e005e7202 */ /* 0x000fe40000000f00 */
[----:B------:R-:W-:-:S02]  /*7ab0*/  F2FP.F16.F32.PACK_AB R74, R77, R76 ;  /* 0x0000004c4d4a723e */ /* 0x000fc400000000ff */
[----:B------:R-:W-:Y:S02]  /*7ac0*/  F2FP.F16.F32.PACK_AB R75, R79, R78 ;  /* 0x0000004e4f4b723e */ /* 0x000fe400000000ff */
[----:B------:R-:W-:Y:S02]  /*7ad0*/  F2FP.F16.F32.PACK_AB R81, R83, R82 ;  /* 0x000000525351723e */ /* 0x000fe400000000ff */
[----:B------:R-:W-:Y:S01]  /*7ae0*/  MOV R14, R98 ;  /* 0x00000062000e7202 */ /* 0x000fe20000000f00 */
[----:B------:R-:W-:Y:S01]  /*7af0*/  STSM.16.M88.4 [R94], R72 ;  /* 0x000000485e007844 */ /* 0x000fe20000000200 */
[----:B------:R-:W-:Y:S02]  /*7b00*/  F2FP.F16.F32.PACK_AB R82, R85, R84 ;  /* 0x000000545552723e */ /* 0x000fe400000000ff */
[----:B------:R-:W-:Y:S02]  /*7b10*/  F2FP.F16.F32.PACK_AB R83, R87, R86 ;  /* 0x000000565753723e */ /* 0x000fe400000000ff */
[----:B------:R-:W-:-:S02]  /*7b20*/  F2FP.F16.F32.PACK_AB R88, R89, R88 ;  /* 0x000000585958723e */ /* 0x000fc400000000ff */
[----:B------:R-:W-:Y:S01]  /*7b30*/  LOP3.LUT R118, R118, R203, RZ, 0x3c, !PT ;  /* 0x000000cb76767212 */ /* 0x000fe200078e3cff */
[----:B------:R-:W-:Y:S01]  /*7b40*/  STSM.16.M88.4 [R14], R80 ;  /* 0x000000500e007844 */ /* 0x000fe20000000200 */
[----:B------:R-:W-:Y:S02]  /*7b50*/  LOP3.LUT R126, R6, R207, RZ, 0x3c, !PT ;  /* 0x000000cf067e7212 */ /* 0x000fe400078e3cff */
[----:B------:R-:W-:Y:S02]  /*7b60*/  MOV R102, R102 ;  /* 0x0000006600667202 */ /* 0x000fe40000000f00 */
[----:B------:R-:W-:Y:S02]  /*7b70*/  F2FP.F16.F32.PACK_AB R89, R30, R26 ;  /* 0x0000001a1e59723e */ /* 0x000fe400000000ff */
[----:B------:R-:W-:Y:S02]  /*7b80*/  F2FP.F16.F32.PACK_AB R90, R93, R92 ;  /* 0x0000005c5d5a723e */ /* 0x000fe400000000ff */
[----:B------:R-:W-:-:S02]  /*7b90*/  F2FP.F16.F32.PACK_AB R91, R36, R32 ;  /* 0x00000020245b723e */ /* 0x000fc400000000ff */
[----:B------:R-:W-:Y:S02]  /*7ba0*/  F2FP.F16.F32.PACK_AB R96, R97, R96 ;  /* 0x000000606160723e */ /* 0x000fe400000000ff */
[----:B------:R-:W-:Y:S01]  /*7bb0*/  LOP3.LUT R122, R4, R205, RZ, 0x3c, !PT ;  /* 0x000000cd047a7212 */ /* 0x000fe200078e3cff */
[----:B------:R-:W-:Y:S01]  /*7bc0*/  STSM.16.M88.4 [R102], R88 ;  /* 0x0000005866007844 */ /* 0x000fe20000000200 */
[----:B------:R-:W-:Y:S02]  /*7bd0*/  MOV R6, R106 ;  /* 0x0000006a00067202 */ /* 0x000fe40000000f00 */
[----:B------:R-:W-:Y:S02]  /*7be0*/  F2FP.F16.F32.PACK_AB R97, R155, R154 ;  /* 0x0000009a9b61723e */ /* 0x000fe400000000ff */
[----:B------:R-:W-:Y:S02]  /*7bf0*/  F2FP.F16.F32.PACK_AB R98, R101, R100 ;  /* 0x000000646562723e */ /* 0x000fe400000000ff */
[----:B------:R-:W-:-:S02]  /*7c00*/  F2FP.F16.F32.PACK_AB R99, R157, R156 ;  /* 0x0000009c9d63723e */ /* 0x000fc400000000ff */
[----:B------:R-:W-:Y:S02]  /*7c10*/  F2FP.F16.F32.PACK_AB R104, R105, R104 ;  /* 0x000000686968723e */ /* 0x000fe400000000ff */
[----:B------:R-:W-:Y:S01]  /*7c20*/  MOV R110, R110 ;  /* 0x0000006e006e7202 */ /* 0x000fe20000000f00 */
[----:B------:R-:W-:Y:S01]  /*7c30*/  STSM.16.M88.4 [R6], R96 ;  /* 0x0000006006007844 */ /* 0x000fe20000000200 */
[----:B------:R-:W-:Y:S02]  /*7c40*/  MOV R4, R114 ;  /* 0x0000007200047202 */ /* 0x000fe40000000f00 */
[----:B------:R-:W-:Y:S02]  /*7c50*/  F2FP.F16.F32.PACK_AB R105, R159, R158 ;  /* 0x0000009e9f69723e */ /* 0x000fe400000000ff */
[----:B------:R-:W-:Y:S02]  /*7c60*/  F2FP.F16.F32.PACK_AB R106, R109, R108 ;  /* 0x0000006c6d6a723e */ /* 0x000fe400000000ff */
[----:B------:R-:W-:-:S02]  /*7c70*/  F2FP.F16.F32.PACK_AB R107, R162, R160 ;  /* 0x000000a0a26b723e */ /* 0x000fc400000000ff */
[----:B------:R-:W-:Y:S02]  /*7c80*/  F2FP.F16.F32.PACK_AB R112, R113, R112 ;  /* 0x000000707170723e */ /* 0x000fe400000000ff */
[----:B------:R-:W-:Y:S01]  /*7c90*/  IADD3.X R13, RZ, R131, RZ, P1, !PT ;  /* 0x00000083ff0d7210 */ /* 0x000fe20000ffe4ff */
[----:B------:R-:W-:Y:S01]  /*7ca0*/  STSM.16.M88.4 [R110], R104 ;  /* 0x000000686e007844 */ /* 0x000fe20000000200 */
[----:B------:R-:W-:Y:S02]  /*7cb0*/  LOP3.LUT R12, R12, R209, RZ, 0x3c, !PT ;  /* 0x000000d10c0c7212 */ /* 0x000fe400078e3cff */
[----:B------:R-:W-:Y:S02]  /*7cc0*/  F2FP.F16.F32.PACK_AB R113, R164, R163 ;  /* 0x000000a3a471723e */ /* 0x000fe400000000ff */
[----:B------:R-:W-:Y:S02]  /*7cd0*/  F2FP.F16.F32.PACK_AB R114, R117, R116 ;  /* 0x000000747572723e */ /* 0x000fe400000000ff */
[----:B------:R-:W-:-:S02]  /*7ce0*/  F2FP.F16.F32.PACK_AB R115, R168, R166 ;  /* 0x000000a6a873723e */ /* 0x000fc400000000ff */
[----:B------:R-:W-:Y:S02]  /*7cf0*/  F2FP.F16.F32.PACK_AB R169, R170, R169 ;  /* 0x000000a9aaa9723e */ /* 0x000fe400000000ff */
[----:B------:R-:W-:Y:S01]  /*7d00*/  MOV R118, R118 ;  /* 0x0000007600767202 */ /* 0x000fe20000000f00 */
[----:B------:R0:W-:Y:S01]  /*7d10*/  STSM.16.M88.4 [R4], R112 ;  /* 0x0000007004007844 */ /* 0x0001e20000000200 */
[----:B------:R-:W-:Y:S02]  /*7d20*/  F2FP.F16.F32.PACK_AB R168, R121, R120 ;  /* 0x0000007879a8723e */ /* 0x000fe400000000ff */
[----:B------:R-:W-:Y:S02]  /*7d30*/  F2FP.F16.F32.PACK_AB R170, R125, R124 ;  /* 0x0000007c7daa723e */ /* 0x000fe400000000ff */
[----:B------:R-:W-:Y:S02]  /*7d40*/  F2FP.F16.F32.PACK_AB R171, R172, R171 ;  /* 0x000000abacab723e */ /* 0x000fe400000000ff */
[----:B------:R-:W-:-:S02]  /*7d50*/  F2FP.F16.F32.PACK_AB R173, R174, R173 ;  /* 0x000000adaead723e */ /* 0x000fc400000000ff */
[----:B------:R-:W-:Y:S01]  /*7d60*/  F2FP.F16.F32.PACK_AB R136, R137, R136 ;  /* 0x000000888988723e */ /* 0x000fe200000000ff */
[----:B------:R-:W-:Y:S01]  /*7d70*/  STSM.16.M88.4 [R118], R168 ;  /* 0x000000a876007844 */ /* 0x000fe20000000200 */
[----:B------:R-:W-:Y:S02]  /*7d80*/  MOV R122, R122 ;  /* 0x0000007a007a7202 */ /* 0x000fe40000000f00 */
        /* <DEDUP_REMOVED lines=10> */
[----:B------:R-:W-:Y:S01]  /*7e30*/  MOV R12, R12 ;  /* 0x0000000c000c7202 */ /* 0x000fe20000000f00 */
[----:B------:R-:W-:Y:S01]  /*7e40*/  STSM.16.M88.4 [R126], R136 ;  /* 0x000000887e007844 */ /* 0x000fe20000000200 */
[----:B------:R-:W-:-:S02]  /*7e50*/  F2FP.F16.F32.PACK_AB R146, R149, R148 ;  /* 0x000000949592723e */ /* 0x000fc400000000ff */
[----:B------:R-:W-:Y:S01]  /*7e60*/  F2FP.F16.F32.PACK_AB R147, R151, R150 ;  /* 0x000000969793723e */ /* 0x000fe200000000ff */
[----:B------:R-:W-:Y:S01]  /*7e70*/  UISETP.NE.U32.AND UP1, UPT, UR6, URZ, UPT ;  /* 0x0000003f0600728c */ /* 0x000fe2000bf25070 */
[----:B------:R-:W-:-:S03]  /*7e80*/  PLOP3.LUT P0, PT, PT, PT, UP0, 0x80, 0x0 ;  /* 0x000000000000781c */ /* 0x000fc60003f0f008 */
[----:B------:R1:W-:Y:S01]  /*7e90*/  STSM.16.M88.4 [R12], R144 ;  /* 0x000000900c007844 */ /* 0x0003e20000000200 */
[----:B------:R-:W-:Y:S01]  /*7ea0*/  BAR.SYNC.DEFER_BLOCKING 0x1, 0x100 ;  /* 0x0044000000007b1d */ /* 0x000fe20000010000 */
[----:B------:R-:W-:-:S07]  /*7eb0*/  UISETP.NE.AND.EX UP1, UPT, UR7, URZ, UPT, UP1 ;  /* 0x0000003f0700728c */ /* 0x000fce000bf25310 */
[----:B0-----:R-:W0:Y:S01]  /*7ec0*/  LDC R4, c[0x0][0xa88] ;  /* 0x0002a200ff047b82 */ /* 0x001e220000000800 */
[----:B------:R-:W-:-:S03]  /*7ed0*/  PLOP3.LUT P6, PT, PT, PT, UP1, 0x80, 0x0 ;  /* 0x000000000000781c */ /* 0x000fc60003fcf018 */
[----:B------:R-:W-:-:S04]  /*7ee0*/  @UP1 UIADD3 UR6, UP2, UR8, UR6, URZ ;  /* 0x0000000608061290 */ /* 0x000fc8000ff5e03f */
[----:B------:R-:W-:Y:S02]  /*7ef0*/  @UP1 UIADD3.X UR7, UR9, UR7, URZ, UP2, !UPT ;  /* 0x0000000709071290 */ /* 0x000fe400097fe43f */
[----:B------:R-:W-:-:S04]  /*7f00*/  MOV R14, UR6 ;  /* 0x00000006000e7c02 */ /* 0x000fc80008000f00 */
[----:B------:R-:W-:Y:S01]  /*7f10*/  IMAD.U32 R15, RZ, RZ, UR7 ;  /* 0x00000007ff0f7e24 */ /* 0x000fe2000f8e00ff */
[----:B------:R-:W2:Y:S01]  /*7f20*/  @P0 LDG.E R6, desc[UR38][R10.64] ;  /* 0x000000260a060981 */ /* 0x000ea2000c1e1900 */
[----:B------:R-:W-:-:S04]  /*7f30*/  IMAD R9, R18, 0x40, R2 ;  /* 0x0000004012097824 */ /* 0x000fc800078e0202 */
[----:B------:R-:W-:Y:S01]  /*7f40*/  IMAD.WIDE R134, R9, 0x2, R134 ;  /* 0x0000000209867825 */ /* 0x000fe200078e0286 */
[----:B0-----:R0:W5:Y:S02]  /*7f50*/  @P6 LDG.E R4, desc[UR38][R14.64] ;  /* 0x000000260e046981 */ /* 0x001164000c1e1900 */
[C---:B------:R-:W-:Y:S02]  /*7f60*/  IADD3 R9, P2, R134.reuse, 0x1000, RZ ;  /* 0x0000100086097810 */ /* 0x040fe40007f5e0ff */
[C---:B------:R-:W-:Y:S02]  /*7f70*/  IADD3 R29, P1, R134.reuse, 0x2000, RZ ;  /* 0x00002000861d7810 */ /* 0x040fe40007f3e0ff */
[----:B-1----:R-:W-:Y:S02]  /*7f80*/  P2R R12, PR, RZ, 0x4 ;  /* 0x00000004ff0c7803 */ /* 0x002fe40000000000 */
[C---:B------:R-:W-:Y:S02]  /*7f90*/  IADD3 R25, P2, R134.reuse, 0x3000, RZ ;  /* 0x0000300086197810 */ /* 0x040fe40007f5e0ff */
[----:B------:R-:W-:-:S02]  /*7fa0*/  IADD3 R41, P3, R134, 0x4000, RZ ;  /* 0x0000400086297810 */ /* 0x000fc40007f7e0ff */
[C---:B------:R-:W-:Y:S02]  /*7fb0*/  IADD3 R33, P4, R134.reuse, 0x5000, RZ ;  /* 0x0000500086217810 */ /* 0x040fe40007f9e0ff */
[----:B------:R-:W-:Y:S02]  /*7fc0*/  IADD3 R49, P5, R134, 0x6000, RZ ;  /* 0x0000600086317810 */ /* 0x000fe40007fbe0ff */
[----:B------:R-:W-:Y:S02]  /*7fd0*/  LOP3.LUT R8, R9, 0x380, RZ, 0xc0, !PT ;  /* 0x0000038009087812 */ /* 0x000fe400078ec0ff */
[----:B------:R-:W-:Y:S02]  /*7fe0*/  LOP3.LUT R28, R29, 0x380, RZ, 0xc0, !PT ;  /* 0x000003801d1c7812 */ /* 0x000fe400078ec0ff */
[----:B------:R-:W-:Y:S02]  /*7ff0*/  LOP3.LUT R24, R25, 0x380, RZ, 0xc0, !PT ;  /* 0x0000038019187812 */ /* 0x000fe400078ec0ff */
[----:B------:R-:W-:-:S02]  /*8000*/  LOP3.LUT R40, R41, 0x380, RZ, 0xc0, !PT ;  /* 0x0000038029287812 */ /* 0x000fc400078ec0ff */
[----:B------:R-:W-:Y:S02]  /*8010*/  LOP3.LUT R32, R33, 0x380, RZ, 0xc0, !PT ;  /* 0x0000038021207812 */ /* 0x000fe400078ec0ff */
[----:B------:R-:W-:Y:S01]  /*8020*/  LOP3.LUT R48, R49, 0x380, RZ, 0xc0, !PT ;  /* 0x0000038031307812 */ /* 0x000fe200078ec0ff */
[----:B------:R-:W-:Y:S01]  /*8030*/  UMOV UR4, URZ ;  /* 0x0000003f00047c82 */ /* 0x000fe20008000000 */
[----:B------:R-:W-:Y:S02]  /*8040*/  SHF.R.U64 R8, R8, 0x3, RZ ;  /* 0x0000000308087819 */ /* 0x000fe400000012ff */
[----:B------:R-:W-:Y:S02]  /*8050*/  SHF.R.U64 R28, R28, 0x3, RZ ;  /* 0x000000031c1c7819 */ /* 0x000fe400000012ff */
[----:B------:R-:W-:Y:S02]  /*8060*/  SHF.R.U64 R24, R24, 0x3, RZ ;  /* 0x0000000318187819 */ /* 0x000fe400000012ff */
[----:B------:R-:W-:-:S02]  /*8070*/  SHF.R.U64 R40, R40, 0x3, RZ ;  /* 0x0000000328287819 */ /* 0x000fc400000012ff */
[----:B------:R-:W-:Y:S02]  /*8080*/  SHF.R.U64 R32, R32, 0x3, RZ ;  /* 0x0000000320207819 */ /* 0x000fe400000012ff */
[----:B------:R-:W-:Y:S02]  /*8090*/  SHF.R.U64 R48, R48, 0x3, RZ ;  /* 0x0000000330307819 */ /* 0x000fe400000012ff */
[----:B------:R-:W-:Y:S02]  /*80a0*/  LOP3.LUT R8, R8, R9, RZ, 0x3c, !PT ;  /* 0x0000000908087212 */ /* 0x000fe400078e3cff */
[----:B------:R-:W-:Y:S02]  /*80b0*/  LOP3.LUT R28, R28, R29, RZ, 0x3c, !PT ;  /* 0x0000001d1c1c7212 */ /* 0x000fe400078e3cff */
[----:B------:R-:W-:Y:S02]  /*80c0*/  LOP3.LUT R24, R24, R25, RZ, 0x3c, !PT ;  /* 0x0000001918187212 */ /* 0x000fe400078e3cff */
[----:B------:R-:W-:-:S02]  /*80d0*/  LOP3.LUT R40, R40, R41, RZ, 0x3c, !PT ;  /* 0x0000002928287212 */ /* 0x000fc400078e3cff */
[----:B------:R-:W-:Y:S02]  /*80e0*/  LOP3.LUT R32, R32, R33, RZ, 0x3c, !PT ;  /* 0x0000002120207212 */ /* 0x000fe400078e3cff */
[----:B------:R-:W-:Y:S02]  /*80f0*/  LOP3.LUT R48, R48, R49, RZ, 0x3c, !PT ;  /* 0x0000003130307212 */ /* 0x000fe400078e3cff */
[----:B--2---:R-:W-:Y:S01]  /*8100*/  @P0 R2UR UR4, R6 ;  /* 0x00000000060402ca */ /* 0x004fe200000e0000 */
[----:B0-----:R-:W-:-:S14]  /*8110*/  @P6 BRA `(.L_x_289) ;  /* 0x0000000000106947 */ /* 0x001fdc0003800000 */
[----:B------:R-:W-:Y:S05]  /*8120*/  @!P0 BRA `(.L_x_289) ;  /* 0x00000000000c8947 */ /* 0x000fea0003800000 */
[----:B------:R-:W2:Y:S04]  /*8130*/  LDG.E R13, desc[UR38][R10.64] ;  /* 0x000000260a0d7981 */ /* 0x000ea8000c1e1900 */
[----:B-----5:R-:W2:Y:S02]  /*8140*/  LDG.E R4, desc[UR38][R10.64+0x4] ;  /* 0x000004260a047981 */ /* 0x020ea4000c1e1900 */
[----:B--2---:R-:W-:-:S07]  /*8150*/  IMAD.IADD R4, R4, 0x1, -R13 ;  /* 0x0000000104047824 */ /* 0x004fce00078e0a0d */
.L_x_289:
[----:B------:R-:W0:Y:S01]  /*8160*/  SHFL.IDX PT, R6, R188, RZ, 0x1f ;  /* 0x00001fffbc067589 */ /* 0x000e2200000e0000 */
[----:B------:R-:W-:Y:S01]  /*8170*/  ISETP.NE.AND P6, PT, R12, RZ, PT ;  /* 0x000000ff0c00720c */ /* 0x000fe20003fc5270 */
[--C-:B------:R-:W-:Y:S01]  /*8180*/  IMAD.X R25, RZ, RZ, R135.reuse, P2 ;  /* 0x000000ffff197224 */ /* 0x100fe200010e0687 */
[C---:B------:R-:W-:Y:S01]  /*8190*/  IADD3 R37, P0, R134.reuse, 0x7000, RZ ;  /* 0x0000700086257810 */ /* 0x040fe20007f1e0ff */
[--C-:B------:R-:W-:Y:S01]  /*81a0*/  IMAD.X R41, RZ, RZ, R135.reuse, P3 ;  /* 0x000000ffff297224 */ /* 0x100fe200018e0687 */
[----:B------:R-:W-:Y:S01]  /*81b0*/  IADD3.X R29, RZ, R135, RZ, P1, !PT ;  /* 0x00000087ff1d7210 */ /* 0x000fe20000ffe4ff */
[--C-:B------:R-:W-:Y:S01]  /*81c0*/  IMAD.X R9, RZ, RZ, R135.reuse, P6 ;  /* 0x000000ffff097224 */ /* 0x100fe200030e0687 */
[C---:B------:R-:W-:Y:S01]  /*81d0*/  IADD3 R53, P6, R134.reuse, 0x8000, RZ ;  /* 0x0000800086357810 */ /* 0x040fe20007fde0ff */
[----:B------:R-:W-:Y:S01]  /*81e0*/  IMAD.X R33, RZ, RZ, R135, P4 ;  /* 0x000000ffff217224 */ /* 0x000fe200020e0687 */
[----:B------:R-:W-:Y:S01]  /*81f0*/  IADD3 R45, P1, R134, 0x9000, RZ ;  /* 0x00009000862d7810 */ /* 0x000fe20007f3e0ff */
[----:B------:R-:W-:Y:S01]  /*8200*/  USHF.R.S32.HI UR9, URZ, 0x1f, UR4 ;  /* 0x0000001f3f097899 */ /* 0x000fe20008011404 */
[----:B------:R-:W-:Y:S01]  /*8210*/  LOP3.LUT R52, R53, 0x380, RZ, 0xc0, !PT ;  /* 0x0000038035347812 */ /* 0x000fe200078ec0ff */
[----:B------:R-:W-:Y:S01]  /*8220*/  USHF.R.S32.HI UR12, URZ, 0x1f, UR46 ;  /* 0x0000001f3f0c7899 */ /* 0x000fe2000801142e */
[----:B------:R-:W-:Y:S01]  /*8230*/  LOP3.LUT R36, R37, 0x380, RZ, 0xc0, !PT ;  /* 0x0000038025247812 */ /* 0x000fe200078ec0ff */
[----:B------:R-:W-:Y:S01]  /*8240*/  USEL UR44, UR44, URZ, !UP0 ;  /* 0x0000003f2c2c7287 */ /* 0x000fe2000c000000 */
[----:B------:R-:W-:Y:S01]  /*8250*/  LOP3.LUT R44, R45, 0x380, RZ, 0xc0, !PT ;  /* 0x000003802d2c7812 */ /* 0x000fe200078ec0ff */
[----:B------:R-:W-:Y:S01]  /*8260*/  USEL UR45, UR45, URZ, !UP0 ;  /* 0x0000003f2d2d7287 */ /* 0x000fe2000c000000 */
[----:B------:R-:W-:-:S02]  /*8270*/  SHF.R.U64 R52, R52, 0x3, RZ ;  /* 0x0000000334347819 */ /* 0x000fc400000012ff */
[----:B------:R-:W-:Y:S02]  /*8280*/  SHF.R.U64 R36, R36, 0x3, RZ ;  /* 0x0000000324247819 */ /* 0x000fe400000012ff */
[----:B------:R-:W-:Y:S02]  /*8290*/  SHF.R.U64 R44, R44, 0x3, RZ ;  /* 0x000000032c2c7819 */ /* 0x000fe400000012ff */
[----:B------:R-:W-:Y:S01]  /*82a0*/  LOP3.LUT R52, R52, R53, RZ, 0x3c, !PT ;  /* 0x0000003534347212 */ /* 0x000fe200078e3cff */
[--C-:B------:R-:W-:Y:S01]  /*82b0*/  IMAD.X R53, RZ, RZ, R135.reuse, P6 ;  /* 0x000000ffff357224 */ /* 0x100fe200030e0687 */
[----:B------:R-:W-:Y:S01]  /*82c0*/  LOP3.LUT R36, R36, R37, RZ, 0x3c, !PT ;  /* 0x0000002524247212 */ /* 0x000fe200078e3cff */
[--C-:B------:R-:W-:Y:S01]  /*82d0*/  IMAD.X R37, RZ, RZ, R135.reuse, P0 ;  /* 0x000000ffff257224 */ /* 0x100fe200000e0687 */
[----:B0-----:R-:W-:Y:S02]  /*82e0*/  ISETP.NE.AND P6, PT, R6, RZ, PT ;  /* 0x000000ff0600720c */ /* 0x001fe40003fc5270 */
[----:B------:R-:W-:Y:S01]  /*82f0*/  LOP3.LUT R44, R44, R45, RZ, 0x3c, !PT ;  /* 0x0000002d2c2c7212 */ /* 0x000fe200078e3cff */
[----:B------:R-:W-:Y:S01]  /*8300*/  IMAD.X R45, RZ, RZ, R135, P1 ;  /* 0x000000ffff2d7224 */ /* 0x000fe200008e0687 */
[----:B------:R-:W-:-:S02]  /*8310*/  IADD3.X R49, RZ, R135, RZ, P5, !PT ;  /* 0x00000087ff317210 */ /* 0x000fc40002ffe4ff */
[C---:B------:R-:W-:Y:S02]  /*8320*/  IADD3 R61, P2, R134.reuse, 0xa000, RZ ;  /* 0x0000a000863d7810 */ /* 0x040fe40007f5e0ff */
[C---:B------:R-:W-:Y:S02]  /*8330*/  IADD3 R57, P3, R134.reuse, 0xb000, RZ ;  /* 0x0000b00086397810 */ /* 0x040fe40007f7e0ff */
[C---:B------:R-:W-:Y:S02]  /*8340*/  IADD3 R69, P4, R134.reuse, 0xc000, RZ ;  /* 0x0000c00086457810 */ /* 0x040fe40007f9e0ff */
[C---:B------:R-:W-:Y:S02]  /*8350*/  IADD3 R65, P5, R134.reuse, 0xd000, RZ ;  /* 0x0000d00086417810 */ /* 0x040fe40007fbe0ff */
[C---:B------:R-:W-:Y:S02]  /*8360*/  IADD3 R77, P0, R134.reuse, 0xe000, RZ ;  /* 0x0000e000864d7810 */ /* 0x040fe40007f1e0ff */
[----:B------:R-:W-:-:S02]  /*8370*/  IADD3 R11, P1, R134, 0xf000, RZ ;  /* 0x0000f000860b7810 */ /* 0x000fc40007f3e0ff */
[----:B------:R-:W-:Y:S02]  /*8380*/  LOP3.LUT R60, R61, 0x380, RZ, 0xc0, !PT ;  /* 0x000003803d3c7812 */ /* 0x000fe400078ec0ff */
[----:B------:R-:W-:Y:S01]  /*8390*/  LOP3.LUT R56, R57, 0x380, RZ, 0xc0, !PT ;  /* 0x0000038039387812 */ /* 0x000fe200078ec0ff */
[----:B------:R-:W-:Y:S01]  /*83a0*/  IMAD.X R73, RZ, RZ, R135, P1 ;  /* 0x000000ffff497224 */ /* 0x000fe200008e0687 */
[----:B------:R-:W-:Y:S02]  /*83b0*/  LOP3.LUT R68, R69, 0x380, RZ, 0xc0, !PT ;  /* 0x0000038045447812 */ /* 0x000fe400078ec0ff */
[----:B------:R-:W-:Y:S02]  /*83c0*/  LOP3.LUT R64, R65, 0x380, RZ, 0xc0, !PT ;  /* 0x0000038041407812 */ /* 0x000fe400078ec0ff */
[----:B------:R-:W-:Y:S02]  /*83d0*/  LOP3.LUT R76, R77, 0x380, RZ, 0xc0, !PT ;  /* 0x000003804d4c7812 */ /* 0x000fe400078ec0ff */
[----:B------:R-:W-:-:S02]  /*83e0*/  LOP3.LUT R13, R134, 0x380, RZ, 0xc0, !PT ;  /* 0x00000380860d7812 */ /* 0x000fc400078ec0ff */
[----:B------:R-:W-:Y:S02]  /*83f0*/  LOP3.LUT R6, R11, 0x380, RZ, 0xc0, !PT ;  /* 0x000003800b067812 */ /* 0x000fe400078ec0ff */
[----:B------:R-:W-:Y:S02]  /*8400*/  SHF.R.U64 R60, R60, 0x3, RZ ;  /* 0x000000033c3c7819 */ /* 0x000fe400000012ff */
[----:B------:R-:W-:Y:S02]  /*8410*/  SHF.R.U64 R56, R56, 0x3, RZ ;  /* 0x0000000338387819 */ /* 0x000fe400000012ff */
[----:B------:R-:W-:Y:S02]  /*8420*/  SHF.R.U64 R68, R68, 0x3, RZ ;  /* 0x0000000344447819 */ /* 0x000fe400000012ff */
[----:B------:R-:W-:Y:S02]  /*8430*/  SHF.R.U64 R64, R64, 0x3, RZ ;  /* 0x0000000340407819 */ /* 0x000fe400000012ff */
[----:B------:R-:W-:-:S02]  /*8440*/  SHF.R.U64 R76, R76, 0x3, RZ ;  /* 0x000000034c4c7819 */ /* 0x000fc400000012ff */
[----:B------:R-:W-:Y:S02]  /*8450*/  SHF.R.U64 R13, R13, 0x3, RZ ;  /* 0x000000030d0d7819 */ /* 0x000fe400000012ff */
[----:B------:R-:W-:Y:S02]  /*8460*/  SHF.R.U64 R6, R6, 0x3, RZ ;  /* 0x0000000306067819 */ /* 0x000fe400000012ff */
[----:B------:R-:W-:Y:S02]  /*8470*/  LOP3.LUT R60, R60, R61, RZ, 0x3c, !PT ;  /* 0x0000003d3c3c7212 */ /* 0x000fe400078e3cff */
[----:B------:R-:W-:Y:S01]  /*8480*/  LOP3.LUT R56, R56, R57, RZ, 0x3c, !PT ;  /* 0x0000003938387212 */ /* 0x000fe200078e3cff */
[--C-:B------:R-:W-:Y:S01]  /*8490*/  IMAD.X R57, RZ, RZ, R135.reuse, P3 ;  /* 0x000000ffff397224 */ /* 0x100fe200018e0687 */
[----:B------:R-:W-:Y:S01]  /*84a0*/  LOP3.LUT R68, R68, R69, RZ, 0x3c, !PT ;  /* 0x0000004544447212 */ /* 0x000fe200078e3cff */
[--C-:B------:R-:W-:Y:S01]  /*84b0*/  IMAD.X R69, RZ, RZ, R135.reuse, P4 ;  /* 0x000000ffff457224 */ /* 0x100fe200020e0687 */
[----:B------:R-:W-:Y:S01]  /*84c0*/  LOP3.LUT R64, R64, R65, RZ, 0x3c, !PT ;  /* 0x0000004140407212 */ /* 0x000fe200078e3cff */
[----:B------:R-:W-:Y:S01]  /*84d0*/  IMAD.X R65, RZ, RZ, R135, P5 ;  /* 0x000000ffff417224 */ /* 0x000fe200028e0687 */
[----:B------:R-:W-:-:S02]  /*84e0*/  LOP3.LUT R76, R76, R77, RZ, 0x3c, !PT ;  /* 0x0000004d4c4c7212 */ /* 0x000fc400078e3cff */
[-C--:B------:R-:W-:Y:S02]  /*84f0*/  IADD3.X R61, RZ, R135.reuse, RZ, P2, !PT ;  /* 0x00000087ff3d7210 */ /* 0x080fe400017fe4ff */
[----:B------:R-:W-:Y:S02]  /*8500*/  IADD3.X R77, RZ, R135, RZ, P0, !PT ;  /* 0x00000087ff4d7210 */ /* 0x000fe400007fe4ff */
[----:B------:R-:W-:Y:S02]  /*8510*/  LOP3.LUT R134, R13, R134, RZ, 0x3c, !PT ;  /* 0x000000860d867212 */ /* 0x000fe400078e3cff */
[----:B------:R-:W-:Y:S01]  /*8520*/  LOP3.LUT R72, R6, R11, RZ, 0x3c, !PT ;  /* 0x0000000b06487212 */ /* 0x000fe200078e3cff */
[----:B------:R-:W-:Y:S06]  /*8530*/  @P6 BRA `(.L_x_290) ;  /* 0x0000000000686947 */ /* 0x000fec0003800000 */
[----:B------:R-:W-:Y:S01]  /*8540*/  ULDC.64 UR10, c[0x0][0xb70] ;  /* 0x0002dc00000a7ab9 */ /* 0x000fe20000000a00 */
[----:B------:R-:W-:Y:S01]  /*8550*/  UMOV UR6, UR4 ;  /* 0x0000000400067c82 */ /* 0x000fe20008000000 */
[----:B------:R-:W-:Y:S01]  /*8560*/  UIMAD UR8, UR12, UR10, URZ ;  /* 0x0000000a0c0872a4 */ /* 0x000fe2000f8e023f */
[----:B------:R-:W-:Y:S01]  /*8570*/  IMAD.MOV R6, RZ, RZ, -R22 ;  /* 0x000000ffff067224 */ /* 0x000fe200078e0a16 */
[----:B------:R-:W-:Y:S01]  /*8580*/  UMOV UR7, UR9 ;  /* 0x0000000900077c82 */ /* 0x000fe20008000000 */
[----:B------:R-:W-:Y:S01]  /*8590*/  IMAD R13, R187, 0x40, R16 ;  /* 0x00000040bb0d7824 */ /* 0x000fe200078e0210 */
[----:B------:R-:W-:Y:S02]  /*85a0*/  UIMAD.WIDE.U32 UR6, UR46, UR10, UR6 ;  /* 0x0000000a2e0672a5 */ /* 0x000fe4000f8e0006 */
[----:B------:R-:W-:Y:S01]  /*85b0*/  UIMAD UR8, UR46, UR11, UR8 ;  /* 0x0000000b2e0872a4 */ /* 0x000fe2000f8e0208 */
[----:B------:R-:W-:Y:S02]  /*85c0*/  ISETP.NE.AND P0, PT, R17, R6, PT ;  /* 0x000000061100720c */ /* 0x000fe40003f05270 */
[----:B------:R-:W-:Y:S01]  /*85d0*/  ULDC.64 UR10, c[0x0][0xb78] ;  /* 0x0002de00000a7ab9 */ /* 0x000fe20000000a00 */
[----:B------:R-:W-:Y:S01]  /*85e0*/  UIADD3 UR7, UR7, UR8, URZ ;  /* 0x0000000807077290 */ /* 0x000fe2000fffe03f */
[C---:B------:R-:W-:Y:S01]  /*85f0*/  IADD3 R11, R13.reuse, 0x8, RZ ;  /* 0x000000080d0b7810 */ /* 0x040fe20007ffe0ff */
[----:B------:R-:W-:Y:S01]  /*8600*/  UIMAD UR8, UR45, UR10, URZ ;  /* 0x0000000a2d0872a4 */ /* 0x000fe2000f8e023f */
[----:B------:R-:W-:Y:S01]  /*8610*/  SHF.R.S32.HI R6, RZ, 0x1f, R13 ;  /* 0x0000001fff067819 */ /* 0x000fe2000001140d */
[----:B------:R-:W-:Y:S01]  /*8620*/  UIMAD.WIDE.U32 UR6, UR44, UR10, UR6 ;  /* 0x0000000a2c0672a5 */ /* 0x000fe2000f8e0006 */
[-C--:B-----5:R-:W-:Y:S01]  /*8630*/  ISETP.GE.OR P1, PT, R13, R4.reuse, P0 ;  /* 0x000000040d00720c */ /* 0x0a0fe20000726670 */
[----:B------:R-:W-:Y:S01]  /*8640*/  UIMAD UR8, UR44, UR11, UR8 ;  /* 0x0000000b2c0872a4 */ /* 0x000fe2000f8e0208 */
[----:B------:R-:W-:-:S02]  /*8650*/  ISETP.GE.OR P0, PT, R11, R4, P0 ;  /* 0x000000040b00720c */ /* 0x000fc40000706670 */
[----:B------:R-:W-:Y:S01]  /*8660*/  ULDC.64 UR10, c[0x0][0xb40] ;  /* 0x0002d000000a7ab9 */ /* 0x000fe20000000a00 */
[----:B------:R-:W-:Y:S02]  /*8670*/  IADD3 R12, P2, R13, UR6, RZ ;  /* 0x000000060d0c7c10 */ /* 0x000fe4000ff5e0ff */
[----:B------:R-:W-:-:S05]  /*8680*/  IMAD.U32 R15, RZ, RZ, UR8 ;  /* 0x00000008ff0f7e24 */ /* 0x000fca000f8e00ff */
[----:B------:R-:W-:Y:S02]  /*8690*/  IADD3.X R11, R6, UR7, R15, P2, !PT ;  /* 0x00000007060b7c10 */ /* 0x000fe400097fe40f */
[----:B------:R-:W-:-:S04]  /*86a0*/  LEA R10, P2, R12, UR10, 0x2 ;  /* 0x0000000a0c0a7c11 */ /* 0x000fc8000f8410ff */
[----:B------:R-:W-:-:S05]  /*86b0*/  LEA.HI.X R11, R12, UR11, R11, 0x2, P2 ;  /* 0x0000000b0c0b7c11 */ /* 0x000fca00090f140b */
[----:B------:R0:W-:Y:S04]  /*86c0*/  @!P1 STG.E desc[UR38][R10.64], R3 ;  /* 0x000000030a009986 */ /* 0x0001e8000c101926 */
[----:B------:R0:W-:Y:S02]  /*86d0*/  @!P0 STG.E desc[UR38][R10.64+0x20], R0 ;  /* 0x000020000a008986 */ /* 0x0001e4000c101926 */
.L_x_290:
[C---:B------:R-:W-:Y:S01]  /*86e0*/  VIADD R6, R2.reuse, 0x40 ;  /* 0x0000004002067836 */ /* 0x040fe20000000000 */
[----:B------:R-:W-:Y:S01]  /*86f0*/  ULDC UR8, c[0x0][0xa8c] ;  /* 0x0002a30000087ab9 */ /* 0x000fe20000000800 */
[C---:B------:R-:W-:Y:S01]  /*8700*/  VIADD R86, R2.reuse, 0x80 ;  /* 0x0000008002567836 */ /* 0x040fe20000000000 */
[----:B------:R-:W-:Y:S01]  /*8710*/  IADD3 R87, R2, 0xc0, RZ ;  /* 0x000000c002577810 */ /* 0x000fe20007ffe0ff */
[----:B------:R-:W-:Y:S01]  /*8720*/  ULDC.64 UR10, c[0x0][0xaa0] ;  /* 0x0002a800000a7ab9 */ /* 0x000fe20000000a00 */
[----:B------:R-:W-:Y:S01]  /*8730*/  ISETP.GE.AND P1, PT, R6, UR8, PT ;  /* 0x0000000806007c0c */ /* 0x000fe2000bf26270 */
[----:B------:R1:W5:Y:S01]  /*8740*/  LD.E.128 R12, desc[UR38][R134.64] ;  /* 0x00000026860c7980 */ /* 0x000362000c101d00 */
[----:B------:R-:W-:Y:S02]  /*8750*/  ISETP.GE.AND P0, PT, R2, UR8, PT ;  /* 0x0000000802007c0c */ /* 0x000fe4000bf06270 */
[----:B0-----:R-:W-:Y:S01]  /*8760*/  SEL R3, RZ, 0xffffffff, P1 ;  /* 0xffffffffff037807 */ /* 0x001fe20000800000 */
[----:B------:R-:W5:Y:S01]  /*8770*/  LD.E.128 R8, desc[UR38][R8.64] ;  /* 0x0000002608087980 */ /* 0x000f62000c101d00 */
[----:B------:R-:W-:-:S03]  /*8780*/  SEL R0, RZ, 0x1, P0 ;  /* 0x00000001ff007807 */ /* 0x000fc60000000000 */
[----:B------:R-:W-:Y:S01]  /*8790*/  IMAD.SHL.U32 R3, R3, 0x2, RZ ;  /* 0x0000000203037824 */ /* 0x000fe200078e00ff */
[----:B------:R-:W-:Y:S01]  /*87a0*/  ISETP.GE.AND P0, PT, R86, UR8, PT ;  /* 0x0000000856007c0c */ /* 0x000fe2000bf06270 */
[----:B------:R-:W5:Y:S01]  /*87b0*/  LD.E.128 R28, desc[UR38][R28.64] ;  /* 0x000000261c1c7980 */ /* 0x000f62000c101d00 */
[----:B------:R-:W-:Y:S02]  /*87c0*/  ISETP.GE.AND P1, PT, R87, UR8, PT ;  /* 0x0000000857007c0c */ /* 0x000fe4000bf26270 */
[----:B------:R-:W-:Y:S01]  /*87d0*/  LOP3.LUT R0, R3, 0x2, R0, 0xe2, !PT ;  /* 0x0000000203007812 */ /* 0x000fe200078ee200 */
[----:B------:R-:W5:Y:S01]  /*87e0*/  LD.E.128 R24, desc[UR38][R24.64] ;  /* 0x0000002618187980 */ /* 0x000f62000c101d00 */
[----:B------:R-:W-:Y:S02]  /*87f0*/  SEL R3, RZ, 0x4, P0 ;  /* 0x00000004ff037807 */ /* 0x000fe40000000000 */
[----:B------:R-:W-:Y:S01]  /*8800*/  SEL R19, RZ, 0x8, P1 ;  /* 0x00000008ff137807 */ /* 0x000fe20000800000 */
[C---:B------:R-:W-:Y:S01]  /*8810*/  VIADD R20, R2.reuse, 0x180 ;  /* 0x0000018002147836 */ /* 0x040fe20000000000 */
[----:B------:R-:W-:Y:S01]  /*8820*/  UIMAD UR6, UR9, UR10, URZ ;  /* 0x0000000a090672a4 */ /* 0x000fe2000f8e023f */
[C---:B------:R-:W-:Y:S01]  /*8830*/  VIADD R88, R2.reuse, 0x100 ;  /* 0x0000010002587836 */ /* 0x040fe20000000000 */
[----:B------:R-:W-:Y:S01]  /*8840*/  LOP3.LUT R0, R19, R0, R3, 0xfe, !PT ;  /* 0x0000000013007212 */ /* 0x000fe200078efe03 */
[----:B------:R-:W-:Y:S01]  /*8850*/  IMAD.U32 R21, RZ, RZ, UR10 ;  /* 0x0000000aff157e24 */ /* 0x000fe2000f8e00ff */
[--C-:B------:R-:W-:Y:S01]  /*8860*/  SHF.R.S32.HI R3, RZ, 0x1f, R2.reuse ;  /* 0x0000001fff037819 */ /* 0x100fe20000011402 */
[----:B------:R-:W5:Y:S01]  /*8870*/  LD.E.128 R40, desc[UR38][R40.64] ;  /* 0x0000002628287980 */ /* 0x000f62000c101d00 */
[----:B------:R-:W-:Y:S01]  /*8880*/  IADD3 R90, R2, 0x140, RZ ;  /* 0x00000140025a7810 */ /* 0x000fe20007ffe0ff */
[----:B------:R-:W-:Y:S01]  /*8890*/  UIMAD UR6, UR4, UR11, UR6 ;  /* 0x0000000b040672a4 */ /* 0x000fe2000f8e0206 */
[----:B------:R-:W-:Y:S01]  /*88a0*/  ISETP.GE.AND P2, PT, R20, UR8, PT ;  /* 0x0000000814007c0c */ /* 0x000fe2000bf46270 */
[----:B------:R-:W-:Y:S01]  /*88b0*/  IMAD.WIDE.U32 R20, R21, UR4, R2 ;  /* 0x0000000415147c25 */ /* 0x000fe2000f8e0002 */
[----:B------:R-:W-:Y:S01]  /*88c0*/  ISETP.GE.AND P0, PT, R88, UR8, PT ;  /* 0x0000000858007c0c */ /* 0x000fe2000bf06270 */
[----:B------:R-:W-:Y:S01]  /*88d0*/  ULDC.64 UR10, c[0x0][0xae0] ;  /* 0x0002b800000a7ab9 */ /* 0x000fe20000000a00 */
[----:B------:R-:W-:Y:S01]  /*88e0*/  ISETP.GE.AND P1, PT, R90, UR8, PT ;  /* 0x000000085a007c0c */ /* 0x000fe2000bf26270 */
[----:B------:R-:W5:Y:S01]  /*88f0*/  LD.E.128 R32, desc[UR38][R32.64] ;  /* 0x0000002620207980 */ /* 0x000f62000c101d00 */
[----:B------:R-:W-:-:S02]  /*8900*/  UIMAD UR4, UR12, UR10, URZ ;  /* 0x0000000a0c0472a4 */ /* 0x000fc4000f8e023f */
[----:B------:R-:W-:Y:S01]  /*8910*/  MOV R81, UR10 ;  /* 0x0000000a00517c02 */ /* 0x000fe20008000f00 */
[----:B------:R-:W5:Y:S01]  /*8920*/  LD.E.128 R48, desc[UR38][R48.64] ;  /* 0x0000002630307980 */ /* 0x000f62000c101d00 */
[----:B------:R-:W-:-:S03]  /*8930*/  SEL R3, RZ, 0x10, P0 ;  /* 0x00000010ff037807 */ /* 0x000fc60000000000 */
[----:B------:R-:W5:Y:S01]  /*8940*/  LD.E.128 R36, desc[UR38][R36.64] ;  /* 0x0000002624247980 */ /* 0x000f62000c101d00 */
[----:B------:R-:W-:-:S03]  /*8950*/  SEL R19, RZ, 0x20, P1 ;  /* 0x00000020ff137807 */ /* 0x000fc60000800000 */
[----:B------:R-:W5:Y:S01]  /*8960*/  LD.E.128 R52, desc[UR38][R52.64] ;  /* 0x0000002634347980 */ /* 0x000f62000c101d00 */
[----:B------:R-:W-:-:S03]  /*8970*/  VIADD R21, R21, UR6 ;  /* 0x0000000615157c36 */ /* 0x000fc60008000000 */
[----:B------:R-:W5:Y:S04]  /*8980*/  LD.E.128 R44, desc[UR38][R44.64] ;  /* 0x000000262c2c7980 */ /* 0x000f68000c101d00 */
[----:B------:R-:W5:Y:S04]  /*8990*/  LD.E.128 R60, desc[UR38][R60.64] ;  /* 0x000000263c3c7980 */ /* 0x000f68000c101d00 */
[----:B------:R-:W5:Y:S04]  /*89a0*/  LD.E.128 R56, desc[UR38][R56.64] ;  /* 0x0000002638387980 */ /* 0x000f68000c101d00 */
[----:B------:R-:W5:Y:S04]  /*89b0*/  LD.E.128 R68, desc[UR38][R68.64] ;  /* 0x0000002644447980 */ /* 0x000f68000c101d00 */
[----:B------:R-:W5:Y:S04]  /*89c0*/  LD.E.128 R64, desc[UR38][R64.64] ;  /* 0x0000002640407980 */ /* 0x000f68000c101d00 */
[----:B------:R-:W5:Y:S04]  /*89d0*/  LD.E.128 R76, desc[UR38][R76.64] ;  /* 0x000000264c4c7980 */ /* 0x000f68000c101d00 */
[----:B------:R-:W5:Y:S01]  /*89e0*/  LD.E.128 R72, desc[UR38][R72.64] ;  /* 0x0000002648487980 */ /* 0x000f62000c101d00 */
[----:B------:R-:W-:Y:S01]  /*89f0*/  UIMAD UR6, UR46, UR11, UR4 ;  /* 0x0000000b2e0672a4 */ /* 0x000fe2000f8e0204 */
[----:B------:R-:W-:Y:S01]  /*8a00*/  LOP3.LUT R3, R19, R0, R3, 0xfe, !PT ;  /* 0x0000000013037212 */ /* 0x000fe200078efe03 */
[----:B------:R-:W-:Y:S01]  /*8a10*/  IMAD.WIDE.U32 R20, R81, UR46, R20 ;  /* 0x0000002e51147c25 */ /* 0x000fe2000f8e0014 */
[----:B------:R-:W-:Y:S01]  /*8a20*/  @!PT LDS RZ, [RZ] ;  /* 0x00000000fffff984 */ /* 0x000fe20000000800 */
[----:B------:R-:W-:Y:S01]  /*8a30*/  @!PT LDS RZ, [RZ] ;  /* 0x00000000fffff984 */ /* 0x000fe20000000800 */
[----:B------:R-:W-:Y:S01]  /*8a40*/  @!PT LDS RZ, [RZ] ;  /* 0x00000000fffff984 */ /* 0x000fe20000000800 */
[----:B------:R-:W-:Y:S01]  /*8a50*/  @!PT LDS RZ, [RZ] ;  /* 0x00000000fffff984 */ /* 0x000fe20000000800 */
[----:B------:R0:W-:Y:S06]  /*8a60*/  MEMBAR.ALL.CTA ;  /* 0x0000000000007992 */ /* 0x0001ec0000008000 */
[----:B0-----:R-:W0:Y:S01]  /*8a70*/  FENCE.VIEW.ASYNC.S ;  /* 0x00000000000073c6 */ /* 0x001e220000000000 */
[----:B------:R-:W-:Y:S01]  /*8a80*/  UIADD3 UR4, UR42, 0x28c20, URZ ;  /* 0x00028c202a047890 */ /* 0x000fe2000fffe03f */
[----:B------:R-:W-:Y:S01]  /*8a90*/  SEL R0, RZ, 0x40, P2 ;  /* 0x00000040ff007807 */ /* 0x000fe20001000000 */
[----:B-----5:R-:W-:Y:S01]  /*8aa0*/  IMAD R19, R187, -0x40, R4 ;  /* 0xffffffc0bb137824 */ /* 0x020fe200078e0204 */
[----:B------:R-:W-:Y:S01]  /*8ab0*/  BSSY B1, `(.L_x_291) ;  /* 0x000002f000017945 */ /* 0x000fe20003800000 */
[----:B------:R-:W-:Y:S01]  /*8ac0*/  VIADD R21, R21, UR6 ;  /* 0x0000000615157c36 */ /* 0x000fe20008000000 */
[----:B------:R-:W-:Y:S01]  /*8ad0*/  ULDC.64 UR6, c[0x0][0xae8] ;  /* 0x0002ba0000067ab9 */ /* 0x000fe20000000a00 */
[----:B------:R-:W-:Y:S01]  /*8ae0*/  VIADD R80, R2, 0x1c0 ;  /* 0x000001c002507836 */ /* 0x000fe20000000000 */
[C---:B------:R-:W-:Y:S01]  /*8af0*/  ISETP.GE.AND P2, PT, R18.reuse, R19, PT ;  /* 0x000000131200720c */ /* 0x040fe20003f46270 */
[----:B------:R-:W-:Y:S01]  /*8b00*/  IMAD.U32 R83, RZ, RZ, UR6 ;  /* 0x00000006ff537e24 */ /* 0x000fe2000f8e00ff */
[----:B------:R-:W-:Y:S01]  /*8b10*/  UIMAD UR6, UR45, UR6, URZ ;  /* 0x000000062d0672a4 */ /* 0x000fe2000f8e023f */
[----:B------:R-:W-:Y:S01]  /*8b20*/  VIADD R4, R18, 0x20 ;  /* 0x0000002012047836 */ /* 0x000fe20000000000 */
[----:B------:R-:W-:Y:S01]  /*8b30*/  UPRMT UR4, URZ, 0x654, UR4 ;  /* 0x000006543f047896 */ /* 0x000fe20008000004 */
[----:B------:R-:W-:Y:S01]  /*8b40*/  ISETP.GE.AND P1, PT, R80, UR8, PT ;  /* 0x0000000850007c0c */ /* 0x000fe2000bf26270 */
[----:B------:R-:W-:-:S02]  /*8b50*/  UIMAD UR6, UR44, UR7, UR6 ;  /* 0x000000072c0672a4 */ /* 0x000fc4000f8e0206 */
[----:B------:R-:W-:Y:S01]  /*8b60*/  IMAD.WIDE.U32 R82, R83, UR44, R20 ;  /* 0x0000002c53527c25 */ /* 0x000fe2000f8e0014 */
[----:B------:R-:W-:Y:S02]  /*8b70*/  ISETP.GE.AND P0, PT, R4, R19, PT ;  /* 0x000000130400720c */ /* 0x000fe40003f06270 */
[----:B------:R-:W-:Y:S02]  /*8b80*/  LOP3.LUT R0, R3, R0, RZ, 0xfc, !PT ;  /* 0x0000000003007212 */ /* 0x000fe400078efcff */
[--C-:B------:R-:W-:Y:S02]  /*8b90*/  SHF.R.S32.HI R19, RZ, 0x1f, R18.reuse ;  /* 0x0000001fff137819 */ /* 0x100fe40000011412 */
[----:B------:R-:W-:Y:S01]  /*8ba0*/  SEL R3, RZ, 0x80, P1 ;  /* 0x00000080ff037807 */ /* 0x000fe20000800000 */
[----:B0-----:R-:W-:Y:S01]  /*8bb0*/  SYNCS.ARRIVE.TRANS64.RED.A1T0 RZ, [UR4], RZ ;  /* 0x000000ffffff79a7 */ /* 0x001fe20008100404 */
[----:B------:R-:W-:Y:S01]  /*8bc0*/  IADD3 R89, R83, UR6, RZ ;  /* 0x0000000653597c10 */ /* 0x000fe2000fffe0ff */
[----:B------:R-:W-:Y:S01]  /*8bd0*/  IMAD.WIDE R80, R187, 0x40, R18 ;  /* 0x00000040bb507825 */ /* 0x000fe200078e0212 */
[----:B------:R-:W-:Y:S01]  /*8be0*/  LOP3.LUT R3, R0, R3, RZ, 0xfc, !PT ;  /* 0x0000000300037212 */ /* 0x000fe200078efcff */
[----:B-1----:R-:W-:Y:S06]  /*8bf0*/  @P2 BRA `(.L_x_292) ;  /* 0x0000000000682947 */ /* 0x002fec0003800000 */
[----:B------:R-:W-:Y:S01]  /*8c00*/  ULDC.64 UR6, c[0x0][0xad8] ;  /* 0x0002b60000067ab9 */ /* 0x000fe20000000a00 */
[----:B------:R-:W-:Y:S01]  /*8c10*/  IMAD.MOV.U32 R20, RZ, RZ, R82 ;  /* 0x000000ffff147224 */ /* 0x000fe200078e0052 */
[----:B------:R-:W-:Y:S01]  /*8c20*/  ISETP.GE.AND P2, PT, R2, UR8, PT ;  /* 0x0000000802007c0c */ /* 0x000fe2000bf46270 */
[----:B------:R-:W-:Y:S01]  /*8c30*/  IMAD R85, R81, UR6, RZ ;  /* 0x0000000651557c24 */ /* 0x000fe2000f8e02ff */
[----:B------:R-:W-:Y:S01]  /*8c40*/  ISETP.GE.AND P3, PT, R6, UR8, PT ;  /* 0x0000000806007c0c */ /* 0x000fe2000bf66270 */
[----:B------:R-:W-:Y:S01]  /*8c50*/  IMAD.MOV.U32 R21, RZ, RZ, R89 ;  /* 0x000000ffff157224 */ /* 0x000fe200078e0059 */
[----:B------:R-:W-:Y:S01]  /*8c60*/  ISETP.GE.AND P4, PT, R90, UR8, PT ;  /* 0x000000085a007c0c */ /* 0x000fe2000bf86270 */
[----:B------:R-:W-:Y:S01]  /*8c70*/  IMAD R85, R80, UR7, R85 ;  /* 0x0000000750557c24 */ /* 0x000fe2000f8e0255 */
[----:B------:R-:W-:Y:S01]  /*8c80*/  LOP3.LUT P5, RZ, R0, 0x40, RZ, 0xc0, !PT ;  /* 0x0000004000ff7812 */ /* 0x000fe200078ac0ff */
[----:B------:R-:W-:Y:S01]  /*8c90*/  IMAD.WIDE.U32 R20, R80, UR6, R20 ;  /* 0x0000000650147c25 */ /* 0x000fe2000f8e0014 */
[----:B------:R-:W-:Y:S01]  /*8ca0*/  ULDC.64 UR6, c[0x0][0xa80] ;  /* 0x0002a00000067ab9 */ /* 0x000fe20000000a00 */
[----:B------:R-:W-:-:S02]  /*8cb0*/  LOP3.LUT P6, RZ, R3, 0x80, RZ, 0xc0, !PT ;  /* 0x0000008003ff7812 */ /* 0x000fc400078cc0ff */
[----:B------:R-:W-:Y:S01]  /*8cc0*/  IMAD.IADD R21, R21, 0x1, R85 ;  /* 0x0000000115157824 */ /* 0x000fe200078e0255 */
[----:B------:R-:W-:-:S04]  /*8cd0*/  LEA R84, P1, R20, UR6, 0x1 ;  /* 0x0000000614547c11 */ /* 0x000fc8000f8208ff */
[----:B------:R-:W-:Y:S02]  /*8ce0*/  LEA.HI.X R85, R20, UR7, R21, 0x1, P1 ;  /* 0x0000000714557c11 */ /* 0x000fe400088f0c15 */
[----:B------:R-:W-:-:S03]  /*8cf0*/  ISETP.GE.AND P1, PT, R86, UR8, PT ;  /* 0x0000000856007c0c */ /* 0x000fc6000bf26270 */
[----:B------:R0:W-:Y:S01]  /*8d00*/  @!P2 STG.E.128 desc[UR38][R84.64], R12 ;  /* 0x0000000c5400a986 */ /* 0x0001e2000c101d26 */
[----:B------:R-:W-:-:S03]  /*8d10*/  ISETP.GE.AND P2, PT, R87, UR8, PT ;  /* 0x0000000857007c0c */ /* 0x000fc6000bf46270 */
[----:B------:R0:W-:Y:S01]  /*8d20*/  @!P3 STG.E.128 desc[UR38][R84.64+0x80], R28 ;  /* 0x0000801c5400b986 */ /* 0x0001e2000c101d26 */
[----:B------:R-:W-:-:S03]  /*8d30*/  ISETP.GE.AND P3, PT, R88, UR8, PT ;  /* 0x0000000858007c0c */ /* 0x000fc6000bf66270 */
[----:B------:R0:W-:Y:S04]  /*8d40*/  @!P4 STG.E.128 desc[UR38][R84.64+0x280], R60 ;  /* 0x0002803c5400c986 */ /* 0x0001e8000c101d26 */
[----:B------:R0:W-:Y:S04]  /*8d50*/  @!P1 STG.E.128 desc[UR38][R84.64+0x100], R40 ;  /* 0x0001002854009986 */ /* 0x0001e8000c101d26 */
[----:B------:R0:W-:Y:S04]  /*8d60*/  @!P2 STG.E.128 desc[UR38][R84.64+0x180], R48 ;  /* 0x000180305400a986 */ /* 0x0001e8000c101d26 */
[----:B------:R0:W-:Y:S04]  /*8d70*/  @!P3 STG.E.128 desc[UR38][R84.64+0x200], R52 ;  /* 0x000200345400b986 */ /* 0x0001e8000c101d26 */
[----:B------:R0:W-:Y:S04]  /*8d80*/  @P5 STG.E.128 desc[UR38][R84.64+0x300], R68 ;  /* 0x0003004454005986 */ /* 0x0001e8000c101d26 */
[----:B------:R0:W-:Y:S02]  /*8d90*/  @P6 STG.E.128 desc[UR38][R84.64+0x380], R76 ;  /* 0x0003804c54006986 */ /* 0x0001e4000c101d26 */
.L_x_292:
[----:B------:R-:W-:Y:S05]  /*8da0*/  BSYNC B1 ;  /* 0x0000000000017941 */ /* 0x000fea0003800000 */
.L_x_291:
[----:B------:R-:W-:Y:S05]  /*8db0*/  @P0 BRA `(.L_x_293) ;  /* 0x0000000c002c0947 */ /* 0x000fea0003800000 */
[----:B0-----:R-:W-:Y:S01]  /*8dc0*/  IADD3 R15, P0, R80, 0x20, RZ ;  /* 0x00000020500f7810 */ /* 0x001fe20007f1e0ff */
[----:B------:R-:W-:Y:S01]  /*8dd0*/  ULDC.64 UR6, c[0x0][0xad8] ;  /* 0x0002b60000067ab9 */ /* 0x000fe20000000a00 */
[----:B------:R-:W-:Y:S01]  /*8de0*/  IMAD.MOV.U32 R12, RZ, RZ, R82 ;  /* 0x000000ffff0c7224 */ /* 0x000fe200078e0052 */
[----:B------:R-:W-:Y:S01]  /*8df0*/  ISETP.GE.AND P4, PT, R6, UR8, PT ;  /* 0x0000000806007c0c */ /* 0x000fe2000bf86270 */
[----:B------:R-:W-:Y:S01]  /*8e00*/  IMAD.MOV.U32 R13, RZ, RZ, R89 ;  /* 0x000000ffff0d7224 */ /* 0x000fe200078e0059 */
[----:B------:R-:W-:Y:S02]  /*8e10*/  IADD3.X R80, RZ, R81, RZ, P0, !PT ;  /* 0x00000051ff507210 */ /* 0x000fe400007fe4ff */
[----:B------:R-:W-:Y:S01]  /*8e20*/  ISETP.GE.AND P3, PT, R86, UR8, PT ;  /* 0x0000000856007c0c */ /* 0x000fe2000bf66270 */
[----:B------:R-:W-:Y:S01]  /*8e30*/  IMAD.WIDE.U32 R12, R15, UR6, R12 ;  /* 0x000000060f0c7c25 */ /* 0x000fe2000f8e000c */
[----:B------:R-:W-:Y:S02]  /*8e40*/  ISETP.GE.AND P5, PT, R2, UR8, PT ;  /* 0x0000000802007c0c */ /* 0x000fe4000bfa6270 */
[----:B------:R-:W-:Y:S01]  /*8e50*/  ISETP.GE.AND P2, PT, R87, UR8, PT ;  /* 0x0000000857007c0c */ /* 0x000fe2000bf46270 */
[----:B------:R-:W-:Y:S01]  /*8e60*/  IMAD R80, R80, UR6, RZ ;  /* 0x0000000650507c24 */ /* 0x000fe2000f8e02ff */
[----:B------:R-:W-:-:S02]  /*8e70*/  ISETP.GE.AND P1, PT, R88, UR8, PT ;  /* 0x0000000858007c0c */ /* 0x000fc4000bf26270 */
[----:B------:R-:W-:Y:S01]  /*8e80*/  ISETP.GE.AND P0, PT, R90, UR8, PT ;  /* 0x000000085a007c0c */ /* 0x000fe2000bf06270 */
[----:B------:R-:W-:Y:S01]  /*8e90*/  IMAD R15, R15, UR7, R80 ;  /* 0x000000070f0f7c24 */ /* 0x000fe2000f8e0250 */
[----:B------:R-:W-:Y:S02]  /*8ea0*/  ULDC.64 UR6, c[0x0][0xa80] ;  /* 0x0002a00000067ab9 */ /* 0x000fe40000000a00 */
[----:B------:R-:W-:Y:S01]  /*8eb0*/  LEA R14, P6, R12, UR6, 0x1 ;  /* 0x000000060c0e7c11 */ /* 0x000fe2000f8c08ff */
[----:B------:R-:W-:-:S05]  /*8ec0*/  IMAD.IADD R13, R13, 0x1, R15 ;  /* 0x000000010d0d7824 */ /* 0x000fca00078e020f */
[----:B------:R-:W-:Y:S02]  /*8ed0*/  LEA.HI.X R15, R12, UR7, R13, 0x1, P6 ;  /* 0x000000070c0f7c11 */ /* 0x000fe4000b0f0c0d */
[----:B------:R-:W-:-:S03]  /*8ee0*/  LOP3.LUT P6, RZ, R0, 0x40, RZ, 0xc0, !PT ;  /* 0x0000004000ff7812 */ /* 0x000fc600078cc0ff */
[----:B------:R2:W-:Y:S04]  /*8ef0*/  @!P5 STG.E.128 desc[UR38][R14.64], R8 ;  /* 0x000000080e00d986 */ /* 0x0005e8000c101d26 */
[----:B------:R2:W-:Y:S04]  /*8f00*/  @!P4 STG.E.128 desc[UR38][R14.64+0x80], R24 ;  /* 0x000080180e00c986 */ /* 0x0005e8000c101d26 */
[----:B------:R2:W-:Y:S04]  /*8f10*/  @!P3 STG.E.128 desc[UR38][R14.64+0x100], R32 ;  /* 0x000100200e00b986 */ /* 0x0005e8000c101d26 */
[----:B------:R2:W-:Y:S04]  /*8f20*/  @!P2 STG.E.128 desc[UR38][R14.64+0x180], R36 ;  /* 0x000180240e00a986 */ /* 0x0005e8000c101d26 */
[----:B------:R2:W-:Y:S04]  /*8f30*/  @!P1 STG.E.128 desc[UR38][R14.64+0x200], R44 ;  /* 0x0002002c0e009986 */ /* 0x0005e8000c101d26 */
[----:B------:R2:W-:Y:S04]  /*8f40*/  @P6 STG.E.128 desc[UR38][R14.64+0x300], R64 ;  /* 0x000300400e006986 */ /* 0x0005e8000c101d26 */
[----:B------:R2:W-:Y:S01]  /*8f50*/  @!P0 STG.E.128 desc[UR38][R14.64+0x280], R56 ;  /* 0x000280380e008986 */ /* 0x0005e2000c101d26 */
[----:B------:R-:W-:-:S13]  /*8f60*/  LOP3.LUT P0, RZ, R3, 0x80, RZ, 0xc0, !PT ;  /* 0x0000008003ff7812 */ /* 0x000fda000780c0ff */
[----:B------:R-:W-:Y:S05]  /*8f70*/  @!P0 BRA `(.L_x_293) ;  /* 0x0000000800bc8947 */ /* 0x000fea0003800000 */
[----:B------:R3:W-:Y:S01]  /*8f80*/  STG.E.128 desc[UR38][R14.64+0x380], R72 ;  /* 0x000380480e007986 */ /* 0x0007e2000c101d26 */
[----:B------:R-:W-:Y:S05]  /*8f90*/  BRA `(.L_x_293) ;  /* 0x0000000800b47947 */ /* 0x000fea0003800000 */
.L_x_288:
[----:B------:R-:W-:Y:S01]  /*8fa0*/  ULDC.64 UR6, c[0x0][0xbd8] ;  /* 0x0002f60000067ab9 */ /* 0x000fe20000000a00 */
[----:B------:R-:W-:Y:S01]  /*8fb0*/  USHF.L.U32 UR8, UR44, 0x2, URZ ;  /* 0x000000022c087899 */ /* 0x000fe2000800063f */
[----:B------:R-:W-:Y:S01]  /*8fc0*/  IMAD.MOV.U32 R13, RZ, RZ, RZ ;  /* 0x000000ffff0d7224 */ /* 0x000fe200078e00ff */
[----:B------:R-:W-:Y:S02]  /*8fd0*/  UISETP.NE.U32.AND UP0, UPT, UR6, URZ, UPT ;  /* 0x0000003f0600728c */ /* 0x000fe4000bf05070 */
[----:B------:R-:W-:Y:S02]  /*8fe0*/  USHF.L.U64.HI UR9, UR44, 0x2, UR45 ;  /* 0x000000022c097899 */ /* 0x000fe4000801022d */
[----:B------:R-:W-:Y:S02]  /*8ff0*/  UISETP.NE.AND.EX UP0, UPT, UR7, URZ, UPT, UP0 ;  /* 0x0000003f0700728c */ /* 0x000fe4000bf05300 */
[----:B------:R-:W-:Y:S01]  /*9000*/  UIADD3 UR4, UP1, UR8, UR6, URZ ;  /* 0x0000000608047290 */ /* 0x000fe2000ff3e03f */
[----:B------:R-:W0:Y:S01]  /*9010*/  LDC R0, c[0x0][0xa88] ;  /* 0x0002a200ff007b82 */ /* 0x000e220000000800 */
[----:B------:R-:W-:Y:S01]  /*9020*/  VIADD R6, R2, 0x40 ;  /* 0x0000004002067836 */ /* 0x000fe20000000000 */
[----:B------:R-:W-:Y:S01]  /*9030*/  ULDC UR10, c[0x0][0xa8c] ;  /* 0x0002a300000a7ab9 */ /* 0x000fe20000000800 */
[----:B------:R-:W-:Y:S01]  /*9040*/  PLOP3.LUT P1, PT, PT, PT, UP0, 0x80, 0x0 ;  /* 0x000000000000781c */ /* 0x000fe20003f2f008 */
[----:B------:R-:W-:Y:S01]  /*9050*/  UIADD3.X UR6, UR9, UR7, URZ, UP1, !UPT ;  /* 0x0000000709067290 */ /* 0x000fe20008ffe43f */
[----:B------:R-:W-:-:S05]  /*9060*/  MOV R8, UR4 ;  /* 0x0000000400087c02 */ /* 0x000fca0008000f00 */
[----:B------:R-:W-:Y:S01]  /*9070*/  IMAD.U32 R9, RZ, RZ, UR6 ;  /* 0x00000006ff097e24 */ /* 0x000fe2000f8e00ff */
[----:B------:R-:W-:-:S05]  /*9080*/  ULDC.64 UR6, c[0x0][0xbe0] ;  /* 0x0002f80000067ab9 */ /* 0x000fca0000000a00 */
[----:B------:R-:W5:Y:S01]  /*9090*/  @P1 LDG.E R13, desc[UR38][R8.64] ;  /* 0x00000026080d1981 */ /* 0x000f62000c1e1900 */
[----:B------:R-:W-:-:S04]  /*90a0*/  UISETP.NE.U32.AND UP1, UPT, UR6, URZ, UPT ;  /* 0x0000003f0600728c */ /* 0x000fc8000bf25070 */
[----:B------:R-:W-:Y:S01]  /*90b0*/  UISETP.NE.AND.EX UP1, UPT, UR7, URZ, UPT, UP1 ;  /* 0x0000003f0700728c */ /* 0x000fe2000bf25310 */
[----:B------:R-:W-:-:S05]  /*90c0*/  ISETP.GE.AND P3, PT, R6, UR10, PT ;  /* 0x0000000a06007c0c */ /* 0x000fca000bf66270 */
[----:B------:R-:W-:-:S05]  /*90d0*/  PLOP3.LUT P2, PT, PT, PT, UP1, 0x80, 0x0 ;  /* 0x000000000000781c */ /* 0x000fca0003f4f018 */
[----:B------:R-:W-:Y:S01]  /*90e0*/  @UP1 UIADD3 UR6, UP2, UR8, UR6, URZ ;  /* 0x0000000608061290 */ /* 0x000fe2000ff5e03f */
[----:B------:R-:W-:-:S03]  /*90f0*/  SEL R4, RZ, 0xffffffff, P3 ;  /* 0xffffffffff047807 */ /* 0x000fc60001800000 */
[----:B------:R-:W-:Y:S01]  /*9100*/  @UP1 UIADD3.X UR7, UR9, UR7, URZ, UP2, !UPT ;  /* 0x0000000709071290 */ /* 0x000fe200097fe43f */
[C---:B------:R-:W-:Y:S01]  /*9110*/  VIADD R14, R2.reuse, 0x80 ;  /* 0x00000080020e7836 */ /* 0x040fe20000000000 */
[C---:B------:R-:W-:Y:S01]  /*9120*/  ISETP.GE.AND P0, PT, R2.reuse, UR10, PT ;  /* 0x0000000a02007c0c */ /* 0x040fe2000bf06270 */
[----:B------:R-:W-:Y:S01]  /*9130*/  IMAD.U32 R10, RZ, RZ, UR6 ;  /* 0x00000006ff0a7e24 */ /* 0x000fe2000f8e00ff */
[----:B------:R-:W-:Y:S01]  /*9140*/  IADD3 R20, R2, 0xc0, RZ ;  /* 0x000000c002147810 */ /* 0x000fe20007ffe0ff */
[----:B------:R-:W-:Y:S01]  /*9150*/  IMAD.SHL.U32 R4, R4, 0x2, RZ ;  /* 0x0000000204047824 */ /* 0x000fe200078e00ff */
[----:B------:R-:W-:Y:S02]  /*9160*/  MOV R11, UR7 ;  /* 0x00000007000b7c02 */ /* 0x000fe40008000f00 */
[----:B------:R-:W-:Y:S02]  /*9170*/  SEL R3, RZ, 0x1, P0 ;  /* 0x00000001ff037807 */ /* 0x000fe40000000000 */
[----:B------:R-:W-:Y:S01]  /*9180*/  ISETP.GE.AND P4, PT, R14, UR10, PT ;  /* 0x0000000a0e007c0c */ /* 0x000fe2000bf86270 */
[----:B------:R-:W-:Y:S01]  /*9190*/  VIADD R12, R2, 0x180 ;  /* 0x00000180020c7836 */ /* 0x000fe20000000000 */
[----:B------:R-:W-:Y:S01]  /*91a0*/  ISETP.GE.AND P5, PT, R20, UR10, PT ;  /* 0x0000000a14007c0c */ /* 0x000fe2000bfa6270 */
[----:B0-----:R0:W5:Y:S01]  /*91b0*/  @P2 LDG.E R0, desc[UR38][R10.64] ;  /* 0x000000260a002981 */ /* 0x001162000c1e1900 */
[----:B------:R-:W-:-:S02]  /*91c0*/  LOP3.LUT R3, R4, 0x2, R3, 0xe2, !PT ;  /* 0x0000000204037812 */ /* 0x000fc400078ee203 */
[----:B------:R-:W-:Y:S02]  /*91d0*/  SEL R4, RZ, 0x4, P4 ;  /* 0x00000004ff047807 */ /* 0x000fe40002000000 */
[----:B------:R-:W-:Y:S02]  /*91e0*/  ISETP.GE.AND P0, PT, R12, UR10, PT ;  /* 0x0000000a0c007c0c */ /* 0x000fe4000bf06270 */
[----:B------:R-:W-:Y:S02]  /*91f0*/  ISETP.GE.AND P3, PT, R190, 0x40, PT ;  /* 0x00000040be00780c */ /* 0x000fe40003f66270 */
[----:B0-----:R-:W-:-:S04]  /*9200*/  SEL R10, RZ, 0x8, P5 ;  /* 0x00000008ff0a7807 */ /* 0x001fc80002800000 */
[----:B------:R-:W-:Y:S01]  /*9210*/  LOP3.LUT R12, R10, R3, R4, 0xfe, !PT ;  /* 0x000000030a0c7212 */ /* 0x000fe200078efe04 */
[----:B------:R-:W-:Y:S06]  /*9220*/  @P2 BRA `(.L_x_294) ;  /* 0x0000000000102947 */ /* 0x000fec0003800000 */
[----:B------:R-:W-:Y:S05]  /*9230*/  @!P1 BRA `(.L_x_294) ;  /* 0x00000000000c9947 */ /* 0x000fea0003800000 */
[----:B------:R-:W2:Y:S04]  /*9240*/  LDG.E R3, desc[UR38][R8.64] ;  /* 0x0000002608037981 */ /* 0x000ea8000c1e1900 */
[----:B-----5:R-:W2:Y:S02]  /*9250*/  LDG.E R0, desc[UR38][R8.64+0x4] ;  /* 0x0000042608007981 */ /* 0x020ea4000c1e1900 */
[----:B--2---:R-:W-:-:S07]  /*9260*/  IMAD.IADD R0, R0, 0x1, -R3 ;  /* 0x0000000100007824 */ /* 0x004fce00078e0a03 */
.L_x_294:
[----:B------:R-:W-:Y:S01]  /*9270*/  USHF.R.S32.HI UR7, URZ, 0x1f, UR46 ;  /* 0x0000001f3f077899 */ /* 0x000fe2000801142e */
[----:B------:R-:W-:Y:S01]  /*9280*/  BSSY B1, `(.L_x_295) ;  /* 0x0000020000017945 */ /* 0x000fe20003800000 */
[----:B------:R-:W-:Y:S01]  /*9290*/  USEL UR44, UR44, URZ, !UP0 ;  /* 0x0000003f2c2c7287 */ /* 0x000fe2000c000000 */
[C---:B------:R-:W-:Y:S01]  /*92a0*/  VIADD R26, R2.reuse, 0x100 ;  /* 0x00000100021a7836 */ /* 0x040fe20000000000 */
[----:B------:R-:W-:Y:S01]  /*92b0*/  USEL UR45, UR45, URZ, !UP0 ;  /* 0x0000003f2d2d7287 */ /* 0x000fe2000c000000 */
[----:B------:R-:W-:Y:S02]  /*92c0*/  IADD3 R27, R2, 0x140, RZ ;  /* 0x00000140021b7810 */ /* 0x000fe40007ffe0ff */
[----:B------:R-:W-:Y:S02]  /*92d0*/  SHF.R.S32.HI R15, RZ, 0x1f, R2 ;  /* 0x0000001fff0f7819 */ /* 0x000fe40000011402 */
[----:B-----5:R-:W-:Y:S01]  /*92e0*/  SHF.R.S32.HI R4, RZ, 0x1f, R13 ;  /* 0x0000001fff047819 */ /* 0x020fe2000001140d */
[----:B------:R-:W-:Y:S06]  /*92f0*/  @P3 BRA `(.L_x_296) ;  /* 0x0000000000603947 */ /* 0x000fec0003800000 */
[----:B------:R-:W0:Y:S02]  /*9300*/  S2R R3, SR_TID.X ;  /* 0x0000000000037919 */ /* 0x000e240000002100 */
[----:B0-----:R-:W-:-:S04]  /*9310*/  IMAD R3, R187, 0x40, R3 ;  /* 0x00000040bb037824 */ /* 0x001fc800078e0203 */
[----:B------:R-:W-:-:S05]  /*9320*/  VIADD R3, R3, 0xffffff80 ;  /* 0xffffff8003037836 */ /* 0x000fca0000000000 */
[----:B------:R-:W-:-:S13]  /*9330*/  ISETP.GE.AND P1, PT, R3, R0, PT ;  /* 0x000000000300720c */ /* 0x000fda0003f26270 */
[----:B------:R-:W-:Y:S05]  /*9340*/  @P1 BRA `(.L_x_296) ;  /* 0x00000000004c1947 */ /* 0x000fea0003800000 */
[C---:B------:R-:W-:Y:S01]  /*9350*/  IADD3 R8, P1, R3.reuse, R13, RZ ;  /* 0x0000000d03087210 */ /* 0x040fe20007f3e0ff */
[----:B------:R-:W-:Y:S02]  /*9360*/  ULDC.64 UR8, c[0x0][0xb70] ;  /* 0x0002dc0000087ab9 */ /* 0x000fe40000000a00 */
[----:B------:R-:W-:Y:S01]  /*9370*/  UIMAD UR4, UR7, UR8, URZ ;  /* 0x00000008070472a4 */ /* 0x000fe2000f8e023f */
[----:B------:R-:W-:Y:S01]  /*9380*/  LEA.HI.X.SX32 R9, R3, R4, 0x1, P1 ;  /* 0x0000000403097211 */ /* 0x000fe200008f0eff */
[----:B------:R-:W-:Y:S02]  /*9390*/  IMAD.U32 R3, RZ, RZ, UR8 ;  /* 0x00000008ff037e24 */ /* 0x000fe4000f8e00ff */
[----:B------:R-:W-:Y:S02]  /*93a0*/  UIMAD UR4, UR46, UR9, UR4 ;  /* 0x000000092e0472a4 */ /* 0x000fe4000f8e0204 */
[----:B------:R-:W-:Y:S01]  /*93b0*/  IMAD.WIDE.U32 R8, R3, UR46, R8 ;  /* 0x0000002e03087c25 */ /* 0x000fe2000f8e0008 */
[----:B------:R-:W-:-:S02]  /*93c0*/  ULDC.64 UR8, c[0x0][0xb78] ;  /* 0x0002de0000087ab9 */ /* 0x000fc40000000a00 */
[----:B------:R-:W-:Y:S02]  /*93d0*/  UIMAD UR6, UR45, UR8, URZ ;  /* 0x000000082d0672a4 */ /* 0x000fe4000f8e023f */
[----:B------:R-:W-:Y:S01]  /*93e0*/  IMAD.U32 R3, RZ, RZ, UR8 ;  /* 0x00000008ff037e24 */ /* 0x000fe2000f8e00ff */
[----:B------:R-:W-:Y:S01]  /*93f0*/  IADD3 R9, R9, UR4, RZ ;  /* 0x0000000409097c10 */ /* 0x000fe2000fffe0ff */
[----:B------:R-:W-:Y:S02]  /*9400*/  UIMAD UR6, UR44, UR9, UR6 ;  /* 0x000000092c0672a4 */ /* 0x000fe4000f8e0206 */
[----:B------:R-:W-:Y:S01]  /*9410*/  IMAD.WIDE.U32 R8, R3, UR44, R8 ;  /* 0x0000002c03087c25 */ /* 0x000fe2000f8e0008 */
[----:B------:R-:W-:-:S03]  /*9420*/  ULDC.64 UR8, c[0x0][0xb40] ;  /* 0x0002d00000087ab9 */ /* 0x000fc60000000a00 */
[----:B------:R-:W-:Y:S01]  /*9430*/  VIADD R3, R9, UR6 ;  /* 0x0000000609037c36 */ /* 0x000fe20008000000 */
[----:B------:R-:W-:-:S04]  /*9440*/  LEA R10, P1, R8, UR8, 0x2 ;  /* 0x00000008080a7c11 */ /* 0x000fc8000f8210ff */
[----:B------:R-:W-:Y:S01]  /*9450*/  LEA.HI.X R11, R8, UR9, R3, 0x2, P1 ;  /* 0x00000009080b7c11 */ /* 0x000fe200088f1403 */
[----:B------:R-:W-:-:S05]  /*9460*/  IMAD.MOV.U32 R3, RZ, RZ, -0x800000 ;  /* 0xff800000ff037424 */ /* 0x000fca00078e00ff */
[----:B------:R0:W-:Y:S03]  /*9470*/  STG.E desc[UR38][R10.64], R3 ;  /* 0x000000030a007986 */ /* 0x0001e6000c101926 */
.L_x_296:
[----:B------:R-:W-:Y:S05]  /*9480*/  BSYNC B1 ;  /* 0x0000000000017941 */ /* 0x000fea0003800000 */
.L_x_295:
[----:B------:R-:W-:Y:S01]  /*9490*/  ULDC.64 UR8, c[0x0][0xaa0] ;  /* 0x0002a80000087ab9 */ /* 0x000fe20000000a00 */
[----:B0-----:R-:W-:Y:S01]  /*94a0*/  MOV R3, R15 ;  /* 0x0000000f00037202 */ /* 0x001fe20000000f00 */
[----:B------:R-:W-:Y:S01]  /*94b0*/  IMAD R4, R4, UR8, RZ ;  /* 0x0000000804047c24 */ /* 0x000fe2000f8e02ff */
[----:B------:R-:W-:Y:S01]  /*94c0*/  ISETP.GE.AND P1, PT, R26, UR10, PT ;  /* 0x0000000a1a007c0c */ /* 0x000fe2000bf26270 */
[----:B------:R-:W-:Y:S01]  /*94d0*/  VIADD R10, R2, 0x1c0 ;  /* 0x000001c0020a7836 */ /* 0x000fe20000000000 */
[----:B------:R-:W-:Y:S01]  /*94e0*/  ISETP.GE.AND P2, PT, R27, UR10, PT ;  /* 0x0000000a1b007c0c */ /* 0x000fe2000bf46270 */
[C---:B------:R-:W-:Y:S01]  /*94f0*/  IMAD.WIDE.U32 R8, R13.reuse, UR8, R2 ;  /* 0x000000080d087c25 */ /* 0x040fe2000f8e0002 */
[----:B------:R-:W-:Y:S01]  /*9500*/  SEL R3, RZ, 0x10, P1 ;  /* 0x00000010ff037807 */ /* 0x000fe20000800000 */
[----:B------:R-:W-:Y:S02]  /*9510*/  BSSY B1, `(.L_x_297) ;  /* 0x0000038000017945 */ /* 0x000fe40003800000 */
[----:B------:R-:W-:Y:S01]  /*9520*/  IMAD R13, R13, UR9, R4 ;  /* 0x000000090d0d7c24 */ /* 0x000fe2000f8e0204 */
[----:B------:R-:W-:Y:S01]  /*9530*/  ULDC.64 UR8, c[0x0][0xae0] ;  /* 0x0002b80000087ab9 */ /* 0x000fe20000000a00 */
[----:B------:R-:W-:Y:S01]  /*9540*/  SEL R4, RZ, 0x20, P2 ;  /* 0x00000020ff047807 */ /* 0x000fe20001000000 */
[----:B------:R-:W-:Y:S01]  /*9550*/  UIMAD UR4, UR7, UR8, URZ ;  /* 0x00000008070472a4 */ /* 0x000fe2000f8e023f */
[----:B------:R-:W-:Y:S01]  /*9560*/  IMAD.IADD R9, R9, 0x1, R13 ;  /* 0x0000000109097824 */ /* 0x000fe200078e020d */
[----:B------:R-:W-:Y:S01]  /*9570*/  ISETP.GE.AND P2, PT, R10, UR10, PT ;  /* 0x0000000a0a007c0c */ /* 0x000fe2000bf46270 */
[----:B------:R-:W-:Y:S01]  /*9580*/  IMAD.U32 R13, RZ, RZ, UR8 ;  /* 0x00000008ff0d7e24 */ /* 0x000fe2000f8e00ff */
[----:B------:R-:W-:Y:S01]  /*9590*/  LOP3.LUT R11, R4, R12, R3, 0xfe, !PT ;  /* 0x0000000c040b7212 */ /* 0x000fe200078efe03 */
[----:B------:R-:W-:Y:S01]  /*95a0*/  UIMAD UR4, UR46, UR9, UR4 ;  /* 0x000000092e0472a4 */ /* 0x000fe2000f8e0204 */
[----:B------:R-:W-:Y:S01]  /*95b0*/  IMAD R3, R187, -0x40, R0 ;  /* 0xffffffc0bb037824 */ /* 0x000fe200078e0200 */
[----:B------:R-:W-:Y:S01]  /*95c0*/  SEL R4, RZ, 0x40, P0 ;  /* 0x00000040ff047807 */ /* 0x000fe20000000000 */
[----:B------:R-:W-:Y:S01]  /*95d0*/  IMAD.WIDE.U32 R8, R13, UR46, R8 ;  /* 0x0000002e0d087c25 */ /* 0x000fe2000f8e0008 */
[----:B------:R-:W-:Y:S01]  /*95e0*/  ULDC.64 UR6, c[0x0][0xae8] ;  /* 0x0002ba0000067ab9 */ /* 0x000fe20000000a00 */
[----:B------:R-:W-:-:S02]  /*95f0*/  IADD3 R0, R18, 0x20, RZ ;  /* 0x0000002012007810 */ /* 0x000fc40007ffe0ff */
[-C--:B------:R-:W-:Y:S01]  /*9600*/  ISETP.GE.AND P1, PT, R18, R3.reuse, PT ;  /* 0x000000031200720c */ /* 0x080fe20003f26270 */
[----:B------:R-:W-:Y:S01]  /*9610*/  VIADD R9, R9, UR4 ;  /* 0x0000000409097c36 */ /* 0x000fe20008000000 */
[----:B------:R-:W-:Y:S01]  /*9620*/  LOP3.LUT R21, R11, R4, RZ, 0xfc, !PT ;  /* 0x000000040b157212 */ /* 0x000fe200078efcff */
[----:B------:R-:W-:Y:S02]  /*9630*/  UIMAD UR4, UR45, UR6, URZ ;  /* 0x000000062d0472a4 */ /* 0x000fe4000f8e023f */
[----:B------:R-:W-:Y:S01]  /*9640*/  IMAD.U32 R11, RZ, RZ, UR6 ;  /* 0x00000006ff0b7e24 */ /* 0x000fe2000f8e00ff */
[----:B------:R-:W-:Y:S01]  /*9650*/  ISETP.GE.AND P0, PT, R0, R3, PT ;  /* 0x000000030000720c */ /* 0x000fe20003f06270 */
[----:B------:R-:W-:Y:S01]  /*9660*/  IMAD.MOV.U32 R12, RZ, RZ, R18 ;  /* 0x000000ffff0c7224 */ /* 0x000fe200078e0012 */
[----:B------:R-:W-:Y:S02]  /*9670*/  UIMAD UR4, UR44, UR7, UR4 ;  /* 0x000000072c0472a4 */ /* 0x000fe4000f8e0204 */
[----:B------:R-:W-:Y:S01]  /*9680*/  IMAD.WIDE.U32 R10, R11, UR44, R8 ;  /* 0x0000002c0b0a7c25 */ /* 0x000fe2000f8e0008 */
[----:B------:R-:W-:-:S02]  /*9690*/  SHF.R.S32.HI R13, RZ, 0x1f, R18 ;  /* 0x0000001fff0d7819 */ /* 0x000fc40000011412 */
[----:B------:R-:W-:Y:S02]  /*96a0*/  SEL R0, RZ, 0x80, P2 ;  /* 0x00000080ff007807 */ /* 0x000fe40001000000 */
[----:B------:R-:W-:Y:S01]  /*96b0*/  IADD3 R15, R11, UR4, RZ ;  /* 0x000000040b0f7c10 */ /* 0x000fe2000fffe0ff */
[----:B------:R-:W-:Y:S01]  /*96c0*/  IMAD.WIDE R12, R187, 0x40, R12 ;  /* 0x00000040bb0c7825 */ /* 0x000fe200078e020c */
[----:B------:R-:W-:Y:S01]  /*96d0*/  LOP3.LUT R0, R21, R0, RZ, 0xfc, !PT ;  /* 0x0000000015007212 */ /* 0x000fe200078efcff */
[----:B------:R-:W-:Y:S06]  /*96e0*/  @P1 BRA `(.L_x_298) ;  /* 0x0000000000681947 */ /* 0x000fec0003800000 */
        /* <DEDUP_REMOVED lines=8> */
[----:B------:R-:W-:Y:S01]  /*9770*/  ISETP.GE.AND P3, PT, R26, UR10, PT ;  /* 0x0000000a1a007c0c */ /* 0x000fe2000bf66270 */
[----:B------:R-:W-:Y:S01]  /*9780*/  IMAD.WIDE.U32 R8, R12, UR6, R8 ;  /* 0x000000060c087c25 */ /* 0x000fe2000f8e0008 */
[----:B------:R-:W-:Y:S01]  /*9790*/  ULDC.64 UR6, c[0x0][0xa80] ;  /* 0x0002a00000067ab9 */ /* 0x000fe20000000a00 */
[----:B------:R-:W-:-:S02]  /*97a0*/  ISETP.GE.AND P2, PT, R27, UR10, PT ;  /* 0x0000000a1b007c0c */ /* 0x000fc4000bf46270 */
[----:B------:R-:W-:Y:S01]  /*97b0*/  IMAD.IADD R3, R9, 0x1, R3 ;  /* 0x0000000109037824 */ /* 0x000fe200078e0203 */
[----:B------:R-:W-:-:S04]  /*97c0*/  LEA R24, P1, R8, UR6, 0x1 ;  /* 0x0000000608187c11 */ /* 0x000fc8000f8208ff */
[----:B------:R-:W-:Y:S02]  /*97d0*/  LEA.HI.X R25, R8, UR7, R3, 0x1, P1 ;  /* 0x0000000708197c11 */ /* 0x000fe400088f0c03 */
[----:B------:R-:W-:-:S03]  /*97e0*/  ISETP.GE.AND P1, PT, R14, UR10, PT ;  /* 0x0000000a0e007c0c */ /* 0x000fc6000bf26270 */
[----:B------:R0:W-:Y:S01]  /*97f0*/  @!P6 STG.E.128 desc[UR38][R24.64], RZ ;  /* 0x000000ff1800e986 */ /* 0x0001e2000c101d26 */
[----:B------:R-:W-:-:S03]  /*9800*/  LOP3.LUT P6, RZ, R21, 0x40, RZ, 0xc0, !PT ;  /* 0x0000004015ff7812 */ /* 0x000fc600078cc0ff */
[----:B------:R0:W-:Y:S01]  /*9810*/  @!P5 STG.E.128 desc[UR38][R24.64+0x80], RZ ;  /* 0x000080ff1800d986 */ /* 0x0001e2000c101d26 */
[----:B------:R-:W-:-:S03]  /*9820*/  LOP3.LUT P5, RZ, R0, 0x80, RZ, 0xc0, !PT ;  /* 0x0000008000ff7812 */ /* 0x000fc600078ac0ff */
[----:B------:R0:W-:Y:S04]  /*9830*/  @!P4 STG.E.128 desc[UR38][R24.64+0x180], RZ ;  /* 0x000180ff1800c986 */ /* 0x0001e8000c101d26 */
[----:B------:R0:W-:Y:S04]  /*9840*/  @!P1 STG.E.128 desc[UR38][R24.64+0x100], RZ ;  /* 0x000100ff18009986 */ /* 0x0001e8000c101d26 */
[----:B------:R0:W-:Y:S04]  /*9850*/  @!P3 STG.E.128 desc[UR38][R24.64+0x200], RZ ;  /* 0x000200ff1800b986 */ /* 0x0001e8000c101d26 */
[----:B------:R0:W-:Y:S04]  /*9860*/  @!P2 STG.E.128 desc[UR38][R24.64+0x280], RZ ;  /* 0x000280ff1800a986 */ /* 0x0001e8000c101d26 */
[----:B------:R0:W-:Y:S04]  /*9870*/  @P6 STG.E.128 desc[UR38][R24.64+0x300], RZ ;  /* 0x000300ff18006986 */ /* 0x0001e8000c101d26 */
[----:B------:R0:W-:Y:S02]  /*9880*/  @P5 STG.E.128 desc[UR38][R24.64+0x380], RZ ;  /* 0x000380ff18005986 */ /* 0x0001e4000c101d26 */
.L_x_298:
[----:B------:R-:W-:Y:S05]  /*9890*/  BSYNC B1 ;  /* 0x0000000000017941 */ /* 0x000fea0003800000 */
.L_x_297:
[----:B------:R-:W-:Y:S05]  /*98a0*/  @P0 BRA `(.L_x_293) ;  /* 0x0000000000700947 */ /* 0x000fea0003800000 */
[----:B------:R-:W-:Y:S01]  /*98b0*/  IADD3 R3, P0, R12, 0x20, RZ ;  /* 0x000000200c037810 */ /* 0x000fe20007f1e0ff */
        /* <DEDUP_REMOVED lines=11> */
[----:B------:R-:W-:Y:S01]  /*9970*/  LOP3.LUT P4, RZ, R21, 0x40, RZ, 0xc0, !PT ;  /* 0x0000004015ff7812 */ /* 0x000fe2000788c0ff */
[----:B------:R-:W-:Y:S01]  /*9980*/  IMAD R3, R3, UR7, R12 ;  /* 0x0000000703037c24 */ /* 0x000fe2000f8e020c */
[----:B------:R-:W-:Y:S02]  /*9990*/  ULDC.64 UR6, c[0x0][0xa80] ;  /* 0x0002a00000067ab9 */ /* 0x000fe40000000a00 */
[----:B------:R-:W-:Y:S01]  /*99a0*/  LEA R10, P3, R8, UR6, 0x1 ;  /* 0x00000006080a7c11 */ /* 0x000fe2000f8608ff */
[----:B------:R-:W-:-:S05]  /*99b0*/  IMAD.IADD R3, R9, 0x1, R3 ;  /* 0x0000000109037824 */ /* 0x000fca00078e0203 */
[----:B------:R-:W-:Y:S02]  /*99c0*/  LEA.HI.X R11, R8, UR7, R3, 0x1, P3 ;  /* 0x00000007080b7c11 */ /* 0x000fe400098f0c03 */
[----:B------:R-:W-:-:S03]  /*99d0*/  ISETP.GE.AND P3, PT, R2, UR10, PT ;  /* 0x0000000a02007c0c */ /* 0x000fc6000bf66270 */
[----:B------:R1:W-:Y:S01]  /*99e0*/  @!P0 STG.E.128 desc[UR38][R10.64+0x80], RZ ;  /* 0x000080ff0a008986 */ /* 0x0003e2000c101d26 */
[----:B------:R-:W-:-:S03]  /*99f0*/  LOP3.LUT P0, RZ, R0, 0x80, RZ, 0xc0, !PT ;  /* 0x0000008000ff7812 */ /* 0x000fc6000780c0ff */
[----:B------:R1:W-:Y:S04]  /*9a00*/  @!P1 STG.E.128 desc[UR38][R10.64+0x100], RZ ;  /* 0x000100ff0a009986 */ /* 0x0003e8000c101d26 */
[----:B------:R1:W-:Y:S04]  /*9a10*/  @!P2 STG.E.128 desc[UR38][R10.64+0x180], RZ ;  /* 0x000180ff0a00a986 */ /* 0x0003e8000c101d26 */
[----:B------:R1:W-:Y:S04]  /*9a20*/  @!P6 STG.E.128 desc[UR38][R10.64+0x200], RZ ;  /* 0x000200ff0a00e986 */ /* 0x0003e8000c101d26 */
[----:B------:R1:W-:Y:S04]  /*9a30*/  @!P5 STG.E.128 desc[UR38][R10.64+0x280], RZ ;  /* 0x000280ff0a00d986 */ /* 0x0003e8000c101d26 */
[----:B------:R1:W-:Y:S04]  /*9a40*/  @P4 STG.E.128 desc[UR38][R10.64+0x300], RZ ;  /* 0x000300ff0a004986 */ /* 0x0003e8000c101d26 */
[----:B------:R1:W-:Y:S04]  /*9a50*/  @!P3 STG.E.128 desc[UR38][R10.64], RZ ;  /* 0x000000ff0a00b986 */ /* 0x0003e8000c101d26 */
[----:B------:R1:W-:Y:S02]  /*9a60*/  @P0 STG.E.128 desc[UR38][R10.64+0x380], RZ ;  /* 0x000380ff0a000986 */ /* 0x0003e4000c101d26 */
.L_x_293:
[----:B------:R-:W-:Y:S05]  /*9a70*/  BSYNC B0 ;  /* 0x0000000000007941 */ /* 0x000fea0003800000 */
.L_x_287:
[----:B------:R-:W-:Y:S02]  /*9a80*/  ULDC UR4, c[0x0][0xc14] ;  /* 0x0003050000047ab9 */ /* 0x000fe40000000800 */
[----:B------:R-:W-:-:S13]  /*9a90*/  ISETP.GE.AND P0, PT, R7, UR4, PT ;  /* 0x0000000407007c0c */ /* 0x000fda000bf06270 */
[----:B------:R-:W-:Y:S05]  /*9aa0*/  @!P0 BRA `(.L_x_299) ;  /* 0xffffff7400208947 */ /* 0x000fea000383ffff */
[----:B------:R-:W-:Y:S05]  /*9ab0*/  EXIT ;  /* 0x000000000000794d */ /* 0x000fea0003800000 */
.L_x_254:
[----:B------:R-:W-:-:S08]  /*9ac0*/  NOP ;  /* 0x0000000000007918 */ /* 0x000fd00000000000 */
[----:B------:R-:W0:-:S00]  /*9ad0*/  USETMAXREG.DEALLOC.CTAPOOL 0x18 ;  /* 0x00000018000079c8 */ /* 0x000e0000080e0500 */
[----:B0-----:R-:W-:-:S06]  /*9ae0*/  LOP3.LUT R0, R0, 0x3, RZ, 0xc0, !PT ;  /* 0x0000000300007812 */ /* 0x001fcc00078ec0ff */
[----:B------:R-:W0:Y:S02]  /*9af0*/  SHFL.IDX PT, R0, R0, RZ, 0x1f ;  /* 0x00001fff00007589 */ /* 0x000e2400000e0000 */
[----:B0-----:R-:W-:-:S13]  /*9b00*/  ISETP.NE.AND P0, PT, R0, RZ, PT ;  /* 0x000000ff0000720c */ /* 0x001fda0003f05270 */
[----:B------:R-:W-:Y:S05]  /*9b10*/  @P0 EXIT ;  /* 0x000000000000094d */ /* 0x000fea0003800000 */
[----:B------:R-:W0:Y:S01]  /*9b20*/  S2R R2, SR_TID.X ;  /* 0x0000000000027919 */ /* 0x000e220000002100 */
[----:B------:R-:W-:Y:S01]  /*9b30*/  LOP3.LUT R4, R4, 0xffffffdf, RZ, 0xc0, !PT ;  /* 0xffffffdf04047812 */ /* 0x000fe200078ec0ff */
[----:B------:R-:W-:Y:S01]  /*9b40*/  ULDC UR5, c[0x0][0xc14] ;  /* 0x0003050000057ab9 */ /* 0x000fe20000000800 */
[----:B------:R-:W-:Y:S01]  /*9b50*/  MOV R0, RZ ;  /* 0x000000ff00007202 */ /* 0x000fe20000000f00 */
[----:B------:R-:W1:Y:S01]  /*9b60*/  S2UR UR6, SR_CTAID.X ;  /* 0x00000000000679c3 */ /* 0x000e620000002500 */
[----:B------:R-:W-:Y:S01]  /*9b70*/  ULDC UR4, c[0x0][0xc10] ;  /* 0x0003040000047ab9 */ /* 0x000fe20000000800 */
[----:B0-----:R-:W-:-:S04]  /*9b80*/  LOP3.LUT R8, R2, 0x1f, RZ, 0xc0, !PT ;  /* 0x0000001f02087812 */ /* 0x001fc800078ec0ff */
[----:B------:R-:W-:-:S13]  /*9b90*/  ISETP.NE.AND P0, PT, R8, 0x1f, PT ;  /* 0x0000001f0800780c */ /* 0x000fda0003f05270 */
[----:B------:R-:W-:Y:S02]  /*9ba0*/  @P0 LOP3.LUT R4, R4, 0x20, RZ, 0xfc, !PT ;  /* 0x0000002004040812 */ /* 0x000fe400078efcff */
[----:B------:R-:W-:-:S13]  /*9bb0*/  ISETP.GE.OR P0, PT, R8, UR5, !P0 ;  /* 0x0000000508007c0c */ /* 0x000fda000c706670 */
[----:B------:R-:W0:Y:S02]  /*9bc0*/  @!P0 LDC.64 R2, c[0x0][0xc58] ;  /* 0x00031600ff028b82 */ /* 0x000e240000000a00 */
[----:B0-----:R-:W-:-:S05]  /*9bd0*/  @!P0 IMAD.WIDE.U32 R2, R8, 0x4, R2 ;  /* 0x0000000408028825 */ /* 0x001fca00078e0002 */
[----:B------:R-:W2:Y:S01]  /*9be0*/  @!P0 LDG.E R0, desc[UR38][R2.64] ;  /* 0x0000002602008981 */ /* 0x000ea2000c1e1900 */
[C---:B------:R-:W-:Y:S01]  /*9bf0*/  ISETP.NE.AND P1, PT, R8.reuse, RZ, PT ;  /* 0x000000ff0800720c */ /* 0x040fe20003f25270 */
[----:B------:R-:W-:Y:S01]  /*9c00*/  IMAD.MOV.U32 R16, RZ, RZ, RZ ;  /* 0x000000ffff107224 */ /* 0x000fe200078e00ff */
[----:B------:R-:W-:Y:S01]  /*9c10*/  ISETP.GE.U32.AND P0, PT, R8, 0x2, PT ;  /* 0x000000020800780c */ /* 0x000fe20003f06070 */
[----:B------:R-:W-:Y:S01]  /*9c20*/  IMAD.MOV.U32 R19, RZ, RZ, RZ ;  /* 0x000000ffff137224 */ /* 0x000fe200078e00ff */
[----:B------:R-:W-:-:S09]  /*9c30*/  LOP3.LUT R4, R4, 0xfffffffe, RZ, 0xc0, !PT ;  /* 0xfffffffe04047812 */ /* 0x000fd200078ec0ff */
[----:B------:R-:W-:-:S04]  /*9c40*/  @P1 LOP3.LUT R4, R4, 0x1, RZ, 0xfc, !PT ;  /* 0x0000000104041812 */ /* 0x000fc800078efcff */
[----:B------:R-:W-:-:S04]  /*9c50*/  LOP3.LUT R4, R4, 0xffffffef, RZ, 0xc0, !PT ;  /* 0xffffffef04047812 */ /* 0x000fc800078ec0ff */
[----:B------:R-:W-:-:S04]  /*9c60*/  @P0 LOP3.LUT R4, R4, 0x10, RZ, 0xfc, !PT ;  /* 0x0000001004040812 */ /* 0x000fc800078efcff */
[----:B------:R-:W-:Y:S01]  /*9c70*/  LOP3.LUT R4, R4, 0xfffffff7, RZ, 0xc0, !PT ;  /* 0xfffffff704047812 */ /* 0x000fe200078ec0ff */
[----:B--2---:R-:W0:Y:S02]  /*9c80*/  SHFL.UP PT, R5, R0, 0x1, RZ ;  /* 0x0420000000057989 */ /* 0x004e2400000e00ff */
[----:B0-----:R-:W-:-:S05]  /*9c90*/  SEL R5, R5, RZ, P1 ;  /* 0x000000ff05057207 */ /* 0x001fca0000800000 */
[----:B------:R-:W-:-:S05]  /*9ca0*/  IMAD.IADD R5, R0, 0x1, R5 ;  /* 0x0000000100057824 */ /* 0x000fca00078e0205 */
[----:B------:R-:W0:Y:S02]  /*9cb0*/  SHFL.UP PT, R6, R5, 0x2, RZ ;  /* 0x0440000005067989 */ /* 0x000e2400000e00ff */
[----:B0-----:R-:W-:Y:S02]  /*9cc0*/  SEL R6, R6, RZ, P0 ;  /* 0x000000ff06067207 */ /* 0x001fe40000000000 */
[----:B------:R-:W-:-:S03]  /*9cd0*/  ISETP.GE.U32.AND P0, PT, R8, 0x4, PT ;  /* 0x000000040800780c */ /* 0x000fc60003f06070 */
[----:B------:R-:W-:-:S05]  /*9ce0*/  IMAD.IADD R6, R5, 0x1, R6 ;  /* 0x0000000105067824 */ /* 0x000fca00078e0206 */
[----:B------:R-:W0:Y:S05]  /*9cf0*/  SHFL.UP PT, R7, R6, 0x4, RZ ;  /* 0x0480000006077989 */ /* 0x000e2a00000e00ff */
[----:B------:R-:W-:-:S04]  /*9d00*/  @P0 LOP3.LUT R4, R4, 0x8, RZ, 0xfc, !PT ;  /* 0x0000000804040812 */ /* 0x000fc800078efcff */
[----:B------:R-:W-:Y:S02]  /*9d10*/  LOP3.LUT R4, R4, 0xfffffffb, RZ, 0xc0, !PT ;  /* 0xfffffffb04047812 */ /* 0x000fe400078ec0ff */
[----:B0-----:R-:W-:Y:S02]  /*9d20*/  SEL R7, R7, RZ, P0 ;  /* 0x000000ff07077207 */ /* 0x001fe40000000000 */
[----:B------:R-:W-:-:S03]  /*9d30*/  ISETP.GE.U32.AND P0, PT, R8, 0x8, PT ;  /* 0x000000080800780c */ /* 0x000fc60003f06070 */
[----:B------:R-:W-:-:S05]  /*9d40*/  IMAD.IADD R7, R6, 0x1, R7 ;  /* 0x0000000106077824 */ /* 0x000fca00078e0207 */
[----:B------:R-:W0:Y:S05]  /*9d50*/  SHFL.UP PT, R2, R7, 0x8, RZ ;  /* 0x0500000007027989 */ /* 0x000e2a00000e00ff */
[----:B------:R-:W-:-:S04]  /*9d60*/  @P0 LOP3.LUT R4, R4, 0x4, RZ, 0xfc, !PT ;  /* 0x0000000404040812 */ /* 0x000fc800078efcff */
[----:B------:R-:W-:Y:S02]  /*9d70*/  LOP3.LUT R4, R4, 0xfffffffd, RZ, 0xc0, !PT ;  /* 0xfffffffd04047812 */ /* 0x000fe400078ec0ff */
[----:B0-----:R-:W-:Y:S02]  /*9d80*/  SEL R2, R2, RZ, P0 ;  /* 0x000000ff02027207 */ /* 0x001fe40000000000 */
[----:B------:R-:W-:Y:S02]  /*9d90*/  ISETP.GE.U32.AND P0, PT, R8, 0x10, PT ;  /* 0x000000100800780c */ /* 0x000fe40003f06070 */
[----:B------:R-:W-:-:S05]  /*9da0*/  IADD3 R3, R7, R2, RZ ;  /* 0x0000000207037210 */ /* 0x000fca0007ffe0ff */
[----:B------:R-:W0:Y:S06]  /*9db0*/  SHFL.UP PT, R2, R3, 0x10, RZ ;  /* 0x0600000003027989 */ /* 0x000e2c00000e00ff */
[----:B------:R-:W-:Y:S02]  /*9dc0*/  @P0 LOP3.LUT R4, R4, 0x2, RZ, 0xfc, !PT ;  /* 0x0000000204040812 */ /* 0x000fe400078efcff */
[----:B0-----:R-:W-:-:S05]  /*9dd0*/  SEL R2, R2, RZ, P0 ;  /* 0x000000ff02027207 */ /* 0x001fca0000000000 */
[----:B------:R-:W-:-:S05]  /*9de0*/  IMAD.IADD R2, R3, 0x1, R2 ;  /* 0x0000000103027824 */ /* 0x000fca00078e0202 */
[----:B------:R-:W0:Y:S02]  /*9df0*/  SHFL.IDX PT, R5, R2, 0x1f, 0x1f ;  /* 0x03e01f0002057f89 */ /* 0x000e2400000e0000 */
[----:B0-----:R-:W-:-:S05]  /*9e00*/  IMAD R5, R5, UR4, RZ ;  /* 0x0000000405057c24 */ /* 0x001fca000f8e02ff */
[----:B-1----:R-:W-:Y:S02]  /*9e10*/  ISETP.GT.AND P0, PT, R5, UR6, PT ;  /* 0x0000000605007c0c */ /* 0x002fe4000bf04270 */
[----:B------:R-:W-:-:S11]  /*9e20*/  MOV R6, R5 ;  /* 0x0000000500067202 */ /* 0x000fd60000000f00 */
[----:B------:R-:W-:Y:S05]  /*9e30*/  @P0 BRA `(.L_x_300) ;  /* 0x0000000000c00947 */ /* 0x000fea0003800000 */
[----:B------:R-:W-:Y:S01]  /*9e40*/  IMAD.MOV.U32 R5, RZ, RZ, R6 ;  /* 0x000000ffff057224 */ /* 0x000fe200078e0006 */
[----:B------:R-:W-:Y:S01]  /*9e50*/  ULDC UR5, c[0x0][0xc14] ;  /* 0x0003050000057ab9 */ /* 0x000fe20000000800 */
[----:B------:R-:W-:Y:S01]  /*9e60*/  IMAD.MOV.U32 R19, RZ, RZ, RZ ;  /* 0x000000ffff137224 */ /* 0x000fe200078e00ff */
[----:B------:R-:W-:Y:S01]  /*9e70*/  ULDC UR7, c[0x0][0xc14] ;  /* 0x0003050000077ab9 */ /* 0x000fe20000000800 */
[----:B------:R-:W-:-:S05]  /*9e80*/  ULDC UR4, c[0x0][0xc10] ;  /* 0x0003040000047ab9 */ /* 0x000fca0000000800 */
.L_x_304:
[----:B------:R-:W-:Y:S01]  /*9e90*/  VIADD R0, R19, 0x1f ;  /* 0x0000001f13007836 */ /* 0x000fe20000000000 */
[----:B------:R-:W-:-:S04]  /*9ea0*/  MOV R19, UR7 ;  /* 0x0000000700137c02 */ /* 0x000fc80008000f00 */
[----:B------:R-:W-:-:S13]  /*9eb0*/  ISETP.GE.AND P0, PT, R0, UR5, PT ;  /* 0x0000000500007c0c */ /* 0x000fda000bf06270 */
[----:B------:R-:W-:Y:S05]  /*9ec0*/  @P0 BRA `(.L_x_301) ;  /* 0x0000000400400947 */ /* 0x000fea0003800000 */
[----:B------:R-:W0:Y:S01]  /*9ed0*/  S2R R2, SR_TID.X ;  /* 0x0000000000027919 */ /* 0x000e220000002100 */
[----:B------:R-:W-:Y:S01]  /*9ee0*/  IMAD.MOV.U32 R19, RZ, RZ, R0 ;  /* 0x000000ffff137224 */ /* 0x000fe200078e0000 */
[----:B------:R-:W-:Y:S01]  /*9ef0*/  BSSY B0, `(.L_x_302) ;  /* 0x000000a000007945 */ /* 0x000fe20003800000 */
[----:B------:R-:W-:Y:S01]  /*9f00*/  IMAD.MOV.U32 R0, RZ, RZ, RZ ;  /* 0x000000ffff007224 */ /* 0x000fe200078e00ff */
[----:B0-----:R-:W-:-:S04]  /*9f10*/  LOP3.LUT R8, R2, 0x1f, RZ, 0xc0, !PT ;  /* 0x0000001f02087812 */ /* 0x001fc800078ec0ff */
[C---:B------:R-:W-:Y:S01]  /*9f20*/  ISETP.NE.AND P1, PT, R8.reuse, 0x1f, PT ;  /* 0x0000001f0800780c */ /* 0x040fe20003f25270 */
[----:B------:R-:W-:-:S05]  /*9f30*/  IMAD.IADD R7, R8, 0x1, R19 ;  /* 0x0000000108077824 */ /* 0x000fca00078e0213 */
[----:B------:R-:W-:-:S13]  /*9f40*/  ISETP.GE.OR P0, PT, R7, UR5, !P1 ;  /* 0x0000000507007c0c */ /* 0x000fda000cf06670 */
[----:B------:R-:W-:Y:S05]  /*9f50*/  @P0 BRA `(.L_x_303) ;  /* 0x00000000000c0947 */ /* 0x000fea0003800000 */
[----:B------:R-:W0:Y:S02]  /*9f60*/  LDC.64 R2, c[0x0][0xc58] ;  /* 0x00031600ff027b82 */ /* 0x000e240000000a00 */
[----:B0-----:R-:W-:-:S05]  /*9f70*/  IMAD.WIDE R2, R7, 0x4, R2 ;  /* 0x0000000407027825 */ /* 0x001fca00078e0202 */
[----:B------:R0:W5:Y:S02]  /*9f80*/  LDG.E R0, desc[UR38][R2.64] ;  /* 0x0000002602007981 */ /* 0x000164000c1e1900 */
.L_x_303:
[----:B------:R-:W-:Y:S05]  /*9f90*/  BSYNC B0 ;  /* 0x0000000000007941 */ /* 0x000fea0003800000 */
.L_x_302:
[----:B0----5:R-:W0:Y:S01]  /*9fa0*/  SHFL.UP PT, R2, R0, 0x1, RZ ;  /* 0x0420000000027989 */ /* 0x021e2200000e00ff */
[C---:B------:R-:W-:Y:S02]  /*9fb0*/  ISETP.NE.AND P0, PT, R8.reuse, RZ, PT ;  /* 0x000000ff0800720c */ /* 0x040fe40003f05270 */
[----:B------:R-:W-:Y:S02]  /*9fc0*/  ISETP.GE.U32.AND P1, PT, R8, 0x2, PT ;  /* 0x000000020800780c */ /* 0x000fe40003f26070 */
[----:B0-----:R-:W-:Y:S02]  /*9fd0*/  SEL R3, R2, RZ, P0 ;  /* 0x000000ff02037207 */ /* 0x001fe40000000000 */
[----:B------:R-:W-:Y:S02]  /*9fe0*/  ISETP.GE.U32.AND P0, PT, R8, 0x4, PT ;  /* 0x000000040800780c */ /* 0x000fe40003f06070 */
[----:B------:R-:W-:-:S05]  /*9ff0*/  IADD3 R3, R0, R3, RZ ;  /* 0x0000000300037210 */ /* 0x000fca0007ffe0ff */
[----:B------:R-:W0:Y:S02]  /*a000*/  SHFL.UP PT, R2, R3, 0x2, RZ ;  /* 0x0440000003027989 */ /* 0x000e2400000e00ff */
[----:B0-----:R-:W-:Y:S02]  /*a010*/  SEL R2, R2, RZ, P1 ;  /* 0x000000ff02027207 */ /* 0x001fe40000800000 */
[----:B------:R-:W-:-:S03]  /*a020*/  ISETP.GE.U32.AND P1, PT, R8, 0x8, PT ;  /* 0x000000080800780c */ /* 0x000fc60003f26070 */
[----:B------:R-:W-:-:S05]  /*a030*/  IMAD.IADD R2, R3, 0x1, R2 ;  /* 0x0000000103027824 */ /* 0x000fca00078e0202 */
[----:B------:R-:W0:Y:S02]  /*a040*/  SHFL.UP PT, R6, R2, 0x4, RZ ;  /* 0x0480000002067989 */ /* 0x000e2400000e00ff */
[----:B0-----:R-:W-:Y:S02]  /*a050*/  SEL R7, R6, RZ, P0 ;  /* 0x000000ff06077207 */ /* 0x001fe40000000000 */
[----:B------:R-:W-:-:S03]  /*a060*/  ISETP.GE.U32.AND P0, PT, R8, 0x10, PT ;  /* 0x000000100800780c */ /* 0x000fc60003f06070 */
[----:B------:R-:W-:-:S05]  /*a070*/  IMAD.IADD R7, R2, 0x1, R7 ;  /* 0x0000000102077824 */ /* 0x000fca00078e0207 */
[----:B------:R-:W0:Y:S02]  /*a080*/  SHFL.UP PT, R6, R7, 0x8, RZ ;  /* 0x0500000007067989 */ /* 0x000e2400000e00ff */
[----:B0-----:R-:W-:-:S05]  /*a090*/  SEL R6, R6, RZ, P1 ;  /* 0x000000ff06067207 */ /* 0x001fca0000800000 */
[----:B------:R-:W-:-:S05]  /*a0a0*/  IMAD.IADD R6, R7, 0x1, R6 ;  /* 0x0000000107067824 */ /* 0x000fca00078e0206 */
[----:B------:R-:W0:Y:S02]  /*a0b0*/  SHFL.UP PT, R8, R6, 0x10, RZ ;  /* 0x0600000006087989 */ /* 0x000e2400000e00ff */
[----:B0-----:R-:W-:-:S04]  /*a0c0*/  SEL R9, R8, RZ, P0 ;  /* 0x000000ff08097207 */ /* 0x001fc80000000000 */
[----:B------:R-:W-:-:S05]  /*a0d0*/  IADD3 R9, R6, R9, RZ ;  /* 0x0000000906097210 */ /* 0x000fca0007ffe0ff */
[----:B------:R-:W0:Y:S02]  /*a0e0*/  SHFL.IDX PT, R3, R9, 0x1f, 0x1f ;  /* 0x03e01f0009037f89 */ /* 0x000e2400000e0000 */
[----:B0-----:R-:W-:-:S04]  /*a0f0*/  IMAD R6, R3, UR4, RZ ;  /* 0x0000000403067c24 */ /* 0x001fc8000f8e02ff */
[----:B------:R-:W-:-:S05]  /*a100*/  IMAD.IADD R5, R6, 0x1, R5 ;  /* 0x0000000106057824 */ /* 0x000fca00078e0205 */
[----:B------:R-:W-:-:S13]  /*a110*/  ISETP.GT.AND P0, PT, R5, UR6, PT ;  /* 0x0000000605007c0c */ /* 0x000fda000bf04270 */
[----:B------:R-:W-:Y:S05]  /*a120*/  @!P0 BRA `(.L_x_304) ;  /* 0xfffffffc00588947 */ /* 0x000fea000383ffff */
[----:B------:R-:W-:-:S07]  /*a130*/  IMAD.MOV.U32 R2, RZ, RZ, R9 ;  /* 0x000000ffff027224 */ /* 0x000fce00078e0009 */
.L_x_300:
[----:B------:R-:W-:-:S04]  /*a140*/  IMAD.IADD R7, R5, 0x1, -R6 ;  /* 0x0000000105077824 */ /* 0x000fc800078e0a06 */
[----:B------:R-:W-:-:S05]  /*a150*/  IMAD R3, R2, UR4, R7 ;  /* 0x0000000402037c24 */ /* 0x000fca000f8e0207 */
[----:B------:R-:W-:-:S13]  /*a160*/  ISETP.GT.AND P0, PT, R3, UR6, PT ;  /* 0x0000000603007c0c */ /* 0x000fda000bf04270 */
[----:B------:R-:W-:-:S04]  /*a170*/  VOTE.ANY R8, PT, !P0 ;  /* 0x0000000000087806 */ /* 0x000fc800040e0100 */
[----:B------:R-:W0:Y:S01]  /*a180*/  POPC R5, R8 ;  /* 0x0000000800057309 */ /* 0x000e220000000000 */
[----:B------:R-:W-:Y:S01]  /*a190*/  ISETP.NE.AND P0, PT, R8, RZ, PT ;  /* 0x000000ff0800720c */ /* 0x000fe20003f05270 */
[----:B0-----:R-:W0:Y:S02]  /*a1a0*/  SHFL.IDX PT, R0, R0, R5, 0x1f ;  /* 0x00001f0500007589 */ /* 0x001e2400000e0000 */
[----:B0-----:R-:W-:-:S04]  /*a1b0*/  IABS R6, R0 ;  /* 0x0000000000067213 */ /* 0x001fc80000000000 */
[----:B------:R-:W0:Y:S08]  /*a1c0*/  I2F.RP R9, R6 ;  /* 0x0000000600097306 */ /* 0x000e300000209400 */
[----:B0-----:R-:W0:Y:S02]  /*a1d0*/  MUFU.RCP R9, R9 ;  /* 0x0000000900097308 */ /* 0x001e240000001000 */
[----:B0-----:R-:W-:-:S06]  /*a1e0*/  IADD3 R3, R9, 0xffffffe, RZ ;  /* 0x0ffffffe09037810 */ /* 0x001fcc0007ffe0ff */
[----:B------:R-:W0:Y:S02]  /*a1f0*/  F2I.FTZ.U32.TRUNC.NTZ R3, R3 ;  /* 0x0000000300037305 */ /* 0x000e24000021f000 */
[----:B0-----:R-:W-:Y:S01]  /*a200*/  IMAD.MOV R11, RZ, RZ, -R3 ;  /* 0x000000ffff0b7224 */ /* 0x001fe200078e0a03 */
[----:B------:R-:W-:Y:S06]  /*a210*/  @!P0 BRA `(.L_x_305) ;  /* 0x0000000000088947 */ /* 0x000fec0003800000 */
[----:B------:R-:W-:-:S05]  /*a220*/  VIADD R9, R5, 0xffffffff ;  /* 0xffffffff05097836 */ /* 0x000fca0000000000 */
[----:B------:R0:W1:Y:S02]  /*a230*/  SHFL.IDX PT, R16, R2, R9, 0x1f ;  /* 0x00001f0902107589 */ /* 0x00006400000e0000 */
.L_x_305:
[----:B-1----:R-:W-:Y:S02]  /*a240*/  IMAD R16, R16, UR4, R7 ;  /* 0x0000000410107c24 */ /* 0x002fe4000f8e0207 */
[----:B------:R-:W-:Y:S02]  /*a250*/  IMAD R7, R11, R6, RZ ;  /* 0x000000060b077224 */ /* 0x000fe400078e02ff */
[----:B0-----:R-:W-:Y:S01]  /*a260*/  IMAD.MOV.U32 R2, RZ, RZ, RZ ;  /* 0x000000ffff027224 */ /* 0x001fe200078e00ff */
[----:B------:R-:W-:Y:S01]  /*a270*/  IADD3 R9, -R16, UR6, RZ ;  /* 0x0000000610097c10 */ /* 0x000fe2000fffe1ff */
[----:B------:R-:W-:Y:S02]  /*a280*/  IMAD.IADD R19, R5, 0x1, R19 ;  /* 0x0000000105137824 */ /* 0x000fe400078e0213 */
[----:B------:R-:W-:Y:S01]  /*a290*/  IMAD.HI.U32 R2, R3, R7, R2 ;  /* 0x0000000703027227 */ /* 0x000fe200078e0002 */
[----:B------:R-:W-:Y:S02]  /*a2a0*/  IABS R7, R0 ;  /* 0x0000000000077213 */ /* 0x000fe40000000000 */
[----:B------:R-:W-:-:S02]  /*a2b0*/  IABS R3, R9 ;  /* 0x0000000900037213 */ /* 0x000fc40000000000 */
[----:B------:R-:W-:-:S03]  /*a2c0*/  IADD3 R7, RZ, -R7, RZ ;  /* 0x80000007ff077210 */ /* 0x000fc60007ffe0ff */
[----:B------:R-:W-:-:S04]  /*a2d0*/  IMAD.HI.U32 R2, R2, R3, RZ ;  /* 0x0000000302027227 */ /* 0x000fc800078e00ff */
[----:B------:R-:W-:-:S05]  /*a2e0*/  IMAD R3, R2, R7, R3 ;  /* 0x0000000702037224 */ /* 0x000fca00078e0203 */
[----:B------:R-:W-:-:S13]  /*a2f0*/  ISETP.GT.U32.AND P0, PT, R6, R3, PT ;  /* 0x000000030600720c */ /* 0x000fda0003f04070 */
[----:B------:R-:W-:Y:S02]  /*a300*/  @!P0 IMAD.IADD R3, R3, 0x1, -R6 ;  /* 0x0000000103038824 */ /* 0x000fe400078e0a06 */
[----:B------:R-:W-:-:S03]  /*a310*/  @!P0 VIADD R2, R2, 0x1 ;  /* 0x0000000102028836 */ /* 0x000fc60000000000 */
[----:B------:R-:W-:Y:S02]  /*a320*/  ISETP.GE.U32.AND P0, PT, R3, R6, PT ;  /* 0x000000060300720c */ /* 0x000fe40003f06070 */
[----:B------:R-:W-:-:S11]  /*a330*/  LOP3.LUT R3, R9, R0, RZ, 0x3c, !PT ;  /* 0x0000000009037212 */ /* 0x000fd600078e3cff */
[----:B------:R-:W-:Y:S01]  /*a340*/  @P0 VIADD R2, R2, 0x1 ;  /* 0x0000000102020836 */ /* 0x000fe20000000000 */
[----:B------:R-:W-:-:S13]  /*a350*/  ISETP.GE.AND P0, PT, R3, RZ, PT ;  /* 0x000000ff0300720c */ /* 0x000fda0003f06270 */
[----:B------:R-:W-:Y:S02]  /*a360*/  @!P0 IADD3 R2, -R2, RZ, RZ ;  /* 0x000000ff02028210 */ /* 0x000fe40007ffe1ff */
[----:B------:R-:W-:-:S13]  /*a370*/  ISETP.NE.AND P0, PT, R0, RZ, PT ;  /* 0x000000ff0000720c */ /* 0x000fda0003f05270 */
[----:B------:R-:W-:-:S05]  /*a380*/  @!P0 LOP3.LUT R2, RZ, R0, RZ, 0x33, !PT ;  /* 0x00000000ff028212 */ /* 0x000fca00078e33ff */
[--C-:B------:R-:W-:Y:S02]  /*a390*/  IMAD.MOV R17, RZ, RZ, -R2.reuse ;  /* 0x000000ffff117224 */ /* 0x100fe400078e0a02 */
[----:B------:R-:W-:Y:S02]  /*a3a0*/  IMAD.MOV.U32 R18, RZ, RZ, R2 ;  /* 0x000000ffff127224 */ /* 0x000fe400078e0002 */
[----:B------:R-:W-:Y:S01]  /*a3b0*/  IMAD R17, R0, R17, R9 ;  /* 0x0000001100117224 */ /* 0x000fe200078e0209 */
[----:B------:R-:W-:Y:S06]  /*a3c0*/  BRA `(.L_x_306) ;  /* 0x00000000000c7947 */ /* 0x000fec0003800000 */
.L_x_301:
[----:B------:R-:W-:Y:S01]  /*a3d0*/  MOV R17, RZ ;  /* 0x000000ff00117202 */ /* 0x000fe20000000f00 */
[----:B------:R-:W-:Y:S02]  /*a3e0*/  IMAD.U32 R16, RZ, RZ, UR6 ;  /* 0x00000006ff107e24 */ /* 0x000fe4000f8e00ff */
[----:B------:R-:W-:-:S07]  /*a3f0*/  IMAD.MOV.U32 R18, RZ, RZ, RZ ;  /* 0x000000ffff127224 */ /* 0x000fce00078e00ff */
.L_x_306:
[----:B------:R-:W0:Y:S01]  /*a400*/  S2R R0, SR_TID.X ;  /* 0x0000000000007919 */ /* 0x000e220000002100 */
[----:B------:R-:W-:Y:S01]  /*a410*/  STL [R1+0x24], RZ ;  /* 0x000024ff01007387 */ /* 0x000fe20000100800 */
[----:B0-----:R-:W-:-:S04]  /*a420*/  LOP3.LUT R0, R0, 0x1f, RZ, 0xc0, !PT ;  /* 0x0000001f00007812 */ /* 0x001fc800078ec0ff */
[----:B------:R-:W-:-:S13]  /*a430*/  ISETP.NE.AND P0, PT, R0, RZ, PT ;  /* 0x000000ff0000720c */ /* 0x000fda0003f05270 */
[----:B------:R-:W0:Y:S01]  /*a440*/  @!P0 S2R R3, SR_CgaCtaId ;  /* 0x0000000000038919 */ /* 0x000e220000008800 */
[----:B------:R-:W-:-:S04]  /*a450*/  @!P0 MOV R0, 0x400 ;  /* 0x0000040000008802 */ /* 0x000fc80000000f00 */
[----:B0-----:R-:W-:-:S05]  /*a460*/  @!P0 LEA R0, R3, R0, 0x18 ;  /* 0x0000000003008211 */ /* 0x001fca00078ec0ff */
[----:B------:R0:W-:Y:S01]  /*a470*/  @!P0 STS.128 [R0+0x28cd0], R16 ;  /* 0x028cd01000008388 */ /* 0x0001e20000000c00 */
[----:B------:R-:W-:Y:S06]  /*a480*/  BAR.ARV 0x5, 0x120 ;  /* 0x0144800000007b1d */ /* 0x000fec0000002000 */
[----:B------:R-:W-:Y:S01]  /*a490*/  ISETP.GE.AND P0, PT, R19, UR5, PT ;  /* 0x0000000513007c0c */ /* 0x000fe2000bf06270 */
[----:B0-----:R-:W-:-:S05]  /*a4a0*/  IMAD.MOV.U32 R0, RZ, RZ, 0x1 ;  /* 0x00000001ff007424 */ /* 0x001fca00078e00ff */
[----:B------:R0:W-:Y:S04]  /*a4b0*/  STL [R1+0x4], R0 ;  /* 0x0000040001007387 */ /* 0x0001e80000100800 */
[----:B------:R0:W-:Y:S03]  /*a4c0*/  STL [R1], RZ ;  /* 0x000000ff01007387 */ /* 0x0001e60000100800 */
[----:B------:R-:W-:Y:S05]  /*a4d0*/  @P0 BRA `(.L_x_307) ;  /* 0x0000003c00780947 */ /* 0x000fea0003800000 */
[----:B0-----:R-:W-:Y:S01]  /*a4e0*/  MOV R0, 0x1 ;  /* 0x0000000100007802 */ /* 0x001fe20000000f00 */
[----:B------:R0:W-:Y:S01]  /*a4f0*/  STL [R1], RZ ;  /* 0x000000ff01007387 */ /* 0x0001e20000100800 */
[----:B------:R-:W-:Y:S01]  /*a500*/  ULDC UR37, c[0x0][0xc] ;  /* 0x0000030000257ab9 */ /* 0x000fe20000000800 */
[----:B------:R-:W-:Y:S02]  /*a510*/  ULDC.64 UR40, c[0x0][0x198] ;  /* 0x0000660000287ab9 */ /* 0x000fe40000000a00 */
[----:B------:R0:W-:Y:S04]  /*a520*/  STL [R1+0x4], R0 ;  /* 0x0000040001007387 */ /* 0x0001e80000100800 */
[----:B------:R0:W-:Y:S02]  /*a530*/  STL [R1+0x24], RZ ;  /* 0x000024ff01007387 */ /* 0x0001e40000100800 */
.L_x_370:
[----:B-12---:R-:W1:Y:S02]  /*a540*/  LDC.64 R2, c[0x0][0xc60] ;  /* 0x00031800ff027b82 */ /* 0x006e640000000a00 */
[----:B-1----:R-:W-:-:S05]  /*a550*/  IMAD.WIDE R2, R19, 0x4, R2 ;  /* 0x0000000413027825 */ /* 0x002fca00078e0202 */
[----:B------:R-:W2:Y:S01]  /*a560*/  LDG.E R5, desc[UR38][R2.64] ;  /* 0x0000002602057981 */ /* 0x000ea2000c1e1900 */
[----:B------:R-:W-:Y:S05]  /*a570*/  YIELD ;  /* 0x0000000000007946 */ /* 0x000fea0003800000 */
[----:B------:R-:W-:Y:S01]  /*a580*/  ULDC.64 UR4, c[0x0][0xa28] ;  /* 0x00028a0000047ab9 */ /* 0x000fe20000000a00 */
[----:B0-----:R-:W-:Y:S01]  /*a590*/  IMAD.MOV.U32 R0, RZ, RZ, RZ ;  /* 0x000000ffff007224 */ /* 0x001fe200078e00ff */
[----:B------:R-:W-:-:S04]  /*a5a0*/  ISETP.NE.U32.AND P0, PT, RZ, UR4, PT ;  /* 0x00000004ff007c0c */ /* 0x000fc8000bf05070 */
[----:B------:R-:W-:Y:S01]  /*a5b0*/  ISETP.NE.AND.EX P0, PT, RZ, UR5, PT, P0 ;  /* 0x00000005ff007c0c */ /* 0x000fe2000bf05300 */
[----:B------:R-:W-:Y:S01]  /*a5c0*/  IMAD.MOV.U32 R6, RZ, RZ, RZ ;  /* 0x000000ffff067224 */ /* 0x000fe200078e00ff */
[----:B--2---:R-:W-:Y:S01]  /*a5d0*/  SHF.R.S32.HI R4, RZ, 0x1f, R5 ;  /* 0x0000001fff047819 */ /* 0x004fe20000011405 */
[----:B------:R-:W-:-:S10]  /*a5e0*/  IMAD.SHL.U32 R7, R5, 0x4, RZ ;  /* 0x0000000405077824 */ /* 0x000fd400078e00ff */
[C---:B------:R-:W-:Y:S01]  /*a5f0*/  @P0 LEA R2, P1, R5.reuse, UR4, 0x2 ;  /* 0x0000000405020c11 */ /* 0x040fe2000f8210ff */
[----:B------:R-:W-:Y:S03]  /*a600*/  STL [R1+0x10], R5 ;  /* 0x0000100501007387 */ /* 0x000fe60000100800 */
[----:B------:R-:W-:Y:S01]  /*a610*/  @P0 LEA.HI.X R3, R5, UR5, R4, 0x2, P1 ;  /* 0x0000000505030c11 */ /* 0x000fe200088f1404 */
[----:B------:R-:W-:-:S04]  /*a620*/  ULDC.64 UR4, c[0x0][0xa00] ;  /* 0x0002800000047ab9 */ /* 0x000fc80000000a00 */
[----:B------:R0:W5:Y:S01]  /*a630*/  @P0 LDG.E R0, desc[UR38][R2.64] ;  /* 0x0000002602000981 */ /* 0x000162000c1e1900 */
[----:B------:R-:W-:-:S04]  /*a640*/  ISETP.NE.U32.AND P0, PT, RZ, UR4, PT ;  /* 0x00000004ff007c0c */ /* 0x000fc8000bf05070 */
[----:B------:R-:W-:-:S13]  /*a650*/  ISETP.NE.AND.EX P0, PT, RZ, UR5, PT, P0 ;  /* 0x00000005ff007c0c */ /* 0x000fda000bf05300 */
[----:B0-----:R-:W-:-:S04]  /*a660*/  @P0 LEA R2, P1, R5, UR4, 0x2 ;  /* 0x0000000405020c11 */ /* 0x001fc8000f8210ff */
[----:B------:R-:W-:Y:S01]  /*a670*/  @P0 LEA.HI.X R3, R5, UR5, R4, 0x2, P1 ;  /* 0x0000000505030c11 */ /* 0x000fe200088f1404 */
[----:B------:R-:W-:-:S04]  /*a680*/  ULDC.64 UR4, c[0x0][0xa20] ;  /* 0x0002880000047ab9 */ /* 0x000fc80000000a00 */
[----:B------:R-:W2:Y:S01]  /*a690*/  @P0 LDG.E R6, desc[UR38][R2.64] ;  /* 0x0000002602060981 */ /* 0x000ea2000c1e1900 */
[----:B------:R-:W-:-:S04]  /*a6a0*/  ISETP.NE.U32.AND P0, PT, RZ, UR4, PT ;  /* 0x00000004ff007c0c */ /* 0x000fc8000bf05070 */
[----:B------:R-:W-:Y:S01]  /*a6b0*/  ISETP.NE.AND.EX P0, PT, RZ, UR5, PT, P0 ;  /* 0x00000005ff007c0c */ /* 0x000fe2000bf05300 */
[----:B--2---:R0:W-:Y:S04]  /*a6c0*/  STL [R1+0x2c], R6 ;  /* 0x00002c0601007387 */ /* 0x0041e80000100800 */
[----:B------:R1:W-:Y:S01]  /*a6d0*/  STL [R1+0x18], R7 ;  /* 0x0000180701007387 */ /* 0x0003e20000100800 */
[----:B0-----:R-:W-:-:S07]  /*a6e0*/  SHF.L.U64.HI R6, R5, 0x2, R4 ;  /* 0x0000000205067819 */ /* 0x001fce0000010204 */
[C---:B------:R-:W-:Y:S01]  /*a6f0*/  @P0 IADD3 R4, P1, R7.reuse, UR4, RZ ;  /* 0x0000000407040c10 */ /* 0x040fe2000ff3e0ff */
[----:B------:R0:W-:Y:S03]  /*a700*/  STL [R1+0x1c], R6 ;  /* 0x00001c0601007387 */ /* 0x0001e60000100800 */
[C---:B------:R-:W-:Y:S01]  /*a710*/  @P0 IADD3.X R5, R6.reuse, UR5, RZ, P1, !PT ;  /* 0x0000000506050c10 */ /* 0x040fe20008ffe4ff */
[----:B------:R-:W-:Y:S02]  /*a720*/  ULDC.64 UR4, c[0x0][0xa08] ;  /* 0x0002820000047ab9 */ /* 0x000fe40000000a00 */
[----:B------:R-:W-:Y:S02]  /*a730*/  IADD3 R2, P1, R7, UR4, RZ ;  /* 0x0000000407027c10 */ /* 0x000fe4000ff3e0ff */
[----:B-1----:R-:W-:Y:S02]  /*a740*/  MOV R7, RZ ;  /* 0x000000ff00077202 */ /* 0x002fe40000000f00 */
[----:B------:R-:W-:-:S02]  /*a750*/  IADD3.X R3, R6, UR5, RZ, P1, !PT ;  /* 0x0000000506037c10 */ /* 0x000fc40008ffe4ff */
[----:B------:R-:W-:-:S04]  /*a760*/  ISETP.NE.U32.AND P1, PT, RZ, UR4, PT ;  /* 0x00000004ff007c0c */ /* 0x000fc8000bf25070 */
[----:B------:R-:W-:Y:S01]  /*a770*/  ISETP.NE.AND.EX P1, PT, RZ, UR5, PT, P1 ;  /* 0x00000005ff007c0c */ /* 0x000fe2000bf25310 */
[----:B------:R-:W-:Y:S02]  /*a780*/  ULDC.64 UR4, c[0x0][0x3f8] ;  /* 0x0000fe0000047ab9 */ /* 0x000fe40000000a00 */
[----:B------:R-:W-:-:S03]  /*a790*/  UISETP.NE.U32.AND UP0, UPT, UR4, URZ, UPT ;  /* 0x0000003f0400728c */ /* 0x000fc6000bf05070 */
[----:B------:R-:W-:Y:S01]  /*a7a0*/  ULDC UR4, c[0x0][0x404] ;  /* 0x0001010000047ab9 */ /* 0x000fe20000000800 */
[----:B------:R-:W-:-:S03]  /*a7b0*/  UISETP.NE.AND.EX UP0, UPT, UR5, URZ, UPT, UP0 ;  /* 0x0000003f0500728c */ /* 0x000fc6000bf05300 */
[----:B------:R-:W-:Y:S01]  /*a7c0*/  ULDC UR5, c[0x0][0x2e0] ;  /* 0x0000b80000057ab9 */ /* 0x000fe20000000800 */
[----:B------:R-:W-:Y:S02]  /*a7d0*/  USEL UR4, UR4, 0x1, UP0 ;  /* 0x0000000104047887 */ /* 0x000fe40008000000 */
[----:B------:R1:W5:Y:S02]  /*a7e0*/  @P1 LDG.E R7, desc[UR38][R2.64] ;  /* 0x0000002602071981 */ /* 0x000364000c1e1900 */
[----:B------:R-:W-:-:S06]  /*a7f0*/  UIMAD UR4, UR4, UR5, URZ ;  /* 0x00000005040472a4 */ /* 0x000fcc000f8e023f */
[----:B0-----:R-:W-:-:S06]  /*a800*/  IMAD.U32 R6, RZ, RZ, UR4 ;  /* 0x00000004ff067e24 */ /* 0x001fcc000f8e00ff */
[----:B------:R1:W5:Y:S01]  /*a810*/  @P0 LDG.E R6, desc[UR38][R4.64] ;  /* 0x0000002604060981 */ /* 0x000362000c1e1900 */
[----:B------:R-:W-:Y:S05]  /*a820*/  @P0 BRA `(.L_x_308) ;  /* 0x0000000000100947 */ /* 0x000fea0003800000 */
[----:B------:R-:W-:Y:S05]  /*a830*/  @!P1 BRA `(.L_x_308) ;  /* 0x00000000000c9947 */ /* 0x000fea0003800000 */
[----:B-1----:R-:W2:Y:S04]  /*a840*/  LDG.E R5, desc[UR38][R2.64] ;  /* 0x0000002602057981 */ /* 0x002ea8000c1e1900 */
[----:B-----5:R-:W2:Y:S02]  /*a850*/  LDG.E R6, desc[UR38][R2.64+0x4] ;  /* 0x0000042602067981 */ /* 0x020ea4000c1e1900 */
[----:B--2---:R-:W-:-:S07]  /*a860*/  IMAD.IADD R6, R6, 0x1, -R5 ;  /* 0x0000000106067824 */ /* 0x004fce00078e0a05 */
.L_x_308:
[----:B-1---5:R-:W-:Y:S01]  /*a870*/  IADD3 R2, -R0, R6, RZ ;  /* 0x0000000600027210 */ /* 0x022fe20007ffe1ff */
[----:B------:R-:W-:Y:S01]  /*a880*/  IMAD.IADD R3, R7, 0x1, R0 ;  /* 0x0000000107037824 */ /* 0x000fe200078e0200 */
[----:B------:R-:W-:Y:S02]  /*a890*/  BSSY B6, `(.L_x_309) ;  /* 0x0000305000067945 */ /* 0x000fe40003800000 */
[C---:B------:R-:W-:Y:S01]  /*a8a0*/  ISETP.GT.AND P0, PT, R2.reuse, RZ, PT ;  /* 0x000000ff0200720c */ /* 0x040fe20003f04270 */
[----:B------:R-:W-:Y:S01]  /*a8b0*/  VIADD R0, R2, 0x3f ;  /* 0x0000003f02007836 */ /* 0x000fe20000000000 */
[----:B------:R-:W-:Y:S04]  /*a8c0*/  STL [R1+0x20], R2 ;  /* 0x0000200201007387 */ /* 0x000fe80000100800 */
[----:B------:R0:W-:Y:S02]  /*a8d0*/  STL [R1+0x8], R3 ;  /* 0x0000080301007387 */ /* 0x0001e40000100800 */
[----:B0-----:R-:W-:-:S04]  /*a8e0*/  SHF.R.S32.HI R3, RZ, 0x1f, R0 ;  /* 0x0000001fff037819 */ /* 0x001fc80000011400 */
[----:B------:R-:W-:-:S04]  /*a8f0*/  LEA.HI R3, R3, R0, RZ, 0x6 ;  /* 0x0000000003037211 */ /* 0x000fc800078f30ff */
[----:B------:R-:W-:-:S05]  /*a900*/  SHF.R.S32.HI R0, RZ, 0x6, R3 ;  /* 0x00000006ff007819 */ /* 0x000fca0000011403 */
[----:B------:R0:W-:Y:S01]  /*a910*/  STL [R1+0x14], R0 ;  /* 0x0000140001007387 */ /* 0x0001e20000100800 */
[----:B------:R-:W-:Y:S05]  /*a920*/  @P0 BRA `(.L_x_310) ;  /* 0x0000000000440947 */ /* 0x000fea0003800000 */
[----:B------:R-:W1:Y:S02]  /*a930*/  S2R R2, SR_TID.X ;  /* 0x0000000000027919 */ /* 0x000e640000002100 */
[----:B-1----:R-:W-:-:S04]  /*a940*/  LOP3.LUT R2, R2, 0x1f, RZ, 0xc0, !PT ;  /* 0x0000001f02027812 */ /* 0x002fc800078ec0ff */
[----:B------:R-:W-:-:S13]  /*a950*/  ISETP.NE.AND P1, PT, R2, RZ, PT ;  /* 0x000000ff0200720c */ /* 0x000fda0003f25270 */
[----:B------:R-:W-:Y:S05]  /*a960*/  @P1 BRA `(.L_x_311) ;  /* 0x0000002c00dc1947 */ /* 0x000fea0003800000 */
[----:B------:R-:W1:Y:S01]  /*a970*/  S2R R7, SR_LANEID ;  /* 0x0000000000077919 */ /* 0x000e620000000000 */
[----:B------:R-:W-:Y:S01]  /*a980*/  VOTEU.ANY UR4, UPT, PT ;  /* 0x0000000000047886 */ /* 0x000fe200038e0100 */
[----:B------:R-:W2:Y:S01]  /*a990*/  LDC.64 R2, c[0x0][0xc38] ;  /* 0x00030e00ff027b82 */ /* 0x000ea20000000a00 */
[----:B0-----:R-:W1:Y:S08]  /*a9a0*/  FLO.U32 R0, UR4 ;  /* 0x0000000400007d00 */ /* 0x001e7000080e0000 */
[----:B------:R-:W2:Y:S01]  /*a9b0*/  POPC R5, UR4 ;  /* 0x0000000400057d09 */ /* 0x000ea20008000000 */
[----:B-1----:R-:W-:-:S13]  /*a9c0*/  ISETP.EQ.U32.AND P0, PT, R0, R7, PT ;  /* 0x000000070000720c */ /* 0x002fda0003f02070 */
[----:B--2---:R-:W2:Y:S01]  /*a9d0*/  @P0 ATOMG.E.ADD.STRONG.GPU PT, R3, desc[UR38][R2.64], R5 ;  /* 0x00000005020309a8 */ /* 0x004ea200081ee1e6 */
[----:B------:R-:W0:Y:S02]  /*a9e0*/  S2R R4, SR_LTMASK ;  /* 0x0000000000047919 */ /* 0x000e240000003900 */
[----:B0-----:R-:W-:-:S04]  /*a9f0*/  LOP3.LUT R4, R4, UR4, RZ, 0xc0, !PT ;  /* 0x0000000404047c12 */ /* 0x001fc8000f8ec0ff */
[----:B------:R-:W0:Y:S01]  /*aa00*/  POPC R7, R4 ;  /* 0x0000000400077309 */ /* 0x000e220000000000 */
[----:B--2---:R-:W0:Y:S02]  /*aa10*/  SHFL.IDX PT, R0, R3, R0, 0x1f ;  /* 0x00001f0003007589 */ /* 0x004e2400000e0000 */
[----:B0-----:R-:W-:Y:S01]  /*aa20*/  IADD3 R16, R0, UR37, R7 ;  /* 0x0000002500107c10 */ /* 0x001fe2000fffe007 */
[----:B------:R-:W-:Y:S06]  /*aa30*/  BRA `(.L_x_311) ;  /* 0x0000002c00a87947 */ /* 0x000fec0003800000 */
.L_x_310:
[----:B------:R-:W1:Y:S01]  /*aa40*/  S2R R3, SR_CgaCtaId ;  /* 0x0000000000037919 */ /* 0x000e620000008800 */
[----:B0-----:R-:W-:-:S04]  /*aa50*/  MOV R0, 0x400 ;  /* 0x0000040000007802 */ /* 0x001fc80000000f00 */
[----:B-1----:R-:W-:-:S05]  /*aa60*/  LEA R2, R3, R0, 0x18 ;  /* 0x0000000003027211 */ /* 0x002fca00078ec0ff */
[----:B------:R0:W-:Y:S01]  /*aa70*/  STL [R1+0xc], R2 ;  /* 0x00000c0201007387 */ /* 0x0001e20000100800 */
[----:B------:R-:W-:-:S05]  /*aa80*/  VIADD R0, R2, 0x22400 ;  /* 0x0002240002007836 */ /* 0x000fca0000000000 */
[----:B------:R-:W-:-:S13]  /*aa90*/  LOP3.LUT P0, RZ, R0, 0x3ff, RZ, 0xc0, !PT ;  /* 0x000003ff00ff7812 */ /* 0x000fda000780c0ff */
[----:B0-----:R-:W-:Y:S05]  /*aaa0*/  @!P0 BRA `(.L_x_312) ;  /* 0x0000000000408947 */ /* 0x001fea0003800000 */
[----:B------:R-:W-:Y:S01]  /*aab0*/  MOV R2, 0x0 ;  /* 0x0000000000027802 */ /* 0x000fe20000000f00 */
[----:B------:R-:W-:Y:S01]  /*aac0*/  ULDC.64 UR6, c[0x4][0x88] ;  /* 0x0100220000067ab9 */ /* 0x000fe20000000a00 */
[----:B------:R-:W-:Y:S01]  /*aad0*/  ULDC.64 UR8, c[0x4][0x90] ;  /* 0x0100240000087ab9 */ /* 0x000fe20000000a00 */
[----:B------:R-:W-:Y:S01]  /*aae0*/  ULDC.64 UR4, c[0x4][0x8] ;  /* 0x0100020000047ab9 */ /* 0x000fe20000000a00 */
[----:B------:R-:W-:Y:S01]  /*aaf0*/  IMAD.U32 R4, RZ, RZ, UR6 ;  /* 0x00000006ff047e24 */ /* 0x000fe2000f8e00ff */
[----:B------:R-:W-:Y:S01]  /*ab00*/  MOV R5, UR7 ;  /* 0x0000000700057c02 */ /* 0x000fe20008000f00 */
[----:B------:R-:W0:Y:S01]  /*ab10*/  LDC.64 R2, c[0x4][R2] ;  /* 0x0100000002027b82 */ /* 0x000e220000000a00 */
[----:B------:R-:W-:Y:S01]  /*ab20*/  IMAD.U32 R6, RZ, RZ, UR8 ;  /* 0x00000008ff067e24 */ /* 0x000fe2000f8e00ff */
[----:B------:R-:W-:Y:S01]  /*ab30*/  MOV R11, UR5 ;  /* 0x00000005000b7c02 */ /* 0x000fe20008000f00 */
[----:B------:R-:W-:Y:S02]  /*ab40*/  IMAD.U32 R7, RZ, RZ, UR9 ;  /* 0x00000009ff077e24 */ /* 0x000fe4000f8e00ff */
[----:B------:R-:W-:-:S02]  /*ab50*/  IMAD.U32 R10, RZ, RZ, UR4 ;  /* 0x00000004ff0a7e24 */ /* 0x000fc4000f8e00ff */
[----:B------:R-:W-:Y:S02]  /*ab60*/  IMAD.MOV.U32 R8, RZ, RZ, 0x70 ;  /* 0x00000070ff087424 */ /* 0x000fe400078e00ff */
[----:B------:R-:W-:Y:S02]  /*ab70*/  IMAD.MOV.U32 R12, RZ, RZ, 0x1 ;  /* 0x00000001ff0c7424 */ /* 0x000fe400078e00ff */
[----:B------:R-:W-:-:S07]  /*ab80*/  IMAD.MOV.U32 R13, RZ, RZ, RZ ;  /* 0x000000ffff0d7224 */ /* 0x000fce00078e00ff */
[----:B------:R-:W-:-:S07]  /*ab90*/  LEPC R20, `(.L_x_312) ;  /* 0x000000001014794e */ /* 0x000fce0000000000 */
[----:B0-----:R-:W-:Y:S05]  /*aba0*/  CALL.ABS.NOINC R2 ;  /* 0x0000000002007343 */ /* 0x001fea0003c00000 */
.L_x_312:
[----:B------:R-:W2:Y:S02]  /*abb0*/  LDL R2, [R1+0xc] ;  /* 0x00000c0001027983 */ /* 0x000ea40000100800 */
[----:B--2---:R-:W-:-:S04]  /*abc0*/  IADD3 R0, R2, 0x400, RZ ;  /* 0x0000040002007810 */ /* 0x004fc80007ffe0ff */
[----:B------:R-:W-:-:S13]  /*abd0*/  LOP3.LUT P0, RZ, R0, 0x3ff, RZ, 0xc0, !PT ;  /* 0x000003ff00ff7812 */ /* 0x000fda000780c0ff */
[----:B------:R-:W-:Y:S05]  /*abe0*/  @!P0 BRA `(.L_x_313) ;  /* 0x0000000000808947 */ /* 0x000fea0003800000 */
[----:B------:R-:W-:Y:S01]  /*abf0*/  MOV R0, 0x0 ;  /* 0x0000000000007802 */ /* 0x000fe20000000f00 */
[----:B------:R-:W-:Y:S01]  /*ac00*/  ULDC.64 UR6, c[0x4][0x88] ;  /* 0x0100220000067ab9 */ /* 0x000fe20000000a00 */
[----:B------:R-:W-:Y:S01]  /*ac10*/  ULDC.64 UR8, c[0x4][0x90] ;  /* 0x0100240000087ab9 */ /* 0x000fe20000000a00 */
[----:B------:R-:W-:Y:S01]  /*ac20*/  ULDC.64 UR4, c[0x4][0x10] ;  /* 0x0100040000047ab9 */ /* 0x000fe20000000a00 */
[----:B------:R0:W1:Y:S01]  /*ac30*/  LDC.64 R2, c[0x4][R0] ;  /* 0x0100000000027b82 */ /* 0x0000620000000a00 */
[----:B------:R-:W-:Y:S01]  /*ac40*/  IMAD.U32 R4, RZ, RZ, UR6 ;  /* 0x00000006ff047e24 */ /* 0x000fe2000f8e00ff */
[----:B------:R-:W-:Y:S01]  /*ac50*/  MOV R7, UR9 ;  /* 0x0000000900077c02 */ /* 0x000fe20008000f00 */
[----:B------:R-:W-:Y:S01]  /*ac60*/  IMAD.U32 R5, RZ, RZ, UR7 ;  /* 0x00000007ff057e24 */ /* 0x000fe2000f8e00ff */
[----:B------:R-:W-:Y:S01]  /*ac70*/  MOV R12, 0x1 ;  /* 0x00000001000c7802 */ /* 0x000fe20000000f00 */
[----:B------:R-:W-:Y:S02]  /*ac80*/  IMAD.U32 R6, RZ, RZ, UR8 ;  /* 0x00000008ff067e24 */ /* 0x000fe4000f8e00ff */
[----:B------:R-:W-:-:S02]  /*ac90*/  IMAD.U32 R10, RZ, RZ, UR4 ;  /* 0x00000004ff0a7e24 */ /* 0x000fc4000f8e00ff */
[----:B------:R-:W-:Y:S02]  /*aca0*/  IMAD.U32 R11, RZ, RZ, UR5 ;  /* 0x00000005ff0b7e24 */ /* 0x000fe4000f8e00ff */
[----:B------:R-:W-:Y:S02]  /*acb0*/  IMAD.MOV.U32 R8, RZ, RZ, 0x70 ;  /* 0x00000070ff087424 */ /* 0x000fe400078e00ff */
[----:B0-----:R-:W-:-:S07]  /*acc0*/  IMAD.MOV.U32 R13, RZ, RZ, RZ ;  /* 0x000000ffff0d7224 */ /* 0x001fce00078e00ff */
[----:B------:R-:W-:-:S07]  /*acd0*/  LEPC R20, `(.L_x_314) ;  /* 0x000000001014794e */ /* 0x000fce0000000000 */
[----:B-1----:R-:W-:Y:S05]  /*ace0*/  CALL.ABS.NOINC R2 ;  /* 0x0000000002007343 */ /* 0x002fea0003c00000 */
.L_x_314:
        /* <DEDUP_REMOVED lines=8> */
[----:B------:R-:W-:Y:S01]  /*ad70*/  MOV R8, 0x70 ;  /* 0x0000007000087802 */ /* 0x000fe20000000f00 */
[----:B------:R-:W-:Y:S02]  /*ad80*/  IMAD.U32 R7, RZ, RZ, UR9 ;  /* 0x00000009ff077e24 */ /* 0x000fe4000f8e00ff */
[----:B------:R-:W-:-:S02]  /*ad90*/  IMAD.U32 R10, RZ, RZ, UR4 ;  /* 0x00000004ff0a7e24 */ /* 0x000fc4000f8e00ff */
[----:B------:R-:W-:Y:S02]  /*ada0*/  IMAD.U32 R11, RZ, RZ, UR5 ;  /* 0x00000005ff0b7e24 */ /* 0x000fe4000f8e00ff */
[----:B------:R-:W-:Y:S02]  /*adb0*/  IMAD.MOV.U32 R12, RZ, RZ, 0x1 ;  /* 0x00000001ff0c7424 */ /* 0x000fe400078e00ff */
[----:B------:R-:W-:-:S07]  /*adc0*/  IMAD.MOV.U32 R13, RZ, RZ, RZ ;  /* 0x000000ffff0d7224 */ /* 0x000fce00078e00ff */
[----:B------:R-:W-:-:S07]  /*add0*/  LEPC R20, `(.L_x_313) ;  /* 0x000000001014794e */ /* 0x000fce0000000000 */
[----:B0-----:R-:W-:Y:S05]  /*ade0*/  CALL.ABS.NOINC R2 ;  /* 0x0000000002007343 */ /* 0x001fea0003c00000 */
.L_x_313:
[----:B------:R-:W2:Y:S01]  /*adf0*/  LDL.LU R2, [R1+0x18] ;  /* 0x0000180001027983 */ /* 0x000ea20000300800 */
[----:B------:R-:W-:-:S03]  /*ae00*/  ULDC.64 UR4, c[0x0][0x9f8] ;  /* 0x00027e0000047ab9 */ /* 0x000fc60000000a00 */
[----:B------:R-:W3:Y:S04]  /*ae10*/  LDL.LU R0, [R1+0x1c] ;  /* 0x00001c0001007983 */ /* 0x000ee80000300800 */
[----:B------:R-:W4:Y:S04]  /*ae20*/  LDL.LU R4, [R1+0x2c] ;  /* 0x00002c0001047983 */ /* 0x000f280000300800 */
[----:B------:R-:W4:Y:S01]  /*ae30*/  LDL.LU R7, [R1+0x10] ;  /* 0x0000100001077983 */ /* 0x000f220000300800 */
[----:B------:R-:W-:-:S04]  /*ae40*/  ISETP.NE.U32.AND P0, PT, RZ, UR4, PT ;  /* 0x00000004ff007c0c */ /* 0x000fc8000bf05070 */
[----:B------:R-:W-:Y:S01]  /*ae50*/  ISETP.NE.AND.EX P0, PT, RZ, UR5, PT, P0 ;  /* 0x00000005ff007c0c */ /* 0x000fe2000bf05300 */
[----:B------:R-:W0:Y:S02]  /*ae60*/  S2R R8, SR_TID.X ;  /* 0x0000000000087919 */ /* 0x000e240000002100 */
[----:B0-----:R-:W-:-:S04]  /*ae70*/  LOP3.LUT R8, R8, 0x1f, RZ, 0xc0, !PT ;  /* 0x0000001f08087812 */ /* 0x001fc800078ec0ff */
[----:B------:R-:W-:-:S13]  /*ae80*/  ISETP.NE.AND P6, PT, R8, RZ, PT ;  /* 0x000000ff0800720c */ /* 0x000fda0003fc5270 */
[----:B------:R-:W-:-:S05]  /*ae90*/  VOTEU.ALL UP1, P6 ;  /* 0x00000000003f7886 */ /* 0x000fca0003020000 */
[----:B------:R-:W-:-:S04]  /*aea0*/  @!UP1 UIADD3 UR8, UP0, UR40, 0x270, URZ ;  /* 0x0000027028089890 */ /* 0x000fc8000ff1e03f */
[----:B------:R-:W-:-:S03]  /*aeb0*/  @!UP1 UIADD3.X UR9, URZ, UR41, URZ, UP0, !UPT ;  /* 0x000000293f099290 */ /* 0x000fc600087fe43f */
[----:B------:R-:W-:Y:S01]  /*aec0*/  VOTEU.ALL UP0, P6 ;  /* 0x00000000003f7886 */ /* 0x000fe20003000000 */
[----:B--2---:R-:W-:-:S04]  /*aed0*/  @P0 IADD3 R2, P1, R2, UR4, RZ ;  /* 0x0000000402020c10 */ /* 0x004fc8000ff3e0ff */
[----:B---3--:R-:W-:Y:S01]  /*aee0*/  @P0 IADD3.X R3, R0, UR5, RZ, P1, !PT ;  /* 0x0000000500030c10 */ /* 0x008fe20008ffe4ff */
[----:B------:R-:W-:Y:S01]  /*aef0*/  ULDC.64 UR4, c[0x0][0xa00] ;  /* 0x0002800000047ab9 */ /* 0x000fe20000000a00 */
[----:B----4-:R-:W-:Y:S02]  /*af00*/  LEA R17, R17, R4, 0x6 ;  /* 0x0000000411117211 */ /* 0x010fe400078e30ff */
[----:B------:R-:W0:Y:S01]  /*af10*/  LDC R4, c[0x0][0x428] ;  /* 0x00010a00ff047b82 */ /* 0x000e220000000800 */
[----:B------:R-:W-:-:S06]  /*af20*/  IMAD.MOV.U32 R0, RZ, RZ, R7 ;  /* 0x000000ffff007224 */ /* 0x000fcc00078e0007 */
[----:B------:R1:W5:Y:S01]  /*af30*/  @P0 LDG.E R0, desc[UR38][R2.64] ;  /* 0x0000002602000981 */ /* 0x000362000c1e1900 */
[----:B------:R-:W-:Y:S02]  /*af40*/  PLOP3.LUT P1, PT, P6, PT, PT, 0x8, 0x0 ;  /* 0x000000000000781c */ /* 0x000fe4000372e170 */
[----:B0-----:R-:W-:Y:S01]  /*af50*/  ISETP.NE.AND P0, PT, R4, 0x1, PT ;  /* 0x000000010400780c */ /* 0x001fe20003f05270 */
[----:B------:R-:W-:-:S12]  /*af60*/  IMAD.MOV.U32 R4, RZ, RZ, R18 ;  /* 0x000000ffff047224 */ /* 0x000fd800078e0012 */
[----:B------:R-:W0:Y:S08]  /*af70*/  @P0 LDC R5, c[0x0][0x42c] ;  /* 0x00010b00ff050b82 */ /* 0x000e300000000800 */
[----:B------:R-:W2:Y:S01]  /*af80*/  @P0 LDC R6, c[0x0][0x430] ;  /* 0x00010c00ff060b82 */ /* 0x000ea20000000800 */
[----:B0-----:R-:W-:-:S05]  /*af90*/  @P0 IMAD.HI.U32 R5, R18, R5, RZ ;  /* 0x0000000512050227 */ /* 0x001fca00078e00ff */
[----:B--2---:R-:W-:Y:S02]  /*afa0*/  @P0 SHF.R.U32.HI R4, RZ, R6, R5 ;  /* 0x00000006ff040219 */ /* 0x004fe40000011605 */
[----:B------:R-:W-:-:S04]  /*afb0*/  ISETP.NE.U32.AND P0, PT, RZ, UR4, PT ;  /* 0x00000004ff007c0c */ /* 0x000fc8000bf05070 */
[----:B------:R-:W-:-:S04]  /*afc0*/  ISETP.NE.AND.EX P0, PT, RZ, UR5, PT, P0 ;  /* 0x00000005ff007c0c */ /* 0x000fc8000bf05300 */
[----:B-1----:R-:W-:-:S09]  /*afd0*/  SEL R6, R7, RZ, !P0 ;  /* 0x000000ff07067207 */ /* 0x002fd20004000000 */
.L_x_315:
[----:B------:R-:W-:Y:S02]  /*afe0*/  PLOP3.LUT P0, PT, P0, P1, PT, 0xa2, 0x0 ;  /* 0x000000000000781c */ /* 0x000fe40000703472 */
[----:B------:R-:W-:Y:S01]  /*aff0*/  @P1 R2UR P0, UR7, R6 ;  /* 0x00000000060712ca */ /* 0x000fe20000000000 */
[----:B------:R-:W-:-:S07]  /*b000*/  UMOV UR4, URZ ;  /* 0x0000003f00047c82 */ /* 0x000fce0008000000 */
[----:B------:R-:W-:Y:S02]  /*b010*/  PLOP3.LUT P0, PT, P0, P1, PT, 0xa2, 0x0 ;  /* 0x000000000000781c */ /* 0x000fe40000703472 */
[----:B------:R-:W-:-:S08]  /*b020*/  @P1 R2UR.OR P0, UR6, R18 ;  /* 0x00000000120612ca */ /* 0x000fd00000100000 */
[----:B------:R-:W-:Y:S02]  /*b030*/  PLOP3.LUT P0, PT, P0, P1, PT, 0xa2, 0x0 ;  /* 0x000000000000781c */ /* 0x000fe40000703472 */
[----:B------:R-:W-:-:S08]  /*b040*/  @P1 R2UR.OR P0, UR5, R17 ;  /* 0x00000000110512ca */ /* 0x000fd00000100000 */
[----:B------:R-:W-:-:S05]  /*b050*/  @P1 PLOP3.LUT P1, PT, P0, PT, PT, 0x80, 0x0 ;  /* 0x000000000000181c */ /* 0x000fca000072f070 */
[----:B------:R0:W-:Y:S08]  /*b060*/  @!UP0 UTMAPF.L2.4D [UR4], [UR8] ;  /* 0x00000004080085b8 */ /* 0x0001f00008018000 */
[----:B0-----:R-:W-:Y:S05]  /*b070*/  @P1 BRA.U.ANY `(.L_x_315) ;  /* 0xfffffffd00d81947 */ /* 0x001fea000393ffff */
[----:B------:R-:W0:Y:S01]  /*b080*/  LDC.64 R2, c[0x0][0x3f8] ;  /* 0x0000fe00ff027b82 */ /* 0x000e220000000a00 */
[----:B------:R-:W-:Y:S02]  /*b090*/  ULDC.64 UR4, c[0x0][0xa08] ;  /* 0x0002820000047ab9 */ /* 0x000fe40000000a00 */
[----:B0-----:R-:W-:Y:S01]  /*b0a0*/  LOP3.LUT P0, RZ, R2, UR4, RZ, 0xfc, !PT ;  /* 0x0000000402ff7c12 */ /* 0x001fe2000f80fcff */
[----:B------:R-:W-:-:S03]  /*b0b0*/  UMOV UR4, 0xffffffff ;  /* 0xffffffff00047882 */ /* 0x000fc60000000000 */
[----:B------:R-:W-:-:S04]  /*b0c0*/  LOP3.LUT P0, RZ, R3, UR5, RZ, 0xfc, P0 ;  /* 0x0000000503ff7c12 */ /* 0x000fc8000800fcff */
[----:B-----5:R-:W-:Y:S01]  /*b0d0*/  SEL R7, R0, RZ, !P0 ;  /* 0x000000ff00077207 */ /* 0x020fe20004000000 */
[----:B------:R-:W-:Y:S08]  /*b0e0*/  BRA.DIV UR4, `(.L_x_316) ;  /* 0x0000003a04047947 */ /* 0x000ff0000b800000 */
.L_x_387:
[----:B------:R-:W2:Y:S01]  /*b0f0*/  LDL R8, [R1+0x14] ;  /* 0x0000140001087983 */ /* 0x000ea20000100800 */
[----:B------:R-:W-:Y:S01]  /*b100*/  UMOV UR4, 0xffffffff ;  /* 0xffffffff00047882 */ /* 0x000fe20000000000 */
[----:B------:R-:W-:Y:S01]  /*b110*/  SHF.R.S32.HI R5, RZ, 0x1f, R0 ;  /* 0x0000001fff057819 */ /* 0x000fe20000011400 */
[----:B--2---:R-:W-:Y:S01]  /*b120*/  VIADD R9, R8, 0xffffffff ;  /* 0xffffffff08097836 */ /* 0x004fe20000000000 */
[----:B------:R-:W-:Y:S06]  /*b130*/  BRA.DIV UR4, `(.L_x_317) ;  /* 0x0000003a04247947 */ /* 0x000fec000b800000 */
[----:B------:R-:W-:-:S13]  /*b140*/  ELECT P6, URZ, PT ;  /* 0x00000000003f782f */ /* 0x000fda00038c0000 */
.L_x_390:
[----:B------:R-:W-:Y:S05]  /*b150*/  @!P6 BRA `(.L_x_318) ;  /* 0x000000040008e947 */ /* 0x000fea0003800000 */
[----:B------:R0:W-:Y:S01]  /*b160*/  STL [R1+0x28], R9 ;  /* 0x0000280901007387 */ /* 0x0001e20000100800 */
[----:B------:R-:W-:-:S04]  /*b170*/  ISETP.NE.U32.AND P0, PT, R2, RZ, PT ;  /* 0x000000ff0200720c */ /* 0x000fc80003f05070 */
[----:B------:R-:W-:-:S13]  /*b180*/  ISETP.NE.AND.EX P0, PT, R3, RZ, PT, P0 ;  /* 0x000000ff0300720c */ /* 0x000fda0003f05300 */
[----:B0-----:R-:W-:Y:S05]  /*b190*/  @!P0 BRA `(.L_x_319) ;  /* 0x00000000004c8947 */ /* 0x001fea0003800000 */
[----:B------:R-:W0:Y:S01]  /*b1a0*/  LDC R12, c[0x0][0x41c] ;  /* 0x00010700ff0c7b82 */ /* 0x000e220000000800 */
[----:B------:R-:W-:Y:S01]  /*b1b0*/  IMAD.MOV.U32 R7, RZ, RZ, R9 ;  /* 0x000000ffff077224 */ /* 0x000fe200078e0009 */
[----:B------:R-:W-:Y:S01]  /*b1c0*/  ULDC.64 UR4, c[0x0][0x408] ;  /* 0x0001020000047ab9 */ /* 0x000fe20000000a00 */
[----:B0-----:R-:W-:-:S13]  /*b1d0*/  ISETP.NE.AND P0, PT, R12, 0x1, PT ;  /* 0x000000010c00780c */ /* 0x001fda0003f05270 */
[----:B------:R-:W0:Y:S02]  /*b1e0*/  @P0 LDC.64 R10, c[0x0][0x420] ;  /* 0x00010800ff0a0b82 */ /* 0x000e240000000a00 */
[----:B0-----:R-:W-:-:S05]  /*b1f0*/  @P0 IMAD.HI.U32 R10, R9, R10, RZ ;  /* 0x0000000a090a0227 */ /* 0x001fca00078e00ff */
[----:B------:R-:W-:-:S04]  /*b200*/  @P0 SHF.R.U32.HI R7, RZ, R11, R10 ;  /* 0x0000000bff070219 */ /* 0x000fc8000001160a */
[----:B------:R-:W-:Y:S01]  /*b210*/  IADD3 R8, -R7, RZ, RZ ;  /* 0x000000ff07087210 */ /* 0x000fe20007ffe1ff */
[----:B------:R-:W-:-:S04]  /*b220*/  IMAD.MOV.U32 R10, RZ, RZ, R7 ;  /* 0x000000ffff0a7224 */ /* 0x000fc800078e0007 */
[----:B------:R-:W-:Y:S02]  /*b230*/  IMAD R11, R12, R8, R9 ;  /* 0x000000080c0b7224 */ /* 0x000fe400078e0209 */
[----:B------:R-:W-:-:S03]  /*b240*/  IMAD R8, R5, UR4, RZ ;  /* 0x0000000405087c24 */ /* 0x000fc6000f8e02ff */
[----:B------:R0:W-:Y:S01]  /*b250*/  STL [R1+0x28], R11 ;  /* 0x0000280b01007387 */ /* 0x0001e20000100800 */
[----:B------:R-:W-:Y:S01]  /*b260*/  IMAD R8, R0, UR5, R8 ;  /* 0x0000000500087c24 */ /* 0x000fe2000f8e0208 */
[----:B0-----:R-:W-:-:S03]  /*b270*/  SHF.R.S32.HI R11, RZ, 0x1f, R7 ;  /* 0x0000001fff0b7819 */ /* 0x001fc60000011407 */
[----:B------:R-:W-:-:S04]  /*b280*/  IMAD.WIDE.U32 R10, R0, UR4, R10 ;  /* 0x00000004000a7c25 */ /* 0x000fc8000f8e000a */
[----:B------:R-:W-:Y:S01]  /*b290*/  IMAD.IADD R7, R11, 0x1, R8 ;  /* 0x000000010b077824 */ /* 0x000fe200078e0208 */
[----:B------:R-:W-:-:S04]  /*b2a0*/  LEA R12, P0, R10, R2, 0x2 ;  /* 0x000000020a0c7211 */ /* 0x000fc800078010ff */
[----:B------:R-:W-:-:S05]  /*b2b0*/  LEA.HI.X R13, R10, R3, R7, 0x2, P0 ;  /* 0x000000030a0d7211 */ /* 0x000fca00000f1407 */
[----:B------:R0:W5:Y:S04]  /*b2c0*/  LDG.E R7, desc[UR38][R12.64] ;  /* 0x000000260c077981 */ /* 0x000168000c1e1900 */
.L_x_319:
[----:B------:R-:W2:Y:S01]  /*b2d0*/  LDL R8, [R1] ;  /* 0x0000000001087983 */ /* 0x000ea20000100800 */
[----:B------:R-:W-:-:S03]  /*b2e0*/  MOV R11, 0x400 ;  /* 0x00000400000b7802 */ /* 0x000fc60000000f00 */
[----:B------:R-:W3:Y:S01]  /*b2f0*/  LDL R10, [R1+0x4] ;  /* 0x00000400010a7983 */ /* 0x000ee20000100800 */
[----:B0-----:R-:W0:Y:S02]  /*b300*/  S2R R12, SR_CgaCtaId ;  /* 0x00000000000c7919 */ /* 0x001e240000008800 */
[----:B0-----:R-:W-:-:S05]  /*b310*/  LEA R11, R12, R11, 0x18 ;  /* 0x0000000b0c0b7211 */ /* 0x001fca00078ec0ff */
[----:B--2---:R-:W-:Y:S01]  /*b320*/  IMAD R8, R8, 0x8, R11 ;  /* 0x0000000808087824 */ /* 0x004fe200078e020b */
[----:B---3--:R-:W-:-:S04]  /*b330*/  SHF.L.U32 R10, R10, 0x1f, RZ ;  /* 0x0000001f0a0a7819 */ /* 0x008fc800000006ff */
[----:B------:R-:W0:Y:S02]  /*b340*/  SYNCS.PHASECHK.TRANS64.TRYWAIT P0, [R8+URZ+0x28c40], R10 ;  /* 0x028c400a080075a7 */ /* 0x000e24000800017f */
[----:B0-----:R-:W-:Y:S05]  /*b350*/  @!P0 BRA `(.L_x_320) ;  /* 0x0000003400bc8947 */ /* 0x001fea0003800000 */
.L_x_391:
[----:B------:R-:W1:Y:S02]  /*b360*/  S2R R11, SR_TID.X ;  /* 0x00000000000b7919 */ /* 0x000e640000002100 */
[----:B-1----:R-:W-:-:S04]  /*b370*/  LOP3.LUT R11, R11, 0x7f, RZ, 0xc0, !PT ;  /* 0x0000007f0b0b7812 */ /* 0x002fc800078ec0ff */
[----:B------:R-:W-:-:S13]  /*b380*/  ISETP.NE.AND P0, PT, R11, RZ, PT ;  /* 0x000000ff0b00720c */ /* 0x000fda0003f05270 */
[----:B------:R-:W-:Y:S05]  /*b390*/  @P0 BRA `(.L_x_321) ;  /* 0x00000000001c0947 */ /* 0x000fea0003800000 */
[----:B------:R-:W1:Y:S01]  /*b3a0*/  S2R R11, SR_TID.X ;  /* 0x00000000000b7919 */ /* 0x000e620000002100 */
[----:B0-----:R-:W-:-:S04]  /*b3b0*/  MOV R10, 0x2000 ;  /* 0x00002000000a7802 */ /* 0x001fc80000000f00 */
[----:B------:R2:W-:Y:S01]  /*b3c0*/  SYNCS.ARRIVE.TRANS64 RZ, [R8+URZ+0x28c30], R10 ;  /* 0x028c300a08ff79a7 */ /* 0x0005e2000800003f */
[----:B-1----:R-:W-:-:S04]  /*b3d0*/  LOP3.LUT R11, R11, 0x1f, RZ, 0xc0, !PT ;  /* 0x0000001f0b0b7812 */ /* 0x002fc800078ec0ff */
[----:B------:R-:W-:-:S13]  /*b3e0*/  ISETP.NE.AND P1, PT, R11, RZ, PT ;  /* 0x000000ff0b00720c */ /* 0x000fda0003f25270 */
[----:B--2---:R-:W-:Y:S05]  /*b3f0*/  @!P1 BRA `(.L_x_321) ;  /* 0x0000000000049947 */ /* 0x004fea0003800000 */
[----:B------:R-:W-:Y:S01]  /*b400*/  BPT.TRAP 0x1 ;  /* 0x000000040000795c */ /* 0x000fe20000300000 */
.L_x_321:
[----:B------:R-:W2:Y:S04]  /*b410*/  LDL R11, [R1] ;  /* 0x00000000010b7983 */ /* 0x000ea80000100800 */
[----:B------:R-:W3:Y:S04]  /*b420*/  LDL R14, [R1+0x28] ;  /* 0x00002800010e7983 */ /* 0x000ee80000100800 */
[----:B0-----:R-:W4:Y:S01]  /*b430*/  LDL R10, [R1+0x8] ;  /* 0x00000800010a7983 */ /* 0x001f220000100800 */
[----:B------:R-:W0:Y:S01]  /*b440*/  S2R R13, SR_CgaCtaId ;  /* 0x00000000000d7919 */ /* 0x000e220000008800 */
[----:B------:R-:W-:-:S02]  /*b450*/  MOV R12, 0x400 ;  /* 0x00000400000c7802 */ /* 0x000fc40000000f00 */
[----:B------:R-:W-:Y:S01]  /*b460*/  R2UR UR9, R8 ;  /* 0x00000000080972ca */ /* 0x000fe200000e0000 */
[----:B------:R-:W-:Y:S01]  /*b470*/  UIADD3 UR6, UP0, UR40, 0x370, URZ ;  /* 0x0000037028067890 */ /* 0x000fe2000ff1e03f */
[----:B------:R-:W-:Y:S02]  /*b480*/  R2UR UR12, R4 ;  /* 0x00000000040c72ca */ /* 0x000fe400000e0000 */
[----:B-----5:R-:W-:Y:S01]  /*b490*/  R2UR UR13, R7 ;  /* 0x00000000070d72ca */ /* 0x020fe200000e0000 */
[----:B------:R-:W-:Y:S01]  /*b4a0*/  UIADD3.X UR7, URZ, UR41, URZ, UP0, !UPT ;  /* 0x000000293f077290 */ /* 0x000fe200087fe43f */
[----:B0-----:R-:W-:-:S07]  /*b4b0*/  LEA R12, R13, R12, 0x18 ;  /* 0x0000000c0d0c7211 */ /* 0x001fce00078ec0ff */
[----:B------:R-:W-:Y:S01]  /*b4c0*/  UIADD3 UR9, UR9, 0x28c30, URZ ;  /* 0x00028c3009097890 */ /* 0x000fe2000fffe03f */
[----:B------:R-:W-:Y:S01]  /*b4d0*/  UMOV UR5, 0x14f00000 ;  /* 0x14f0000000057882 */ /* 0x000fe20000000000 */
[----:B------:R-:W-:Y:S01]  /*b4e0*/  UMOV UR10, URZ ;  /* 0x0000003f000a7c82 */ /* 0x000fe20008000000 */
[----:B--2---:R-:W-:Y:S01]  /*b4f0*/  IMAD R8, R11, 0x2000, R12 ;  /* 0x000020000b087824 */ /* 0x004fe200078e020c */
[----:B---3--:R-:W-:-:S04]  /*b500*/  R2UR UR11, R14 ;  /* 0x000000000e0b72ca */ /* 0x008fc800000e0000 */
[----:B------:R-:W-:Y:S02]  /*b510*/  R2UR UR8, R8 ;  /* 0x00000000080872ca */ /* 0x000fe400000e0000 */
[----:B----4-:R-:W-:-:S11]  /*b520*/  R2UR UR4, R10 ;  /* 0x000000000a0472ca */ /* 0x010fd600000e0000 */
[----:B------:R-:W-:Y:S02]  /*b530*/  UIADD3 UR8, UR8, 0x22400, URZ ;  /* 0x0002240008087890 */ /* 0x000fe4000fffe03f */
[----:B------:R-:W-:-:S03]  /*b540*/  ULEA UR11, UR11, UR4, 0x6 ;  /* 0x000000040b0b7291 */ /* 0x000fc6000f8e303f */
[----:B------:R-:W-:-:S06]  /*b550*/  UMOV UR4, 0x0 ;  /* 0x0000000000047882 */ /* 0x000fcc0000000000 */
[----:B------:R0:W-:Y:S02]  /*b560*/  UTMALDG.4D [UR8], [UR6], desc[UR4] ;  /* 0x00000408060075b4 */ /* 0x0001e40008019000 */
[----:B0-----:R-:W-:Y:S01]  /*b570*/  NOP ;  /* 0x0000000000007918 */ /* 0x001fe20000000000 */
.L_x_318:
[----:B------:R-:W2:Y:S01]  /*b580*/  LDL.LU R12, [R1+0x24] ;  /* 0x00002400010c7983 */ /* 0x000ea20000300800 */
[----:B------:R-:W-:Y:S01]  /*b590*/  MOV R10, 0x400 ;  /* 0x00000400000a7802 */ /* 0x000fe20000000f00 */
[----:B------:R-:W-:Y:S05]  /*b5a0*/  WARPSYNC.ALL ;  /* 0x0000000000007948 */ /* 0x000fea0003800000 */
[----:B------:R-:W0:Y:S01]  /*b5b0*/  S2R R11, SR_CgaCtaId ;  /* 0x00000000000b7919 */ /* 0x000e220000008800 */
[----:B------:R-:W-:-:S13]  /*b5c0*/  ELECT P0, URZ, PT ;  /* 0x00000000003f782f */ /* 0x000fda0003800000 */
[----:B------:R-:W-:Y:S01]  /*b5d0*/  @P0 R2UR UR13, R6 ;  /* 0x00000000060d02ca */ /* 0x000fe200000e0000 */
[----:B------:R-:W-:Y:S01]  /*b5e0*/  UIADD3 UR4, UP0, UR40, 0x270, URZ ;  /* 0x0000027028047890 */ /* 0x000fe2000ff1e03f */
[----:B------:R-:W-:Y:S01]  /*b5f0*/  @P0 R2UR UR12, R18 ;  /* 0x00000000120c02ca */ /* 0x000fe200000e0000 */
[----:B------:R-:W-:Y:S01]  /*b600*/  UMOV UR6, 0x0 ;  /* 0x0000000000067882 */ /* 0x000fe20000000000 */
[----:B------:R-:W-:Y:S01]  /*b610*/  @P0 R2UR UR11, R17 ;  /* 0x00000000110b02ca */ /* 0x000fe200000e0000 */
[----:B------:R-:W-:Y:S01]  /*b620*/  UIADD3.X UR5, URZ, UR41, URZ, UP0, !UPT ;  /* 0x000000293f057290 */ /* 0x000fe200087fe43f */
[----:B------:R-:W-:Y:S01]  /*b630*/  BSSY B0, `(.L_x_322) ;  /* 0x0000013000007945 */ /* 0x000fe20003800000 */
[----:B------:R-:W-:Y:S01]  /*b640*/  UMOV UR7, 0x12f00000 ;  /* 0x12f0000000077882 */ /* 0x000fe20000000000 */
[----:B------:R-:W-:Y:S01]  /*b650*/  UMOV UR10, URZ ;  /* 0x0000003f000a7c82 */ /* 0x000fe20008000000 */
[----:B------:R-:W-:Y:S01]  /*b660*/  @P0 IMAD.MOV.U32 R8, RZ, RZ, 0x2000 ;  /* 0x00002000ff080424 */ /* 0x000fe200078e00ff */
[----:B0-----:R-:W-:Y:S01]  /*b670*/  LEA R10, R11, R10, 0x18 ;  /* 0x0000000a0b0a7211 */ /* 0x001fe200078ec0ff */
[----:B------:R-:W-:Y:S03]  /*b680*/  BAR.SYNC.DEFER_BLOCKING 0x8, 0xa0 ;  /* 0x0202800000007b1d */ /* 0x000fe60000010000 */
[----:B------:R-:W-:-:S13]  /*b690*/  R2UR UR9, R10 ;  /* 0x000000000a0972ca */ /* 0x000fda00000e0000 */
[----:B------:R-:W-:Y:S02]  /*b6a0*/  UIADD3 UR8, UR9, 0x20400, URZ ;  /* 0x0002040009087890 */ /* 0x000fe4000fffe03f */
[----:B------:R-:W-:Y:S01]  /*b6b0*/  UIADD3 UR9, UR9, 0x28c00, URZ ;  /* 0x00028c0009097890 */ /* 0x000fe2000fffe03f */
[----:B------:R0:W-:Y:S08]  /*b6c0*/  @P0 SYNCS.ARRIVE.TRANS64 RZ, [R10+URZ+0x28c00], R8 ;  /* 0x028c00080aff09a7 */ /* 0x0001f0000800003f */
[----:B------:R0:W-:Y:S01]  /*b6d0*/  UTMALDG.4D [UR8], [UR4], desc[UR6] ;  /* 0x00000608040075b4 */ /* 0x0001e20008019000 */
[----:B--2---:R-:W-:-:S05]  /*b6e0*/  VIADD R12, R12, 0x1 ;  /* 0x000000010c0c7836 */ /* 0x004fca0000000000 */
[----:B------:R-:W-:Y:S01]  /*b6f0*/  LEA.HI R6, R12, R12, RZ, 0x1 ;  /* 0x0000000c0c067211 */ /* 0x000fe200078f08ff */
[----:B------:R0:W-:Y:S03]  /*b700*/  STL [R1+0x24], R12 ;  /* 0x0000240c01007387 */ /* 0x0001e60000100800 */
[----:B------:R-:W-:-:S04]  /*b710*/  LOP3.LUT R6, R6, 0xfffffffe, RZ, 0xc0, !PT ;  /* 0xfffffffe06067812 */ /* 0x000fc800078ec0ff */
[----:B------:R-:W-:-:S04]  /*b720*/  IADD3 R6, R12, -R6, RZ ;  /* 0x800000060c067210 */ /* 0x000fc80007ffe0ff */
[----:B------:R-:W-:-:S04]  /*b730*/  SHF.L.U32 R6, R6, 0x1f, RZ ;  /* 0x0000001f06067819 */ /* 0x000fc800000006ff */
[----:B------:R-:W1:Y:S02]  /*b740*/  SYNCS.PHASECHK.TRANS64.TRYWAIT P0, [R10+URZ+0x28c20], R6 ;  /* 0x028c20060a0075a7 */ /* 0x000e64000800017f */
[----:B01----:R-:W-:Y:S05]  /*b750*/  @!P0 BRA `(.L_x_323) ;  /* 0x0000003000d08947 */ /* 0x003fea0003800000 */
.L_x_392:
[----:B------:R-:W-:Y:S05]  /*b760*/  BSYNC B0 ;  /* 0x0000000000007941 */ /* 0x000fea0003800000 */
.L_x_322:
[----:B------:R-:W-:Y:S04]  /*b770*/  BSSY B0, `(.L_x_324) ;  /* 0x0000050000007945 */ /* 0x000fe80003800000 */
[----:B------:R-:W-:Y:S05]  /*b780*/  @!P6 BRA `(.L_x_325) ;  /* 0x000000040038e947 */ /* 0x000fea0003800000 */
[----:B0-----:R-:W2:Y:S01]  /*b790*/  LDL R8, [R1] ;  /* 0x0000000001087983 */ /* 0x001ea20000100800 */
[----:B------:R-:W-:-:S03]  /*b7a0*/  MOV R11, 0x400 ;  /* 0x00000400000b7802 */ /* 0x000fc60000000f00 */
[----:B------:R-:W3:Y:S01]  /*b7b0*/  LDL R10, [R1+0x4] ;  /* 0x00000400010a7983 */ /* 0x000ee20000100800 */
[----:B------:R-:W0:Y:S02]  /*b7c0*/  S2R R12, SR_CgaCtaId ;  /* 0x00000000000c7919 */ /* 0x000e240000008800 */
[----:B0-----:R-:W-:-:S05]  /*b7d0*/  LEA R11, R12, R11, 0x18 ;  /* 0x0000000b0c0b7211 */ /* 0x001fca00078ec0ff */
[----:B--2---:R-:W-:Y:S01]  /*b7e0*/  IMAD R8, R8, 0x8, R11 ;  /* 0x0000000808087824 */ /* 0x004fe200078e020b */
[----:B---3--:R-:W-:-:S04]  /*b7f0*/  SHF.L.U32 R6, R10, 0x1f, RZ ;  /* 0x0000001f0a067819 */ /* 0x008fc800000006ff */
[----:B------:R-:W0:Y:S02]  /*b800*/  SYNCS.PHASECHK.TRANS64.TRYWAIT P0, [R8+URZ+0x28c60], R6 ;  /* 0x028c6006080075a7 */ /* 0x000e24000800017f */
[----:B0-----:R-:W-:Y:S05]  /*b810*/  @!P0 BRA `(.L_x_326) ;  /* 0x0000003000c08947 */ /* 0x001fea0003800000 */
.L_x_393:
[----:B------:R-:W1:Y:S02]  /*b820*/  S2R R10, SR_TID.X ;  /* 0x00000000000a7919 */ /* 0x000e640000002100 */
[----:B-1----:R-:W-:-:S04]  /*b830*/  LOP3.LUT R10, R10, 0x7f, RZ, 0xc0, !PT ;  /* 0x0000007f0a0a7812 */ /* 0x002fc800078ec0ff */
[----:B------:R-:W-:-:S13]  /*b840*/  ISETP.NE.AND P0, PT, R10, RZ, PT ;  /* 0x000000ff0a00720c */ /* 0x000fda0003f05270 */
[----:B------:R-:W-:Y:S05]  /*b850*/  @P0 BRA `(.L_x_327) ;  /* 0x00000000001c0947 */ /* 0x000fea0003800000 */
[----:B------:R-:W1:Y:S01]  /*b860*/  S2R R10, SR_TID.X ;  /* 0x00000000000a7919 */ /* 0x000e620000002100 */
[----:B0-----:R-:W-:-:S04]  /*b870*/  IMAD.MOV.U32 R6, RZ, RZ, 0x10000 ;  /* 0x00010000ff067424 */ /* 0x001fc800078e00ff */
[----:B------:R2:W-:Y:S01]  /*b880*/  SYNCS.ARRIVE.TRANS64 RZ, [R8+URZ+0x28c50], R6 ;  /* 0x028c500608ff79a7 */ /* 0x0005e2000800003f */
[----:B-1----:R-:W-:-:S04]  /*b890*/  LOP3.LUT R10, R10, 0x1f, RZ, 0xc0, !PT ;  /* 0x0000001f0a0a7812 */ /* 0x002fc800078ec0ff */
[----:B------:R-:W-:-:S13]  /*b8a0*/  ISETP.NE.AND P1, PT, R10, RZ, PT ;  /* 0x000000ff0a00720c */ /* 0x000fda0003f25270 */
[----:B--2---:R-:W-:Y:S05]  /*b8b0*/  @!P1 BRA `(.L_x_327) ;  /* 0x0000000000049947 */ /* 0x004fea0003800000 */
[----:B------:R-:W-:Y:S01]  /*b8c0*/  BPT.TRAP 0x1 ;  /* 0x000000040000795c */ /* 0x000fe20000300000 */
.L_x_327:
[----:B0-----:R-:W2:Y:S04]  /*b8d0*/  LDL R6, [R1] ;  /* 0x0000000001067983 */ /* 0x001ea80000100800 */
[----:B------:R-:W3:Y:S04]  /*b8e0*/  LDL R13, [R1+0x28] ;  /* 0x00002800010d7983 */ /* 0x000ee80000100800 */
[----:B------:R-:W4:Y:S01]  /*b8f0*/  LDL R10, [R1+0x8] ;  /* 0x00000800010a7983 */ /* 0x000f220000100800 */
[----:B------:R-:W0:Y:S01]  /*b900*/  S2R R12, SR_CgaCtaId ;  /* 0x00000000000c7919 */ /* 0x000e220000008800 */
[----:B------:R-:W-:-:S02]  /*b910*/  MOV R11, 0x400 ;  /* 0x00000400000b7802 */ /* 0x000fc40000000f00 */
[----:B------:R-:W-:Y:S01]  /*b920*/  R2UR UR9, R8 ;  /* 0x00000000080972ca */ /* 0x000fe200000e0000 */
[----:B------:R-:W-:Y:S01]  /*b930*/  UIADD3 UR4, UP0, UR40, 0x470, URZ ;  /* 0x0000047028047890 */ /* 0x000fe2000ff1e03f */
[----:B------:R-:W-:Y:S02]  /*b940*/  R2UR UR12, R4 ;  /* 0x00000000040c72ca */ /* 0x000fe400000e0000 */
[----:B------:R-:W-:Y:S02]  /*b950*/  R2UR UR13, R7 ;  /* 0x00000000070d72ca */ /* 0x000fe400000e0000 */
[----:B0-----:R-:W-:-:S07]  /*b960*/  LEA R11, R12, R11, 0x18 ;  /* 0x0000000b0c0b7211 */ /* 0x001fce00078ec0ff */
[----:B------:R-:W-:Y:S01]  /*b970*/  UIADD3 UR9, UR9, 0x28c50, URZ ;  /* 0x00028c5009097890 */ /* 0x000fe2000fffe03f */
[----:B------:R-:W-:Y:S01]  /*b980*/  UMOV UR10, URZ ;  /* 0x0000003f000a7c82 */ /* 0x000fe20008000000 */
[----:B------:R-:W-:Y:S01]  /*b990*/  UMOV UR6, 0x0 ;  /* 0x0000000000067882 */ /* 0x000fe20000000000 */
[----:B------:R-:W-:Y:S01]  /*b9a0*/  UMOV UR7, 0x14f00000 ;  /* 0x14f0000000077882 */ /* 0x000fe20000000000 */
[----:B------:R-:W-:Y:S01]  /*b9b0*/  UMOV UR16, 0x40 ;  /* 0x0000004000107882 */ /* 0x000fe20000000000 */
[----:B------:R-:W-:Y:S01]  /*b9c0*/  UMOV UR18, 0x80 ;  /* 0x0000008000127882 */ /* 0x000fe20000000000 */
[----:B------:R-:W-:Y:S01]  /*b9d0*/  UMOV UR20, 0xc0 ;  /* 0x000000c000147882 */ /* 0x000fe20000000000 */
[----:B------:R-:W-:Y:S01]  /*b9e0*/  UMOV UR21, 0x100 ;  /* 0x0000010000157882 */ /* 0x000fe20000000000 */
[----:B------:R-:W-:Y:S01]  /*b9f0*/  UMOV UR22, 0x140 ;  /* 0x0000014000167882 */ /* 0x000fe20000000000 */
[----:B--2---:R-:W-:Y:S01]  /*ba00*/  IMAD R6, R6, 0x10000, R11 ;  /* 0x0001000006067824 */ /* 0x004fe200078e020b */
[----:B---3--:R-:W-:-:S04]  /*ba10*/  R2UR UR11, R13 ;  /* 0x000000000d0b72ca */ /* 0x008fc800000e0000 */
[----:B------:R-:W-:Y:S02]  /*ba20*/  R2UR UR14, R6 ;  /* 0x00000000060e72ca */ /* 0x000fe400000e0000 */
[----:B----4-:R-:W-:-:S11]  /*ba30*/  R2UR UR5, R10 ;  /* 0x000000000a0572ca */ /* 0x010fd600000e0000 */
[----:B------:R-:W-:Y:S02]  /*ba40*/  UIADD3 UR8, UR14, 0x400, URZ ;  /* 0x000004000e087890 */ /* 0x000fe4000fffe03f */
[----:B------:R-:W-:Y:S02]  /*ba50*/  ULEA UR11, UR11, UR5, 0x6 ;  /* 0x000000050b0b7291 */ /* 0x000fe4000f8e303f */
[----:B------:R-:W-:Y:S02]  /*ba60*/  UIADD3.X UR5, URZ, UR41, URZ, UP0, !UPT ;  /* 0x000000293f057290 */ /* 0x000fe400087fe43f */
[----:B------:R-:W-:Y:S02]  /*ba70*/  UIADD3 UR15, UR14, 0x2400, URZ ;  /* 0x000024000e0f7890 */ /* 0x000fe4000fffe03f */
[----:B------:R-:W-:Y:S02]  /*ba80*/  UIADD3 UR17, UR14, 0x4400, URZ ;  /* 0x000044000e117890 */ /* 0x000fe4000fffe03f */
[----:B------:R-:W-:-:S03]  /*ba90*/  UIADD3 UR19, UR14, 0x6400, URZ ;  /* 0x000064000e137890 */ /* 0x000fc6000fffe03f */
[----:B------:R0:W-:Y:S02]  /*baa0*/  UTMALDG.4D [UR8], [UR4], desc[UR6] ;  /* 0x00000608040075b4 */ /* 0x0001e40008019000 */
[----:B0-----:R-:W-:Y:S01]  /*bab0*/  UMOV UR8, UR15 ;  /* 0x0000000f00087c82 */ /* 0x001fe20008000000 */
[----:B------:R-:W-:Y:S01]  /*bac0*/  UMOV UR10, UR16 ;  /* 0x00000010000a7c82 */ /* 0x000fe20008000000 */
[----:B------:R-:W-:Y:S01]  /*bad0*/  UIADD3 UR15, UR14, 0x8400, URZ ;  /* 0x000084000e0f7890 */ /* 0x000fe2000fffe03f */
[----:B------:R0:W-:Y:S01]  /*bae0*/  UTMALDG.4D [UR8], [UR4], desc[UR6] ;  /* 0x00000608040075b4 */ /* 0x0001e20008019000 */
[----:B------:R-:W-:Y:S01]  /*baf0*/  UIADD3 UR16, UR14, 0xa400, URZ ;  /* 0x0000a4000e107890 */ /* 0x000fe2000fffe03f */
[----:B0-----:R-:W-:Y:S01]  /*bb00*/  UMOV UR8, UR17 ;  /* 0x0000001100087c82 */ /* 0x001fe20008000000 */
[----:B------:R-:W-:Y:S02]  /*bb10*/  UMOV UR10, UR18 ;  /* 0x00000012000a7c82 */ /* 0x000fe40008000000 */
[----:B------:R0:W-:Y:S01]  /*bb20*/  UTMALDG.4D [UR8], [UR4], desc[UR6] ;  /* 0x00000608040075b4 */ /* 0x0001e20008019000 */
[----:B------:R-:W-:Y:S01]  /*bb30*/  UIADD3 UR17, UR14, 0xc400, URZ ;  /* 0x0000c4000e117890 */ /* 0x000fe2000fffe03f */
[----:B0-----:R-:W-:Y:S01]  /*bb40*/  UMOV UR8, UR19 ;  /* 0x0000001300087c82 */ /* 0x001fe20008000000 */
[----:B------:R-:W-:-:S02]  /*bb50*/  UMOV UR10, UR20 ;  /* 0x00000014000a7c82 */ /* 0x000fc40008000000 */
[----:B------:R0:W-:Y:S02]  /*bb60*/  UTMALDG.4D [UR8], [UR4], desc[UR6] ;  /* 0x00000608040075b4 */ /* 0x0001e40008019000 */
[----:B0-----:R-:W-:Y:S01]  /*bb70*/  UMOV UR8, UR15 ;  /* 0x0000000f00087c82 */ /* 0x001fe20008000000 */
[----:B------:R-:W-:Y:S01]  /*bb80*/  UMOV UR10, UR21 ;  /* 0x00000015000a7c82 */ /* 0x000fe20008000000 */
[----:B------:R-:W-:Y:S01]  /*bb90*/  UIADD3 UR15, UR14, 0xe400, URZ ;  /* 0x0000e4000e0f7890 */ /* 0x000fe2000fffe03f */
[----:B------:R0:W-:Y:S02]  /*bba0*/  UTMALDG.4D [UR8], [UR4], desc[UR6] ;  /* 0x00000608040075b4 */ /* 0x0001e40008019000 */
[----:B------:R-:W-:Y:S01]  /*bbb0*/  UMOV UR14, 0x180 ;  /* 0x00000180000e7882 */ /* 0x000fe20000000000 */
[----:B0-----:R-:W-:Y:S01]  /*bbc0*/  UMOV UR8, UR16 ;  /* 0x0000001000087c82 */ /* 0x001fe20008000000 */
[----:B------:R-:W-:Y:S02]  /*bbd0*/  UMOV UR10, UR22 ;  /* 0x00000016000a7c82 */ /* 0x000fe40008000000 */
[----:B------:R0:W-:Y:S02]  /*bbe0*/  UTMALDG.4D [UR8], [UR4], desc[UR6] ;  /* 0x00000608040075b4 */ /* 0x0001e40008019000 */
[----:B0-----:R-:W-:Y:S01]  /*bbf0*/  UMOV UR8, UR17 ;  /* 0x0000001100087c82 */ /* 0x001fe20008000000 */
[----:B------:R-:W-:Y:S01]  /*bc00*/  UMOV UR10, UR14 ;  /* 0x0000000e000a7c82 */ /* 0x000fe20008000000 */
[----:B------:R-:W-:Y:S01]  /*bc10*/  UMOV UR14, 0x1c0 ;  /* 0x000001c0000e7882 */ /* 0x000fe20000000000 */
[----:B------:R0:W-:Y:S02]  /*bc20*/  UTMALDG.4D [UR8], [UR4], desc[UR6] ;  /* 0x00000608040075b4 */ /* 0x0001e40008019000 */
[----:B0-----:R-:W-:Y:S01]  /*bc30*/  UMOV UR8, UR15 ;  /* 0x0000000f00087c82 */ /* 0x001fe20008000000 */
[----:B------:R-:W-:-:S02]  /*bc40*/  UMOV UR10, UR14 ;  /* 0x0000000e000a7c82 */ /* 0x000fc40008000000 */
[----:B------:R1:W-:Y:S02]  /*bc50*/  UTMALDG.4D [UR8], [UR4], desc[UR6] ;  /* 0x00000608040075b4 */ /* 0x0003e40008019000 */
[----:B-1----:R-:W-:Y:S01]  /*bc60*/  NOP ;  /* 0x0000000000007918 */ /* 0x002fe20000000000 */
.L_x_325:
[----:B------:R-:W-:Y:S05]  /*bc70*/  BSYNC B0 ;  /* 0x0000000000007941 */ /* 0x000fea0003800000 */
.L_x_324:
[----:B0-----:R-:W2:Y:S01]  /*bc80*/  LDL.LU R6, [R1+0x20] ;  /* 0x0000200001067983 */ /* 0x001ea20000300800 */
[----:B------:R-:W-:Y:S01]  /*bc90*/  BSSY B0, `(.L_x_328) ;  /* 0x00001a9000007945 */ /* 0x000fe20003800000 */
[----:B--2---:R-:W-:-:S13]  /*bca0*/  ISETP.GE.AND P0, PT, R6, 0x41, PT ;  /* 0x000000410600780c */ /* 0x004fda0003f06270 */
[----:B------:R-:W-:Y:S05]  /*bcb0*/  @!P0 BRA `(.L_x_329) ;  /* 0x0000001800988947 */ /* 0x000fea0003800000 */
[----:B------:R-:W2:Y:S01]  /*bcc0*/  LDL R8, [R1+0x14] ;  /* 0x0000140001087983 */ /* 0x000ea20000100800 */
[----:B------:R-:W-:Y:S01]  /*bcd0*/  IMAD.MOV.U32 R6, RZ, RZ, 0x1 ;  /* 0x00000001ff067424 */ /* 0x000fe200078e00ff */
[----:B------:R-:W-:Y:S01]  /*bce0*/  BSSY B1, `(.L_x_330) ;  /* 0x0000091000017945 */ /* 0x000fe20003800000 */
[----:B--2---:R-:W-:-:S04]  /*bcf0*/  IADD3 R11, -R8, RZ, RZ ;  /* 0x000000ff080b7210 */ /* 0x004fc80007ffe1ff */
[----:B------:R-:W-:-:S05]  /*bd00*/  VIADDMNMX R11, R11, R6, 0xffffffff, !PT ;  /* 0xffffffff0b0b7446 */ /* 0x000fca0007800106 */
[C---:B------:R-:W-:Y:S02]  /*bd10*/  IMAD.IADD R6, R8.reuse, 0x1, R11 ;  /* 0x0000000108067824 */ /* 0x040fe400078e020b */
[----:B------:R-:W-:-:S03]  /*bd20*/  VIADD R8, R8, 0xfffffffe ;  /* 0xfffffffe08087836 */ /* 0x000fc60000000000 */
[----:B------:R-:W-:-:S04]  /*bd30*/  LOP3.LUT R6, R6, 0x1, RZ, 0xc0, !PT ;  /* 0x0000000106067812 */ /* 0x000fc800078ec0ff */
[----:B------:R-:W-:-:S13]  /*bd40*/  ISETP.NE.U32.AND P0, PT, R6, 0x1, PT ;  /* 0x000000010600780c */ /* 0x000fda0003f05070 */
[----:B------:R-:W-:Y:S05]  /*bd50*/  @P0 BRA `(.L_x_331) ;  /* 0x0000000800240947 */ /* 0x000fea0003800000 */
[----:B------:R-:W2:Y:S04]  /*bd60*/  LDL.LU R10, [R1] ;  /* 0x00000000010a7983 */ /* 0x000ea80000300800 */
[----:B------:R-:W3:Y:S01]  /*bd70*/  LDL.LU R14, [R1+0x4] ;  /* 0x00000400010e7983 */ /* 0x000ee20000300800 */
[----:B------:R-:W-:Y:S01]  /*bd80*/  BSSY B2, `(.L_x_332) ;  /* 0x0000084000027945 */ /* 0x000fe20003800000 */
[----:B--2---:R-:W-:-:S04]  /*bd90*/  IADD3 R10, R10, 0x1, RZ ;  /* 0x000000010a0a7810 */ /* 0x004fc80007ffe0ff */
[----:B------:R-:W-:-:S04]  /*bda0*/  ISETP.NE.AND P0, PT, R10, 0x2, PT ;  /* 0x000000020a00780c */ /* 0x000fc80003f05270 */
[----:B------:R-:W-:Y:S02]  /*bdb0*/  SEL R6, RZ, 0x1, P0 ;  /* 0x00000001ff067807 */ /* 0x000fe40000000000 */
[----:B------:R-:W-:Y:S02]  /*bdc0*/  SEL R15, R10, RZ, P0 ;  /* 0x000000ff0a0f7207 */ /* 0x000fe40000000000 */
[----:B---3--:R-:W-:-:S05]  /*bdd0*/  LOP3.LUT R14, R14, R6, RZ, 0x3c, !PT ;  /* 0x000000060e0e7212 */ /* 0x008fca00078e3cff */
[----:B------:R0:W-:Y:S04]  /*bde0*/  STL [R1+0x4], R14 ;  /* 0x0000040e01007387 */ /* 0x0001e80000100800 */
[----:B------:R0:W-:Y:S01]  /*bdf0*/  STL [R1], R15 ;  /* 0x0000000f01007387 */ /* 0x0001e20000100800 */
[----:B------:R-:W-:Y:S05]  /*be00*/  @!P6 BRA `(.L_x_333) ;  /* 0x0000000400ece947 */ /* 0x000fea0003800000 */
[----:B------:R-:W-:-:S04]  /*be10*/  ISETP.NE.U32.AND P0, PT, R2, RZ, PT ;  /* 0x000000ff0200720c */ /* 0x000fc80003f05070 */
[----:B------:R-:W-:-:S13]  /*be20*/  ISETP.NE.AND.EX P0, PT, R3, RZ, PT, P0 ;  /* 0x000000ff0300720c */ /* 0x000fda0003f05300 */
[----:B------:R-:W-:Y:S05]  /*be30*/  @!P0 BRA `(.L_x_334) ;  /* 0x0000000000488947 */ /* 0x000fea0003800000 */
[----:B------:R-:W1:Y:S01]  /*be40*/  LDC R13, c[0x0][0x41c] ;  /* 0x00010700ff0d7b82 */ /* 0x000e620000000800 */
[----:B------:R-:W-:Y:S01]  /*be50*/  IMAD.MOV.U32 R10, RZ, RZ, R8 ;  /* 0x000000ffff0a7224 */ /* 0x000fe200078e0008 */
[----:B------:R-:W-:Y:S01]  /*be60*/  ULDC.64 UR4, c[0x0][0x408] ;  /* 0x0001020000047ab9 */ /* 0x000fe20000000a00 */
[----:B-1----:R-:W-:-:S13]  /*be70*/  ISETP.NE.AND P0, PT, R13, 0x1, PT ;  /* 0x000000010d00780c */ /* 0x002fda0003f05270 */
[----:B------:R-:W1:Y:S02]  /*be80*/  @P0 LDC.64 R6, c[0x0][0x420] ;  /* 0x00010800ff060b82 */ /* 0x000e640000000a00 */
[----:B-1----:R-:W-:-:S05]  /*be90*/  @P0 IMAD.HI.U32 R6, R8, R6, RZ ;  /* 0x0000000608060227 */ /* 0x002fca00078e00ff */
[----:B------:R-:W-:Y:S01]  /*bea0*/  @P0 SHF.R.U32.HI R10, RZ, R7, R6 ;  /* 0x00000007ff0a0219 */ /* 0x000fe20000011606 */
[----:B------:R-:W-:-:S03]  /*beb0*/  IMAD R6, R5, UR4, RZ ;  /* 0x0000000405067c24 */ /* 0x000fc6000f8e02ff */
[----:B------:R-:W-:Y:S01]  /*bec0*/  SHF.R.S32.HI R7, RZ, 0x1f, R10 ;  /* 0x0000001fff077819 */ /* 0x000fe2000001140a */
[----:B------:R-:W-:Y:S02]  /*bed0*/  IMAD R12, R0, UR5, R6 ;  /* 0x00000005000c7c24 */ /* 0x000fe4000f8e0206 */
[----:B------:R-:W-:-:S04]  /*bee0*/  IMAD.MOV.U32 R6, RZ, RZ, R10 ;  /* 0x000000ffff067224 */ /* 0x000fc800078e000a */
[----:B------:R-:W-:-:S04]  /*bef0*/  IMAD.WIDE.U32 R6, R0, UR4, R6 ;  /* 0x0000000400067c25 */ /* 0x000fc8000f8e0006 */
[----:B------:R-:W-:Y:S01]  /*bf00*/  IMAD.IADD R12, R12, 0x1, R7 ;  /* 0x000000010c0c7824 */ /* 0x000fe200078e0207 */
[----:B------:R-:W-:-:S04]  /*bf10*/  LEA R2, P0, R6, R2, 0x2 ;  /* 0x0000000206027211 */ /* 0x000fc800078010ff */
[----:B------:R-:W-:Y:S02]  /*bf20*/  LEA.HI.X R3, R6, R3, R12, 0x2, P0 ;  /* 0x0000000306037211 */ /* 0x000fe400000f140c */
[----:B------:R-:W-:-:S03]  /*bf30*/  IADD3 R6, -R10, RZ, RZ ;  /* 0x000000ff0a067210 */ /* 0x000fc60007ffe1ff */
[----:B------:R1:W5:Y:S02]  /*bf40*/  LDG.E R7, desc[UR38][R2.64] ;  /* 0x0000002602077981 */ /* 0x000364000c1e1900 */
[----:B------:R-:W-:-:S07]  /*bf50*/  IMAD R8, R13, R6, R8 ;  /* 0x000000060d087224 */ /* 0x000fce00078e0208 */
.L_x_334:
[----:B-1----:R-:W1:Y:S01]  /*bf60*/  S2R R3, SR_CgaCtaId ;  /* 0x0000000000037919 */ /* 0x002e620000008800 */
[----:B------:R-:W-:Y:S02]  /*bf70*/  MOV R2, 0x400 ;  /* 0x0000040000027802 */ /* 0x000fe40000000f00 */
[----:B------:R-:W-:Y:S02]  /*bf80*/  SHF.L.U32 R6, R14, 0x1f, RZ ;  /* 0x0000001f0e067819 */ /* 0x000fe400000006ff */
[----:B-1----:R-:W-:-:S05]  /*bf90*/  LEA R2, R3, R2, 0x18 ;  /* 0x0000000203027211 */ /* 0x002fca00078ec0ff */
[----:B------:R-:W-:-:S04]  /*bfa0*/  IMAD R3, R15, 0x8, R2 ;  /* 0x000000080f037824 */ /* 0x000fc800078e0202 */
[----:B------:R-:W1:Y:S02]  /*bfb0*/  SYNCS.PHASECHK.TRANS64.TRYWAIT P0, [R3+URZ+0x28c40], R6 ;  /* 0x028c4006030075a7 */ /* 0x000e64000800017f */
[----:B-1----:R-:W-:Y:S05]  /*bfc0*/  @!P0 BRA `(.L_x_335) ;  /* 0x0000002800e88947 */ /* 0x002fea0003800000 */
.L_x_394:
[----:B------:R-:W2:Y:S02]  /*bfd0*/  S2R R2, SR_TID.X ;  /* 0x0000000000027919 */ /* 0x000ea40000002100 */
[----:B--2---:R-:W-:-:S04]  /*bfe0*/  LOP3.LUT R2, R2, 0x7f, RZ, 0xc0, !PT ;  /* 0x0000007f02027812 */ /* 0x004fc800078ec0ff */
[----:B------:R-:W-:-:S13]  /*bff0*/  ISETP.NE.AND P1, PT, R2, RZ, PT ;  /* 0x000000ff0200720c */ /* 0x000fda0003f25270 */
[----:B------:R-:W-:Y:S05]  /*c000*/  @P1 BRA `(.L_x_336) ;  /* 0x00000000001c1947 */ /* 0x000fea0003800000 */
[----:B------:R-:W2:Y:S02]  /*c010*/  S2R R2, SR_TID.X ;  /* 0x0000000000027919 */ /* 0x000ea40000002100 */
[----:B--2---:R-:W-:-:S04]  /*c020*/  LOP3.LUT R2, R2, 0x1f, RZ, 0xc0, !PT ;  /* 0x0000001f02027812 */ /* 0x004fc800078ec0ff */
[----:B------:R-:W-:Y:S01]  /*c030*/  ISETP.NE.AND P0, PT, R2, RZ, PT ;  /* 0x000000ff0200720c */ /* 0x000fe20003f05270 */
[----:B------:R-:W-:-:S04]  /*c040*/  IMAD.MOV.U32 R2, RZ, RZ, 0x2000 ;  /* 0x00002000ff027424 */ /* 0x000fc800078e00ff */
[----:B------:R2:W-:Y:S08]  /*c050*/  SYNCS.ARRIVE.TRANS64 RZ, [R3+URZ+0x28c30], R2 ;  /* 0x028c300203ff79a7 */ /* 0x0005f0000800003f */
[----:B------:R-:W-:Y:S05]  /*c060*/  @!P0 BRA `(.L_x_336) ;  /* 0x0000000000048947 */ /* 0x000fea0003800000 */
[----:B------:R-:W-:Y:S01]  /*c070*/  BPT.TRAP 0x1 ;  /* 0x000000040000795c */ /* 0x000fe20000300000 */
.L_x_336:
[----:B--2---:R-:W2:Y:S01]  /*c080*/  LDL R2, [R1] ;  /* 0x0000000001027983 */ /* 0x004ea20000100800 */
[----:B------:R-:W-:-:S03]  /*c090*/  MOV R12, 0x400 ;  /* 0x00000400000c7802 */ /* 0x000fc60000000f00 */
[----:B------:R-:W3:Y:S01]  /*c0a0*/  LDL R10, [R1+0x8] ;  /* 0x00000800010a7983 */ /* 0x000ee20000100800 */
[----:B------:R-:W4:Y:S01]  /*c0b0*/  S2R R13, SR_CgaCtaId ;  /* 0x00000000000d7919 */ /* 0x000f220000008800 */
[----:B------:R-:W-:Y:S01]  /*c0c0*/  R2UR UR9, R3 ;  /* 0x00000000030972ca */ /* 0x000fe200000e0000 */
[----:B------:R-:W-:Y:S01]  /*c0d0*/  UIADD3 UR4, UP0, UR40, 0x370, URZ ;  /* 0x0000037028047890 */ /* 0x000fe2000ff1e03f */
[----:B------:R-:W-:Y:S02]  /*c0e0*/  R2UR UR12, R4 ;  /* 0x00000000040c72ca */ /* 0x000fe400000e0000 */
[----:B-----5:R-:W-:Y:S01]  /*c0f0*/  R2UR UR13, R7 ;  /* 0x00000000070d72ca */ /* 0x020fe200000e0000 */
[----:B------:R-:W-:Y:S01]  /*c100*/  UIADD3.X UR5, URZ, UR41, URZ, UP0, !UPT ;  /* 0x000000293f057290 */ /* 0x000fe200087fe43f */
[----:B----4-:R-:W-:-:S07]  /*c110*/  LEA R12, R13, R12, 0x18 ;  /* 0x0000000c0d0c7211 */ /* 0x010fce00078ec0ff */
[----:B------:R-:W-:Y:S01]  /*c120*/  UIADD3 UR9, UR9, 0x28c30, URZ ;  /* 0x00028c3009097890 */ /* 0x000fe2000fffe03f */
[----:B------:R-:W-:Y:S01]  /*c130*/  UMOV UR6, 0x0 ;  /* 0x0000000000067882 */ /* 0x000fe20000000000 */
[----:B------:R-:W-:Y:S01]  /*c140*/  UMOV UR7, 0x14f00000 ;  /* 0x14f0000000077882 */ /* 0x000fe20000000000 */
[----:B------:R-:W-:Y:S01]  /*c150*/  UMOV UR10, URZ ;  /* 0x0000003f000a7c82 */ /* 0x000fe20008000000 */
[----:B--2---:R-:W-:-:S05]  /*c160*/  IMAD R2, R2, 0x2000, R12 ;  /* 0x0000200002027824 */ /* 0x004fca00078e020c */
[----:B------:R-:W-:Y:S02]  /*c170*/  R2UR UR8, R2 ;  /* 0x00000000020872ca */ /* 0x000fe400000e0000 */
[----:B---3--:R-:W-:-:S04]  /*c180*/  LEA R8, R8, R10, 0x6 ;  /* 0x0000000a08087211 */ /* 0x008fc800078e30ff */
[----:B------:R-:W-:-:S07]  /*c190*/  R2UR UR11, R8 ;  /* 0x00000000080b72ca */ /* 0x000fce00000e0000 */
[----:B------:R-:W-:-:S09]  /*c1a0*/  UIADD3 UR8, UR8, 0x22400, URZ ;  /* 0x0002240008087890 */ /* 0x000fd2000fffe03f */
[----:B------:R2:W-:Y:S01]  /*c1b0*/  UTMALDG.4D [UR8], [UR4], desc[UR6] ;  /* 0x00000608040075b4 */ /* 0x0005e20008019000 */
[----:B------:R-:W3:Y:S02]  /*c1c0*/  SYNCS.PHASECHK.TRANS64.TRYWAIT P0, [R3+URZ+0x28c60], R6 ;  /* 0x028c6006030075a7 */ /* 0x000ee4000800017f */
[----:B--23--:R-:W-:Y:S05]  /*c1d0*/  @!P0 BRA `(.L_x_337) ;  /* 0x0000002800788947 */ /* 0x00cfea0003800000 */
.L_x_395:
[----:B------:R-:W-:Y:S05]  /*c1e0*/  @P1 BRA `(.L_x_338) ;  /* 0x00000000001c1947 */ /* 0x000fea0003800000 */
[----:B------:R-:W3:Y:S02]  /*c1f0*/  S2R R2, SR_TID.X ;  /* 0x0000000000027919 */ /* 0x000ee40000002100 */
[----:B---3--:R-:W-:-:S04]  /*c200*/  LOP3.LUT R2, R2, 0x1f, RZ, 0xc0, !PT ;  /* 0x0000001f02027812 */ /* 0x008fc800078ec0ff */
[----:B------:R-:W-:Y:S01]  /*c210*/  ISETP.NE.AND P0, PT, R2, RZ, PT ;  /* 0x000000ff0200720c */ /* 0x000fe20003f05270 */
[----:B------:R-:W-:-:S04]  /*c220*/  IMAD.MOV.U32 R2, RZ, RZ, 0x10000 ;  /* 0x00010000ff027424 */ /* 0x000fc800078e00ff */
[----:B------:R3:W-:Y:S08]  /*c230*/  SYNCS.ARRIVE.TRANS64 RZ, [R3+URZ+0x28c50], R2 ;  /* 0x028c500203ff79a7 */ /* 0x0007f0000800003f */
[----:B------:R-:W-:Y:S05]  /*c240*/  @!P0 BRA `(.L_x_338) ;  /* 0x0000000000048947 */ /* 0x000fea0003800000 */
[----:B------:R-:W-:Y:S01]  /*c250*/  BPT.TRAP 0x1 ;  /* 0x000000040000795c */ /* 0x000fe20000300000 */
.L_x_338:
[----:B---3--:R-:W3:Y:S01]  /*c260*/  LDL R2, [R1] ;  /* 0x0000000001027983 */ /* 0x008ee20000100800 */
[----:B-12---:R-:W-:Y:S01]  /*c270*/  MOV R6, 0x400 ;  /* 0x0000040000067802 */ /* 0x006fe20000000f00 */
[----:B------:R-:W1:Y:S01]  /*c280*/  S2R R10, SR_CgaCtaId ;  /* 0x00000000000a7919 */ /* 0x000e620000008800 */
[----:B------:R-:W-:Y:S01]  /*c290*/  R2UR UR9, R3 ;  /* 0x00000000030972ca */ /* 0x000fe200000e0000 */
[----:B------:R-:W-:Y:S01]  /*c2a0*/  UIADD3 UR4, UP0, UR40, 0x470, URZ ;  /* 0x0000047028047890 */ /* 0x000fe2000ff1e03f */
[----:B------:R-:W-:Y:S02]  /*c2b0*/  R2UR UR11, R8 ;  /* 0x00000000080b72ca */ /* 0x000fe400000e0000 */
[----:B------:R-:W-:Y:S02]  /*c2c0*/  R2UR UR12, R4 ;  /* 0x00000000040c72ca */ /* 0x000fe400000e0000 */
[----:B------:R-:W-:Y:S01]  /*c2d0*/  R2UR UR13, R7 ;  /* 0x00000000070d72ca */ /* 0x000fe200000e0000 */
[----:B------:R-:W-:Y:S01]  /*c2e0*/  UIADD3.X UR5, URZ, UR41, URZ, UP0, !UPT ;  /* 0x000000293f057290 */ /* 0x000fe200087fe43f */
[----:B-1----:R-:W-:-:S05]  /*c2f0*/  LEA R6, R10, R6, 0x18 ;  /* 0x000000060a067211 */ /* 0x002fca00078ec0ff */
        /* <DEDUP_REMOVED lines=9> */
[----:B---3--:R-:W-:-:S05]  /*c390*/  IMAD R2, R2, 0x10000, R6 ;  /* 0x0001000002027824 */ /* 0x008fca00078e0206 */
        /* <DEDUP_REMOVED lines=9> */
[----:B------:R1:W-:Y:S01]  /*c430*/  UTMALDG.4D [UR8], [UR4], desc[UR6] ;  /* 0x00000608040075b4 */ /* 0x0003e20008019000 */
[----:B------:R-:W-:Y:S01]  /*c440*/  UIADD3 UR16, UR14, 0xa400, URZ ;  /* 0x0000a4000e107890 */ /* 0x000fe2000fffe03f */
[----:B-1----:R-:W-:Y:S01]  /*c450*/  UMOV UR8, UR17 ;  /* 0x0000001100087c82 */ /* 0x002fe20008000000 */
[----:B------:R-:W-:Y:S02]  /*c460*/  UMOV UR10, UR18 ;  /* 0x00000012000a7c82 */ /* 0x000fe40008000000 */
[----:B------:R1:W-:Y:S01]  /*c470*/  UTMALDG.4D [UR8], [UR4], desc[UR6] ;  /* 0x00000608040075b4 */ /* 0x0003e20008019000 */
[----:B------:R-:W-:Y:S01]  /*c480*/  UIADD3 UR17, UR14, 0xc400, URZ ;  /* 0x0000c4000e117890 */ /* 0x000fe2000fffe03f */
[----:B-1----:R-:W-:Y:S01]  /*c490*/  UMOV UR8, UR19 ;  /* 0x0000001300087c82 */ /* 0x002fe20008000000 */
[----:B------:R-:W-:-:S02]  /*c4a0*/  UMOV UR10, UR20 ;  /* 0x00000014000a7c82 */ /* 0x000fc40008000000 */
[----:B------:R1:W-:Y:S02]  /*c4b0*/  UTMALDG.4D [UR8], [UR4], desc[UR6] ;  /* 0x00000608040075b4 */ /* 0x0003e40008019000 */
[----:B-1----:R-:W-:Y:S01]  /*c4c0*/  UMOV UR8, UR15 ;  /* 0x0000000f00087c82 */ /* 0x002fe20008000000 */
[----:B------:R-:W-:Y:S01]  /*c4d0*/  UMOV UR10, UR21 ;  /* 0x00000015000a7c82 */ /* 0x000fe20008000000 */
[----:B------:R-:W-:Y:S01]  /*c4e0*/  UIADD3 UR15, UR14, 0xe400, URZ ;  /* 0x0000e4000e0f7890 */ /* 0x000fe2000fffe03f */
[----:B------:R1:W-:Y:S02]  /*c4f0*/  UTMALDG.4D [UR8], [UR4], desc[UR6] ;  /* 0x00000608040075b4 */ /* 0x0003e40008019000 */
[----:B------:R-:W-:Y:S01]  /*c500*/  UMOV UR14, 0x180 ;  /* 0x00000180000e7882 */ /* 0x000fe20000000000 */
[----:B-1----:R-:W-:Y:S01]  /*c510*/  UMOV UR8, UR16 ;  /* 0x0000001000087c82 */ /* 0x002fe20008000000 */
[----:B------:R-:W-:Y:S02]  /*c520*/  UMOV UR10, UR22 ;  /* 0x00000016000a7c82 */ /* 0x000fe40008000000 */
[----:B------:R1:W-:Y:S02]  /*c530*/  UTMALDG.4D [UR8], [UR4], desc[UR6] ;  /* 0x00000608040075b4 */ /* 0x0003e40008019000 */
[----:B-1----:R-:W-:Y:S01]  /*c540*/  UMOV UR8, UR17 ;  /* 0x0000001100087c82 */ /* 0x002fe20008000000 */
[----:B------:R-:W-:Y:S01]  /*c550*/  UMOV UR10, UR14 ;  /* 0x0000000e000a7c82 */ /* 0x000fe20008000000 */
[----:B------:R-:W-:Y:S01]  /*c560*/  UMOV UR14, 0x1c0 ;  /* 0x000001c0000e7882 */ /* 0x000fe20000000000 */
[----:B------:R1:W-:Y:S02]  /*c570*/  UTMALDG.4D [UR8], [UR4], desc[UR6] ;  /* 0x00000608040075b4 */ /* 0x0003e40008019000 */
[----:B-1----:R-:W-:Y:S01]  /*c580*/  UMOV UR8, UR15 ;  /* 0x0000000f00087c82 */ /* 0x002fe20008000000 */
[----:B------:R-:W-:-:S02]  /*c590*/  UMOV UR10, UR14 ;  /* 0x0000000e000a7c82 */ /* 0x000fc40008000000 */
[----:B------:R1:W-:Y:S02]  /*c5a0*/  UTMALDG.4D [UR8], [UR4], desc[UR6] ;  /* 0x00000608040075b4 */ /* 0x0003e40008019000 */
[----:B-1----:R-:W-:Y:S01]  /*c5b0*/  NOP ;  /* 0x0000000000007918 */ /* 0x002fe20000000000 */
.L_x_333:
[----:B------:R-:W-:Y:S05]  /*c5c0*/  BSYNC B2 ;  /* 0x0000000000027941 */ /* 0x000fea0003800000 */
.L_x_332:
[----:B------:R-:W2:Y:S02]  /*c5d0*/  LDL.LU R2, [R1+0x14] ;  /* 0x0000140001027983 */ /* 0x000ea40000300800 */
[----:B--2---:R-:W-:-:S07]  /*c5e0*/  VIADD R8, R2, 0xfffffffd ;  /* 0xfffffffd02087836 */ /* 0x004fce0000000000 */
.L_x_331:
[----:B------:R-:W-:Y:S05]  /*c5f0*/  BSYNC B1 ;  /* 0x0000000000017941 */ /* 0x000fea0003800000 */
.L_x_330:
[----:B------:R-:W-:-:S04]  /*c600*/  IADD3 R2, -R11, RZ, RZ ;  /* 0x000000ff0b027210 */ /* 0x000fc80007ffe1ff */
[----:B------:R-:W-:-:S13]  /*c610*/  ISETP.NE.AND P0, PT, R9, R2, PT ;  /* 0x000000020900720c */ /* 0x000fda0003f05270 */
[----:B------:R-:W-:Y:S05]  /*c620*/  @!P0 BRA `(.L_x_329) ;  /* 0x00000010003c8947 */ /* 0x000fea0003800000 */
.L_x_353:
[----:B------:R-:W2:Y:S04]  /*c630*/  LDL.LU R3, [R1] ;  /* 0x0000000001037983 */ /* 0x000ea80000300800 */
[----:B------:R-:W3:Y:S01]  /*c640*/  LDL.LU R2, [R1+0x4] ;  /* 0x0000040001027983 */ /* 0x000ee20000300800 */
[----:B------:R-:W-:Y:S05]  /*c650*/  YIELD ;  /* 0x0000000000007946 */ /* 0x000fea0003800000 */
[----:B------:R-:W-:Y:S01]  /*c660*/  BSSY B1, `(.L_x_339) ;  /* 0x0000081000017945 */ /* 0x000fe20003800000 */
[----:B--2---:R-:W-:-:S05]  /*c670*/  VIADD R9, R3, 0x1 ;  /* 0x0000000103097836 */ /* 0x004fca0000000000 */
[----:B------:R-:W-:-:S04]  /*c680*/  ISETP.NE.AND P0, PT, R9, 0x2, PT ;  /* 0x000000020900780c */ /* 0x000fc80003f05270 */
[----:B------:R-:W-:Y:S02]  /*c690*/  SEL R10, RZ, 0x1, P0 ;  /* 0x00000001ff0a7807 */ /* 0x000fe40000000000 */
[----:B------:R-:W-:Y:S02]  /*c6a0*/  SEL R9, R9, RZ, P0 ;  /* 0x000000ff09097207 */ /* 0x000fe40000000000 */
[----:B---3--:R-:W-:Y:S01]  /*c6b0*/  LOP3.LUT R10, R2, R10, RZ, 0x3c, !PT ;  /* 0x0000000a020a7212 */ /* 0x008fe200078e3cff */
[----:B-1----:R-:W-:Y:S06]  /*c6c0*/  @!P6 BRA `(.L_x_340) ;  /* 0x0000000400e8e947 */ /* 0x002fec0003800000 */
[----:B------:R-:W-:Y:S01]  /*c6d0*/  ULDC.64 UR4, c[0x0][0x3f8] ;  /* 0x0000fe0000047ab9 */ /* 0x000fe20000000a00 */
[----:B------:R-:W-:Y:S01]  /*c6e0*/  IMAD.MOV.U32 R11, RZ, RZ, R8 ;  /* 0x000000ffff0b7224 */ /* 0x000fe200078e0008 */
[----:B------:R-:W-:-:S04]  /*c6f0*/  ISETP.NE.U32.AND P0, PT, RZ, UR4, PT ;  /* 0x00000004ff007c0c */ /* 0x000fc8000bf05070 */
[----:B------:R-:W-:-:S13]  /*c700*/  ISETP.NE.AND.EX P0, PT, RZ, UR5, PT, P0 ;  /* 0x00000005ff007c0c */ /* 0x000fda000bf05300 */
[----:B------:R-:W-:Y:S05]  /*c710*/  @!P0 BRA `(.L_x_341) ;  /* 0x0000000000448947 */ /* 0x000fea0003800000 */
[----:B------:R-:W1:Y:S01]  /*c720*/  LDC R7, c[0x0][0x41c] ;  /* 0x00010700ff077b82 */ /* 0x000e620000000800 */
[----:B------:R-:W-:Y:S01]  /*c730*/  ULDC.64 UR6, c[0x0][0x408] ;  /* 0x0001020000067ab9 */ /* 0x000fe20000000a00 */
[----:B-1----:R-:W-:-:S13]  /*c740*/  ISETP.NE.AND P0, PT, R7, 0x1, PT ;  /* 0x000000010700780c */ /* 0x002fda0003f05270 */
[----:B------:R-:W1:Y:S02]  /*c750*/  @P0 LDC.64 R2, c[0x0][0x420] ;  /* 0x00010800ff020b82 */ /* 0x000e640000000a00 */
[----:B-1----:R-:W-:-:S04]  /*c760*/  @P0 IMAD.HI.U32 R6, R8, R2, RZ ;  /* 0x0000000208060227 */ /* 0x002fc800078e00ff */
[----:B------:R-:W-:Y:S01]  /*c770*/  IMAD.MOV.U32 R2, RZ, RZ, R8 ;  /* 0x000000ffff027224 */ /* 0x000fe200078e0008 */
[----:B------:R-:W-:-:S04]  /*c780*/  @P0 SHF.R.U32.HI R2, RZ, R3, R6 ;  /* 0x00000003ff020219 */ /* 0x000fc80000011606 */
[----:B------:R-:W-:Y:S02]  /*c790*/  IADD3 R11, -R2, RZ, RZ ;  /* 0x000000ff020b7210 */ /* 0x000fe40007ffe1ff */
[----:B------:R-:W-:-:S03]  /*c7a0*/  SHF.R.S32.HI R3, RZ, 0x1f, R2 ;  /* 0x0000001fff037819 */ /* 0x000fc60000011402 */
[----:B------:R-:W-:Y:S02]  /*c7b0*/  IMAD R11, R7, R11, R8 ;  /* 0x0000000b070b7224 */ /* 0x000fe400078e0208 */
[----:B------:R-:W-:Y:S02]  /*c7c0*/  IMAD R7, R5, UR6, RZ ;  /* 0x0000000605077c24 */ /* 0x000fe4000f8e02ff */
[----:B------:R-:W-:-:S04]  /*c7d0*/  IMAD.WIDE.U32 R2, R0, UR6, R2 ;  /* 0x0000000600027c25 */ /* 0x000fc8000f8e0002 */
[----:B------:R-:W-:Y:S01]  /*c7e0*/  IMAD R7, R0, UR7, R7 ;  /* 0x0000000700077c24 */ /* 0x000fe2000f8e0207 */
[----:B------:R-:W-:-:S03]  /*c7f0*/  LEA R6, P0, R2, UR4, 0x2 ;  /* 0x0000000402067c11 */ /* 0x000fc6000f8010ff */
[----:B------:R-:W-:-:S05]  /*c800*/  IMAD.IADD R7, R7, 0x1, R3 ;  /* 0x0000000107077824 */ /* 0x000fca00078e0203 */
[----:B------:R-:W-:-:S06]  /*c810*/  LEA.HI.X R7, R2, UR5, R7, 0x2, P0 ;  /* 0x0000000502077c11 */ /* 0x000fcc00080f1407 */
[----:B------:R1:W5:Y:S02]  /*c820*/  LDG.E R7, desc[UR38][R6.64] ;  /* 0x0000002606077981 */ /* 0x000364000c1e1900 */
.L_x_341:
[----:B------:R-:W2:Y:S01]  /*c830*/  S2R R3, SR_CgaCtaId ;  /* 0x0000000000037919 */ /* 0x000ea20000008800 */
[----:B------:R-:W-:-:S04]  /*c840*/  MOV R2, 0x400 ;  /* 0x0000040000027802 */ /* 0x000fc80000000f00 */
[----:B--2---:R-:W-:Y:S02]  /*c850*/  LEA R2, R3, R2, 0x18 ;  /* 0x0000000203027211 */ /* 0x004fe400078ec0ff */
[----:B------:R-:W-:-:S03]  /*c860*/  SHF.L.U32 R3, R10, 0x1f, RZ ;  /* 0x0000001f0a037819 */ /* 0x000fc600000006ff */
[----:B------:R-:W-:-:S04]  /*c870*/  IMAD R2, R9, 0x8, R2 ;  /* 0x0000000809027824 */ /* 0x000fc800078e0202 */
[----:B------:R-:W2:Y:S02]  /*c880*/  SYNCS.PHASECHK.TRANS64.TRYWAIT P0, [R2+URZ+0x28c40], R3 ;  /* 0x028c4003020075a7 */ /* 0x000ea4000800017f */
[----:B--2---:R-:W-:Y:S05]  /*c890*/  @!P0 BRA `(.L_x_342) ;  /* 0x0000002000dc8947 */ /* 0x004fea0003800000 */
.L_x_396:
[----:B-1----:R-:W1:Y:S02]  /*c8a0*/  S2R R6, SR_TID.X ;  /* 0x0000000000067919 */ /* 0x002e640000002100 */
[----:B-1----:R-:W-:-:S04]  /*c8b0*/  LOP3.LUT R6, R6, 0x7f, RZ, 0xc0, !PT ;  /* 0x0000007f06067812 */ /* 0x002fc800078ec0ff */
[----:B------:R-:W-:-:S13]  /*c8c0*/  ISETP.NE.AND P0, PT, R6, RZ, PT ;  /* 0x000000ff0600720c */ /* 0x000fda0003f05270 */
[----:B------:R-:W-:Y:S05]  /*c8d0*/  @P0 BRA `(.L_x_343) ;  /* 0x00000000001c0947 */ /* 0x000fea0003800000 */
[----:B------:R-:W1:Y:S01]  /*c8e0*/  S2R R6, SR_TID.X ;  /* 0x0000000000067919 */ /* 0x000e620000002100 */
[----:B------:R-:W-:-:S04]  /*c8f0*/  IMAD.MOV.U32 R13, RZ, RZ, 0x2000 ;  /* 0x00002000ff0d7424 */ /* 0x000fc800078e00ff */
[----:B------:R3:W-:Y:S01]  /*c900*/  SYNCS.ARRIVE.TRANS64 RZ, [R2+URZ+0x28c30], R13 ;  /* 0x028c300d02ff79a7 */ /* 0x0007e2000800003f */
[----:B-1----:R-:W-:-:S04]  /*c910*/  LOP3.LUT R6, R6, 0x1f, RZ, 0xc0, !PT ;  /* 0x0000001f06067812 */ /* 0x002fc800078ec0ff */
[----:B------:R-:W-:-:S13]  /*c920*/  ISETP.NE.AND P1, PT, R6, RZ, PT ;  /* 0x000000ff0600720c */ /* 0x000fda0003f25270 */
[----:B---3--:R-:W-:Y:S05]  /*c930*/  @!P1 BRA `(.L_x_343) ;  /* 0x0000000000049947 */ /* 0x008fea0003800000 */
[----:B------:R-:W-:Y:S01]  /*c940*/  BPT.TRAP 0x1 ;  /* 0x000000040000795c */ /* 0x000fe20000300000 */
.L_x_343:
[----:B------:R-:W3:Y:S01]  /*c950*/  LDL R12, [R1+0x8] ;  /* 0x00000800010c7983 */ /* 0x000ee20000100800 */
[----:B------:R-:W-:Y:S01]  /*c960*/  MOV R6, 0x400 ;  /* 0x0000040000067802 */ /* 0x000fe20000000f00 */
[----:B------:R-:W1:Y:S01]  /*c970*/  S2R R13, SR_CgaCtaId ;  /* 0x00000000000d7919 */ /* 0x000e620000008800 */
[----:B------:R-:W-:Y:S01]  /*c980*/  R2UR UR9, R2 ;  /* 0x00000000020972ca */ /* 0x000fe200000e0000 */
[----:B------:R-:W-:Y:S01]  /*c990*/  UIADD3 UR4, UP0, UR40, 0x370, URZ ;  /* 0x0000037028047890 */ /* 0x000fe2000ff1e03f */
[----:B------:R-:W-:Y:S02]  /*c9a0*/  R2UR UR12, R4 ;  /* 0x00000000040c72ca */ /* 0x000fe400000e0000 */
[----:B-----5:R-:W-:Y:S01]  /*c9b0*/  R2UR UR13, R7 ;  /* 0x00000000070d72ca */ /* 0x020fe200000e0000 */
[----:B------:R-:W-:Y:S01]  /*c9c0*/  UIADD3.X UR5, URZ, UR41, URZ, UP0, !UPT ;  /* 0x000000293f057290 */ /* 0x000fe200087fe43f */
[----:B-1----:R-:W-:-:S04]  /*c9d0*/  LEA R6, R13, R6, 0x18 ;  /* 0x000000060d067211 */ /* 0x002fc800078ec0ff */
[----:B------:R-:W-:-:S04]  /*c9e0*/  LEA R6, R9, R6, 0xd ;  /* 0x0000000609067211 */ /* 0x000fc800078e68ff */
[----:B------:R-:W-:Y:S01]  /*c9f0*/  R2UR UR8, R6 ;  /* 0x00000000060872ca */ /* 0x000fe200000e0000 */
[----:B------:R-:W-:Y:S01]  /*ca00*/  UIADD3 UR9, UR9, 0x28c30, URZ ;  /* 0x00028c3009097890 */ /* 0x000fe2000fffe03f */
[----:B------:R-:W-:Y:S01]  /*ca10*/  UMOV UR6, 0x0 ;  /* 0x0000000000067882 */ /* 0x000fe20000000000 */
[----:B------:R-:W-:Y:S01]  /*ca20*/  UMOV UR7, 0x14f00000 ;  /* 0x14f0000000077882 */ /* 0x000fe20000000000 */
[----:B------:R-:W-:-:S09]  /*ca30*/  UMOV UR10, URZ ;  /* 0x0000003f000a7c82 */ /* 0x000fd20008000000 */
[----:B------:R-:W-:Y:S01]  /*ca40*/  UIADD3 UR8, UR8, 0x22400, URZ ;  /* 0x0002240008087890 */ /* 0x000fe2000fffe03f */
[----:B---3--:R-:W-:-:S05]  /*ca50*/  IMAD R6, R11, 0x40, R12 ;  /* 0x000000400b067824 */ /* 0x008fca00078e020c */
[----:B------:R-:W-:-:S13]  /*ca60*/  R2UR UR11, R6 ;  /* 0x00000000060b72ca */ /* 0x000fda00000e0000 */
[----:B------:R1:W-:Y:S01]  /*ca70*/  UTMALDG.4D [UR8], [UR4], desc[UR6] ;  /* 0x00000608040075b4 */ /* 0x0003e20008019000 */
[----:B------:R-:W3:Y:S02]  /*ca80*/  SYNCS.PHASECHK.TRANS64.TRYWAIT P1, [R2+URZ+0x28c60], R3 ;  /* 0x028c6003020075a7 */ /* 0x000ee4000802017f */
[----:B-1-3--:R-:W-:Y:S05]  /*ca90*/  @!P1 BRA `(.L_x_344) ;  /* 0x0000002000709947 */ /* 0x00afea0003800000 */
.L_x_397:
        /* <DEDUP_REMOVED lines=8> */
.L_x_345:
        /* <DEDUP_REMOVED lines=53> */
.L_x_340:
[----:B------:R-:W-:Y:S05]  /*ce70*/  BSYNC B1 ;  /* 0x0000000000017941 */ /* 0x000fea0003800000 */
.L_x_339:
[----:B------:R-:W-:Y:S01]  /*ce80*/  IADD3 R9, R9, 0x1, RZ ;  /* 0x0000000109097810 */ /* 0x000fe20007ffe0ff */
[----:B------:R-:W-:Y:S03]  /*ce90*/  BSSY B1, `(.L_x_346) ;  /* 0x0000084000017945 */ /* 0x000fe60003800000 */
[----:B------:R-:W-:-:S04]  /*cea0*/  ISETP.NE.AND P0, PT, R9, 0x2, PT ;  /* 0x000000020900780c */ /* 0x000fc80003f05270 */
[----:B------:R-:W-:Y:S02]  /*ceb0*/  SEL R3, RZ, 0x1, P0 ;  /* 0x00000001ff037807 */ /* 0x000fe40000000000 */
[----:B------:R-:W-:Y:S02]  /*cec0*/  SEL R12, R9, RZ, P0 ;  /* 0x000000ff090c7207 */ /* 0x000fe40000000000 */
[----:B------:R-:W-:-:S05]  /*ced0*/  LOP3.LUT R11, R10, R3, RZ, 0x3c, !PT ;  /* 0x000000030a0b7212 */ /* 0x000fca00078e3cff */
[----:B------:R1:W-:Y:S04]  /*cee0*/  STL [R1+0x4], R11 ;  /* 0x0000040b01007387 */ /* 0x0003e80000100800 */
[----:B------:R1:W-:Y:S01]  /*cef0*/  STL [R1], R12 ;  /* 0x0000000c01007387 */ /* 0x0003e20000100800 */
[----:B------:R-:W-:Y:S05]  /*cf00*/  @!P6 BRA `(.L_x_347) ;  /* 0x0000000400f0e947 */ /* 0x000fea0003800000 */
[----:B------:R-:W-:Y:S01]  /*cf10*/  ULDC.64 UR4, c[0x0][0x3f8] ;  /* 0x0000fe0000047ab9 */ /* 0x000fe20000000a00 */
[----:B------:R-:W-:Y:S01]  /*cf20*/  VIADD R9, R8, 0xffffffff ;  /* 0xffffffff08097836 */ /* 0x000fe20000000000 */
[----:B------:R-:W-:-:S04]  /*cf30*/  ISETP.NE.U32.AND P0, PT, RZ, UR4, PT ;  /* 0x00000004ff007c0c */ /* 0x000fc8000bf05070 */
[----:B------:R-:W-:-:S13]  /*cf40*/  ISETP.NE.AND.EX P0, PT, RZ, UR5, PT, P0 ;  /* 0x00000005ff007c0c */ /* 0x000fda000bf05300 */
[----:B------:R-:W-:Y:S05]  /*cf50*/  @!P0 BRA `(.L_x_348) ;  /* 0x0000000000448947 */ /* 0x000fea0003800000 */
[----:B------:R-:W2:Y:S01]  /*cf60*/  LDC R6, c[0x0][0x41c] ;  /* 0x00010700ff067b82 */ /* 0x000ea20000000800 */
[----:B------:R-:W-:Y:S02]  /*cf70*/  ULDC.64 UR6, c[0x0][0x408] ;  /* 0x0001020000067ab9 */ /* 0x000fe40000000a00 */
[----:B------:R-:W-:-:S04]  /*cf80*/  IMAD R7, R5, UR6, RZ ;  /* 0x0000000605077c24 */ /* 0x000fc8000f8e02ff */
[----:B------:R-:W-:Y:S01]  /*cf90*/  IMAD R7, R0, UR7, R7 ;  /* 0x0000000700077c24 */ /* 0x000fe2000f8e0207 */
[----:B--2---:R-:W-:-:S13]  /*cfa0*/  ISETP.NE.AND P0, PT, R6, 0x1, PT ;  /* 0x000000010600780c */ /* 0x004fda0003f05270 */
[----:B------:R-:W2:Y:S02]  /*cfb0*/  @P0 LDC.64 R2, c[0x0][0x420] ;  /* 0x00010800ff020b82 */ /* 0x000ea40000000a00 */
[----:B--2---:R-:W-:-:S04]  /*cfc0*/  @P0 IMAD.HI.U32 R10, R9, R2, RZ ;  /* 0x00000002090a0227 */ /* 0x004fc800078e00ff */
[----:B------:R-:W-:Y:S01]  /*cfd0*/  IMAD.MOV.U32 R2, RZ, RZ, R9 ;  /* 0x000000ffff027224 */ /* 0x000fe200078e0009 */
[----:B------:R-:W-:-:S05]  /*cfe0*/  @P0 SHF.R.U32.HI R2, RZ, R3, R10 ;  /* 0x00000003ff020219 */ /* 0x000fca000001160a */
[----:B------:R-:W-:-:S04]  /*cff0*/  IMAD.MOV R3, RZ, RZ, -R2 ;  /* 0x000000ffff037224 */ /* 0x000fc800078e0a02 */
[----:B------:R-:W-:Y:S01]  /*d000*/  IMAD R9, R6, R3, R9 ;  /* 0x0000000306097224 */ /* 0x000fe200078e0209 */
[----:B------:R-:W-:-:S03]  /*d010*/  SHF.R.S32.HI R3, RZ, 0x1f, R2 ;  /* 0x0000001fff037819 */ /* 0x000fc60000011402 */
[----:B------:R-:W-:-:S05]  /*d020*/  IMAD.WIDE.U32 R2, R0, UR6, R2 ;  /* 0x0000000600027c25 */ /* 0x000fca000f8e0002 */
[----:B------:R-:W-:Y:S02]  /*d030*/  IADD3 R7, R7, R3, RZ ;  /* 0x0000000307077210 */ /* 0x000fe40007ffe0ff */
[----:B------:R-:W-:-:S04]  /*d040*/  LEA R6, P0, R2, UR4, 0x2 ;  /* 0x0000000402067c11 */ /* 0x000fc8000f8010ff */
[----:B------:R-:W-:-:S06]  /*d050*/  LEA.HI.X R7, R2, UR5, R7, 0x2, P0 ;  /* 0x0000000502077c11 */ /* 0x000fcc00080f1407 */
[----:B------:R2:W5:Y:S03]  /*d060*/  LDG.E R7, desc[UR38][R6.64] ;  /* 0x0000002606077981 */ /* 0x000566000c1e1900 */
.L_x_348:
[----:B------:R-:W3:Y:S01]  /*d070*/  S2R R3, SR_CgaCtaId ;  /* 0x0000000000037919 */ /* 0x000ee20000008800 */
[----:B------:R-:W-:-:S04]  /*d080*/  MOV R2, 0x400 ;  /* 0x0000040000027802 */ /* 0x000fc80000000f00 */
[----:B---3--:R-:W-:Y:S02]  /*d090*/  LEA R2, R3, R2, 0x18 ;  /* 0x0000000203027211 */ /* 0x008fe400078ec0ff */
[----:B------:R-:W-:-:S03]  /*d0a0*/  SHF.L.U32 R3, R11, 0x1f, RZ ;  /* 0x0000001f0b037819 */ /* 0x000fc600000006ff */
[----:B------:R-:W-:-:S04]  /*d0b0*/  IMAD R2, R12, 0x8, R2 ;  /* 0x000000080c027824 */ /* 0x000fc800078e0202 */
[----:B------:R-:W3:Y:S02]  /*d0c0*/  SYNCS.PHASECHK.TRANS64.TRYWAIT P0, [R2+URZ+0x28c40], R3 ;  /* 0x028c4003020075a7 */ /* 0x000ee4000800017f */
[----:B---3--:R-:W-:Y:S05]  /*d0d0*/  @!P0 BRA `(.L_x_349) ;  /* 0x0000001800f48947 */ /* 0x008fea0003800000 */
.L_x_398:
[----:B--2---:R-:W2:Y:S02]  /*d0e0*/  S2R R6, SR_TID.X ;  /* 0x0000000000067919 */ /* 0x004ea40000002100 */
[----:B--2---:R-:W-:-:S04]  /*d0f0*/  LOP3.LUT R6, R6, 0x7f, RZ, 0xc0, !PT ;  /* 0x0000007f06067812 */ /* 0x004fc800078ec0ff */
[----:B------:R-:W-:-:S13]  /*d100*/  ISETP.NE.AND P0, PT, R6, RZ, PT ;  /* 0x000000ff0600720c */ /* 0x000fda0003f05270 */
[----:B------:R-:W-:Y:S05]  /*d110*/  @P0 BRA `(.L_x_350) ;  /* 0x00000000001c0947 */ /* 0x000fea0003800000 */
[----:B------:R-:W2:Y:S01]  /*d120*/  S2R R6, SR_TID.X ;  /* 0x0000000000067919 */ /* 0x000ea20000002100 */
[----:B-1----:R-:W-:-:S04]  /*d130*/  IMAD.MOV.U32 R11, RZ, RZ, 0x2000 ;  /* 0x00002000ff0b7424 */ /* 0x002fc800078e00ff */
[----:B------:R4:W-:Y:S01]  /*d140*/  SYNCS.ARRIVE.TRANS64 RZ, [R2+URZ+0x28c30], R11 ;  /* 0x028c300b02ff79a7 */ /* 0x0009e2000800003f */
[----:B--2---:R-:W-:-:S04]  /*d150*/  LOP3.LUT R6, R6, 0x1f, RZ, 0xc0, !PT ;  /* 0x0000001f06067812 */ /* 0x004fc800078ec0ff */
[----:B------:R-:W-:-:S13]  /*d160*/  ISETP.NE.AND P1, PT, R6, RZ, PT ;  /* 0x000000ff0600720c */ /* 0x000fda0003f25270 */
[----:B----4-:R-:W-:Y:S05]  /*d170*/  @!P1 BRA `(.L_x_350) ;  /* 0x0000000000049947 */ /* 0x010fea0003800000 */
[----:B------:R-:W-:Y:S01]  /*d180*/  BPT.TRAP 0x1 ;  /* 0x000000040000795c */ /* 0x000fe20000300000 */
.L_x_350:
[----:B------:R-:W2:Y:S01]  /*d190*/  LDL R6, [R1] ;  /* 0x0000000001067983 */ /* 0x000ea20000100800 */
[----:B-1----:R-:W-:-:S03]  /*d1a0*/  MOV R11, 0x400 ;  /* 0x00000400000b7802 */ /* 0x002fc60000000f00 */
[----:B------:R-:W4:Y:S01]  /*d1b0*/  LDL R10, [R1+0x8] ;  /* 0x00000800010a7983 */ /* 0x000f220000100800 */
[----:B------:R-:W1:Y:S01]  /*d1c0*/  S2R R12, SR_CgaCtaId ;  /* 0x00000000000c7919 */ /* 0x000e620000008800 */
[----:B------:R-:W-:Y:S01]  /*d1d0*/  R2UR UR9, R2 ;  /* 0x00000000020972ca */ /* 0x000fe200000e0000 */
[----:B------:R-:W-:Y:S01]  /*d1e0*/  UIADD3 UR4, UP0, UR40, 0x370, URZ ;  /* 0x0000037028047890 */ /* 0x000fe2000ff1e03f */
[----:B------:R-:W-:Y:S02]  /*d1f0*/  R2UR UR12, R4 ;  /* 0x00000000040c72ca */ /* 0x000fe400000e0000 */
[----:B-----5:R-:W-:Y:S01]  /*d200*/  R2UR UR13, R7 ;  /* 0x00000000070d72ca */ /* 0x020fe200000e0000 */
[----:B------:R-:W-:Y:S01]  /*d210*/  UIADD3.X UR5, URZ, UR41, URZ, UP0, !UPT ;  /* 0x000000293f057290 */ /* 0x000fe200087fe43f */
[----:B-1----:R-:W-:-:S07]  /*d220*/  LEA R11, R12, R11, 0x18 ;  /* 0x0000000b0c0b7211 */ /* 0x002fce00078ec0ff */
[----:B------:R-:W-:Y:S01]  /*d230*/  UIADD3 UR9, UR9, 0x28c30, URZ ;  /* 0x00028c3009097890 */ /* 0x000fe2000fffe03f */
[----:B------:R-:W-:Y:S01]  /*d240*/  UMOV UR6, 0x0 ;  /* 0x0000000000067882 */ /* 0x000fe20000000000 */
[----:B------:R-:W-:Y:S01]  /*d250*/  UMOV UR7, 0x14f00000 ;  /* 0x14f0000000077882 */ /* 0x000fe20000000000 */
[----:B------:R-:W-:Y:S01]  /*d260*/  UMOV UR10, URZ ;  /* 0x0000003f000a7c82 */ /* 0x000fe20008000000 */
[----:B--2---:R-:W-:-:S05]  /*d270*/  IMAD R6, R6, 0x2000, R11 ;  /* 0x0000200006067824 */ /* 0x004fca00078e020b */
[----:B------:R-:W-:Y:S02]  /*d280*/  R2UR UR8, R6 ;  /* 0x00000000060872ca */ /* 0x000fe400000e0000 */
[----:B----4-:R-:W-:-:S04]  /*d290*/  LEA R9, R9, R10, 0x6 ;  /* 0x0000000a09097211 */ /* 0x010fc800078e30ff */
[----:B------:R-:W-:-:S07]  /*d2a0*/  R2UR UR11, R9 ;  /* 0x00000000090b72ca */ /* 0x000fce00000e0000 */
[----:B------:R-:W-:-:S09]  /*d2b0*/  UIADD3 UR8, UR8, 0x22400, URZ ;  /* 0x0002240008087890 */ /* 0x000fd2000fffe03f */
[----:B------:R1:W-:Y:S01]  /*d2c0*/  UTMALDG.4D [UR8], [UR4], desc[UR6] ;  /* 0x00000608040075b4 */ /* 0x0003e20008019000 */
[----:B------:R-:W2:Y:S02]  /*d2d0*/  SYNCS.PHASECHK.TRANS64.TRYWAIT P1, [R2+URZ+0x28c60], R3 ;  /* 0x028c6003020075a7 */ /* 0x000ea4000802017f */
[----:B-12---:R-:W-:Y:S05]  /*d2e0*/  @!P1 BRA `(.L_x_351) ;  /* 0x0000001800849947 */ /* 0x006fea0003800000 */
.L_x_399:
[----:B------:R-:W-:Y:S05]  /*d2f0*/  @P0 BRA `(.L_x_352) ;  /* 0x00000000001c0947 */ /* 0x000fea0003800000 */
[----:B------:R-:W2:Y:S01]  /*d300*/  S2R R6, SR_TID.X ;  /* 0x0000000000067919 */ /* 0x000ea20000002100 */
[----:B-1-3--:R-:W-:-:S04]  /*d310*/  IMAD.MOV.U32 R3, RZ, RZ, 0x10000 ;  /* 0x00010000ff037424 */ /* 0x00afc800078e00ff */
[----:B------:R4:W-:Y:S01]  /*d320*/  SYNCS.ARRIVE.TRANS64 RZ, [R2+URZ+0x28c50], R3 ;  /* 0x028c500302ff79a7 */ /* 0x0009e2000800003f */
[----:B--2---:R-:W-:-:S04]  /*d330*/  LOP3.LUT R6, R6, 0x1f, RZ, 0xc0, !PT ;  /* 0x0000001f06067812 */ /* 0x004fc800078ec0ff */
[----:B------:R-:W-:-:S13]  /*d340*/  ISETP.NE.AND P1, PT, R6, RZ, PT ;  /* 0x000000ff0600720c */ /* 0x000fda0003f25270 */
[----:B----4-:R-:W-:Y:S05]  /*d350*/  @!P1 BRA `(.L_x_352) ;  /* 0x0000000000049947 */ /* 0x010fea0003800000 */
[----:B------:R-:W-:Y:S01]  /*d360*/  BPT.TRAP 0x1 ;  /* 0x000000040000795c */ /* 0x000fe20000300000 */
.L_x_352:
[----:B-1-3--:R-:W2:Y:S01]  /*d370*/  LDL R3, [R1] ;  /* 0x0000000001037983 */ /* 0x00aea20000100800 */
[----:B------:R-:W-:Y:S01]  /*d380*/  MOV R6, 0x400 ;  /* 0x0000040000067802 */ /* 0x000fe20000000f00 */
        /* <DEDUP_REMOVED lines=17> */
[----:B--2---:R-:W-:-:S05]  /*d4a0*/  IMAD R2, R3, 0x10000, R6 ;  /* 0x0001000003027824 */ /* 0x004fca00078e0206 */
        /* <DEDUP_REMOVED lines=33> */
[----:B--2---:R-:W-:Y:S01]  /*d6c0*/  NOP ;  /* 0x0000000000007918 */ /* 0x004fe20000000000 */
.L_x_347:
[----:B------:R-:W-:Y:S05]  /*d6d0*/  BSYNC B1 ;  /* 0x0000000000017941 */ /* 0x000fea0003800000 */
.L_x_346:
[C---:B------:R-:W-:Y:S01]  /*d6e0*/  ISETP.GT.AND P0, PT, R8.reuse, 0x1, PT ;  /* 0x000000010800780c */ /* 0x040fe20003f04270 */
[----:B------:R-:W-:-:S05]  /*d6f0*/  VIADD R2, R8, 0xfffffffe ;  /* 0xfffffffe08027836 */ /* 0x000fca0000000000 */
[----:B------:R-:W-:-:S07]  /*d700*/  MOV R8, R2 ;  /* 0x0000000200087202 */ /* 0x000fce0000000f00 */
[----:B------:R-:W-:Y:S05]  /*d710*/  @P0 BRA `(.L_x_353) ;  /* 0xffffffec00c40947 */ /* 0x000fea000383ffff */
.L_x_329:
[----:B------:R-:W-:Y:S05]  /*d720*/  BSYNC B0 ;  /* 0x0000000000007941 */ /* 0x000fea0003800000 */
.L_x_328:
[----:B------:R-:W2:Y:S01]  /*d730*/  LDL.LU R3, [R1] ;  /* 0x0000000001037983 */ /* 0x000ea20000300800 */
[----:B------:R-:W-:Y:S01]  /*d740*/  BSSY B0, `(.L_x_354) ;  /* 0x0000016000007945 */ /* 0x000fe20003800000 */
[----:B------:R-:W3:Y:S02]  /*d750*/  S2R R2, SR_TID.X ;  /* 0x0000000000027919 */ /* 0x000ee40000002100 */
[----:B---3--:R-:W-:-:S04]  /*d760*/  LOP3.LUT R2, R2, 0x1f, RZ, 0xc0, !PT ;  /* 0x0000001f02027812 */ /* 0x008fc800078ec0ff */
[----:B------:R-:W-:Y:S01]  /*d770*/  ISETP.NE.AND P1, PT, R2, RZ, PT ;  /* 0x000000ff0200720c */ /* 0x000fe20003f25270 */
[----:B--2---:R-:W-:-:S05]  /*d780*/  VIADD R0, R3, 0x1 ;  /* 0x0000000103007836 */ /* 0x004fca0000000000 */
[----:B------:R-:W-:-:S04]  /*d790*/  ISETP.NE.AND P0, PT, R0, 0x2, PT ;  /* 0x000000020000780c */ /* 0x000fc80003f05270 */
[----:B------:R-:W-:Y:S02]  /*d7a0*/  SEL R2, R0, RZ, P0 ;  /* 0x000000ff00027207 */ /* 0x000fe40000000000 */
[----:B------:R-:W-:-:S03]  /*d7b0*/  SEL R0, RZ, 0x1, P0 ;  /* 0x00000001ff007807 */ /* 0x000fc60000000000 */
[----:B------:R2:W-:Y:S01]  /*d7c0*/  STL [R1], R2 ;  /* 0x0000000201007387 */ /* 0x0005e20000100800 */
[----:B------:R-:W-:Y:S05]  /*d7d0*/  @P1 BRA `(.L_x_355) ;  /* 0x0000000000301947 */ /* 0x000fea0003800000 */
[----:B------:R-:W3:Y:S01]  /*d7e0*/  S2R R7, SR_LANEID ;  /* 0x0000000000077919 */ /* 0x000ee20000000000 */
[----:B------:R-:W-:Y:S01]  /*d7f0*/  VOTEU.ANY UR4, UPT, PT ;  /* 0x0000000000047886 */ /* 0x000fe200038e0100 */
[----:B--2---:R-:W2:Y:S01]  /*d800*/  LDC.64 R2, c[0x0][0xc38] ;  /* 0x00030e00ff027b82 */ /* 0x004ea20000000a00 */
[----:B------:R-:W3:Y:S08]  /*d810*/  FLO.U32 R4, UR4 ;  /* 0x0000000400047d00 */ /* 0x000ef000080e0000 */
[----:B------:R-:W2:Y:S01]  /*d820*/  POPC R5, UR4 ;  /* 0x0000000400057d09 */ /* 0x000ea20008000000 */
[----:B---3--:R-:W-:-:S13]  /*d830*/  ISETP.EQ.U32.AND P0, PT, R4, R7, PT ;  /* 0x000000070400720c */ /* 0x008fda0003f02070 */
[----:B--2---:R-:W2:Y:S01]  /*d840*/  @P0 ATOMG.E.ADD.STRONG.GPU PT, R3, desc[UR38][R2.64], R5 ;  /* 0x00000005020309a8 */ /* 0x004ea200081ee1e6 */
[----:B------:R-:W3:Y:S02]  /*d850*/  S2R R6, SR_LTMASK ;  /* 0x0000000000067919 */ /* 0x000ee40000003900 */
[----:B---3--:R-:W-:-:S04]  /*d860*/  LOP3.LUT R6, R6, UR4, RZ, 0xc0, !PT ;  /* 0x0000000406067c12 */ /* 0x008fc8000f8ec0ff */
[----:B------:R-:W3:Y:S01]  /*d870*/  POPC R7, R6 ;  /* 0x0000000600077309 */ /* 0x000ee20000000000 */
[----:B--2---:R-:W3:Y:S02]  /*d880*/  SHFL.IDX PT, R4, R3, R4, 0x1f ;  /* 0x00001f0403047589 */ /* 0x004ee400000e0000 */
[----:B---3--:R-:W-:-:S07]  /*d890*/  IADD3 R16, R4, UR37, R7 ;  /* 0x0000002504107c10 */ /* 0x008fce000fffe007 */
.L_x_355:
[----:B------:R-:W-:Y:S05]  /*d8a0*/  BSYNC B0 ;  /* 0x0000000000007941 */ /* 0x000fea0003800000 */
.L_x_354:
[----:B--2---:R-:W2:Y:S02]  /*d8b0*/  LDL.LU R2, [R1+0x4] ;  /* 0x0000040001027983 */ /* 0x004ea40000300800 */
[----:B--2---:R-:W-:-:S05]  /*d8c0*/  LOP3.LUT R2, R2, R0, RZ, 0x3c, !PT ;  /* 0x0000000002027212 */ /* 0x004fca00078e3cff */
[----:B------:R2:W-:Y:S02]  /*d8d0*/  STL [R1+0x4], R2 ;  /* 0x0000040201007387 */ /* 0x0005e40000100800 */
.L_x_311:
[----:B------:R-:W-:Y:S05]  /*d8e0*/  BSYNC B6 ;  /* 0x0000000000067941 */ /* 0x000fea0003800000 */
.L_x_309:
[----:B------:R-:W-:-:S03]  /*d8f0*/  UMOV UR4, 0xffffffff ;  /* 0xffffffff00047882 */ /* 0x000fc60000000000 */
[----:B------:R-:W-:Y:S05]  /*d900*/  BRA.DIV UR4, `(.L_x_356) ;  /* 0x0000001604107947 */ /* 0x000fea000b800000 */
[----:B------:R3:W4:Y:S04]  /*d910*/  SHFL.IDX PT, R4, R16, RZ, 0x1f ;  /* 0x00001fff10047589 */ /* 0x00072800000e0000 */
[----:B------:R3:W0:Y:S02]  /*d920*/  SHFL.IDX PT, R5, R16, 0x1, 0x1f ;  /* 0x00201f0010057f89 */ /* 0x00062400000e0000 */
.L_x_403:
[----:B0-----:R-:W0:Y:S01]  /*d930*/  S2R R0, SR_TID.X ;  /* 0x0000000000007919 */ /* 0x001e220000002100 */
[----:B------:R-:W-:Y:S01]  /*d940*/  ULDC UR4, c[0x0][0xc14] ;  /* 0x0003050000047ab9 */ /* 0x000fe20000000800 */
[----:B------:R-:W-:Y:S01]  /*d950*/  BSSY B0, `(.L_x_357) ;  /* 0x000000b000007945 */ /* 0x000fe20003800000 */
[----:B------:R-:W-:Y:S02]  /*d960*/  MOV R3, RZ ;  /* 0x000000ff00037202 */ /* 0x000fe40000000f00 */
[----:B0-----:R-:W-:Y:S01]  /*d970*/  LOP3.LUT R8, R0, 0x1f, RZ, 0xc0, !PT ;  /* 0x0000001f00087812 */ /* 0x001fe200078ec0ff */
[----:B------:R-:W-:-:S03]  /*d980*/  IMAD.U32 R0, RZ, RZ, UR4 ;  /* 0x00000004ff007e24 */ /* 0x000fc6000f8e00ff */
[C---:B------:R-:W-:Y:S01]  /*d990*/  ISETP.NE.AND P0, PT, R8.reuse, 0x1f, PT ;  /* 0x0000001f0800780c */ /* 0x040fe20003f05270 */
[----:B------:R-:W-:-:S05]  /*d9a0*/  IMAD.IADD R7, R8, 0x1, R19 ;  /* 0x0000000108077824 */ /* 0x000fca00078e0213 */
[----:B------:R-:W-:-:S13]  /*d9b0*/  ISETP.GE.OR P0, PT, R7, R0, !P0 ;  /* 0x000000000700720c */ /* 0x000fda0004706670 */
[----:B------:R-:W-:Y:S05]  /*d9c0*/  @P0 BRA `(.L_x_358) ;  /* 0x00000000000c0947 */ /* 0x000fea0003800000 */
[----:B--2---:R-:W0:Y:S02]  /*d9d0*/  LDC.64 R2, c[0x0][0xc58] ;  /* 0x00031600ff027b82 */ /* 0x004e240000000a00 */
[----:B0-----:R-:W-:-:S06]  /*d9e0*/  IMAD.WIDE R2, R7, 0x4, R2 ;  /* 0x0000000407027825 */ /* 0x001fcc00078e0202 */
[----:B------:R0:W5:Y:S02]  /*d9f0*/  LDG.E R3, desc[UR38][R2.64] ;  /* 0x0000002602037981 */ /* 0x000164000c1e1900 */
.L_x_358:
[----:B------:R-:W-:Y:S05]  /*da00*/  BSYNC B0 ;  /* 0x0000000000007941 */ /* 0x000fea0003800000 */
.L_x_357:
[----:B------:R-:W-:-:S03]  /*da10*/  UMOV UR4, 0xffffffff ;  /* 0xffffffff00047882 */ /* 0x000fc60000000000 */
[----:B------:R-:W-:Y:S05]  /*da20*/  BRA.DIV UR4, `(.L_x_359) ;  /* 0x0000001604147947 */ /* 0x000fea000b800000 */
[----:B-----5:R-:W0:Y:S01]  /*da30*/  SHFL.UP PT, R14, R3, 0x1, RZ ;  /* 0x04200000030e7989 */ /* 0x020e2200000e00ff */
[C---:B------:R-:W-:Y:S02]  /*da40*/  ISETP.NE.AND P0, PT, R8.reuse, RZ, PT ;  /* 0x000000ff0800720c */ /* 0x040fe40003f05270 */
[----:B------:R-:W-:Y:S02]  /*da50*/  ISETP.GE.U32.AND P1, PT, R8, 0x2, PT ;  /* 0x000000020800780c */ /* 0x000fe40003f26070 */
[----:B0-----:R-:W-:Y:S02]  /*da60*/  SEL R14, R14, RZ, P0 ;  /* 0x000000ff0e0e7207 */ /* 0x001fe40000000000 */
[----:B------:R-:W-:-:S03]  /*da70*/  ISETP.GE.U32.AND P0, PT, R8, 0x4, PT ;  /* 0x000000040800780c */ /* 0x000fc60003f06070 */
[----:B------:R-:W-:-:S05]  /*da80*/  IMAD.IADD R13, R3, 0x1, R14 ;  /* 0x00000001030d7824 */ /* 0x000fca00078e020e */
[----:B------:R-:W2:Y:S02]  /*da90*/  SHFL.UP PT, R14, R13, 0x2, RZ ;  /* 0x044000000d0e7989 */ /* 0x000ea400000e00ff */
[----:B--2---:R-:W-:Y:S02]  /*daa0*/  SEL R2, R14, RZ, P1 ;  /* 0x000000ff0e027207 */ /* 0x004fe40000800000 */
[----:B------:R-:W-:-:S03]  /*dab0*/  ISETP.GE.U32.AND P1, PT, R8, 0x8, PT ;  /* 0x000000080800780c */ /* 0x000fc60003f26070 */
[----:B------:R-:W-:-:S05]  /*dac0*/  IMAD.IADD R2, R13, 0x1, R2 ;  /* 0x000000010d027824 */ /* 0x000fca00078e0202 */
[----:B------:R-:W0:Y:S02]  /*dad0*/  SHFL.UP PT, R14, R2, 0x4, RZ ;  /* 0x04800000020e7989 */ /* 0x000e2400000e00ff */
[----:B0-----:R-:W-:Y:S02]  /*dae0*/  SEL R7, R14, RZ, P0 ;  /* 0x000000ff0e077207 */ /* 0x001fe40000000000 */
[----:B------:R-:W-:-:S03]  /*daf0*/  ISETP.GE.U32.AND P0, PT, R8, 0x10, PT ;  /* 0x000000100800780c */ /* 0x000fc60003f06070 */
[----:B------:R-:W-:-:S05]  /*db00*/  IMAD.IADD R6, R2, 0x1, R7 ;  /* 0x0000000102067824 */ /* 0x000fca00078e0207 */
[----:B------:R-:W0:Y:S02]  /*db10*/  SHFL.UP PT, R14, R6, 0x8, RZ ;  /* 0x05000000060e7989 */ /* 0x000e2400000e00ff */
[----:B0-----:R-:W-:-:S04]  /*db20*/  SEL R7, R14, RZ, P1 ;  /* 0x000000ff0e077207 */ /* 0x001fc80000800000 */
[----:B------:R-:W-:-:S05]  /*db30*/  IADD3 R7, R6, R7, RZ ;  /* 0x0000000706077210 */ /* 0x000fca0007ffe0ff */
[----:B------:R-:W0:Y:S02]  /*db40*/  SHFL.UP PT, R14, R7, 0x10, RZ ;  /* 0x06000000070e7989 */ /* 0x000e2400000e00ff */
[----:B0-----:R-:W-:-:S05]  /*db50*/  SEL R14, R14, RZ, P0 ;  /* 0x000000ff0e0e7207 */ /* 0x001fca0000000000 */
[----:B------:R-:W-:-:S05]  /*db60*/  IMAD.IADD R2, R7, 0x1, R14 ;  /* 0x0000000107027824 */ /* 0x000fca00078e020e */
[----:B------:R0:W2:Y:S02]  /*db70*/  SHFL.IDX PT, R14, R2, 0x1f, 0x1f ;  /* 0x03e01f00020e7f89 */ /* 0x0000a400000e0000 */
.L_x_411:
[----:B------:R-:W-:Y:S02]  /*db80*/  ULDC UR4, c[0x0][0xc10] ;  /* 0x0003040000047ab9 */ /* 0x000fe40000000800 */
[----:B---3--:R-:W-:-:S04]  /*db90*/  IMAD.U32 R16, RZ, RZ, UR4 ;  /* 0x00000004ff107e24 */ /* 0x008fc8000f8e00ff */
[----:B--2---:R-:W-:-:S04]  /*dba0*/  IMAD R6, R14, R16, RZ ;  /* 0x000000100e067224 */ /* 0x004fc800078e02ff */
[----:B------:R-:W-:-:S05]  /*dbb0*/  IMAD.IADD R5, R5, 0x1, R6 ;  /* 0x0000000105057824 */ /* 0x000fca00078e0206 */
[----:B----4-:R-:W-:-:S13]  /*dbc0*/  ISETP.GT.AND P0, PT, R5, R4, PT ;  /* 0x000000040500720c */ /* 0x010fda0003f04270 */
[----:B------:R-:W-:Y:S05]  /*dbd0*/  @P0 BRA `(.L_x_360) ;  /* 0x0000000000b40947 */ /* 0x000fea0003800000 */
[----:B------:R-:W2:Y:S02]  /*dbe0*/  LDC R0, c[0x0][0xc14] ;  /* 0x00030500ff007b82 */ /* 0x000ea40000000800 */
.L_x_365:
[----:B------:R-:W-:-:S04]  /*dbf0*/  IADD3 R19, R19, 0x1f, RZ ;  /* 0x0000001f13137810 */ /* 0x000fc80007ffe0ff */
[----:B--2---:R-:W-:-:S13]  /*dc00*/  ISETP.GE.AND P0, PT, R19, R0, PT ;  /* 0x000000001300720c */ /* 0x004fda0003f06270 */
[----:B------:R-:W-:Y:S05]  /*dc10*/  @P0 BRA `(.L_x_361) ;  /* 0x00000004005c0947 */ /* 0x000fea0003800000 */
[----:B0-----:R-:W0:Y:S01]  /*dc20*/  S2R R2, SR_TID.X ;  /* 0x0000000000027919 */ /* 0x001e220000002100 */
[----:B------:R-:W-:Y:S01]  /*dc30*/  BSSY B0, `(.L_x_362) ;  /* 0x000000a000007945 */ /* 0x000fe20003800000 */
[----:B------:R-:W-:Y:S01]  /*dc40*/  IMAD.MOV.U32 R3, RZ, RZ, RZ ;  /* 0x000000ffff037224 */ /* 0x000fe200078e00ff */
[----:B0-----:R-:W-:-:S04]  /*dc50*/  LOP3.LUT R8, R2, 0x1f, RZ, 0xc0, !PT ;  /* 0x0000001f02087812 */ /* 0x001fc800078ec0ff */
[C---:B------:R-:W-:Y:S01]  /*dc60*/  ISETP.NE.AND P1, PT, R8.reuse, 0x1f, PT ;  /* 0x0000001f0800780c */ /* 0x040fe20003f25270 */
[----:B------:R-:W-:-:S05]  /*dc70*/  IMAD.IADD R7, R8, 0x1, R19 ;  /* 0x0000000108077824 */ /* 0x000fca00078e0213 */
[----:B------:R-:W-:-:S13]  /*dc80*/  ISETP.GE.OR P0, PT, R7, R0, !P1 ;  /* 0x000000000700720c */ /* 0x000fda0004f06670 */
[----:B------:R-:W-:Y:S05]  /*dc90*/  @P0 BRA `(.L_x_363) ;  /* 0x00000000000c0947 */ /* 0x000fea0003800000 */
[----:B------:R-:W0:Y:S02]  /*dca0*/  LDC.64 R2, c[0x0][0xc58] ;  /* 0x00031600ff027b82 */ /* 0x000e240000000a00 */
[----:B0-----:R-:W-:-:S06]  /*dcb0*/  IMAD.WIDE R2, R7, 0x4, R2 ;  /* 0x0000000407027825 */ /* 0x001fcc00078e0202 */
[----:B------:R0:W5:Y:S02]  /*dcc0*/  LDG.E R3, desc[UR38][R2.64] ;  /* 0x0000002602037981 */ /* 0x000164000c1e1900 */
.L_x_363:
[----:B------:R-:W-:Y:S05]  /*dcd0*/  BSYNC B0 ;  /* 0x0000000000007941 */ /* 0x000fea0003800000 */
.L_x_362:
[----:B------:R-:W-:-:S03]  /*dce0*/  UMOV UR4, 0xffffffff ;  /* 0xffffffff00047882 */ /* 0x000fc60000000000 */
[----:B------:R-:W-:Y:S05]  /*dcf0*/  BRA.DIV UR4, `(.L_x_364) ;  /* 0x0000001604307947 */ /* 0x000fea000b800000 */
[----:B-----5:R-:W2:Y:S01]  /*dd00*/  SHFL.UP PT, R14, R3, 0x1, RZ ;  /* 0x04200000030e7989 */ /* 0x020ea200000e00ff */
[C---:B------:R-:W-:Y:S02]  /*dd10*/  ISETP.NE.AND P0, PT, R8.reuse, RZ, PT ;  /* 0x000000ff0800720c */ /* 0x040fe40003f05270 */
[----:B------:R-:W-:Y:S02]  /*dd20*/  ISETP.GE.U32.AND P1, PT, R8, 0x2, PT ;  /* 0x000000020800780c */ /* 0x000fe40003f26070 */
[----:B--2---:R-:W-:Y:S02]  /*dd30*/  SEL R14, R14, RZ, P0 ;  /* 0x000000ff0e0e7207 */ /* 0x004fe40000000000 */
[----:B------:R-:W-:-:S03]  /*dd40*/  ISETP.GE.U32.AND P0, PT, R8, 0x4, PT ;  /* 0x000000040800780c */ /* 0x000fc60003f06070 */
[----:B------:R-:W-:-:S05]  /*dd50*/  IMAD.IADD R13, R3, 0x1, R14 ;  /* 0x00000001030d7824 */ /* 0x000fca00078e020e */
[----:B------:R-:W0:Y:S02]  /*dd60*/  SHFL.UP PT, R14, R13, 0x2, RZ ;  /* 0x044000000d0e7989 */ /* 0x000e2400000e00ff */
        /* <DEDUP_REMOVED lines=11> */
[----:B0-----:R-:W-:-:S05]  /*de20*/  SEL R14, R14, RZ, P0 ;  /* 0x000000ff0e0e7207 */ /* 0x001fca0000000000 */
[----:B------:R-:W-:-:S05]  /*de30*/  IMAD.IADD R2, R7, 0x1, R14 ;  /* 0x0000000107027824 */ /* 0x000fca00078e020e */
[----:B------:R0:W2:Y:S02]  /*de40*/  SHFL.IDX PT, R14, R2, 0x1f, 0x1f ;  /* 0x03e01f00020e7f89 */ /* 0x0000a400000e0000 */
.L_x_419:
[----:B------:R-:W-:Y:S02]  /*de50*/  ULDC UR4, c[0x0][0xc10] ;  /* 0x0003040000047ab9 */ /* 0x000fe40000000800 */
[----:B------:R-:W-:-:S05]  /*de60*/  MOV R16, UR4 ;  /* 0x0000000400107c02 */ /* 0x000fca0008000f00 */
[----:B--2---:R-:W-:-:S04]  /*de70*/  IMAD R6, R14, R16, RZ ;  /* 0x000000100e067224 */ /* 0x004fc800078e02ff */
[----:B------:R-:W-:-:S05]  /*de80*/  IMAD.IADD R5, R6, 0x1, R5 ;  /* 0x0000000106057824 */ /* 0x000fca00078e0205 */
[----:B------:R-:W-:-:S13]  /*de90*/  ISETP.GT.AND P0, PT, R5, R4, PT ;  /* 0x000000040500720c */ /* 0x000fda0003f04270 */
[----:B------:R-:W-:Y:S05]  /*dea0*/  @!P0 BRA `(.L_x_365) ;  /* 0xfffffffc00508947 */ /* 0x000fea000383ffff */
.L_x_360:
[----:B------:R-:W-:Y:S01]  /*deb0*/  IMAD.IADD R6, R5, 0x1, -R6 ;  /* 0x0000000105067824 */ /* 0x000fe200078e0a06 */
[----:B------:R-:W-:-:S03]  /*dec0*/  UMOV UR4, 0xffffffff ;  /* 0xffffffff00047882 */ /* 0x000fc60000000000 */
[----:B------:R-:W-:-:S05]  /*ded0*/  IMAD R5, R2, R16, R6 ;  /* 0x0000001002057224 */ /* 0x000fca00078e0206 */
[----:B------:R-:W-:Y:S01]  /*dee0*/  ISETP.GT.AND P6, PT, R5, R4, PT ;  /* 0x000000040500720c */ /* 0x000fe20003fc4270 */
[----:B------:R-:W-:-:S12]  /*def0*/  BRA.DIV UR4, `(.L_x_366) ;  /* 0x0000001604807947 */ /* 0x000fd8000b800000 */
[----:B------:R-:W-:-:S04]  /*df00*/  VOTE.ANY R7, PT, !P6 ;  /* 0x0000000000077806 */ /* 0x000fc800070e0100 */
[----:B------:R-:W2:Y:S02]  /*df10*/  POPC R5, R7 ;  /* 0x0000000700057309 */ /* 0x000ea40000000000 */
[----:B--2---:R2:W3:Y:S02]  /*df20*/  SHFL.IDX PT, R17, R3, R5, 0x1f ;  /* 0x00001f0503117589 */ /* 0x0044e400000e0000 */
.L_x_423:
[----:B------:R-:W-:Y:S01]  /*df30*/  ISETP.NE.AND P0, PT, R7, RZ, PT ;  /* 0x000000ff0700720c */ /* 0x000fe20003f05270 */
[----:B------:R-:W-:-:S12]  /*df40*/  IMAD.MOV.U32 R14, RZ, RZ, RZ ;  /* 0x000000ffff0e7224 */ /* 0x000fd800078e00ff */
[----:B------:R-:W-:Y:S05]  /*df50*/  @!P0 BRA `(.L_x_367) ;  /* 0x0000000000108947 */ /* 0x000fea0003800000 */
[----:B------:R-:W-:Y:S01]  /*df60*/  UMOV UR4, 0xffffffff ;  /* 0xffffffff00047882 */ /* 0x000fe20000000000 */
[----:B-1----:R-:W-:Y:S02]  /*df70*/  IADD3 R12, R5, -0x1, RZ ;  /* 0xffffffff050c7810 */ /* 0x002fe40007ffe0ff */
[----:B------:R-:W-:Y:S05]  /*df80*/  BRA.DIV UR4, `(.L_x_368) ;  /* 0x0000001604a47947 */ /* 0x000fea000b800000 */
[----:B------:R4:W1:Y:S02]  /*df90*/  SHFL.IDX PT, R14, R2, R12, 0x1f ;  /* 0x00001f0c020e7589 */ /* 0x00086400000e0000 */
.L_x_367:
[----:B---3--:R-:W-:Y:S01]  /*dfa0*/  IABS R7, R17 ;  /* 0x0000001100077213 */ /* 0x008fe20000000000 */
[----:B-1----:R-:W-:Y:S02]  /*dfb0*/  IMAD R16, R14, R16, R6 ;  /* 0x000000100e107224 */ /* 0x002fe400078e0206 */
[----:B------:R-:W-:Y:S01]  /*dfc0*/  IMAD.IADD R19, R5, 0x1, R19 ;  /* 0x0000000105137824 */ /* 0x000fe200078e0213 */
[----:B------:R-:W1:Y:S08]  /*dfd0*/  I2F.RP R8, R7 ;  /* 0x0000000700087306 */ /* 0x000e700000209400 */
[----:B-1----:R-:W2:Y:S02]  /*dfe0*/  MUFU.RCP R8, R8 ;  /* 0x0000000800087308 */ /* 0x002ea40000001000 */
[----:B--2---:R-:W-:-:S06]  /*dff0*/  VIADD R3, R8, 0xffffffe ;  /* 0x0ffffffe08037836 */ /* 0x004fcc0000000000 */
[----:B------:R-:W0:Y:S02]  /*e000*/  F2I.FTZ.U32.TRUNC.NTZ R3, R3 ;  /* 0x0000000300037305 */ /* 0x000e24000021f000 */
[----:B0---4-:R-:W-:-:S04]  /*e010*/  IMAD.MOV R2, RZ, RZ, -R3 ;  /* 0x000000ffff027224 */ /* 0x011fc800078e0a03 */
[----:B------:R-:W-:Y:S02]  /*e020*/  IMAD R9, R2, R7, RZ ;  /* 0x0000000702097224 */ /* 0x000fe400078e02ff */
[----:B------:R-:W-:-:S04]  /*e030*/  IMAD.MOV.U32 R2, RZ, RZ, RZ ;  /* 0x000000ffff027224 */ /* 0x000fc800078e00ff */
[----:B------:R-:W-:Y:S01]  /*e040*/  IMAD.HI.U32 R6, R3, R9, R2 ;  /* 0x0000000903067227 */ /* 0x000fe200078e0002 */
[----:B------:R-:W-:Y:S02]  /*e050*/  IADD3 R2, R4, -R16, RZ ;  /* 0x8000001004027210 */ /* 0x000fe40007ffe0ff */
[----:B------:R-:W-:Y:S02]  /*e060*/  IABS R4, R17 ;  /* 0x0000001100047213 */ /* 0x000fe40000000000 */
[----:B------:R-:W-:-:S03]  /*e070*/  IABS R3, R2 ;  /* 0x0000000200037213 */ /* 0x000fc60000000000 */
[----:B------:R-:W-:Y:S02]  /*e080*/  IMAD.MOV R4, RZ, RZ, -R4 ;  /* 0x000000ffff047224 */ /* 0x000fe400078e0a04 */
[----:B------:R-:W-:-:S04]  /*e090*/  IMAD.HI.U32 R6, R6, R3, RZ ;  /* 0x0000000306067227 */ /* 0x000fc800078e00ff */
[----:B------:R-:W-:Y:S01]  /*e0a0*/  IMAD R4, R6, R4, R3 ;  /* 0x0000000406047224 */ /* 0x000fe200078e0203 */
[----:B------:R-:W-:-:S04]  /*e0b0*/  LOP3.LUT R3, R2, R17, RZ, 0x3c, !PT ;  /* 0x0000001102037212 */ /* 0x000fc800078e3cff */
[----:B------:R-:W-:-:S13]  /*e0c0*/  ISETP.GT.U32.AND P0, PT, R7, R4, PT ;  /* 0x000000040700720c */ /* 0x000fda0003f04070 */
[----:B------:R-:W-:Y:S02]  /*e0d0*/  @!P0 IMAD.IADD R4, R4, 0x1, -R7 ;  /* 0x0000000104048824 */ /* 0x000fe400078e0a07 */
[----:B------:R-:W-:-:S03]  /*e0e0*/  @!P0 VIADD R6, R6, 0x1 ;  /* 0x0000000106068836 */ /* 0x000fc60000000000 */
[----:B------:R-:W-:-:S13]  /*e0f0*/  ISETP.GE.U32.AND P0, PT, R4, R7, PT ;  /* 0x000000070400720c */ /* 0x000fda0003f06070 */
[----:B------:R-:W-:Y:S02]  /*e100*/  @P0 IADD3 R6, R6, 0x1, RZ ;  /* 0x0000000106060810 */ /* 0x000fe40007ffe0ff */
[----:B------:R-:W-:-:S13]  /*e110*/  ISETP.GE.AND P0, PT, R3, RZ, PT ;  /* 0x000000ff0300720c */ /* 0x000fda0003f06270 */
[----:B------:R-:W-:Y:S01]  /*e120*/  @!P0 IMAD.MOV R6, RZ, RZ, -R6 ;  /* 0x000000ffff068224 */ /* 0x000fe200078e0a06 */
[----:B------:R-:W-:-:S13]  /*e130*/  ISETP.NE.AND P0, PT, R17, RZ, PT ;  /* 0x000000ff1100720c */ /* 0x000fda0003f05270 */
[----:B------:R-:W-:-:S04]  /*e140*/  @!P0 LOP3.LUT R6, RZ, R17, RZ, 0x33, !PT ;  /* 0x00000011ff068212 */ /* 0x000fc800078e33ff */
[----:B------:R-:W-:Y:S01]  /*e150*/  MOV R18, R6 ;  /* 0x0000000600127202 */ /* 0x000fe20000000f00 */
[----:B------:R-:W-:-:S04]  /*e160*/  IMAD.MOV R3, RZ, RZ, -R6 ;  /* 0x000000ffff037224 */ /* 0x000fc800078e0a06 */
[----:B------:R-:W-:Y:S01]  /*e170*/  IMAD R17, R17, R3, R2 ;  /* 0x0000000311117224 */ /* 0x000fe200078e0202 */
[----:B------:R-:W-:Y:S06]  /*e180*/  BRA `(.L_x_369) ;  /* 0x00000000001c7947 */ /* 0x000fec0003800000 */
.L_x_361:
[----:B------:R-:W-:Y:S01]  /*e190*/  UMOV UR4, URZ ;  /* 0x0000003f00047c82 */ /* 0x000fe20008000000 */
[----:B------:R-:W-:Y:S01]  /*e1a0*/  UMOV UR5, URZ ;  /* 0x0000003f00057c82 */ /* 0x000fe20008000000 */
[----:B------:R-:W-:Y:S01]  /*e1b0*/  ULDC UR6, c[0x0][0xc14] ;  /* 0x0003050000067ab9 */ /* 0x000fe20000000800 */
[----:B------:R-:W-:Y:S01]  /*e1c0*/  IMAD.MOV.U32 R16, RZ, RZ, R4 ;  /* 0x000000ffff107224 */ /* 0x000fe200078e0004 */
[----:B------:R-:W-:Y:S01]  /*e1d0*/  MOV R19, UR6 ;  /* 0x0000000600137c02 */ /* 0x000fe20008000f00 */
[----:B------:R-:W-:Y:S02]  /*e1e0*/  IMAD.U32 R17, RZ, RZ, UR4 ;  /* 0x00000004ff117e24 */ /* 0x000fe4000f8e00ff */
[----:B------:R-:W-:-:S07]  /*e1f0*/  IMAD.U32 R18, RZ, RZ, UR5 ;  /* 0x00000005ff127e24 */ /* 0x000fce000f8e00ff */
.L_x_369:
[----:B0-----:R-:W0:Y:S01]  /*e200*/  S2R R2, SR_TID.X ;  /* 0x0000000000027919 */ /* 0x001e220000002100 */
[----:B------:R-:W-:Y:S05]  /*e210*/  WARPSYNC.ALL ;  /* 0x0000000000007948 */ /* 0x000fea0003800000 */
[----:B------:R-:W-:Y:S01]  /*e220*/  BAR.SYNC.DEFER_BLOCKING 0x4, 0x120 ;  /* 0x0104800000007b1d */ /* 0x000fe20000010000 */
[----:B0-----:R-:W-:-:S04]  /*e230*/  LOP3.LUT R2, R2, 0x1f, RZ, 0xc0, !PT ;  /* 0x0000001f02027812 */ /* 0x001fc800078ec0ff */
[----:B------:R-:W-:-:S13]  /*e240*/  ISETP.NE.AND P0, PT, R2, RZ, PT ;  /* 0x000000ff0200720c */ /* 0x000fda0003f05270 */
[----:B------:R-:W0:Y:S01]  /*e250*/  @!P0 S2R R3, SR_CgaCtaId ;  /* 0x0000000000038919 */ /* 0x000e220000008800 */
[----:B------:R-:W-:-:S04]  /*e260*/  @!P0 MOV R2, 0x400 ;  /* 0x0000040000028802 */ /* 0x000fc80000000f00 */
[----:B0-----:R-:W-:-:S05]  /*e270*/  @!P0 LEA R2, R3, R2, 0x18 ;  /* 0x0000000203028211 */ /* 0x001fca00078ec0ff */
[----:B------:R2:W-:Y:S01]  /*e280*/  @!P0 STS.128 [R2+0x28cd0], R16 ;  /* 0x028cd01002008388 */ /* 0x0005e20000000c00 */
[----:B------:R-:W-:Y:S06]  /*e290*/  BAR.ARV 0x5, 0x120 ;  /* 0x0144800000007b1d */ /* 0x000fec0000002000 */
[----:B------:R-:W-:-:S13]  /*e2a0*/  ISETP.GE.AND P0, PT, R19, R0, PT ;  /* 0x000000001300720c */ /* 0x000fda0003f06270 */
[----:B------:R-:W-:Y:S05]  /*e2b0*/  @!P0 BRA `(.L_x_370) ;  /* 0xffffffc000a08947 */ /* 0x000fea000383ffff */
.L_x_307:
[----:B0-----:R-:W3:Y:S01]  /*e2c0*/  LDL.LU R0, [R1+0x24] ;  /* 0x0000240001007983 */ /* 0x001ee20000300800 */
[----:B------:R-:W-:Y:S01]  /*e2d0*/  BSSY B0, `(.L_x_371) ;  /* 0x000000b000007945 */ /* 0x000fe20003800000 */
[----:B------:R-:W0:Y:S01]  /*e2e0*/  S2R R5, SR_CgaCtaId ;  /* 0x0000000000057919 */ /* 0x000e220000008800 */
[----:B---3--:R-:W-:-:S05]  /*e2f0*/  VIADD R0, R0, 0x1 ;  /* 0x0000000100007836 */ /* 0x008fca0000000000 */
[----:B--2---:R-:W-:-:S04]  /*e300*/  LEA.HI R2, R0, R0, RZ, 0x1 ;  /* 0x0000000000027211 */ /* 0x004fc800078f08ff */
[----:B------:R-:W-:-:S05]  /*e310*/  LOP3.LUT R3, R2, 0xfffffffe, RZ, 0xc0, !PT ;  /* 0xfffffffe02037812 */ /* 0x000fca00078ec0ff */
[----:B------:R-:W-:Y:S01]  /*e320*/  IMAD.IADD R3, R0, 0x1, -R3 ;  /* 0x0000000100037824 */ /* 0x000fe200078e0a03 */
[----:B------:R-:W-:-:S04]  /*e330*/  MOV R0, 0x400 ;  /* 0x0000040000007802 */ /* 0x000fc80000000f00 */
[----:B0-----:R-:W-:Y:S02]  /*e340*/  LEA R0, R5, R0, 0x18 ;  /* 0x0000000005007211 */ /* 0x001fe400078ec0ff */
[----:B------:R-:W-:-:S04]  /*e350*/  SHF.L.U32 R3, R3, 0x1f, RZ ;  /* 0x0000001f03037819 */ /* 0x000fc800000006ff */
[----:B------:R-:W0:Y:S02]  /*e360*/  SYNCS.PHASECHK.TRANS64.TRYWAIT P0, [R0+URZ+0x28c20], R3 ;  /* 0x028c2003000075a7 */ /* 0x000e24000800017f */
[----:B0-----:R-:W-:Y:S05]  /*e370*/  @!P0 BRA `(.L_x_372) ;  /* 0x0000001000cc8947 */ /* 0x001fea0003800000 */
.L_x_426:
[----:B------:R-:W-:Y:S05]  /*e380*/  BSYNC B0 ;  /* 0x0000000000007941 */ /* 0x000fea0003800000 */
.L_x_371:
[----:B------:R-:W-:-:S03]  /*e390*/  UMOV UR4, 0xffffffff ;  /* 0xffffffff00047882 */ /* 0x000fc60000000000 */
[----:B------:R-:W-:Y:S05]  /*e3a0*/  BRA.DIV UR4, `(.L_x_373) ;  /* 0x0000001204d47947 */ /* 0x000fea000b800000 */
[----:B------:R-:W2:Y:S02]  /*e3b0*/  S2R R2, SR_TID.X ;  /* 0x0000000000027919 */ /* 0x000ea40000002100 */
[----:B--2---:R-:W-:-:S04]  /*e3c0*/  SHF.R.U32.HI R2, RZ, 0x5, R2 ;  /* 0x00000005ff027819 */ /* 0x004fc80000011602 */
[----:B------:R-:W-:-:S05]  /*e3d0*/  LOP3.LUT R2, R2, 0x3, RZ, 0xc0, !PT ;  /* 0x0000000302027812 */ /* 0x000fca00078ec0ff */
[----:B------:R2:W3:Y:S02]  /*e3e0*/  SHFL.IDX PT, R14, R2, RZ, 0x1f ;  /* 0x00001fff020e7589 */ /* 0x0004e400000e0000 */
.L_x_429:
[----:B---3--:R-:W-:Y:S01]  /*e3f0*/  ISETP.NE.AND P0, PT, R14, RZ, PT ;  /* 0x000000ff0e00720c */ /* 0x008fe20003f05270 */
[----:B------:R-:W-:-:S12]  /*e400*/  BSSY B0, `(.L_x_374) ;  /* 0x0000027000007945 */ /* 0x000fd80003800000 */
[----:B------:R-:W-:Y:S05]  /*e410*/  @P0 BRA `(.L_x_375) ;  /* 0x0000000000940947 */ /* 0x000fea0003800000 */
[----:B------:R-:W-:-:S03]  /*e420*/  UMOV UR4, 0xffffffff ;  /* 0xffffffff00047882 */ /* 0x000fc60000000000 */
[----:B------:R-:W-:Y:S05]  /*e430*/  BRA.DIV UR4, `(.L_x_376) ;  /* 0x0000001204e47947 */ /* 0x000fea000b800000 */
[----:B------:R-:W-:-:S13]  /*e440*/  ELECT P6, URZ, PT ;  /* 0x00000000003f782f */ /* 0x000fda00038c0000 */
.L_x_432:
[----:B------:R-:W-:Y:S05]  /*e450*/  @!P6 BRA `(.L_x_375) ;  /* 0x000000000084e947 */ /* 0x000fea0003800000 */
[----:B------:R-:W-:-:S06]  /*e460*/  ULOP3.LUT UR4, UR36, 0x2, URZ, 0xfc, !UPT ;  /* 0x0000000224047892 */ /* 0x000fcc000f8efc3f */
[----:B--2---:R-:W-:-:S05]  /*e470*/  IMAD.U32 R2, RZ, RZ, UR4 ;  /* 0x00000004ff027e24 */ /* 0x004fca000f8e00ff */
[----:B------:R-:W-:-:S13]  /*e480*/  ISETP.NE.AND P2, PT, R2, 0x3, PT ;  /* 0x000000030200780c */ /* 0x000fda0003f45270 */
[----:B------:R-:W-:Y:S05]  /*e490*/  @!P2 BRA `(.L_x_377) ;  /* 0x000000000004a947 */ /* 0x000fea0003800000 */
[----:B------:R-:W-:Y:S01]  /*e4a0*/  BPT.TRAP 0x1 ;  /* 0x000000040000795c */ /* 0x000fe20000300000 */
.L_x_377:
[----:B0-----:R-:W2:Y:S04]  /*e4b0*/  LDL R3, [R1] ;  /* 0x0000000001037983 */ /* 0x001ea80000100800 */
[----:B------:R-:W3:Y:S01]  /*e4c0*/  LDL.LU R7, [R1+0x4] ;  /* 0x0000040001077983 */ /* 0x000ee20000300800 */
[----:B------:R-:W-:-:S05]  /*e4d0*/  IADD3 R2, R0, 0x28c40, RZ ;  /* 0x00028c4000027810 */ /* 0x000fca0007ffe0ff */
[C---:B--2---:R-:W-:Y:S02]  /*e4e0*/  IMAD R6, R3.reuse, 0x8, R2 ;  /* 0x0000000803067824 */ /* 0x044fe400078e0202 */
[----:B------:R-:W-:Y:S01]  /*e4f0*/  VIADD R3, R3, 0x1 ;  /* 0x0000000103037836 */ /* 0x000fe20000000000 */
[----:B---3--:R-:W-:-:S04]  /*e500*/  SHF.L.U32 R5, R7, 0x1f, RZ ;  /* 0x0000001f07057819 */ /* 0x008fc800000006ff */
[C---:B------:R-:W-:Y:S01]  /*e510*/  ISETP.NE.AND P1, PT, R3.reuse, 0x2, PT ;  /* 0x000000020300780c */ /* 0x040fe20003f25270 */
[----:B------:R-:W0:Y:S03]  /*e520*/  SYNCS.PHASECHK.TRANS64.TRYWAIT P0, [R6+URZ], R5 ;  /* 0x00000005060075a7 */ /* 0x000e26000800017f */
[----:B------:R-:W-:Y:S02]  /*e530*/  SEL R4, RZ, 0x1, P1 ;  /* 0x00000001ff047807 */ /* 0x000fe40000800000 */
[----:B------:R-:W-:Y:S02]  /*e540*/  SEL R3, R3, RZ, P1 ;  /* 0x000000ff03037207 */ /* 0x000fe40000800000 */
[----:B------:R-:W-:-:S03]  /*e550*/  LOP3.LUT R4, R7, R4, RZ, 0x3c, !PT ;  /* 0x0000000407047212 */ /* 0x000fc600078e3cff */
[----:B------:R-:W-:Y:S01]  /*e560*/  IMAD R7, R3, 0x8, R2 ;  /* 0x0000000803077824 */ /* 0x000fe200078e0202 */
[----:B------:R-:W-:Y:S01]  /*e570*/  SHF.L.U32 R2, R4, 0x1f, RZ ;  /* 0x0000001f04027819 */ /* 0x000fe200000006ff */
[----:B0-----:R-:W-:Y:S06]  /*e580*/  @!P0 BRA `(.L_x_378) ;  /* 0x0000001000b08947 */ /* 0x001fec0003800000 */
.L_x_433:
[----:B------:R-:W2:Y:S02]  /*e590*/  SYNCS.PHASECHK.TRANS64.TRYWAIT P0, [R7+URZ], R2 ;  /* 0x00000002070075a7 */ /* 0x000ea4000800017f */
[----:B--2---:R-:W-:Y:S05]  /*e5a0*/  @!P0 BRA `(.L_x_379) ;  /* 0x0000001000bc8947 */ /* 0x004fea0003800000 */
.L_x_434:
[----:B------:R-:W-:Y:S05]  /*e5b0*/  @!P2 BRA `(.L_x_380) ;  /* 0x000000000004a947 */ /* 0x000fea0003800000 */
[----:B------:R-:W-:Y:S01]  /*e5c0*/  BPT.TRAP 0x1 ;  /* 0x000000040000795c */ /* 0x000fe20000300000 */
.L_x_380:
[----:B------:R-:W3:Y:S01]  /*e5d0*/  LDL.LU R4, [R1] ;  /* 0x0000000001047983 */ /* 0x000ee20000300800 */
[----:B------:R-:W-:-:S05]  /*e5e0*/  IADD3 R0, R0, 0x28c60, RZ ;  /* 0x00028c6000007810 */ /* 0x000fca0007ffe0ff */
[----:B---3--:R-:W-:-:S04]  /*e5f0*/  IMAD R4, R4, 0x8, R0 ;  /* 0x0000000804047824 */ /* 0x008fc800078e0200 */
[----:B------:R-:W3:Y:S02]  /*e600*/  SYNCS.PHASECHK.TRANS64.TRYWAIT P0, [R4+URZ], R5 ;  /* 0x00000005040075a7 */ /* 0x000ee4000800017f */
[----:B---3--:R-:W-:Y:S05]  /*e610*/  @!P0 BRA `(.L_x_381) ;  /* 0x0000001000b48947 */ /* 0x008fea0003800000 */
.L_x_435:
[----:B------:R-:W-:-:S07]  /*e620*/  IMAD R3, R3, 0x8, R0 ;  /* 0x0000000803037824 */ /* 0x000fce00078e0200 */
.L_x_382:
[----:B----4-:R4:W0:Y:S02]  /*e630*/  SYNCS.PHASECHK.TRANS64.TRYWAIT P0, [R3+URZ], R2 ;  /* 0x00000002030075a7 */ /* 0x010824000800017f */
[----:B0-----:R-:W-:Y:S05]  /*e640*/  @!P0 NANOSLEEP.SYNCS 0x989680 ;  /* 0x009896800000895d */ /* 0x001fea0003900000 */
[----:B------:R-:W0:Y:S02]  /*e650*/  @!P0 SYNCS.PHASECHK.TRANS64 P0, [R3+URZ], R2 ;  /* 0x00000002030085a7 */ /* 0x000e24000800007f */
[----:B0-----:R-:W-:Y:S05]  /*e660*/  @!P0 BRA `(.L_x_382) ;  /* 0xfffffffc00f08947 */ /* 0x001fea000383ffff */
.L_x_375:
[----:B------:R-:W-:Y:S05]  /*e670*/  BSYNC B0 ;  /* 0x0000000000007941 */ /* 0x000fea0003800000 */
.L_x_374:
[----:B------:R-:W-:Y:S05]  /*e680*/  EXIT ;  /* 0x000000000000794d */ /* 0x000fea0003800000 */
.L_x_260:
[----:B0-----:R-:W-:-:S04]  /*e690*/  IMAD.U32 R3, RZ, RZ, UR16 ;  /* 0x00000010ff037e24 */ /* 0x001fc8000f8e00ff */
[----:B------:R0:W1:Y:S03]  /*e6a0*/  SYNCS.PHASECHK.TRANS64.TRYWAIT P0, [R3+URZ+0x28c50], R0 ;  /* 0x028c5000030075a7 */ /* 0x000066000800017f */
[----:B-1----:R-:W-:Y:S05]  /*e6b0*/  @!P0 NANOSLEEP.SYNCS 0x989680 ;  /* 0x009896800000895d */ /* 0x002fea0003900000 */
[----:B------:R-:W1:Y:S02]  /*e6c0*/  @!P0 SYNCS.PHASECHK.TRANS64 P0, [R3+URZ+0x28c50], R0 ;  /* 0x028c5000030085a7 */ /* 0x000e64000800007f */
[----:B-1----:R-:W-:Y:S05]  /*e6d0*/  @!P0 BRA `(.L_x_260) ;  /* 0xfffffffc00ec8947 */ /* 0x002fea000383ffff */
[----:B------:R-:W-:Y:S05]  /*e6e0*/  BRA `(.L_x_383) ;  /* 0xffffff3000507947 */ /* 0x000fea000383ffff */
.L_x_265:
[----:B-1----:R-:W-:-:S04]  /*e6f0*/  MOV R3, UR6 ;  /* 0x0000000600037c02 */ /* 0x002fc80008000f00 */
[----:B------:R1:W2:Y:S03]  /*e700*/  SYNCS.PHASECHK.TRANS64.TRYWAIT P0, [R3+URZ+0x28c50], R0 ;  /* 0x028c5000030075a7 */ /* 0x0002a6000800017f */
[----:B--2---:R-:W-:Y:S05]  /*e710*/  @!P0 NANOSLEEP.SYNCS 0x989680 ;  /* 0x009896800000895d */ /* 0x004fea0003900000 */
[----:B------:R-:W2:Y:S02]  /*e720*/  @!P0 SYNCS.PHASECHK.TRANS64 P0, [R3+URZ+0x28c50], R0 ;  /* 0x028c5000030085a7 */ /* 0x000ea4000800007f */
[----:B--2---:R-:W-:Y:S05]  /*e730*/  @!P0 BRA `(.L_x_265) ;  /* 0xfffffffc00ec8947 */ /* 0x004fea000383ffff */
[----:B------:R-:W-:Y:S05]  /*e740*/  BRA `(.L_x_264) ;  /* 0xffffff3c005c7947 */ /* 0x000fea000383ffff */
.L_x_268:
[----:B0-----:R-:W-:-:S04]  /*e750*/  IMAD.U32 R3, RZ, RZ, UR42 ;  /* 0x0000002aff037e24 */ /* 0x001fc8000f8e00ff */
[----:B------:R0:W1:Y:S03]  /*e760*/  SYNCS.PHASECHK.TRANS64.TRYWAIT P1, [R3+URZ+0x28c00], R0 ;  /* 0x028c0000030075a7 */ /* 0x000066000802017f */
[----:B-1----:R-:W-:Y:S05]  /*e770*/  @!P1 NANOSLEEP.SYNCS 0x989680 ;  /* 0x009896800000995d */ /* 0x002fea0003900000 */
[----:B------:R-:W1:Y:S02]  /*e780*/  @!P1 SYNCS.PHASECHK.TRANS64 P1, [R3+URZ+0x28c00], R0 ;  /* 0x028c0000030095a7 */ /* 0x000e64000802007f */
[----:B-1----:R-:W-:Y:S05]  /*e790*/  @!P1 BRA `(.L_x_268) ;  /* 0xfffffffc00ec9947 */ /* 0x002fea000383ffff */
[----:B------:R-:W-:Y:S05]  /*e7a0*/  BRA `(.L_x_384) ;  /* 0xffffff4800bc7947 */ /* 0x000fea000383ffff */
.L_x_272:
[----:B--2---:R2:W3:Y:S02]  /*e7b0*/  SYNCS.PHASECHK.TRANS64.TRYWAIT P1, [R7+URZ+0x28c30], R8 ;  /* 0x028c3008070075a7 */ /* 0x0044e4000802017f */
[----:B---3--:R-:W-:Y:S05]  /*e7c0*/  @!P1 NANOSLEEP.SYNCS 0x989680 ;  /* 0x009896800000995d */ /* 0x008fea0003900000 */
[----:B------:R-:W3:Y:S02]  /*e7d0*/  @!P1 SYNCS.PHASECHK.TRANS64 P1, [R7+URZ+0x28c30], R8 ;  /* 0x028c3008070095a7 */ /* 0x000ee4000802007f */
[----:B---3--:R-:W-:Y:S05]  /*e7e0*/  @!P1 BRA `(.L_x_272) ;  /* 0xfffffffc00f09947 */ /* 0x008fea000383ffff */
[----:B------:R-:W-:Y:S05]  /*e7f0*/  BRA `(.L_x_271) ;  /* 0xffffff4800d87947 */ /* 0x000fea000383ffff */
.L_x_276:
[----:B----4-:R4:W0:Y:S02]  /*e800*/  SYNCS.PHASECHK.TRANS64.TRYWAIT P2, [R7+URZ+0x28c50], R8 ;  /* 0x028c5008070075a7 */ /* 0x010824000804017f */
[----:B0-----:R-:W-:Y:S05]  /*e810*/  @!P2 NANOSLEEP.SYNCS 0x989680 ;  /* 0x009896800000a95d */ /* 0x001fea0003900000 */
[----:B------:R-:W0:Y:S02]  /*e820*/  @!P2 SYNCS.PHASECHK.TRANS64 P2, [R7+URZ+0x28c50], R8 ;  /* 0x028c50080700a5a7 */ /* 0x000e24000804007f */
[----:B0-----:R-:W-:Y:S05]  /*e830*/  @!P2 BRA `(.L_x_276) ;  /* 0xfffffffc00f0a947 */ /* 0x001fea000383ffff */
[----:B------:R-:W-:Y:S05]  /*e840*/  BRA `(.L_x_275) ;  /* 0xffffff5c00ec7947 */ /* 0x000fea000383ffff */
.L_x_281:
[----:B--2---:R-:W-:-:S04]  /*e850*/  IMAD.U32 R5, RZ, RZ, UR23 ;  /* 0x00000017ff057e24 */ /* 0x004fc8000f8e00ff */
[----:B------:R2:W3:Y:S03]  /*e860*/  SYNCS.PHASECHK.TRANS64.TRYWAIT P3, [R5+URZ+0x28c30], R8 ;  /* 0x028c3008050075a7 */ /* 0x0004e6000806017f */
[----:B---3--:R-:W-:Y:S05]  /*e870*/  @!P3 NANOSLEEP.SYNCS 0x989680 ;  /* 0x009896800000b95d */ /* 0x008fea0003900000 */
[----:B------:R-:W3:Y:S02]  /*e880*/  @!P3 SYNCS.PHASECHK.TRANS64 P3, [R5+URZ+0x28c30], R8 ;  /* 0x028c30080500b5a7 */ /* 0x000ee4000806007f */
[----:B---3--:R-:W-:Y:S05]  /*e890*/  @!P3 BRA `(.L_x_281) ;  /* 0xfffffffc00ecb947 */ /* 0x008fea000383ffff */
[----:B------:R-:W-:Y:S05]  /*e8a0*/  BRA `(.L_x_280) ;  /* 0xffffff6000c47947 */ /* 0x000fea000383ffff */
.L_x_285:
[----:B-1----:R1:W3:Y:S02]  /*e8b0*/  SYNCS.PHASECHK.TRANS64.TRYWAIT P3, [R169+URZ+0x28c50], R8 ;  /* 0x028c5008a90075a7 */ /* 0x0022e4000806017f */
[----:B---3--:R-:W-:Y:S05]  /*e8c0*/  @!P3 NANOSLEEP.SYNCS 0x989680 ;  /* 0x009896800000b95d */ /* 0x008fea0003900000 */
[----:B------:R-:W3:Y:S02]  /*e8d0*/  @!P3 SYNCS.PHASECHK.TRANS64 P3, [R169+URZ+0x28c50], R8 ;  /* 0x028c5008a900b5a7 */ /* 0x000ee4000806007f */
[----:B---3--:R-:W-:Y:S05]  /*e8e0*/  @!P3 BRA `(.L_x_285) ;  /* 0xfffffffc00f0b947 */ /* 0x008fea000383ffff */
[----:B------:R-:W-:Y:S05]  /*e8f0*/  BRA `(.L_x_284) ;  /* 0xffffff7800f87947 */ /* 0x000fea000383ffff */
.L_x_316:
[----:B------:R-:W0:Y:S01]  /*e900*/  S2R R5, SR_TID.X ;  /* 0x0000000000057919 */ /* 0x000e220000002100 */
[----:B------:R-:W-:Y:S01]  /*e910*/  BSSY B0, `(.L_x_385) ;  /* 0x000000a000007945 */ /* 0x000fe20003800000 */
[----:B------:R-:W-:Y:S01]  /*e920*/  MOV R12, RZ ;  /* 0x000000ff000c7202 */ /* 0x000fe20000000f00 */
[----:B------:R-:W-:Y:S02]  /*e930*/  IMAD.MOV.U32 R11, RZ, RZ, 0x1f ;  /* 0x0000001fff0b7424 */ /* 0x000fe400078e00ff */
[----:B------:R-:W-:Y:S01]  /*e940*/  IMAD.MOV.U32 R15, RZ, RZ, -0x1 ;  /* 0xffffffffff0f7424 */ /* 0x000fe200078e00ff */
[----:B0-----:R-:W-:-:S04]  /*e950*/  SHF.R.U32.HI R5, RZ, 0x5, R5 ;  /* 0x00000005ff057819 */ /* 0x001fc80000011605 */
[----:B------:R-:W-:-:S05]  /*e960*/  LOP3.LUT R5, R5, 0x3, RZ, 0xc0, !PT ;  /* 0x0000000305057812 */ /* 0x000fca00078ec0ff */
[----:B------:R-:W-:-:S07]  /*e970*/  IMAD.MOV.U32 R13, RZ, RZ, R5 ;  /* 0x000000ffff0d7224 */ /* 0x000fce00078e0005 */
[----:B------:R-:W-:Y:S05]  /*e980*/  WARPSYNC.COLLECTIVE R15, `(.L_x_386) ;  /* 0x000000000f087348 */ /* 0x000fea0003c00000 */
[----:B------:R0:W1:Y:S02]  /*e990*/  SHFL.IDX P6, R14, R13, R12, R11 ;  /* 0x0000000c0d0e7389 */ /* 0x00006400000c000b */
[----:B01----:R-:W-:Y:S01]  /*e9a0*/  ENDCOLLECTIVE ;  /* 0x000000000000791b */ /* 0x003fe20003800000 */
.L_x_386:
[----:B------:R-:W-:Y:S05]  /*e9b0*/  BSYNC B0 ;  /* 0x0000000000007941 */ /* 0x000fea0003800000 */
.L_x_385:
[----:B------:R-:W-:Y:S05]  /*e9c0*/  BRA `(.L_x_387) ;  /* 0xffffffc400c87947 */ /* 0x000fea000383ffff */
.L_x_317:
[----:B------:R-:W-:Y:S01]  /*e9d0*/  BSSY B0, `(.L_x_388) ;  /* 0x0000006000007945 */ /* 0x000fe20003800000 */
[----:B------:R-:W-:-:S07]  /*e9e0*/  IMAD.MOV.U32 R15, RZ, RZ, -0x1 ;  /* 0xffffffffff0f7424 */ /* 0x000fce00078e00ff */
[----:B------:R-:W-:Y:S05]  /*e9f0*/  WARPSYNC.COLLECTIVE R15, `(.L_x_389) ;  /* 0x000000000f0c7348 */ /* 0x000fea0003c00000 */
[----:B------:R-:W-:Y:S02]  /*ea00*/  ELECT P6, UR62, PT ;  /* 0x00000000003e782f */ /* 0x000fe400038c0000 */
[----:B------:R-:W-:Y:S01]  /*ea10*/  MOV R14, UR62 ;  /* 0x0000003e000e7c02 */ /* 0x000fe20008000f00 */
[----:B------:R-:W-:Y:S10]  /*ea20*/  ENDCOLLECTIVE ;  /* 0x000000000000791b */ /* 0x000ff40003800000 */
.L_x_389:
[----:B------:R-:W-:Y:S05]  /*ea30*/  BSYNC B0 ;  /* 0x0000000000007941 */ /* 0x000fea0003800000 */
.L_x_388:
[----:B------:R-:W-:Y:S05]  /*ea40*/  BRA `(.L_x_390) ;  /* 0xffffffc400c07947 */ /* 0x000fea000383ffff */
.L_x_320:
[----:B0-----:R0:W1:Y:S02]  /*ea50*/  SYNCS.PHASECHK.TRANS64.TRYWAIT P0, [R8+URZ+0x28c40], R10 ;  /* 0x028c400a080075a7 */ /* 0x001064000800017f */
[----:B-1----:R-:W-:Y:S05]  /*ea60*/  @!P0 NANOSLEEP.SYNCS 0x989680 ;  /* 0x009896800000895d */ /* 0x002fea0003900000 */
[----:B------:R-:W1:Y:S02]  /*ea70*/  @!P0 SYNCS.PHASECHK.TRANS64 P0, [R8+URZ+0x28c40], R10 ;  /* 0x028c400a080085a7 */ /* 0x000e64000800007f */
[----:B-1----:R-:W-:Y:S05]  /*ea80*/  @!P0 BRA `(.L_x_320) ;  /* 0xfffffffc00f08947 */ /* 0x002fea000383ffff */
[----:B------:R-:W-:Y:S05]  /*ea90*/  BRA `(.L_x_391) ;  /* 0xffffffc800307947 */ /* 0x000fea000383ffff */
.L_x_323:
[----:B0-----:R-:W0:Y:S01]  /*eaa0*/  S2R R10, SR_CgaCtaId ;  /* 0x00000000000a7919 */ /* 0x001e220000008800 */
[----:B------:R-:W-:-:S04]  /*eab0*/  MOV R8, 0x400 ;  /* 0x0000040000087802 */ /* 0x000fc80000000f00 */
[----:B0-----:R-:W-:-:S04]  /*eac0*/  LEA R8, R10, R8, 0x18 ;  /* 0x000000080a087211 */ /* 0x001fc800078ec0ff */
[----:B------:R0:W1:Y:S03]  /*ead0*/  SYNCS.PHASECHK.TRANS64.TRYWAIT P0, [R8+URZ+0x28c20], R6 ;  /* 0x028c2006080075a7 */ /* 0x000066000800017f */
[----:B-1----:R-:W-:Y:S05]  /*eae0*/  @!P0 NANOSLEEP.SYNCS 0x989680 ;  /* 0x009896800000895d */ /* 0x002fea0003900000 */
[----:B------:R-:W1:Y:S02]  /*eaf0*/  @!P0 SYNCS.PHASECHK.TRANS64 P0, [R8+URZ+0x28c20], R6 ;  /* 0x028c2006080085a7 */ /* 0x000e64000800007f */
[----:B-1----:R-:W-:Y:S05]  /*eb00*/  @!P0 BRA `(.L_x_323) ;  /* 0xfffffffc00e48947 */ /* 0x002fea000383ffff */
[----:B------:R-:W-:Y:S05]  /*eb10*/  BRA `(.L_x_392) ;  /* 0xffffffcc00107947 */ /* 0x000fea000383ffff */
.L_x_326:
[----:B0-----:R0:W1:Y:S02]  /*eb20*/  SYNCS.PHASECHK.TRANS64.TRYWAIT P0, [R8+URZ+0x28c60], R6 ;  /* 0x028c6006080075a7 */ /* 0x001064000800017f */
[----:B-1----:R-:W-:Y:S05]  /*eb30*/  @!P0 NANOSLEEP.SYNCS 0x989680 ;  /* 0x009896800000895d */ /* 0x002fea0003900000 */
[----:B------:R-:W1:Y:S02]  /*eb40*/  @!P0 SYNCS.PHASECHK.TRANS64 P0, [R8+URZ+0x28c60], R6 ;  /* 0x028c6006080085a7 */ /* 0x000e64000800007f */
[----:B-1----:R-:W-:Y:S05]  /*eb50*/  @!P0 BRA `(.L_x_326) ;  /* 0xfffffffc00f08947 */ /* 0x002fea000383ffff */
[----:B------:R-:W-:Y:S05]  /*eb60*/  BRA `(.L_x_393) ;  /* 0xffffffcc002c7947 */ /* 0x000fea000383ffff */
.L_x_335:
[----:B-1----:R1:W2:Y:S02]  /*eb70*/  SYNCS.PHASECHK.TRANS64.TRYWAIT P0, [R3+URZ+0x28c40], R6 ;  /* 0x028c4006030075a7 */ /* 0x0022a4000800017f */
[----:B--2---:R-:W-:Y:S05]  /*eb80*/  @!P0 NANOSLEEP.SYNCS 0x989680 ;  /* 0x009896800000895d */ /* 0x004fea0003900000 */
[----:B------:R-:W2:Y:S02]  /*eb90*/  @!P0 SYNCS.PHASECHK.TRANS64 P0, [R3+URZ+0x28c40], R6 ;  /* 0x028c4006030085a7 */ /* 0x000ea4000800007f */
[----:B--2---:R-:W-:Y:S05]  /*eba0*/  @!P0 BRA `(.L_x_335) ;  /* 0xfffffffc00f08947 */ /* 0x004fea000383ffff */
[----:B------:R-:W-:Y:S05]  /*ebb0*/  BRA `(.L_x_394) ;  /* 0xffffffd400047947 */ /* 0x000fea000383ffff */
.L_x_337:
[----:B--2---:R2:W3:Y:S02]  /*ebc0*/  SYNCS.PHASECHK.TRANS64.TRYWAIT P0, [R3+URZ+0x28c60], R6 ;  /* 0x028c6006030075a7 */ /* 0x0044e4000800017f */
[----:B---3--:R-:W-:Y:S05]  /*ebd0*/  @!P0 NANOSLEEP.SYNCS 0x989680 ;  /* 0x009896800000895d */ /* 0x008fea0003900000 */
[----:B------:R-:W3:Y:S02]  /*ebe0*/  @!P0 SYNCS.PHASECHK.TRANS64 P0, [R3+URZ+0x28c60], R6 ;  /* 0x028c6006030085a7 */ /* 0x000ee4000800007f */
[----:B---3--:R-:W-:Y:S05]  /*ebf0*/  @!P0 BRA `(.L_x_337) ;  /* 0xfffffffc00f08947 */ /* 0x008fea000383ffff */
[----:B------:R-:W-:Y:S05]  /*ec00*/  BRA `(.L_x_395) ;  /* 0xffffffd400747947 */ /* 0x000fea000383ffff */
.L_x_342:
[----:B--2---:R2:W3:Y:S02]  /*ec10*/  SYNCS.PHASECHK.TRANS64.TRYWAIT P0, [R2+URZ+0x28c40], R3 ;  /* 0x028c4003020075a7 */ /* 0x0044e4000800017f */
[----:B---3--:R-:W-:Y:S05]  /*ec20*/  @!P0 NANOSLEEP.SYNCS 0x989680 ;  /* 0x009896800000895d */ /* 0x008fea0003900000 */
[----:B------:R-:W3:Y:S02]  /*ec30*/  @!P0 SYNCS.PHASECHK.TRANS64 P0, [R2+URZ+0x28c40], R3 ;  /* 0x028c4003020085a7 */ /* 0x000ee4000800007f */
[----:B---3--:R-:W-:Y:S05]  /*ec40*/  @!P0 BRA `(.L_x_342) ;  /* 0xfffffffc00f08947 */ /* 0x008fea000383ffff */
[----:B------:R-:W-:Y:S05]  /*ec50*/  BRA `(.L_x_396) ;  /* 0xffffffdc00107947 */ /* 0x000fea000383ffff */
.L_x_344:
[----:B-1----:R1:W3:Y:S02]  /*ec60*/  SYNCS.PHASECHK.TRANS64.TRYWAIT P1, [R2+URZ+0x28c60], R3 ;  /* 0x028c6003020075a7 */ /* 0x0022e4000802017f */
[----:B---3--:R-:W-:Y:S05]  /*ec70*/  @!P1 NANOSLEEP.SYNCS 0x989680 ;  /* 0x009896800000995d */ /* 0x008fea0003900000 */
[----:B------:R-:W3:Y:S02]  /*ec80*/  @!P1 SYNCS.PHASECHK.TRANS64 P1, [R2+URZ+0x28c60], R3 ;  /* 0x028c6003020095a7 */ /* 0x000ee4000802007f */
[----:B---3--:R-:W-:Y:S05]  /*ec90*/  @!P1 BRA `(.L_x_344) ;  /* 0xfffffffc00f09947 */ /* 0x008fea000383ffff */
[----:B------:R-:W-:Y:S05]  /*eca0*/  BRA `(.L_x_397) ;  /* 0xffffffdc007c7947 */ /* 0x000fea000383ffff */
.L_x_349:
[----:B---3--:R3:W4:Y:S02]  /*ecb0*/  SYNCS.PHASECHK.TRANS64.TRYWAIT P0, [R2+URZ+0x28c40], R3 ;  /* 0x028c4003020075a7 */ /* 0x008724000800017f */
[----:B----4-:R-:W-:Y:S05]  /*ecc0*/  @!P0 NANOSLEEP.SYNCS 0x989680 ;  /* 0x009896800000895d */ /* 0x010fea0003900000 */
[----:B------:R-:W4:Y:S02]  /*ecd0*/  @!P0 SYNCS.PHASECHK.TRANS64 P0, [R2+URZ+0x28c40], R3 ;  /* 0x028c4003020085a7 */ /* 0x000f24000800007f */
[----:B----4-:R-:W-:Y:S05]  /*ece0*/  @!P0 BRA `(.L_x_349) ;  /* 0xfffffffc00f08947 */ /* 0x010fea000383ffff */
[----:B------:R-:W-:Y:S05]  /*ecf0*/  BRA `(.L_x_398) ;  /* 0xffffffe000f87947 */ /* 0x000fea000383ffff */
.L_x_351:
[----:B-1----:R1:W2:Y:S02]  /*ed00*/  SYNCS.PHASECHK.TRANS64.TRYWAIT P1, [R2+URZ+0x28c60], R3 ;  /* 0x028c6003020075a7 */ /* 0x0022a4000802017f */
[----:B--2---:R-:W-:Y:S05]  /*ed10*/  @!P1 NANOSLEEP.SYNCS 0x989680 ;  /* 0x009896800000995d */ /* 0x004fea0003900000 */
[----:B------:R-:W2:Y:S02]  /*ed20*/  @!P1 SYNCS.PHASECHK.TRANS64 P1, [R2+URZ+0x28c60], R3 ;  /* 0x028c6003020095a7 */ /* 0x000ea4000802007f */
[----:B--2---:R-:W-:Y:S05]  /*ed30*/  @!P1 BRA `(.L_x_351) ;  /* 0xfffffffc00f09947 */ /* 0x004fea000383ffff */
[----:B------:R-:W-:Y:S05]  /*ed40*/  BRA `(.L_x_399) ;  /* 0xffffffe400687947 */ /* 0x000fea000383ffff */
.L_x_356:
[----:B------:R-:W-:Y:S01]  /*ed50*/  BSSY B0, `(.L_x_400) ;  /* 0x0000008000007945 */ /* 0x000fe20003800000 */
[----:B------:R-:W-:Y:S01]  /*ed60*/  MOV R13, R16 ;  /* 0x00000010000d7202 */ /* 0x000fe20000000f00 */
[----:B-1----:R-:W-:Y:S02]  /*ed70*/  IMAD.MOV.U32 R12, RZ, RZ, RZ ;  /* 0x000000ffff0c7224 */ /* 0x002fe400078e00ff */
[----:B------:R-:W-:Y:S02]  /*ed80*/  IMAD.MOV.U32 R11, RZ, RZ, 0x1f ;  /* 0x0000001fff0b7424 */ /* 0x000fe400078e00ff */
[----:B0-----:R-:W-:-:S07]  /*ed90*/  IMAD.MOV.U32 R15, RZ, RZ, -0x1 ;  /* 0xffffffffff0f7424 */ /* 0x001fce00078e00ff */
[----:B--2---:R-:W-:Y:S05]  /*eda0*/  WARPSYNC.COLLECTIVE R15, `(.L_x_401) ;  /* 0x000000000f087348 */ /* 0x004fea0003c00000 */
[----:B------:R0:W1:Y:S02]  /*edb0*/  SHFL.IDX P6, R14, R13, R12, R11 ;  /* 0x0000000c0d0e7389 */ /* 0x00006400000c000b */
[----:B012---:R-:W-:Y:S01]  /*edc0*/  ENDCOLLECTIVE ;  /* 0x000000000000791b */ /* 0x007fe20003800000 */
.L_x_401:
[----:B------:R-:W-:Y:S05]  /*edd0*/  BSYNC B0 ;  /* 0x0000000000007941 */ /* 0x000fea0003800000 */
.L_x_400:
[----:B------:R-:W-:Y:S01]  /*ede0*/  IMAD.MOV.U32 R13, RZ, RZ, R16 ;  /* 0x000000ffff0d7224 */ /* 0x000fe200078e0010 */
[----:B------:R-:W-:Y:S01]  /*edf0*/  MOV R15, 0xffffffff ;  /* 0xffffffff000f7802 */ /* 0x000fe20000000f00 */
[----:B------:R-:W-:Y:S01]  /*ee00*/  IMAD.MOV.U32 R12, RZ, RZ, 0x1 ;  /* 0x00000001ff0c7424 */ /* 0x000fe200078e00ff */
[----:B------:R-:W-:Y:S01]  /*ee10*/  MOV R4, R14 ;  /* 0x0000000e00047202 */ /* 0x000fe20000000f00 */
[----:B------:R-:W-:-:S07]  /*ee20*/  IMAD.MOV.U32 R11, RZ, RZ, 0x1f ;  /* 0x0000001fff0b7424 */ /* 0x000fce00078e00ff */
[----:B------:R-:W-:Y:S05]  /*ee30*/  WARPSYNC.COLLECTIVE R15, `(.L_x_402) ;  /* 0x000000000f087348 */ /* 0x000fea0003c00000 */
[----:B------:R0:W1:Y:S02]  /*ee40*/  SHFL.IDX P6, R14, R13, R12, R11 ;  /* 0x0000000c0d0e7389 */ /* 0x00006400000c000b */
[----:B01----:R-:W-:Y:S01]  /*ee50*/  ENDCOLLECTIVE ;  /* 0x000000000000791b */ /* 0x003fe20003800000 */
.L_x_402:
[----:B------:R-:W-:Y:S01]  /*ee60*/  IMAD.MOV.U32 R5, RZ, RZ, R14 ;  /* 0x000000ffff057224 */ /* 0x000fe200078e000e */
[----:B------:R-:W-:Y:S06]  /*ee70*/  BRA `(.L_x_403) ;  /* 0xffffffe800ac7947 */ /* 0x000fec000383ffff */
.L_x_359:
[----:B------:R-:W-:Y:S01]  /*ee80*/  BSSY B0, `(.L_x_404) ;  /* 0x0000008000007945 */ /* 0x000fe20003800000 */
[----:B-----5:R-:W-:Y:S01]  /*ee90*/  IMAD.MOV.U32 R13, RZ, RZ, R3 ;  /* 0x000000ffff0d7224 */ /* 0x020fe200078e0003 */
[----:B-1----:R-:W-:Y:S01]  /*eea0*/  MOV R11, RZ ;  /* 0x000000ff000b7202 */ /* 0x002fe20000000f00 */
[----:B------:R-:W-:Y:S02]  /*eeb0*/  IMAD.MOV.U32 R12, RZ, RZ, 0x1 ;  /* 0x00000001ff0c7424 */ /* 0x000fe400078e00ff */
[----:B------:R-:W-:-:S07]  /*eec0*/  IMAD.MOV.U32 R15, RZ, RZ, -0x1 ;  /* 0xffffffffff0f7424 */ /* 0x000fce00078e00ff */
[----:B0-234-:R-:W-:Y:S05]  /*eed0*/  WARPSYNC.COLLECTIVE R15, `(.L_x_405) ;  /* 0x000000000f087348 */ /* 0x01dfea0003c00000 */
[----:B------:R1:W0:Y:S02]  /*eee0*/  SHFL.UP P6, R14, R13, R12, R11 ;  /* 0x0400000c0d0e7389 */ /* 0x00022400000c000b */
[----:B01234-:R-:W-:Y:S01]  /*eef0*/  ENDCOLLECTIVE ;  /* 0x000000000000791b */ /* 0x01ffe20003800000 */
.L_x_405:
[----:B------:R-:W-:Y:S05]  /*ef00*/  BSYNC B0 ;  /* 0x0000000000007941 */ /* 0x000fea0003800000 */
.L_x_404:
[----:B------:R-:W-:Y:S01]  /*ef10*/  ISETP.NE.AND P0, PT, R8, RZ, PT ;  /* 0x000000ff0800720c */ /* 0x000fe20003f05270 */
[----:B------:R-:W-:Y:S01]  /*ef20*/  IMAD.MOV.U32 R12, RZ, RZ, 0x2 ;  /* 0x00000002ff0c7424 */ /* 0x000fe200078e00ff */
[----:B------:R-:W-:Y:S01]  /*ef30*/  MOV R11, RZ ;  /* 0x000000ff000b7202 */ /* 0x000fe20000000f00 */
[----:B------:R-:W-:Y:S01]  /*ef40*/  IMAD.MOV.U32 R15, RZ, RZ, -0x1 ;  /* 0xffffffffff0f7424 */ /* 0x000fe200078e00ff */
[----:B------:R-:W-:Y:S02]  /*ef50*/  SEL R14, R14, RZ, P0 ;  /* 0x000000ff0e0e7207 */ /* 0x000fe40000000000 */
[----:B------:R-:W-:-:S03]  /*ef60*/  ISETP.GE.U32.AND P0, PT, R8, 0x2, PT ;  /* 0x000000020800780c */ /* 0x000fc60003f06070 */
[----:B------:R-:W-:-:S10]  /*ef70*/  IMAD.IADD R13, R3, 0x1, R14 ;  /* 0x00000001030d7824 */ /* 0x000fd400078e020e */
[----:B------:R-:W-:Y:S05]  /*ef80*/  WARPSYNC.COLLECTIVE R15, `(.L_x_406) ;  /* 0x000000000f087348 */ /* 0x000fea0003c00000 */
[----:B------:R0:W1:Y:S02]  /*ef90*/  SHFL.UP P6, R14, R13, R12, R11 ;  /* 0x0400000c0d0e7389 */ /* 0x00006400000c000b */
[----:B01----:R-:W-:Y:S01]  /*efa0*/  ENDCOLLECTIVE ;  /* 0x000000000000791b */ /* 0x003fe20003800000 */
.L_x_406:
[----:B------:R-:W-:Y:S02]  /*efb0*/  MOV R12, 0x4 ;  /* 0x00000004000c7802 */ /* 0x000fe40000000f00 */
[----:B------:R-:W-:Y:S02]  /*efc0*/  SEL R2, R14, RZ, P0 ;  /* 0x000000ff0e027207 */ /* 0x000fe40000000000 */
[----:B------:R-:W-:-:S03]  /*efd0*/  ISETP.GE.U32.AND P0, PT, R8, 0x4, PT ;  /* 0x000000040800780c */ /* 0x000fc60003f06070 */
[----:B------:R-:W-:-:S04]  /*efe0*/  IMAD.IADD R2, R13, 0x1, R2 ;  /* 0x000000010d027824 */ /* 0x000fc800078e0202 */
[----:B------:R-:W-:-:S07]  /*eff0*/  IMAD.MOV.U32 R13, RZ, RZ, R2 ;  /* 0x000000ffff0d7224 */ /* 0x000fce00078e0002 */
[----:B------:R-:W-:Y:S05]  /*f000*/  WARPSYNC.COLLECTIVE R15, `(.L_x_407) ;  /* 0x000000000f087348 */ /* 0x000fea0003c00000 */
[----:B------:R0:W1:Y:S02]  /*f010*/  SHFL.UP P6, R14, R13, R12, R11 ;  /* 0x0400000c0d0e7389 */ /* 0x00006400000c000b */
[----:B01----:R-:W-:Y:S01]  /*f020*/  ENDCOLLECTIVE ;  /* 0x000000000000791b */ /* 0x003fe20003800000 */
.L_x_407:
[----:B------:R-:W-:Y:S01]  /*f030*/  IMAD.MOV.U32 R12, RZ, RZ, 0x8 ;  /* 0x00000008ff0c7424 */ /* 0x000fe200078e00ff */
[----:B------:R-:W-:Y:S02]  /*f040*/  SEL R7, R14, RZ, P0 ;  /* 0x000000ff0e077207 */ /* 0x000fe40000000000 */
[----:B------:R-:W-:-:S03]  /*f050*/  ISETP.GE.U32.AND P0, PT, R8, 0x8, PT ;  /* 0x000000080800780c */ /* 0x000fc60003f06070 */
[----:B------:R-:W-:-:S04]  /*f060*/  IMAD.IADD R6, R2, 0x1, R7 ;  /* 0x0000000102067824 */ /* 0x000fc800078e0207 */
[----:B------:R-:W-:-:S07]  /*f070*/  IMAD.MOV.U32 R13, RZ, RZ, R6 ;  /* 0x000000ffff0d7224 */ /* 0x000fce00078e0006 */
[----:B------:R-:W-:Y:S05]  /*f080*/  WARPSYNC.COLLECTIVE R15, `(.L_x_408) ;  /* 0x000000000f087348 */ /* 0x000fea0003c00000 */
[----:B------:R0:W1:Y:S02]  /*f090*/  SHFL.UP P6, R14, R13, R12, R11 ;  /* 0x0400000c0d0e7389 */ /* 0x00006400000c000b */
[----:B01----:R-:W-:Y:S01]  /*f0a0*/  ENDCOLLECTIVE ;  /* 0x000000000000791b */ /* 0x003fe20003800000 */
.L_x_408:
[----:B------:R-:W-:Y:S01]  /*f0b0*/  IMAD.MOV.U32 R12, RZ, RZ, 0x10 ;  /* 0x00000010ff0c7424 */ /* 0x000fe200078e00ff */
[----:B------:R-:W-:Y:S02]  /*f0c0*/  SEL R7, R14, RZ, P0 ;  /* 0x000000ff0e077207 */ /* 0x000fe40000000000 */
[----:B------:R-:W-:Y:S02]  /*f0d0*/  ISETP.GE.U32.AND P0, PT, R8, 0x10, PT ;  /* 0x000000100800780c */ /* 0x000fe40003f06070 */
[----:B------:R-:W-:-:S05]  /*f0e0*/  IADD3 R7, R6, R7, RZ ;  /* 0x0000000706077210 */ /* 0x000fca0007ffe0ff */
[----:B------:R-:W-:-:S07]  /*f0f0*/  IMAD.MOV.U32 R13, RZ, RZ, R7 ;  /* 0x000000ffff0d7224 */ /* 0x000fce00078e0007 */
[----:B------:R-:W-:Y:S05]  /*f100*/  WARPSYNC.COLLECTIVE R15, `(.L_x_409) ;  /* 0x000000000f087348 */ /* 0x000fea0003c00000 */
[----:B------:R0:W1:Y:S02]  /*f110*/  SHFL.UP P6, R14, R13, R12, R11 ;  /* 0x0400000c0d0e7389 */ /* 0x00006400000c000b */
[----:B01----:R-:W-:Y:S01]  /*f120*/  ENDCOLLECTIVE ;  /* 0x000000000000791b */ /* 0x003fe20003800000 */
.L_x_409:
[----:B------:R-:W-:Y:S02]  /*f130*/  IMAD.MOV.U32 R12, RZ, RZ, 0x1f ;  /* 0x0000001fff0c7424 */ /* 0x000fe400078e00ff */
[----:B------:R-:W-:Y:S01]  /*f140*/  IMAD.MOV.U32 R11, RZ, RZ, 0x1f ;  /* 0x0000001fff0b7424 */ /* 0x000fe200078e00ff */
[----:B------:R-:W-:-:S05]  /*f150*/  SEL R2, R14, RZ, P0 ;  /* 0x000000ff0e027207 */ /* 0x000fca0000000000 */
[----:B------:R-:W-:-:S05]  /*f160*/  IMAD.IADD R2, R7, 0x1, R2 ;  /* 0x0000000107027824 */ /* 0x000fca00078e0202 */
[----:B------:R-:W-:-:S07]  /*f170*/  MOV R13, R2 ;  /* 0x00000002000d7202 */ /* 0x000fce0000000f00 */
[----:B------:R-:W-:Y:S05]  /*f180*/  WARPSYNC.COLLECTIVE R15, `(.L_x_410) ;  /* 0x000000000f087348 */ /* 0x000fea0003c00000 */
[----:B------:R0:W1:Y:S02]  /*f190*/  SHFL.IDX P6, R14, R13, R12, R11 ;  /* 0x0000000c0d0e7389 */ /* 0x00006400000c000b */
[----:B01----:R-:W-:Y:S01]  /*f1a0*/  ENDCOLLECTIVE ;  /* 0x000000000000791b */ /* 0x003fe20003800000 */
.L_x_410:
[----:B------:R-:W-:Y:S05]  /*f1b0*/  BRA `(.L_x_411) ;  /* 0xffffffe800707947 */ /* 0x000fea000383ffff */
.L_x_364:
[----:B------:R-:W-:Y:S01]  /*f1c0*/  BSSY B0, `(.L_x_412) ;  /* 0x0000008000007945 */ /* 0x000fe20003800000 */
[----:B-----5:R-:W-:Y:S01]  /*f1d0*/  IMAD.MOV.U32 R13, RZ, RZ, R3 ;  /* 0x000000ffff0d7224 */ /* 0x020fe200078e0003 */
[----:B-1----:R-:W-:Y:S01]  /*f1e0*/  MOV R12, 0x1 ;  /* 0x00000001000c7802 */ /* 0x002fe20000000f00 */
[----:B------:R-:W-:Y:S02]  /*f1f0*/  IMAD.MOV.U32 R11, RZ, RZ, RZ ;  /* 0x000000ffff0b7224 */ /* 0x000fe400078e00ff */
[----:B------:R-:W-:-:S07]  /*f200*/  IMAD.MOV.U32 R15, RZ, RZ, -0x1 ;  /* 0xffffffffff0f7424 */ /* 0x000fce00078e00ff */
[----:B0-----:R-:W-:Y:S05]  /*f210*/  WARPSYNC.COLLECTIVE R15, `(.L_x_413) ;  /* 0x000000000f087348 */ /* 0x001fea0003c00000 */
[----:B------:R1:W2:Y:S02]  /*f220*/  SHFL.UP P6, R14, R13, R12, R11 ;  /* 0x0400000c0d0e7389 */ /* 0x0002a400000c000b */
[----:B012---:R-:W-:Y:S01]  /*f230*/  ENDCOLLECTIVE ;  /* 0x000000000000791b */ /* 0x007fe20003800000 */
.L_x_413:
[----:B------:R-:W-:Y:S05]  /*f240*/  BSYNC B0 ;  /* 0x0000000000007941 */ /* 0x000fea0003800000 */
.L_x_412:
[----:B------:R-:W-:Y:S01]  /*f250*/  ISETP.NE.AND P0, PT, R8, RZ, PT ;  /* 0x000000ff0800720c */ /* 0x000fe20003f05270 */
[----:B------:R-:W-:Y:S01]  /*f260*/  IMAD.MOV.U32 R11, RZ, RZ, RZ ;  /* 0x000000ffff0b7224 */ /* 0x000fe200078e00ff */
[----:B------:R-:W-:Y:S01]  /*f270*/  MOV R12, 0x2 ;  /* 0x00000002000c7802 */ /* 0x000fe20000000f00 */
[----:B------:R-:W-:Y:S01]  /*f280*/  IMAD.MOV.U32 R15, RZ, RZ, -0x1 ;  /* 0xffffffffff0f7424 */ /* 0x000fe200078e00ff */
[----:B------:R-:W-:Y:S02]  /*f290*/  SEL R14, R14, RZ, P0 ;  /* 0x000000ff0e0e7207 */ /* 0x000fe40000000000 */
[----:B------:R-:W-:-:S03]  /*f2a0*/  ISETP.GE.U32.AND P0, PT, R8, 0x2, PT ;  /* 0x000000020800780c */ /* 0x000fc60003f06070 */
[----:B------:R-:W-:-:S10]  /*f2b0*/  IMAD.IADD R13, R3, 0x1, R14 ;  /* 0x00000001030d7824 */ /* 0x000fd400078e020e */
[----:B------:R-:W-:Y:S05]  /*f2c0*/  WARPSYNC.COLLECTIVE R15, `(.L_x_414) ;  /* 0x000000000f087348 */ /* 0x000fea0003c00000 */
[----:B------:R0:W1:Y:S02]  /*f2d0*/  SHFL.UP P6, R14, R13, R12, R11 ;  /* 0x0400000c0d0e7389 */ /* 0x00006400000c000b */
[----:B01----:R-:W-:Y:S01]  /*f2e0*/  ENDCOLLECTIVE ;  /* 0x000000000000791b */ /* 0x003fe20003800000 */
.L_x_414:
[----:B------:R-:W-:Y:S01]  /*f2f0*/  IMAD.MOV.U32 R12, RZ, RZ, 0x4 ;  /* 0x00000004ff0c7424 */ /* 0x000fe200078e00ff */
[----:B------:R-:W-:Y:S02]  /*f300*/  SEL R2, R14, RZ, P0 ;  /* 0x000000ff0e027207 */ /* 0x000fe40000000000 */
[----:B------:R-:W-:-:S03]  /*f310*/  ISETP.GE.U32.AND P0, PT, R8, 0x4, PT ;  /* 0x000000040800780c */ /* 0x000fc60003f06070 */
[----:B------:R-:W-:-:S05]  /*f320*/  IMAD.IADD R2, R13, 0x1, R2 ;  /* 0x000000010d027824 */ /* 0x000fca00078e0202 */
[----:B------:R-:W-:-:S07]  /*f330*/  MOV R13, R2 ;  /* 0x00000002000d7202 */ /* 0x000fce0000000f00 */
[----:B------:R-:W-:Y:S05]  /*f340*/  WARPSYNC.COLLECTIVE R15, `(.L_x_415) ;  /* 0x000000000f087348 */ /* 0x000fea0003c00000 */
[----:B------:R0:W1:Y:S02]  /*f350*/  SHFL.UP P6, R14, R13, R12, R11 ;  /* 0x0400000c0d0e7389 */ /* 0x00006400000c000b */
[----:B01----:R-:W-:Y:S01]  /*f360*/  ENDCOLLECTIVE ;  /* 0x000000000000791b */ /* 0x003fe20003800000 */
.L_x_415:
        /* <DEDUP_REMOVED lines=8> */
.L_x_416:
        /* <DEDUP_REMOVED lines=8> */
.L_x_417:
[----:B------:R-:W-:Y:S02]  /*f470*/  IMAD.MOV.U32 R12, RZ, RZ, 0x1f ;  /* 0x0000001fff0c7424 */ /* 0x000fe400078e00ff */
[----:B------:R-:W-:Y:S01]  /*f480*/  IMAD.MOV.U32 R11, RZ, RZ, 0x1f ;  /* 0x0000001fff0b7424 */ /* 0x000fe200078e00ff */
[----:B------:R-:W-:-:S04]  /*f490*/  SEL R2, R14, RZ, P0 ;  /* 0x000000ff0e027207 */ /* 0x000fc80000000000 */
[----:B------:R-:W-:-:S05]  /*f4a0*/  IADD3 R2, R7, R2, RZ ;  /* 0x0000000207027210 */ /* 0x000fca0007ffe0ff */
[----:B------:R-:W-:-:S07]  /*f4b0*/  IMAD.MOV.U32 R13, RZ, RZ, R2 ;  /* 0x000000ffff0d7224 */ /* 0x000fce00078e0002 */
[----:B------:R-:W-:Y:S05]  /*f4c0*/  WARPSYNC.COLLECTIVE R15, `(.L_x_418) ;  /* 0x000000000f087348 */ /* 0x000fea0003c00000 */
[----:B------:R0:W1:Y:S02]  /*f4d0*/  SHFL.IDX P6, R14, R13, R12, R11 ;  /* 0x0000000c0d0e7389 */ /* 0x00006400000c000b */
[----:B01----:R-:W-:Y:S01]  /*f4e0*/  ENDCOLLECTIVE ;  /* 0x000000000000791b */ /* 0x003fe20003800000 */
.L_x_418:
[----:B------:R-:W-:Y:S05]  /*f4f0*/  BRA `(.L_x_419) ;  /* 0xffffffe800547947 */ /* 0x000fea000383ffff */
.L_x_366:
[----:B------:R-:W-:Y:S01]  /*f500*/  BSSY B0, `(.L_x_420) ;  /* 0x0000006000007945 */ /* 0x000fe20003800000 */
[----:B------:R-:W-:Y:S02]  /*f510*/  PLOP3.LUT P6, PT, P6, PT, PT, 0x8, 0x0 ;  /* 0x000000000000781c */ /* 0x000fe400037ce170 */
[----:B------:R-:W-:-:S11]  /*f520*/  MOV R15, 0xffffffff ;  /* 0xffffffff000f7802 */ /* 0x000fd60000000f00 */
[----:B01----:R-:W-:Y:S05]  /*f530*/  WARPSYNC.COLLECTIVE R15, `(.L_x_421) ;  /* 0x000000000f087348 */ /* 0x003fea0003c00000 */
[----:B------:R-:W-:Y:S01]  /*f540*/  VOTE.ANY R14, PT, P6 ;  /* 0x00000000000e7806 */ /* 0x000fe200030e0100 */
[----:B01----:R-:W-:Y:S06]  /*f550*/  ENDCOLLECTIVE ;  /* 0x000000000000791b */ /* 0x003fec0003800000 */
.L_x_421:
[----:B------:R-:W-:Y:S05]  /*f560*/  BSYNC B0 ;  /* 0x0000000000007941 */ /* 0x000fea0003800000 */
.L_x_420:
[----:B------:R-:W-:Y:S01]  /*f570*/  IMAD.MOV.U32 R7, RZ, RZ, R14 ;  /* 0x000000ffff077224 */ /* 0x000fe200078e000e */
[----:B------:R-:W-:Y:S01]  /*f580*/  MOV R11, 0x1f ;  /* 0x0000001f000b7802 */ /* 0x000fe20000000f00 */
[----:B------:R-:W-:Y:S02]  /*f590*/  IMAD.MOV.U32 R13, RZ, RZ, R3 ;  /* 0x000000ffff0d7224 */ /* 0x000fe400078e0003 */
[----:B------:R-:W0:Y:S01]  /*f5a0*/  POPC R5, R7 ;  /* 0x0000000700057309 */ /* 0x000e220000000000 */
[----:B------:R-:W-:Y:S02]  /*f5b0*/  IMAD.MOV.U32 R15, RZ, RZ, -0x1 ;  /* 0xffffffffff0f7424 */ /* 0x000fe400078e00ff */
[----:B0-----:R-:W-:-:S07]  /*f5c0*/  IMAD.MOV.U32 R12, RZ, RZ, R5 ;  /* 0x000000ffff0c7224 */ /* 0x001fce00078e0005 */
[----:B------:R-:W-:Y:S05]  /*f5d0*/  WARPSYNC.COLLECTIVE R15, `(.L_x_422) ;  /* 0x000000000f087348 */ /* 0x000fea0003c00000 */
[----:B------:R0:W1:Y:S02]  /*f5e0*/  SHFL.IDX P6, R14, R13, R12, R11 ;  /* 0x0000000c0d0e7389 */ /* 0x00006400000c000b */
[----:B01----:R-:W-:Y:S01]  /*f5f0*/  ENDCOLLECTIVE ;  /* 0x000000000000791b */ /* 0x003fe20003800000 */
.L_x_422:
[----:B------:R-:W-:Y:S01]  /*f600*/  IMAD.MOV.U32 R17, RZ, RZ, R14 ;  /* 0x000000ffff117224 */ /* 0x000fe200078e000e */
[----:B------:R-:W-:Y:S06]  /*f610*/  BRA `(.L_x_423) ;  /* 0xffffffe800447947 */ /* 0x000fec000383ffff */
.L_x_368:
[----:B------:R-:W-:Y:S01]  /*f620*/  BSSY B0, `(.L_x_424) ;  /* 0x0000007000007945 */ /* 0x000fe20003800000 */
[----:B------:R-:W-:Y:S01]  /*f630*/  IMAD.MOV.U32 R13, RZ, RZ, R2 ;  /* 0x000000ffff0d7224 */ /* 0x000fe200078e0002 */
[----:B------:R-:W-:Y:S01]  /*f640*/  MOV R11, 0x1f ;  /* 0x0000001f000b7802 */ /* 0x000fe20000000f00 */
[----:B------:R-:W-:-:S07]  /*f650*/  IMAD.MOV.U32 R15, RZ, RZ, -0x1 ;  /* 0xffffffffff0f7424 */ /* 0x000fce00078e00ff */
[----:B0-23--:R-:W-:Y:S05]  /*f660*/  WARPSYNC.COLLECTIVE R15, `(.L_x_425) ;  /* 0x000000000f087348 */ /* 0x00dfea0003c00000 */
[----:B------:R1:W4:Y:S02]  /*f670*/  SHFL.IDX P6, R14, R13, R12, R11 ;  /* 0x0000000c0d0e7389 */ /* 0x00032400000c000b */
[----:B01234-:R-:W-:Y:S01]  /*f680*/  ENDCOLLECTIVE ;  /* 0x000000000000791b */ /* 0x01ffe20003800000 */
.L_x_425:
[----:B------:R-:W-:Y:S05]  /*f690*/  BSYNC B0 ;  /* 0x0000000000007941 */ /* 0x000fea0003800000 */
.L_x_424:
[----:B------:R-:W-:Y:S05]  /*f6a0*/  BRA `(.L_x_367) ;  /* 0xffffffe8003c7947 */ /* 0x000fea000383ffff */
.L_x_372:
[----:B0-----:R0:W2:Y:S02]  /*f6b0*/  SYNCS.PHASECHK.TRANS64.TRYWAIT P0, [R0+URZ+0x28c20], R3 ;  /* 0x028c2003000075a7 */ /* 0x0010a4000800017f */
[----:B--2---:R-:W-:Y:S05]  /*f6c0*/  @!P0 NANOSLEEP.SYNCS 0x989680 ;  /* 0x009896800000895d */ /* 0x004fea0003900000 */
[----:B------:R-:W2:Y:S02]  /*f6d0*/  @!P0 SYNCS.PHASECHK.TRANS64 P0, [R0+URZ+0x28c20], R3 ;  /* 0x028c2003000085a7 */ /* 0x000ea4000800007f */
[----:B--2---:R-:W-:Y:S05]  /*f6e0*/  @!P0 BRA `(.L_x_372) ;  /* 0xfffffffc00f08947 */ /* 0x004fea000383ffff */
[----:B------:R-:W-:Y:S05]  /*f6f0*/  BRA `(.L_x_426) ;  /* 0xffffffec00207947 */ /* 0x000fea000383ffff */
.L_x_373:
[----:B------:R-:W2:Y:S01]  /*f700*/  S2R R2, SR_TID.X ;  /* 0x0000000000027919 */ /* 0x000ea20000002100 */
[----:B------:R-:W-:Y:S01]  /*f710*/  BSSY B0, `(.L_x_427) ;  /* 0x000000a000007945 */ /* 0x000fe20003800000 */
[----:B-1----:R-:W-:Y:S01]  /*f720*/  IMAD.MOV.U32 R12, RZ, RZ, RZ ;  /* 0x000000ffff0c7224 */ /* 0x002fe200078e00ff */
[----:B------:R-:W-:Y:S01]  /*f730*/  MOV R11, 0x1f ;  /* 0x0000001f000b7802 */ /* 0x000fe20000000f00 */
[----:B------:R-:W-:Y:S01]  /*f740*/  IMAD.MOV.U32 R15, RZ, RZ, -0x1 ;  /* 0xffffffffff0f7424 */ /* 0x000fe200078e00ff */
[----:B--2---:R-:W-:-:S04]  /*f750*/  SHF.R.U32.HI R2, RZ, 0x5, R2 ;  /* 0x00000005ff027819 */ /* 0x004fc80000011602 */
[----:B------:R-:W-:-:S05]  /*f760*/  LOP3.LUT R2, R2, 0x3, RZ, 0xc0, !PT ;  /* 0x0000000302027812 */ /* 0x000fca00078ec0ff */
[----:B------:R-:W-:-:S07]  /*f770*/  IMAD.MOV.U32 R13, RZ, RZ, R2 ;  /* 0x000000ffff0d7224 */ /* 0x000fce00078e0002 */
[----:B0-----:R-:W-:Y:S05]  /*f780*/  WARPSYNC.COLLECTIVE R15, `(.L_x_428) ;  /* 0x000000000f087348 */ /* 0x001fea0003c00000 */
[----:B------:R1:W2:Y:S02]  /*f790*/  SHFL.IDX P6, R14, R13, R12, R11 ;  /* 0x0000000c0d0e7389 */ /* 0x0002a400000c000b */
[----:B012---:R-:W-:Y:S01]  /*f7a0*/  ENDCOLLECTIVE ;  /* 0x000000000000791b */ /* 0x007fe20003800000 */
.L_x_428:
[----:B------:R-:W-:Y:S05]  /*f7b0*/  BSYNC B0 ;  /* 0x0000000000007941 */ /* 0x000fea0003800000 */
.L_x_427:
[----:B------:R-:W-:Y:S05]  /*f7c0*/  BRA `(.L_x_429) ;  /* 0xffffffec00087947 */ /* 0x000fea000383ffff */
.L_x_376:
[----:B------:R-:W-:Y:S01]  /*f7d0*/  BSSY B1, `(.L_x_430) ;  /* 0x0000006000017945 */ /* 0x000fe20003800000 */
[----:B------:R-:W-:-:S07]  /*f7e0*/  IMAD.MOV.U32 R15, RZ, RZ, -0x1 ;  /* 0xffffffffff0f7424 */ /* 0x000fce00078e00ff */
[----:B012---:R-:W-:Y:S05]  /*f7f0*/  WARPSYNC.COLLECTIVE R15, `(.L_x_431) ;  /* 0x000000000f0c7348 */ /* 0x007fea0003c00000 */
[----:B------:R-:W-:Y:S02]  /*f800*/  ELECT P6, UR62, PT ;  /* 0x00000000003e782f */ /* 0x000fe400038c0000 */
[----:B------:R-:W-:Y:S01]  /*f810*/  MOV R14, UR62 ;  /* 0x0000003e000e7c02 */ /* 0x000fe20008000f00 */
[----:B012---:R-:W-:Y:S10]  /*f820*/  ENDCOLLECTIVE ;  /* 0x000000000000791b */ /* 0x007ff40003800000 */
.L_x_431:
[----:B------:R-:W-:Y:S05]  /*f830*/  BSYNC B1 ;  /* 0x0000000000017941 */ /* 0x000fea0003800000 */
.L_x_430:
[----:B------:R-:W-:Y:S05]  /*f840*/  BRA `(.L_x_432) ;  /* 0xffffffec00007947 */ /* 0x000fea000383ffff */
.L_x_378:
[----:B0-----:R0:W2:Y:S02]  /*f850*/  SYNCS.PHASECHK.TRANS64.TRYWAIT P0, [R6+URZ], R5 ;  /* 0x00000005060075a7 */ /* 0x0010a4000800017f */
[----:B--2---:R-:W-:Y:S05]  /*f860*/  @!P0 NANOSLEEP.SYNCS 0x989680 ;  /* 0x009896800000895d */ /* 0x004fea0003900000 */
[----:B------:R-:W2:Y:S02]  /*f870*/  @!P0 SYNCS.PHASECHK.TRANS64 P0, [R6+URZ], R5 ;  /* 0x00000005060085a7 */ /* 0x000ea4000800007f */
[----:B--2---:R-:W-:Y:S05]  /*f880*/  @!P0 BRA `(.L_x_378) ;  /* 0xfffffffc00f08947 */ /* 0x004fea000383ffff */
[----:B------:R-:W-:Y:S05]  /*f890*/  BRA `(.L_x_433) ;  /* 0xffffffec003c7947 */ /* 0x000fea000383ffff */
.L_x_379:
[----:B--2---:R2:W3:Y:S02]  /*f8a0*/  SYNCS.PHASECHK.TRANS64.TRYWAIT P0, [R7+URZ], R2 ;  /* 0x00000002070075a7 */ /* 0x0044e4000800017f */
[----:B---3--:R-:W-:Y:S05]  /*f8b0*/  @!P0 NANOSLEEP.SYNCS 0x989680 ;  /* 0x009896800000895d */ /* 0x008fea0003900000 */
[----:B------:R-:W3:Y:S02]  /*f8c0*/  @!P0 SYNCS.PHASECHK.TRANS64 P0, [R7+URZ], R2 ;  /* 0x00000002070085a7 */ /* 0x000ee4000800007f */
[----:B---3--:R-:W-:Y:S05]  /*f8d0*/  @!P0 BRA `(.L_x_379) ;  /* 0xfffffffc00f08947 */ /* 0x008fea000383ffff */
[----:B------:R-:W-:Y:S05]  /*f8e0*/  BRA `(.L_x_434) ;  /* 0xffffffec00307947 */ /* 0x000fea000383ffff */
.L_x_381:
[----:B---3--:R3:W4:Y:S02]  /*f8f0*/  SYNCS.PHASECHK.TRANS64.TRYWAIT P0, [R4+URZ], R5 ;  /* 0x00000005040075a7 */ /* 0x008724000800017f */
[----:B----4-:R-:W-:Y:S05]  /*f900*/  @!P0 NANOSLEEP.SYNCS 0x989680 ;  /* 0x009896800000895d */ /* 0x010fea0003900000 */
[----:B------:R-:W4:Y:S02]  /*f910*/  @!P0 SYNCS.PHASECHK.TRANS64 P0, [R4+URZ], R5 ;  /* 0x00000005040085a7 */ /* 0x000f24000800007f */
[----:B----4-:R-:W-:Y:S05]  /*f920*/  @!P0 BRA `(.L_x_381) ;  /* 0xfffffffc00f08947 */ /* 0x010fea000383ffff */
[----:B------:R-:W-:Y:S05]  /*f930*/  BRA `(.L_x_435) ;  /* 0xffffffec00387947 */ /* 0x000fea000383ffff */
.L_x_436:
        /* <DEDUP_REMOVED lines=12> */
.L_x_4551:


//--------------------- .text._ZN7cutlass13device_kernelIN5flash11enable_sm90INS1_16FlashAttnFwdSm90INS1_25CollectiveMainloopFwdSm90ILi2EN4cute5tupleIJNS5_1CILi1EEES8_S8_EEENS6_IJNS7_ILi64EEESA_SA_EEELi512ENS_6half_tEfNS_4arch4Sm90ELb0ELb0ELb1ELb1ELb0ELb1ELb0ELb0ELb0ELb0ELb0ELb0EEENS1_21CollectiveEpilogueFwdINS6_IJSA_NS7_ILi512EEESA_EEES9_SC_SE_Li256ELb1ELb0ELb0ELb0EEENS1_36VarlenDynamicPersistentTileSchedulerILi64ELi64ELi256ELi32ELb0ELb0ELb1ELb0ELb1ELb1EEEEEEEEEvNT_6ParamsE --------------------------
	.section	.text._ZN7cutlass13device_kernelIN5flash11enable_sm90INS1_16FlashAttnFwdSm90INS1_25CollectiveMainloopFwdSm90ILi2EN4cute5tupleIJNS5_1CILi1EEES8_S8_EEENS6_IJNS7_ILi64EEESA_SA_EEELi512ENS_6half_tEfNS_4arch4Sm90ELb0ELb0ELb1ELb1ELb0ELb1ELb0ELb0ELb0ELb0ELb0ELb0EEENS1_21CollectiveEpilogueFwdINS6_IJSA_NS7_ILi512EEESA_EEES9_SC_SE_Li256ELb1ELb0ELb0ELb0EEENS1_36VarlenDynamicPersistentTileSchedulerILi64ELi64ELi256ELi32ELb0ELb0ELb1ELb0ELb1ELb1EEEEEEEEEvNT_6ParamsE,"ax",@progbits
	.align	128
.text._ZN7cutlass13device_kernelIN5flash11enable_sm90INS1_16FlashAttnFwdSm90INS1_25CollectiveMainloopFwdSm90ILi2EN4cute5tupleIJNS5_1CILi1EEES8_S8_EEENS6_IJNS7_ILi64EEESA_SA_EEELi512ENS_6half_tEfNS_4arch4Sm90ELb0ELb0ELb1ELb1ELb0ELb1ELb0ELb0ELb0ELb0ELb0ELb0EEENS1_21CollectiveEpilogueFwdINS6_IJSA_NS7_ILi512EEESA_EEES9_SC_SE_Li256ELb1ELb0ELb0ELb0EEENS1_36VarlenDynamicPersistentTileSchedulerILi64ELi64ELi256ELi32ELb0ELb0ELb1ELb0ELb1ELb1EEEEEEEEEvNT_6ParamsE:
        .type           _ZN7cutlass13device_kernelIN5flash11enable_sm90INS1_16FlashAttnFwdSm90INS1_25CollectiveMainloopFwdSm90ILi2EN4cute5tupleIJNS5_1CILi1EEES8_S8_EEENS6_IJNS7_ILi64EEESA_SA_EEELi512ENS_6half_tEfNS_4arch4Sm90ELb0ELb0ELb1ELb1ELb0ELb1ELb0ELb0ELb0ELb0ELb0ELb0EEENS1_21CollectiveEpilogueFwdINS6_IJSA_NS7_ILi512EEESA_EEES9_SC_SE_Li256ELb1ELb0ELb0ELb0EEENS1_36VarlenDynamicPersistentTileSchedulerILi64ELi64ELi256ELi32ELb0ELb0ELb1ELb0ELb1ELb1EEEEEEEEEvNT_6ParamsE,@function
        .size           _ZN7cutlass13device_kernelIN5flash11enable_sm90INS1_16FlashAttnFwdSm90INS1_25CollectiveMainloopFwdSm90ILi2EN4cute5tupleIJNS5_1CILi1EEES8_S8_EEENS6_IJNS7_ILi64EEESA_SA_EEELi512ENS_6half_tEfNS_4arch4Sm90ELb0ELb0ELb1ELb1ELb0ELb1ELb0ELb0ELb0ELb0ELb0ELb0EEENS1_21CollectiveEpilogueFwdINS6_IJSA_NS7_ILi512EEESA_EEES9_SC_SE_Li256ELb1ELb0ELb0ELb0EEENS1_36VarlenDynamicPersistentTileSchedulerILi64ELi64ELi256ELi32ELb0ELb0ELb1ELb0ELb1ELb1EEEEEEEEEvNT_6ParamsE,(.L_x_4552 - _ZN7cutlass13device_kernelIN5flash11enable_sm90INS1_16FlashAttnFwdSm90INS1_25CollectiveMainloopFwdSm90ILi2EN4cute5tupleIJNS5_1CILi1EEES8_S8_EEENS6_IJNS7_ILi64EEESA_SA_EEELi512ENS_6half_tEfNS_4arch4Sm90ELb0ELb0ELb1ELb1ELb0ELb1ELb0ELb0ELb0ELb0ELb0ELb0EEENS1_21CollectiveEpilogueFwdINS6_IJSA_NS7_ILi512EEESA_EEES9_SC_SE_Li256ELb1ELb0ELb0ELb0EEENS1_36VarlenDynamicPersistentTileSchedulerILi64ELi64ELi256ELi32ELb0ELb0ELb1ELb0ELb1ELb1EEEEEEEEEvNT_6ParamsE)
        .other          _ZN7cutlass13device_kernelIN5flash11enable_sm90INS1_16FlashAttnFwdSm90INS1_25CollectiveMainloopFwdSm90ILi2EN4cute5tupleIJNS5_1CILi1EEES8_S8_EEENS6_IJNS7_ILi64EEESA_SA_EEELi512ENS_6half_tEfNS_4arch4Sm90ELb0ELb0ELb1ELb1ELb0ELb1ELb0ELb0ELb0ELb0ELb0ELb0EEENS1_21CollectiveEpilogueFwdINS6_IJSA_NS7_ILi512EEESA_EEES9_SC_SE_Li256ELb1ELb0ELb0ELb0EEENS1_36VarlenDynamicPersistentTileSchedulerILi64ELi64ELi256ELi32ELb0ELb0ELb1ELb0ELb1ELb1EEEEEEEEEvNT_6ParamsE,@"STO_CUDA_ENTRY STV_DEFAULT"
_ZN7cutlass13device_kernelIN5flash11enable_sm90INS1_16FlashAttnFwdSm90INS1_25CollectiveMainloopFwdSm90ILi2EN4cute5tupleIJNS5_1CILi1EEES8_S8_EEENS6_IJNS7_ILi64EEESA_SA_EEELi512ENS_6half_tEfNS_4arch4Sm90ELb0ELb0ELb1ELb1ELb0ELb1ELb0ELb0ELb0ELb0ELb0ELb0EEENS1_21CollectiveEpilogueFwdINS6_IJSA_NS7_ILi512EEESA_EEES9_SC_SE_Li256ELb1ELb0ELb0ELb0EEENS1_36VarlenDynamicPersistentTileSchedulerILi64ELi64ELi256ELi32ELb0ELb0ELb1ELb0ELb1ELb1EEEEEEEEEvNT_6ParamsE:
[----:B------:R-:W0:Y:S02]  /*0000*/  LDC R1, c[0x0][0x28] ;  /* 0x00000a00ff017b82 */ /* 0x000e240000000800 */
[----:B0-----:R-:W-:Y:S01]  /*0010*/  VIADD R1, R1, 0xffffffc0 ;  /* 0xffffffc001017836 */ /* 0x001fe20000000000 */
[----:B------:R-:W0:Y:S01]  /*0020*/  S2R R3, SR_TID.X ;  /* 0x0000000000037919 */ /* 0x000e220000002100 */
[----:B------:R-:W-:Y:S01]  /*0030*/  ELECT P0, URZ, PT ;  /* 0x00000000003f782f */ /* 0x000fe20003800000 */
[----:B------:R-:W-:Y:S01]  /*0040*/  BSSY B0, `(.L_x_437) ;  /* 0x0000016000007945 */ /* 0x000fe20003800000 */
[----:B0-----:R-:W-:-:S05]  /*0050*/  SHF.R.U32.HI R0, RZ, 0x5, R3 ;  /* 0x00000005ff007819 */ /* 0x001fca0000011603 */
[----:B------:R-:W0:Y:S02]  /*0060*/  SHFL.IDX PT, R2, R0, RZ, 0x1f ;  /* 0x00001fff00027589 */ /* 0x000e2400000e0000 */
[----:B0-----:R-:W-:-:S13]  /*0070*/  ISETP.EQ.AND P0, PT, R2, RZ, P0 ;  /* 0x000000ff0200720c */ /* 0x001fda0000702270 */
        /* <DEDUP_REMOVED lines=17> */
[----:B0-----:R-:W-:Y:S01]  /*0190*/  NOP ;  /* 0x0000000000007918 */ /* 0x001fe20000000000 */
.L_x_438:
[----:B------:R-:W-:Y:S05]  /*01a0*/  BSYNC B0 ;  /* 0x0000000000007941 */ /* 0x000fea0003800000 */
.L_x_437:
[----:B------:R-:W-:Y:S01]  /*01b0*/  SHF.R.U32.HI R3, RZ, 0x7, R3 ;  /* 0x00000007ff037819 */ /* 0x000fe20000011603 */
[----:B------:R-:W-:Y:S01]  /*01c0*/  VOTEU.ANY UP0, P0 ;  /* 0x00000000003f7886 */ /* 0x000fe20000000100 */
[----:B------:R-:W0:Y:S01]  /*01d0*/  SHFL.IDX PT, R2, R0, RZ, 0x1f ;  /* 0x00001fff00027589 */ /* 0x000e2200000e0000 */
[----:B------:R-:W-:Y:S01]  /*01e0*/  UMOV UR4, 0x1 ;  /* 0x0000000100047882 */ /* 0x000fe20000000000 */
[----:B------:R-:W-:Y:S01]  /*01f0*/  UMOV UR7, 0x100 ;  /* 0x0000010000077882 */ /* 0x000fe20000000000 */
[----:B------:R-:W-:Y:S01]  /*0200*/  VOTEU.ANY UP1, P0 ;  /* 0x00000000003f7886 */ /* 0x000fe20000020100 */
[----:B------:R-:W1:Y:S01]  /*0210*/  SHFL.IDX PT, R3, R3, RZ, 0x1f ;  /* 0x00001fff03037589 */ /* 0x000e6200000e0000 */
[----:B------:R-:W2:Y:S01]  /*0220*/  @UP0 S2UR UR8, SR_CgaCtaId ;  /* 0x00000000000809c3 */ /* 0x000ea20000008800 */
[----:B------:R-:W-:Y:S01]  /*0230*/  @UP0 UMOV UR6, 0x400 ;  /* 0x0000040000060882 */ /* 0x000fe20000000000 */
[----:B------:R-:W-:-:S04]  /*0240*/  @UP0 UIADD3 UR4, -UR4, 0x100000, URZ ;  /* 0x0010000004040890 */ /* 0x000fc8000fffe13f */
[----:B------:R-:W-:Y:S02]  /*0250*/  @UP0 USHF.L.U32 UR5, UR4, 0xb, URZ ;  /* 0x0000000b04050899 */ /* 0x000fe4000800063f */
[----:B------:R-:W-:Y:S01]  /*0260*/  @UP0 USHF.L.U32 UR4, UR4, 0x1, URZ ;  /* 0x0000000104040899 */ /* 0x000fe2000800063f */
[----:B0-----:R-:W-:Y:S01]  /*0270*/  ISETP.NE.AND P1, PT, R2, RZ, PT ;  /* 0x000000ff0200720c */ /* 0x001fe20003f25270 */
[----:B-1----:R0:W-:Y:S01]  /*0280*/  STL [R1], R3 ;  /* 0x0000000301007387 */ /* 0x0021e20000100800 */
[----:B--2---:R-:W-:Y:S02]  /*0290*/  @UP0 ULEA UR8, UR8, UR6, 0x18 ;  /* 0x0000000608080291 */ /* 0x004fe4000f8ec03f */
[----:B------:R-:W-:-:S04]  /*02a0*/  @UP0 UIADD3 UR6, -UR7, 0x100000, URZ ;  /* 0x0010000007060890 */ /* 0x000fc8000fffe13f */
[----:B------:R-:W-:Y:S02]  /*02b0*/  @UP0 USHF.L.U32 UR7, UR6, 0xb, URZ ;  /* 0x0000000b06070899 */ /* 0x000fe4000800063f */
[----:B------:R-:W-:Y:S01]  /*02c0*/  @UP0 USHF.L.U32 UR6, UR6, 0x1, URZ ;  /* 0x0000000106060899 */ /* 0x000fe2000800063f */
[----:B------:R-:W-:Y:S01]  /*02d0*/  VOTEU.ANY UP0, P0 ;  /* 0x00000000003f7886 */ /* 0x000fe20000000100 */
[----:B------:R-:W1:Y:S04]  /*02e0*/  FENCE.VIEW.ASYNC.S ;  /* 0x00000000000073c6 */ /* 0x000e680000000000 */
[----:B-1----:R0:W1:Y:S06]  /*02f0*/  @UP0 SYNCS.EXCH.64 URZ, [UR8+0x28c00], UR4 ;  /* 0x028c0004083f05b2 */ /* 0x00206c0008000100 */
[----:B------:R0:W2:Y:S02]  /*0300*/  @UP1 SYNCS.EXCH.64 URZ, [UR8+0x28c20], UR6 ;  /* 0x028c2006083f15b2 */ /* 0x0000a40008000100 */
[----:B0-----:R-:W-:Y:S05]  /*0310*/  @P1 BRA `(.L_x_439) ;  /* 0x0000000000381947 */ /* 0x001fea0003800000 */
[----:B------:R-:W0:Y:S01]  /*0320*/  S2UR UR5, SR_CgaCtaId ;  /* 0x00000000000579c3 */ /* 0x000e220000008800 */
        /* <DEDUP_REMOVED lines=8> */
[----:B0-----:R0:W3:Y:S01]  /*03b0*/  SYNCS.EXCH.64 URZ, [UR6+0x28c30], UR4 ;  /* 0x028c3004063f75b2 */ /* 0x0010e20008000100 */
[----:B------:R0:W4:Y:S01]  /*03c0*/  SYNCS.EXCH.64 URZ, [UR6+0x28c40], UR4 ;  /* 0x028c4004063f75b2 */ /* 0x0001220008000100 */
[----:B------:R0:W0:Y:S01]  /*03d0*/  SYNCS.EXCH.64 URZ, [UR6+0x28c38], UR4 ;  /* 0x028c3804063f75b2 */ /* 0x0000220008000100 */
[----:B------:R0:W0:Y:S01]  /*03e0*/  SYNCS.EXCH.64 URZ, [UR6+0x28c48], UR4 ;  /* 0x028c4804063f75b2 */ /* 0x0000220008000100 */
[----:B------:R-:W-:Y:S01]  /*03f0*/  NOP ;  /* 0x0000000000007918 */ /* 0x000fe20000000000 */
.L_x_439:
[----:B------:R-:W5:Y:S01]  /*0400*/  SHFL.IDX PT, R2, R0, RZ, 0x1f ;  /* 0x00001fff00027589 */ /* 0x000f6200000e0000 */
[----:B------:R-:W-:Y:S01]  /*0410*/  NOP ;  /* 0x0000000000007918 */ /* 0x000fe20000000000 */
[----:B-----5:R-:W-:-:S13]  /*0420*/  ISETP.NE.AND P0, PT, R2, RZ, PT ;  /* 0x000000ff0200720c */ /* 0x020fda0003f05270 */
        /* <DEDUP_REMOVED lines=17> */
[----:B------:R0:W0:Y:S01]  /*0540*/  SYNCS.EXCH.64 URZ, [UR8+0x28c68], UR4 ;  /* 0x028c6804083f75b2 */ /* 0x0000220008000100 */
[----:B------:R-:W-:Y:S01]  /*0550*/  NOP ;  /* 0x0000000000007918 */ /* 0x000fe20000000000 */
.L_x_440:
[----:B------:R-:W5:Y:S01]  /*0560*/  SHFL.IDX PT, R2, R0, RZ, 0x1f ;  /* 0x00001fff00027589 */ /* 0x000f6200000e0000 */
[----:B------:R-:W-:Y:S01]  /*0570*/  NOP ;  /* 0x0000000000007918 */ /* 0x000fe20000000000 */
[----:B-----5:R-:W-:-:S13]  /*0580*/  ISETP.NE.AND P0, PT, R2, RZ, PT ;  /* 0x000000ff0200720c */ /* 0x020fda0003f05270 */
        /* <DEDUP_REMOVED lines=13> */
[----:B------:R0:W0:Y:S01]  /*0660*/  SYNCS.EXCH.64 URZ, [UR6+0x28c88], UR4 ;  /* 0x028c8804063f75b2 */ /* 0x0000220008000100 */
[----:B------:R-:W-:Y:S01]  /*0670*/  NOP ;  /* 0x0000000000007918 */ /* 0x000fe20000000000 */
.L_x_441:
        /* <DEDUP_REMOVED lines=22> */
.L_x_442:
        /* <DEDUP_REMOVED lines=22> */
.L_x_443:
[----:B------:R-:W-:Y:S01]  /*0940*/  IMAD.MOV.U32 R2, RZ, RZ, 0x1 ;  /* 0x00000001ff027424 */ /* 0x000fe200078e00ff */
[----:B------:R-:W-:Y:S01]  /*0950*/  ISETP.NE.AND P0, PT, R3, RZ, PT ;  /* 0x000000ff0300720c */ /* 0x000fe20003f05270 */
[----:B------:R-:W-:Y:S01]  /*0960*/  NOP ;  /* 0x0000000000007918 */ /* 0x000fe20000000000 */
[----:B------:R-:W-:Y:S01]  /*0970*/  ULDC.64 UR40, c[0x0][0x208] ;  /* 0x0000820000287ab9 */ /* 0x000fe20000000a00 */
[----:B------:R-:W-:Y:S01]  /*0980*/  BSSY B8, `(.L_x_444) ;  /* 0x0001429000087945 */ /* 0x000fe20003800000 */
[----:B------:R-:W-:-:S05]  /*0990*/  SEL R2, R2, 0x2, !P0 ;  /* 0x0000000202027807 */ /* 0x000fca0004000000 */
[----:B------:R0:W-:Y:S02]  /*09a0*/  STL [R1+0x38], R2 ;  /* 0x0000380201007387 */ /* 0x0001e40000100800 */
[----:B01234-:R-:W-:Y:S06]  /*09b0*/  BAR.SYNC.DEFER_BLOCKING 0x0 ;  /* 0x0000000000007b1d */ /* 0x01ffec0000010000 */
[----:B------:R-:W-:Y:S05]  /*09c0*/  @!P0 BRA `(.L_x_445) ;  /* 0x000000e4003c8947 */ /* 0x000fea0003800000 */
.L_x_446:
[----:B------:R-:W-:-:S08]  /*09d0*/  NOP ;  /* 0x0000000000007918 */ /* 0x000fd00000000000 */
[----:B------:R-:W0:Y:S02]  /*09e0*/  USETMAXREG.TRY_ALLOC.CTAPOOL UP0, 0xf0 ;  /* 0x000000f0000079c8 */ /* 0x000e240008000600 */
[----:B0-----:R-:W-:-:S13]  /*09f0*/  PLOP3.LUT P0, PT, PT, PT, UP0, 0x80, 0x0 ;  /* 0x000000000000781c */ /* 0x001fda0003f0f008 */
[----:B------:R-:W-:Y:S05]  /*0a00*/  @!P0 BRA `(.L_x_446) ;  /* 0xfffffffc00f08947 */ /* 0x000fea000383ffff */
[----:B------:R-:W0:Y:S01]  /*0a10*/  S2R R0, SR_TID.X ;  /* 0x0000000000007919 */ /* 0x000e220000002100 */
[----:B------:R-:W1:Y:S01]  /*0a20*/  S2UR UR5, SR_CgaCtaId ;  /* 0x00000000000579c3 */ /* 0x000e620000008800 */
[----:B------:R-:W-:Y:S02]  /*0a30*/  UMOV UR4, 0x400 ;  /* 0x0000040000047882 */ /* 0x000fe40000000000 */
[----:B-1----:R-:W-:-:S06]  /*0a40*/  ULEA UR4, UR5, UR4, 0x18 ;  /* 0x0000000405047291 */ /* 0x002fcc000f8ec03f */
[----:B------:R-:W-:Y:S01]  /*0a50*/  IMAD.U32 R2, RZ, RZ, UR4 ;  /* 0x00000004ff027e24 */ /* 0x000fe2000f8e00ff */
[----:B0-----:R-:W-:Y:S01]  /*0a60*/  SHF.R.U32.HI R0, RZ, 0x7, R0 ;  /* 0x00000007ff007819 */ /* 0x001fe20000011600 */
[----:B------:R-:W-:-:S03]  /*0a70*/  ULDC UR4, c[0x0][0xc14] ;  /* 0x0003050000047ab9 */ /* 0x000fc60000000800 */
[----:B------:R-:W-:Y:S02]  /*0a80*/  ISETP.NE.AND P0, PT, R0, 0x1, PT ;  /* 0x000000010000780c */ /* 0x000fe40003f05270 */
[----:B------:R-:W0:Y:S11]  /*0a90*/  S2R R0, SR_TID.X ;  /* 0x0000000000007919 */ /* 0x000e360000002100 */
[----:B------:R-:W-:Y:S06]  /*0aa0*/  @!P0 BAR.ARV 0x8, 0xa0 ;  /* 0x0202800000008b1d */ /* 0x000fec0000002000 */
[----:B0-----:R-:W-:-:S13]  /*0ab0*/  ISETP.GE.U32.AND P0, PT, R0, 0x100, PT ;  /* 0x000001000000780c */ /* 0x001fda0003f06070 */
[----:B------:R-:W-:Y:S08]  /*0ac0*/  @P0 BAR.ARV 0xf, 0x100 ;  /* 0x03c4000000000b1d */ /* 0x000ff00000002000 */
[----:B------:R-:W-:Y:S06]  /*0ad0*/  BAR.SYNC.DEFER_BLOCKING 0x5, 0x120 ;  /* 0x0144800000007b1d */ /* 0x000fec0000010000 */
[----:B------:R-:W0:Y:S02]  /*0ae0*/  LDS.128 R24, [R2+0x28cd0] ;  /* 0x028cd00002187984 */ /* 0x000e240000000c00 */
[----:B------:R-:W-:Y:S06]  /*0af0*/  BAR.ARV 0x4, 0x120 ;  /* 0x0104800000007b1d */ /* 0x000fec0000002000 */
[----:B0-----:R-:W-:-:S13]  /*0b00*/  ISETP.GE.AND P0, PT, R27, UR4, PT ;  /* 0x000000041b007c0c */ /* 0x001fda000bf06270 */
[----:B------:R-:W-:Y:S05]  /*0b10*/  @P0 BRA `(.L_x_447) ;  /* 0x00000140003c0947 */ /* 0x000fea0003800000 */
[----:B------:R-:W2:Y:S01]  /*0b20*/  LDL.LU R16, [R1+0x38] ;  /* 0x0000380001107983 */ /* 0x000ea20000300800 */
[----:B------:R-:W-:-:S04]  /*0b30*/  IADD3 R214, R0, -0x80, RZ ;  /* 0xffffff8000d67810 */ /* 0x000fc80007ffe0ff */
[----:B------:R-:W-:-:S04]  /*0b40*/  SHF.R.S32.HI R3, RZ, 0x1f, R214 ;  /* 0x0000001fff037819 */ /* 0x000fc800000114d6 */
[CC--:B------:R-:W-:Y:S02]  /*0b50*/  LEA.HI R5, R3.reuse, R214.reuse, RZ, 0x7 ;  /* 0x000000d603057211 */ /* 0x0c0fe400078f38ff */
[-C--:B------:R-:W-:Y:S02]  /*0b60*/  LEA.HI R4, R3, R214.reuse, RZ, 0x4 ;  /* 0x000000d603047211 */ /* 0x080fe400078f20ff */
[----:B------:R-:W-:Y:S02]  /*0b70*/  LOP3.LUT R7, R5, 0xffffff80, RZ, 0xc0, !PT ;  /* 0xffffff8005077812 */ /* 0x000fe400078ec0ff */
[----:B------:R-:W-:Y:S02]  /*0b80*/  LOP3.LUT R9, R4, 0xfffffff0, RZ, 0xc0, !PT ;  /* 0xfffffff004097812 */ /* 0x000fe400078ec0ff */
[----:B------:R-:W-:Y:S01]  /*0b90*/  LEA.HI R0, R3, R214, RZ, 0x5 ;  /* 0x000000d603007211 */ /* 0x000fe200078f28ff */
[C---:B------:R-:W-:Y:S01]  /*0ba0*/  IMAD.IADD R7, R214.reuse, 0x1, -R7 ;  /* 0x00000001d6077824 */ /* 0x040fe200078e0a07 */
[----:B------:R-:W-:Y:S01]  /*0bb0*/  SHF.R.S32.HI R13, RZ, 0x4, R4 ;  /* 0x00000004ff0d7819 */ /* 0x000fe20000011404 */
[----:B------:R-:W-:Y:S01]  /*0bc0*/  IMAD.IADD R11, R214, 0x1, -R9 ;  /* 0x00000001d60b7824 */ /* 0x000fe200078e0a09 */
[----:B------:R-:W-:-:S02]  /*0bd0*/  SHF.R.S32.HI R189, RZ, 0x5, R0 ;  /* 0x00000005ffbd7819 */ /* 0x000fc40000011400 */
[----:B------:R-:W-:Y:S02]  /*0be0*/  SHF.R.S32.HI R10, RZ, 0x1f, R0 ;  /* 0x0000001fff0a7819 */ /* 0x000fe40000011400 */
[----:B------:R-:W-:Y:S02]  /*0bf0*/  SHF.R.S32.HI R0, RZ, 0x1f, R7 ;  /* 0x0000001fff007819 */ /* 0x000fe40000011407 */
[----:B------:R-:W-:Y:S02]  /*0c00*/  SHF.R.S32.HI R6, RZ, 0x1f, R11 ;  /* 0x0000001fff067819 */ /* 0x000fe4000001140b */
[----:B------:R-:W-:Y:S02]  /*0c10*/  LEA.HI R9, R4, R13, RZ, 0x1 ;  /* 0x0000000d04097211 */ /* 0x000fe400078f08ff */
[----:B------:R-:W-:Y:S02]  /*0c20*/  LEA.HI R4, R0, R7, RZ, 0x2 ;  /* 0x0000000700047211 */ /* 0x000fe400078f10ff */
[----:B------:R-:W-:-:S02]  /*0c30*/  LEA.HI R8, R6, R11, RZ, 0x3 ;  /* 0x0000000b06087211 */ /* 0x000fc400078f18ff */
[----:B------:R-:W-:Y:S02]  /*0c40*/  LOP3.LUT R12, R9, 0x1ffffffe, RZ, 0xc0, !PT ;  /* 0x1ffffffe090c7812 */ /* 0x000fe400078ec0ff */
[--C-:B------:R-:W-:Y:S02]  /*0c50*/  SHF.R.S32.HI R6, RZ, 0x2, R4.reuse ;  /* 0x00000002ff067819 */ /* 0x100fe40000011404 */
[----:B------:R-:W-:-:S04]  /*0c60*/  SHF.R.S32.HI R9, RZ, 0x1f, R4 ;  /* 0x0000001fff097819 */ /* 0x000fc80000011404 */
[----:B------:R-:W-:Y:S02]  /*0c70*/  LEA.HI R9, R9, R6, RZ, 0x3 ;  /* 0x0000000609097211 */ /* 0x000fe400078f18ff */
[----:B------:R-:W-:Y:S02]  /*0c80*/  LEA.HI R0, R0, R7, RZ, 0x5 ;  /* 0x0000000700007211 */ /* 0x000fe400078f28ff */
[----:B------:R-:W-:Y:S02]  /*0c90*/  LOP3.LUT R9, R9, 0xfffffff8, RZ, 0xc0, !PT ;  /* 0xfffffff809097812 */ /* 0x000fe400078ec0ff */
[----:B------:R-:W-:Y:S02]  /*0ca0*/  LEA.HI R14, R10, R189, RZ, 0x2 ;  /* 0x000000bd0a0e7211 */ /* 0x000fe400078f10ff */
[----:B------:R-:W-:Y:S01]  /*0cb0*/  LOP3.LUT R10, R8, 0xfffffff8, RZ, 0xc0, !PT ;  /* 0xfffffff8080a7812 */ /* 0x000fe200078ec0ff */
[----:B------:R-:W-:Y:S01]  /*0cc0*/  IMAD.IADD R9, R6, 0x1, -R9 ;  /* 0x0000000106097824 */ /* 0x000fe200078e0a09 */
[----:B------:R-:W-:-:S02]  /*0cd0*/  SHF.R.S32.HI R0, RZ, 0x5, R0 ;  /* 0x00000005ff007819 */ /* 0x000fc40000011400 */
[----:B------:R-:W-:Y:S01]  /*0ce0*/  LOP3.LUT R14, R14, 0x3ffffc, RZ, 0xc0, !PT ;  /* 0x003ffffc0e0e7812 */ /* 0x000fe200078ec0ff */
[----:B------:R-:W-:Y:S01]  /*0cf0*/  IMAD.IADD R10, R11, 0x1, -R10 ;  /* 0x000000010b0a7824 */ /* 0x000fe200078e0a0a */
[----:B------:R-:W-:Y:S01]  /*0d00*/  SHF.R.S32.HI R206, RZ, 0x7, R5 ;  /* 0x00000007ffce7819 */ /* 0x000fe20000011405 */
[----:B------:R-:W-:Y:S01]  /*0d10*/  IMAD R188, R0, 0x10, R9 ;  /* 0x0000001000bc7824 */ /* 0x000fe200078e0209 */
[-C--:B------:R-:W-:Y:S01]  /*0d20*/  LEA.HI R0, R3, R214.reuse, RZ, 0x3 ;  /* 0x000000d603007211 */ /* 0x080fe200078f18ff */
[----:B------:R-:W-:Y:S01]  /*0d30*/  IMAD.IADD R14, R189, 0x1, -R14 ;  /* 0x00000001bd0e7824 */ /* 0x000fe200078e0a0e */
[----:B------:R-:W-:Y:S01]  /*0d40*/  LEA R15, R206, R11, 0x8 ;  /* 0x0000000bce0f7211 */ /* 0x000fe200078e40ff */
[----:B------:R-:W-:Y:S01]  /*0d50*/  IMAD.IADD R12, R13, 0x1, -R12 ;  /* 0x000000010d0c7824 */ /* 0x000fe200078e0a0c */
[----:B------:R-:W-:Y:S01]  /*0d60*/  LEA.HI R6, R3, R214, RZ, 0x2 ;  /* 0x000000d603067211 */ /* 0x000fe200078f10ff */
[----:B------:R-:W-:Y:S01]  /*0d70*/  IMAD.SHL.U32 R11, R10, 0x40, RZ ;  /* 0x000000400a0b7824 */ /* 0x000fe200078e00ff */
[----:B------:R-:W-:Y:S01]  /*0d80*/  LOP3.LUT R3, R0, 0x1ffffff8, RZ, 0xc0, !PT ;  /* 0x1ffffff800037812 */ /* 0x000fe200078ec0ff */
[----:B------:R-:W-:Y:S01]  /*0d90*/  IMAD.SHL.U32 R12, R12, 0x8, RZ ;  /* 0x000000080c0c7824 */ /* 0x000fe200078e00ff */
[----:B------:R-:W-:Y:S01]  /*0da0*/  SHF.R.S32.HI R19, RZ, 0x2, R6 ;  /* 0x00000002ff137819 */ /* 0x000fe20000011406 */
[----:B------:R-:W-:Y:S01]  /*0db0*/  IMAD.SHL.U32 R8, R8, 0x40, RZ ;  /* 0x0000004008087824 */ /* 0x000fe200078e00ff */
[----:B------:R-:W-:-:S02]  /*0dc0*/  LEA R15, R14, R15, 0x4 ;  /* 0x0000000f0e0f7211 */ /* 0x000fc400078e20ff */
[----:B------:R-:W-:Y:S01]  /*0dd0*/  LOP3.LUT R11, R11, 0x1c0, RZ, 0xc0, !PT ;  /* 0x000001c00b0b7812 */ /* 0x000fe200078ec0ff */
[----:B------:R-:W-:Y:S01]  /*0de0*/  IMAD.IADD R3, R214, 0x1, -R3 ;  /* 0x00000001d6037824 */ /* 0x000fe200078e0a03 */
[----:B------:R-:W-:Y:S01]  /*0df0*/  LOP3.LUT R4, R4, 0x7ffffffc, RZ, 0xc0, !PT ;  /* 0x7ffffffc04047812 */ /* 0x000fe200078ec0ff */
[----:B------:R-:W-:Y:S01]  /*0e00*/  VIADD R216, R19, 0x20 ;  /* 0x0000002013d87836 */ /* 0x000fe20000000000 */
[----:B------:R-:W-:Y:S02]  /*0e10*/  LEA R212, R15, R12, 0x6 ;  /* 0x0000000c0fd47211 */ /* 0x000fe400078e30ff */
[----:B------:R-:W-:Y:S02]  /*0e20*/  LOP3.LUT R8, R8, 0x7ffffe00, RZ, 0xc0, !PT ;  /* 0x7ffffe0008087812 */ /* 0x000fe400078ec0ff */
[----:B------:R-:W-:Y:S02]  /*0e30*/  LOP3.LUT R12, R11, 0x8, R12, 0xf8, !PT ;  /* 0x000000080b0c7812 */ /* 0x000fe400078ef80c */
[----:B------:R-:W-:Y:S01]  /*0e40*/  SHF.R.U32.HI R11, RZ, 0x3, R11 ;  /* 0x00000003ff0b7819 */ /* 0x000fe2000001160b */
[----:B------:R-:W-:Y:S01]  /*0e50*/  IMAD.IADD R4, R7, 0x1, -R4 ;  /* 0x0000000107047824 */ /* 0x000fe200078e0a04 */
[----:B------:R-:W-:Y:S01]  /*0e60*/  SHF.L.U32 R187, R3, 0x3, RZ ;  /* 0x0000000303bb7819 */ /* 0x000fe200000006ff */
[----:B------:R-:W-:Y:S01]  /*0e70*/  IMAD R8, R189, 0x400, R8 ;  /* 0x00000400bd087824 */ /* 0x000fe200078e0208 */
[----:B------:R-:W-:-:S02]  /*0e80*/  LOP3.LUT R7, R6, 0xfffffffc, RZ, 0xc0, !PT ;  /* 0xfffffffc06077812 */ /* 0x000fc400078ec0ff */
[----:B------:R-:W-:Y:S02]  /*0e90*/  SHF.R.S32.HI R3, RZ, 0x1f, R216 ;  /* 0x0000001fff037819 */ /* 0x000fe400000114d8 */
[----:B------:R-:W-:Y:S01]  /*0ea0*/  LOP3.LUT R11, R12, R11, RZ, 0x3c, !PT ;  /* 0x0000000b0c0b7212 */ /* 0x000fe200078e3cff */
[----:B------:R-:W-:Y:S01]  /*0eb0*/  IMAD.IADD R204, R214, 0x1, -R7 ;  /* 0x00000001d6cc7824 */ /* 0x000fe200078e0a07 */
[----:B------:R-:W-:Y:S01]  /*0ec0*/  LEA.HI R3, R3, R216, RZ, 0x3 ;  /* 0x000000d803037211 */ /* 0x000fe200078f18ff */
[----:B------:R-:W-:Y:S01]  /*0ed0*/  IMAD.SHL.U32 R209, R216, 0x40, RZ ;  /* 0x00000040d8d17824 */ /* 0x000fe200078e00ff */
[----:B------:R-:W-:Y:S02]  /*0ee0*/  R2P PR, R10, 0x6 ;  /* 0x000000060a007804 */ /* 0x000fe40000000000 */
[----:B------:R-:W-:Y:S01]  /*0ef0*/  IADD3 R11, R8, R11, RZ ;  /* 0x0000000b080b7210 */ /* 0x000fe20007ffe0ff */
[----:B------:R-:W-:Y:S01]  /*0f00*/  IMAD.SHL.U32 R3, R3, 0x40, RZ ;  /* 0x0000004003037824 */ /* 0x000fe200078e00ff */
[----:B------:R-:W-:Y:S01]  /*0f10*/  LEA.HI R5, R5, R206, RZ, 0x1 ;  /* 0x000000ce05057211 */ /* 0x000fe200078f08ff */
[----:B------:R-:W-:Y:S01]  /*0f20*/  IMAD.MOV.U32 R196, RZ, RZ, 0x40 ;  /* 0x00000040ffc47424 */ /* 0x000fe200078e00ff */
[----:B------:R-:W-:Y:S01]  /*0f30*/  SHF.R.S32.HI R6, RZ, 0x1f, R6 ;  /* 0x0000001fff067819 */ /* 0x000fe20000011406 */
[----:B------:R-:W-:Y:S01]  /*0f40*/  IMAD R194, R11, 0x2, R2 ;  /* 0x000000020bc27824 */ /* 0x000fe200078e0202 */
[----:B------:R-:W-:-:S02]  /*0f50*/  LOP3.LUT R209, R209, 0x1c0, RZ, 0xc0, !PT ;  /* 0x000001c0d1d17812 */ /* 0x000fc400078ec0ff */
[----:B------:R-:W-:Y:S01]  /*0f60*/  SHF.R.S32.HI R192, RZ, 0x3, R0 ;  /* 0x00000003ffc07819 */ /* 0x000fe20000011400 */
[----:B------:R-:W-:Y:S01]  /*0f70*/  VIADD R197, R194, 0x26800 ;  /* 0x00026800c2c57836 */ /* 0x000fe20000000000 */
[----:B------:R-:W-:Y:S02]  /*0f80*/  LOP3.LUT R5, R5, 0xfffffe, RZ, 0xc0, !PT ;  /* 0x00fffffe05057812 */ /* 0x000fe400078ec0ff */
[----:B------:R-:W-:Y:S02]  /*0f90*/  LEA.HI R6, R6, R19, RZ, 0x3 ;  /* 0x0000001306067211 */ /* 0x000fe400078f18ff */
[----:B------:R-:W-:Y:S02]  /*0fa0*/  SHF.R.U32.HI R215, RZ, 0x3, R209 ;  /* 0x00000003ffd77819 */ /* 0x000fe400000116d1 */
[----:B------:R-:W-:Y:S02]  /*0fb0*/  LOP3.LUT R210, R3, 0xfffffe00, RZ, 0xc0, !PT ;  /* 0xfffffe0003d27812 */ /* 0x000fe400078ec0ff */
[----:B------:R-:W-:Y:S01]  /*0fc0*/  SEL R196, R196, 0xffffffc0, !P2 ;  /* 0xffffffc0c4c47807 */ /* 0x000fe20005000000 */
[----:B------:R-:W-:Y:S01]  /*0fd0*/  IMAD.IADD R5, R206, 0x1, -R5 ;  /* 0x00000001ce057824 */ /* 0x000fe200078e0a05 */
[----:B------:R-:W-:Y:S01]  /*0fe0*/  IADD3 R195, R194, 0x26820, RZ ;  /* 0x00026820c2c37810 */ /* 0x000fe20007ffe0ff */
[C---:B------:R-:W-:Y:S01]  /*0ff0*/  @P1 VIADD R195, R197.reuse, 0xffffffe0 ;  /* 0xffffffe0c5c31836 */ /* 0x040fe20000000000 */
[----:B------:R-:W-:Y:S01]  /*1000*/  LOP3.LUT R6, R6, 0xfffffff8, RZ, 0xc0, !PT ;  /* 0xfffffff806067812 */ /* 0x000fe200078ec0ff */
[----:B------:R-:W-:Y:S01]  /*1010*/  IMAD.IADD R197, R197, 0x1, R196 ;  /* 0x00000001c5c57824 */ /* 0x000fe200078e02c4 */
[----:B------:R-:W-:Y:S01]  /*1020*/  CS2R R22, SRZ ;  /* 0x0000000000167805 */ /* 0x000fe2000001ff00 */
[----:B------:R-:W-:Y:S01]  /*1030*/  IMAD.MOV.U32 R202, RZ, RZ, RZ ;  /* 0x000000ffffca7224 */ /* 0x000fe200078e00ff */
[----:B------:R-:W-:Y:S01]  /*1040*/  MOV R18, RZ ;  /* 0x000000ff00127202 */ /* 0x000fe20000000f00 */
[----:B------:R-:W-:Y:S01]  /*1050*/  IMAD.MOV.U32 R185, RZ, RZ, RZ ;  /* 0x000000ffffb97224 */ /* 0x000fe200078e00ff */
[----:B------:R-:W-:Y:S01]  /*1060*/  SHF.R.S32.HI R208, RZ, 0x1f, R19 ;  /* 0x0000001fffd07819 */ /* 0x000fe20000011413 */
[----:B------:R-:W-:Y:S01]  /*1070*/  IMAD.SHL.U32 R191, R5, 0x100, RZ ;  /* 0x0000010005bf7824 */ /* 0x000fe200078e00ff */
[----:B------:R-:W-:Y:S01]  /*1080*/  IADD3 R186, R19, -R6, RZ ;  /* 0x8000000613ba7210 */ /* 0x000fe20007ffe0ff */
[----:B------:R-:W-:-:S02]  /*1090*/  IMAD.SHL.U32 R190, R4, 0x2, RZ ;  /* 0x0000000204be7824 */ /* 0x000fc400078e00ff */
[----:B------:R-:W-:Y:S01]  /*10a0*/  IMAD.IADD R196, R196, 0x1, R195 ;  /* 0x00000001c4c47824 */ /* 0x000fe200078e02c3 */
[----:B--2---:R-:W-:Y:S01]  /*10b0*/  LOP3.LUT R184, R16, 0x1, RZ, 0xfc, !PT ;  /* 0x0000000110b87812 */ /* 0x004fe200078efcff */
[----:B------:R-:W-:-:S05]  /*10c0*/  IMAD.SHL.U32 R16, R204, 0x8, RZ ;  /* 0x00000008cc107824 */ /* 0x000fca00078e00ff */
[----:B------:R-:W-:-:S04]  /*10d0*/  LOP3.LUT R0, R209, 0x38, R16, 0xf8, !PT ;  /* 0x00000038d1007812 */ /* 0x000fc800078ef810 */
[----:B------:R-:W-:-:S04]  /*10e0*/  LOP3.LUT R207, R210, R0, R215, 0xf6, !PT ;  /* 0x00000000d2cf7212 */ /* 0x000fc800078ef6d7 */
[----:B------:R-:W-:-:S07]  /*10f0*/  LEA R207, R207, R2, 0x1 ;  /* 0x00000002cfcf7211 */ /* 0x000fce00078e08ff */
.L_x_570:
[----:B0----5:R-:W0:Y:S01]  /*1100*/  LDC.64 R4, c[0x0][0xc60] ;  /* 0x00031800ff047b82 */ /* 0x021e220000000a00 */
[----:B------:R-:W-:Y:S01]  /*1110*/  ULDC.64 UR4, c[0x0][0xa28] ;  /* 0x00028a0000047ab9 */ /* 0x000fe20000000a00 */
[----:B------:R-:W-:Y:S01]  /*1120*/  ULDC.64 UR8, c[0x0][0xa18] ;  /* 0x0002860000087ab9 */ /* 0x000fe20000000a00 */
[----:B------:R-:W-:Y:S01]  /*1130*/  ULDC.64 UR6, c[0x0][0xa08] ;  /* 0x0002820000067ab9 */ /* 0x000fe20000000a00 */
[----:B0-----:R-:W-:-:S05]  /*1140*/  IMAD.WIDE R4, R27, 0x4, R4 ;  /* 0x000000041b047825 */ /* 0x001fca00078e0204 */
[----:B--2---:R-:W2:Y:S01]  /*1150*/  LDG.E R201, desc[UR40][R4.64] ;  /* 0x0000002804c97981 */ /* 0x004ea2000c1e1900 */
[----:B------:R-:W-:Y:S01]  /*1160*/  ISETP.NE.U32.AND P2, PT, RZ, UR4, PT ;  /* 0x00000004ff007c0c */ /* 0x000fe2000bf45070 */
[----:B------:R-:W-:Y:S01]  /*1170*/  IMAD.MOV.U32 R33, RZ, RZ, RZ ;  /* 0x000000ffff217224 */ /* 0x000fe200078e00ff */
[----:B------:R-:W-:Y:S02]  /*1180*/  ISETP.NE.U32.AND P1, PT, RZ, UR8, PT ;  /* 0x00000008ff007c0c */ /* 0x000fe4000bf25070 */
[----:B------:R-:W-:Y:S02]  /*1190*/  ISETP.NE.AND.EX P2, PT, RZ, UR5, PT, P2 ;  /* 0x00000005ff007c0c */ /* 0x000fe4000bf45320 */
[----:B------:R-:W-:Y:S02]  /*11a0*/  ISETP.NE.AND.EX P1, PT, RZ, UR9, PT, P1 ;  /* 0x00000009ff007c0c */ /* 0x000fe4000bf25310 */
[----:B------:R-:W-:Y:S02]  /*11b0*/  ISETP.NE.U32.AND P0, PT, RZ, UR6, PT ;  /* 0x00000006ff007c0c */ /* 0x000fe4000bf05070 */
[----:B------:R-:W-:-:S02]  /*11c0*/  MOV R3, RZ ;  /* 0x000000ff00037202 */ /* 0x000fc40000000f00 */
[----:B------:R-:W-:Y:S02]  /*11d0*/  ISETP.NE.AND.EX P0, PT, RZ, UR7, PT, P0 ;  /* 0x00000007ff007c0c */ /* 0x000fe4000bf05300 */
[----:B--2---:R-:W-:Y:S01]  /*11e0*/  SHF.R.S32.HI R205, RZ, 0x1f, R201 ;  /* 0x0000001fffcd7819 */ /* 0x004fe200000114c9 */
[C---:B------:R-:W-:Y:S02]  /*11f0*/  IMAD.SHL.U32 R199, R201.reuse, 0x4, RZ ;  /* 0x00000004c9c77824 */ /* 0x040fe400078e00ff */
[C---:B------:R-:W-:Y:S02]  /*1200*/  @P2 LEA R4, P3, R201.reuse, UR4, 0x2 ;  /* 0x00000004c9042c11 */ /* 0x040fe4000f8610ff */
[C-C-:B------:R-:W-:Y:S02]  /*1210*/  SHF.L.U64.HI R200, R201.reuse, 0x2, R205.reuse ;  /* 0x00000002c9c87819 */ /* 0x140fe400000102cd */
[----:B------:R-:W-:Y:S01]  /*1220*/  @P2 LEA.HI.X R5, R201, UR5, R205, 0x2, P3 ;  /* 0x00000005c9052c11 */ /* 0x000fe200098f14cd */
[----:B------:R-:W-:Y:S01]  /*1230*/  ULDC UR4, c[0x0][0x288] ;  /* 0x0000a20000047ab9 */ /* 0x000fe20000000800 */
[----:B----4-:R-:W-:-:S03]  /*1240*/  IADD3 R8, P4, R199, UR6, RZ ;  /* 0x00000006c7087c10 */ /* 0x010fc6000ff9e0ff */
[----:B------:R0:W5:Y:S01]  /*1250*/  @P2 LDG.E R3, desc[UR40][R4.64] ;  /* 0x0000002804032981 */ /* 0x000162000c1e1900 */
[----:B---3--:R-:W-:Y:S01]  /*1260*/  @P1 IADD3 R6, P2, R199, UR8, RZ ;  /* 0x00000008c7061c10 */ /* 0x008fe2000ff5e0ff */
[----:B------:R-:W-:Y:S01]  /*1270*/  IMAD.U32 R30, RZ, RZ, UR4 ;  /* 0x00000004ff1e7e24 */ /* 0x000fe2000f8e00ff */
[C---:B------:R-:W-:Y:S01]  /*1280*/  IADD3.X R9, R200.reuse, UR7, RZ, P4, !PT ;  /* 0x00000007c8097c10 */ /* 0x040fe2000a7fe4ff */
[----:B------:R-:W-:Y:S01]  /*1290*/  ULDC.64 UR4, c[0x0][0x3f8] ;  /* 0x0000fe0000047ab9 */ /* 0x000fe20000000a00 */
[----:B------:R-:W-:-:S03]  /*12a0*/  @P1 IADD3.X R7, R200, UR9, RZ, P2, !PT ;  /* 0x00000009c8071c10 */ /* 0x000fc600097fe4ff */
[----:B------:R0:W5:Y:S01]  /*12b0*/  @P0 LDG.E R33, desc[UR40][R8.64] ;  /* 0x0000002808210981 */ /* 0x000162000c1e1900 */
[----:B------:R-:W-:Y:S01]  /*12c0*/  UISETP.NE.U32.AND UP0, UPT, UR4, URZ, UPT ;  /* 0x0000003f0400728c */ /* 0x000fe2000bf05070 */
[----:B------:R-:W-:Y:S02]  /*12d0*/  ULDC.64 UR8, c[0x0][0xa20] ;  /* 0x0002880000087ab9 */ /* 0x000fe40000000a00 */
[----:B------:R0:W5:Y:S01]  /*12e0*/  @P1 LDG.E R30, desc[UR40][R6.64] ;  /* 0x00000028061e1981 */ /* 0x000162000c1e1900 */
[----:B------:R-:W-:Y:S01]  /*12f0*/  UISETP.NE.AND.EX UP0, UPT, UR5, URZ, UPT, UP0 ;  /* 0x0000003f0500728c */ /* 0x000fe2000bf05300 */
[----:B------:R-:W-:Y:S01]  /*1300*/  ULDC UR4, c[0x0][0x404] ;  /* 0x0001010000047ab9 */ /* 0x000fe20000000800 */
[----:B------:R-:W-:Y:S02]  /*1310*/  ISETP.NE.U32.AND P2, PT, RZ, UR8, PT ;  /* 0x00000008ff007c0c */ /* 0x000fe4000bf45070 */
[----:B------:R-:W-:Y:S01]  /*1320*/  USEL UR4, UR4, 0x1, UP0 ;  /* 0x0000000104047887 */ /* 0x000fe20008000000 */
[----:B------:R-:W-:Y:S01]  /*1330*/  ULDC UR5, c[0x0][0x2e0] ;  /* 0x0000b80000057ab9 */ /* 0x000fe20000000800 */
[----:B------:R-:W-:-:S02]  /*1340*/  ISETP.NE.AND.EX P2, PT, RZ, UR9, PT, P2 ;  /* 0x00000009ff007c0c */ /* 0x000fc4000bf45320 */
[----:B------:R-:W-:-:S03]  /*1350*/  UIMAD UR4, UR4, UR5, URZ ;  /* 0x00000005040472a4 */ /* 0x000fc6000f8e023f */
[----:B------:R-:W-:Y:S01]  /*1360*/  ULDC UR5, c[0x0][0x338] ;  /* 0x0000ce0000057ab9 */ /* 0x000fe20000000800 */
[----:B------:R-:W-:Y:S01]  /*1370*/  IMAD.MOV.U32 R203, RZ, RZ, R25 ;  /* 0x000000ffffcb7224 */ /* 0x000fe200078e0019 */
[----:B------:R-:W-:Y:S01]  /*1380*/  MOV R198, R26 ;  /* 0x0000001a00c67202 */ /* 0x000fe20000000f00 */
[----:B------:R-:W-:Y:S01]  /*1390*/  IMAD.MOV.U32 R29, RZ, RZ, R201 ;  /* 0x000000ffff1d7224 */ /* 0x000fe200078e00c9 */
[----:B0-----:R-:W-:Y:S06]  /*13a0*/  @P1 BRA `(.L_x_448) ;  /* 0x0000000000241947 */ /* 0x001fec0003800000 */
[----:B------:R-:W-:Y:S02]  /*13b0*/  ULDC.64 UR6, c[0x0][0xa00] ;  /* 0x0002800000067ab9 */ /* 0x000fe40000000a00 */
[----:B------:R-:W-:-:S04]  /*13c0*/  ISETP.NE.U32.AND P1, PT, RZ, UR6, PT ;  /* 0x00000006ff007c0c */ /* 0x000fc8000bf25070 */
[----:B------:R-:W-:-:S13]  /*13d0*/  ISETP.NE.AND.EX P1, PT, RZ, UR7, PT, P1 ;  /* 0x00000007ff007c0c */ /* 0x000fda000bf25310 */
[----:B------:R-:W-:Y:S05]  /*13e0*/  @!P1 BRA `(.L_x_448) ;  /* 0x0000000000149947 */ /* 0x000fea0003800000 */
[----:B------:R-:W0:Y:S02]  /*13f0*/  LDC.64 R4, c[0x0][0xa00] ;  /* 0x00028000ff047b82 */ /* 0x000e240000000a00 */
[----:B0-----:R-:W-:-:S05]  /*1400*/  IMAD.WIDE R4, R29, 0x4, R4 ;  /* 0x000000041d047825 */ /* 0x001fca00078e0204 */
[----:B-----5:R-:W2:Y:S04]  /*1410*/  LDG.E R30, desc[UR40][R4.64] ;  /* 0x00000028041e7981 */ /* 0x020ea8000c1e1900 */
[----:B------:R-:W2:Y:S02]  /*1420*/  LDG.E R7, desc[UR40][R4.64+0x4] ;  /* 0x0000042804077981 */ /* 0x000ea4000c1e1900 */
[----:B--2---:R-:W-:-:S07]  /*1430*/  IMAD.IADD R30, R7, 0x1, -R30 ;  /* 0x00000001071e7824 */ /* 0x004fce00078e0a1e */
.L_x_448:
[----:B------:R-:W-:Y:S01]  /*1440*/  IMAD.U32 R24, RZ, RZ, UR5 ;  /* 0x00000005ff187e24 */ /* 0x000fe2000f8e00ff */
[----:B------:R-:W-:Y:S01]  /*1450*/  MOV R28, UR4 ;  /* 0x00000004001c7c02 */ /* 0x000fe20008000f00 */
[----:B------:R-:W-:Y:S06]  /*1460*/  @!P2 BRA `(.L_x_449) ;  /* 0x000000000010a947 */ /* 0x000fec0003800000 */
[----:B------:R-:W-:-:S04]  /*1470*/  IADD3 R4, P0, R199, UR8, RZ ;  /* 0x00000008c7047c10 */ /* 0x000fc8000ff1e0ff */
[----:B------:R-:W-:-:S05]  /*1480*/  IADD3.X R5, R200, UR9, RZ, P0, !PT ;  /* 0x00000009c8057c10 */ /* 0x000fca00087fe4ff */
[----:B------:R0:W5:Y:S01]  /*1490*/  LDG.E R28, desc[UR40][R4.64] ;  /* 0x00000028041c7981 */ /* 0x000162000c1e1900 */
[----:B------:R-:W-:Y:S05]  /*14a0*/  BRA `(.L_x_450) ;  /* 0x0000000000107947 */ /* 0x000fea0003800000 */
.L_x_449:
[----:B------:R-:W-:Y:S05]  /*14b0*/  @!P0 BRA `(.L_x_450) ;  /* 0x00000000000c8947 */ /* 0x000fea0003800000 */
[----:B------:R-:W2:Y:S04]  /*14c0*/  LDG.E R5, desc[UR40][R8.64] ;  /* 0x0000002808057981 */ /* 0x000ea8000c1e1900 */
[----:B------:R-:W2:Y:S02]  /*14d0*/  LDG.E R28, desc[UR40][R8.64+0x4] ;  /* 0x00000428081c7981 */ /* 0x000ea4000c1e1900 */
[----:B--2---:R-:W-:-:S07]  /*14e0*/  IMAD.IADD R28, R28, 0x1, -R5 ;  /* 0x000000011c1c7824 */ /* 0x004fce00078e0a05 */
.L_x_450:
[----:B------:R-:W-:Y:S02]  /*14f0*/  ULDC.64 UR4, c[0x0][0xa10] ;  /* 0x0002840000047ab9 */ /* 0x000fe40000000a00 */
[----:B------:R-:W-:-:S04]  /*1500*/  ISETP.NE.U32.AND P0, PT, RZ, UR4, PT ;  /* 0x00000004ff007c0c */ /* 0x000fc8000bf05070 */
[----:B------:R-:W-:Y:S01]  /*1510*/  ISETP.NE.AND.EX P0, PT, RZ, UR5, PT, P0 ;  /* 0x00000005ff007c0c */ /* 0x000fe2000bf05300 */
[----:B------:R-:W-:-:S12]  /*1520*/  ULDC.64 UR4, c[0x0][0xa30] ;  /* 0x00028c0000047ab9 */ /* 0x000fd80000000a00 */
[----:B0-----:R-:W0:Y:S02]  /*1530*/  @P0 LDC.64 R4, c[0x0][0xa10] ;  /* 0x00028400ff040b82 */ /* 0x001e240000000a00 */
[----:B0-----:R-:W-:-:S05]  /*1540*/  @P0 IMAD.WIDE R4, R29, 0x4, R4 ;  /* 0x000000041d040825 */ /* 0x001fca00078e0204 */
[----:B------:R-:W2:Y:S04]  /*1550*/  @P0 LDG.E R0, desc[UR40][R4.64] ;  /* 0x0000002804000981 */ /* 0x000ea8000c1e1900 */
[----:B------:R-:W2:Y:S01]  /*1560*/  @P0 LDG.E R9, desc[UR40][R4.64+0x4] ;  /* 0x0000042804090981 */ /* 0x000ea2000c1e1900 */
[----:B------:R-:W-:Y:S01]  /*1570*/  ISETP.NE.U32.AND P1, PT, RZ, UR4, PT ;  /* 0x00000004ff007c0c */ /* 0x000fe2000bf25070 */
[----:B-----5:R-:W-:-:S03]  /*1580*/  IMAD.MOV.U32 R27, RZ, RZ, R28 ;  /* 0x000000ffff1b7224 */ /* 0x020fc600078e001c */
[----:B------:R-:W-:-:S13]  /*1590*/  ISETP.NE.AND.EX P1, PT, RZ, UR5, PT, P1 ;  /* 0x00000005ff007c0c */ /* 0x000fda000bf25310 */
[----:B------:R-:W-:-:S04]  /*15a0*/  @P1 IADD3 R6, P2, R199, UR4, RZ ;  /* 0x00000004c7061c10 */ /* 0x000fc8000ff5e0ff */
[----:B------:R-:W-:-:S05]  /*15b0*/  @P1 IADD3.X R7, R200, UR5, RZ, P2, !PT ;  /* 0x00000005c8071c10 */ /* 0x000fca00097fe4ff */
[----:B------:R0:W5:Y:S01]  /*15c0*/  @P1 LDG.E R27, desc[UR40][R6.64] ;  /* 0x00000028061b1981 */ /* 0x000162000c1e1900 */
[----:B------:R-:W-:Y:S01]  /*15d0*/  IMAD.IADD R11, R28, 0x1, -R3 ;  /* 0x000000011c0b7824 */ /* 0x000fe200078e0a03 */
[----:B------:R-:W-:-:S03]  /*15e0*/  PLOP3.LUT P3, PT, PT, PT, PT, 0x80, 0x0 ;  /* 0x000000000000781c */ /* 0x000fc60003f6f070 */
[----:B------:R-:W-:-:S05]  /*15f0*/  IMAD.MOV R31, RZ, RZ, -R11 ;  /* 0x000000ffff1f7224 */ /* 0x000fca00078e0a0b */
[----:B------:R-:W-:Y:S02]  /*1600*/  VIMNMX R31, RZ, R31, !PT ;  /* 0x0000001fff1f7248 */ /* 0x000fe40007fe0100 */
[----:B--2---:R-:W-:-:S05]  /*1610*/  @P0 IADD3 R24, -R0, R9, RZ ;  /* 0x0000000900180210 */ /* 0x004fca0007ffe1ff */
[----:B------:R-:W-:-:S04]  /*1620*/  IMAD.IADD R168, R11, 0x1, R24 ;  /* 0x000000010ba87824 */ /* 0x000fc800078e0218 */
[----:B------:R-:W-:-:S05]  /*1630*/  VIADD R0, R168, 0x3f ;  /* 0x0000003fa8007836 */ /* 0x000fca0000000000 */
[----:B------:R-:W-:-:S04]  /*1640*/  SHF.R.S32.HI R3, RZ, 0x1f, R0 ;  /* 0x0000001fff037819 */ /* 0x000fc80000011400 */
[----:B------:R-:W-:-:S04]  /*1650*/  LEA.HI R3, R3, R0, RZ, 0x6 ;  /* 0x0000000003037211 */ /* 0x000fc800078f30ff */
[----:B------:R-:W-:Y:S02]  /*1660*/  LOP3.LUT R5, R3, 0xffffffc0, RZ, 0xc0, !PT ;  /* 0xffffffc003057812 */ /* 0x000fe400078ec0ff */
[----:B------:R-:W-:Y:S02]  /*1670*/  SHF.R.S32.HI R182, RZ, 0x6, R3 ;  /* 0x00000006ffb67819 */ /* 0x000fe40000011403 */
[----:B------:R-:W-:-:S04]  /*1680*/  VIADDMNMX R0, R5, -R11, R24, PT ;  /* 0x8000000b05007246 */ /* 0x000fc80003800118 */
[----:B------:R-:W-:Y:S02]  /*1690*/  ISETP.GT.AND P0, PT, R0, R31, PT ;  /* 0x0000001f0000720c */ /* 0x000fe40003f04270 */
[----:B------:R-:W-:-:S05]  /*16a0*/  SHF.R.U32.HI R31, RZ, 0x6, R31 ;  /* 0x00000006ff1f7819 */ /* 0x000fca000001161f */
[----:B------:R-:W-:-:S06]  /*16b0*/  IMAD.MOV.U32 R51, RZ, RZ, R31 ;  /* 0x000000ffff337224 */ /* 0x000fcc00078e001f */
[----:B------:R-:W-:-:S04]  /*16c0*/  @P0 IADD3 R0, R0, 0x3f, RZ ;  /* 0x0000003f00000810 */ /* 0x000fc80007ffe0ff */
[----:B------:R-:W-:-:S04]  /*16d0*/  @P0 SHF.R.S32.HI R5, RZ, 0x1f, R0 ;  /* 0x0000001fff050819 */ /* 0x000fc80000011400 */
[----:B------:R-:W-:-:S04]  /*16e0*/  @P0 LEA.HI R5, R5, R0, RZ, 0x6 ;  /* 0x0000000005050211 */ /* 0x000fc800078f30ff */
[----:B------:R-:W-:-:S04]  /*16f0*/  @P0 SHF.R.S32.HI R51, RZ, 0x6, R5 ;  /* 0x00000006ff330819 */ /* 0x000fc80000011405 */
[----:B------:R-:W-:-:S13]  /*1700*/  ISETP.GT.AND P0, PT, R51, R31, PT ;  /* 0x0000001f3300720c */ /* 0x000fda0003f04270 */
[----:B0-----:R-:W-:Y:S05]  /*1710*/  @!P0 BRA `(.L_x_451) ;  /* 0x0000002800588947 */ /* 0x001fea0003800000 */
[----:B------:R-:W-:Y:S01]  /*1720*/  VIADD R0, R2, 0x22400 ;  /* 0x0002240002007836 */ /* 0x000fe20000000000 */
[----:B------:R-:W-:Y:S04]  /*1730*/  BSSY B6, `(.L_x_452) ;  /* 0x0000013000067945 */ /* 0x000fe80003800000 */
[----:B------:R-:W-:-:S13]  /*1740*/  LOP3.LUT P0, RZ, R0, 0x3ff, RZ, 0xc0, !PT ;  /* 0x000003ff00ff7812 */ /* 0x000fda000780c0ff */
[----:B------:R-:W-:Y:S05]  /*1750*/  @!P0 BRA `(.L_x_453) ;  /* 0x0000000000408947 */ /* 0x000fea0003800000 */
[----:B------:R-:W-:Y:S01]  /*1760*/  MOV R0, 0x0 ;  /* 0x0000000000007802 */ /* 0x000fe20000000f00 */
[----:B------:R-:W-:Y:S01]  /*1770*/  ULDC.64 UR4, c[0x4][0x88] ;  /* 0x0100220000047ab9 */ /* 0x000fe20000000a00 */
[----:B------:R-:W-:Y:S01]  /*1780*/  ULDC.64 UR6, c[0x4][0x20] ;  /* 0x0100080000067ab9 */ /* 0x000fe20000000a00 */
[----:B------:R-:W-:Y:S01]  /*1790*/  IMAD.U32 R4, RZ, RZ, UR4 ;  /* 0x00000004ff047e24 */ /* 0x000fe2000f8e00ff */
[----:B------:R0:W1:Y:S01]  /*17a0*/  LDC.64 R14, c[0x4][R0] ;  /* 0x01000000000e7b82 */ /* 0x0000620000000a00 */
[----:B------:R-:W-:Y:S01]  /*17b0*/  MOV R5, UR5 ;  /* 0x0000000500057c02 */ /* 0x000fe20008000f00 */
[----:B------:R-:W-:Y:S01]  /*17c0*/  ULDC.64 UR4, c[0x4][0x90] ;  /* 0x0100240000047ab9 */ /* 0x000fe20000000a00 */
[----:B------:R-:W-:Y:S01]  /*17d0*/  IMAD.U32 R10, RZ, RZ, UR6 ;  /* 0x00000006ff0a7e24 */ /* 0x000fe2000f8e00ff */
[----:B------:R-:W-:Y:S01]  /*17e0*/  MOV R11, UR7 ;  /* 0x00000007000b7c02 */ /* 0x000fe20008000f00 */
[----:B------:R-:W-:Y:S02]  /*17f0*/  IMAD.U32 R6, RZ, RZ, UR4 ;  /* 0x00000004ff067e24 */ /* 0x000fe4000f8e00ff */
[----:B------:R-:W-:-:S02]  /*1800*/  IMAD.U32 R7, RZ, RZ, UR5 ;  /* 0x00000005ff077e24 */ /* 0x000fc4000f8e00ff */
[----:B------:R-:W-:Y:S02]  /*1810*/  IMAD.MOV.U32 R8, RZ, RZ, 0x70 ;  /* 0x00000070ff087424 */ /* 0x000fe400078e00ff */
[----:B------:R-:W-:Y:S02]  /*1820*/  IMAD.MOV.U32 R12, RZ, RZ, 0x1 ;  /* 0x00000001ff0c7424 */ /* 0x000fe400078e00ff */
[----:B0-----:R-:W-:-:S07]  /*1830*/  IMAD.MOV.U32 R13, RZ, RZ, RZ ;  /* 0x000000ffff0d7224 */ /* 0x001fce00078e00ff */
[----:B------:R-:W-:-:S07]  /*1840*/  LEPC R20, `(.L_x_453) ;  /* 0x000000001014794e */ /* 0x000fce0000000000 */
[----:B-1---5:R-:W-:Y:S05]  /*1850*/  CALL.ABS.NOINC R14 ;  /* 0x000000000e007343 */ /* 0x022fea0003c00000 */
.L_x_453:
[----:B------:R-:W-:Y:S05]  /*1860*/  BSYNC B6 ;  /* 0x0000000000067941 */ /* 0x000fea0003800000 */
.L_x_452:
[----:B------:R-:W-:Y:S01]  /*1870*/  IADD3 R0, R2, 0x400, RZ ;  /* 0x0000040002007810 */ /* 0x000fe20007ffe0ff */
[----:B------:R-:W-:Y:S03]  /*1880*/  BSSY B6, `(.L_x_454) ;  /* 0x0000013000067945 */ /* 0x000fe60003800000 */
[----:B------:R-:W-:-:S13]  /*1890*/  LOP3.LUT P0, RZ, R0, 0x3ff, RZ, 0xc0, !PT ;  /* 0x000003ff00ff7812 */ /* 0x000fda000780c0ff */
        /* <DEDUP_REMOVED lines=16> */
[----:B-1---5:R-:W-:Y:S05]  /*19a0*/  CALL.ABS.NOINC R14 ;  /* 0x000000000e007343 */ /* 0x022fea0003c00000 */
.L_x_455:
[----:B------:R-:W-:Y:S05]  /*19b0*/  BSYNC B6 ;  /* 0x0000000000067941 */ /* 0x000fea0003800000 */
.L_x_454:
[----:B------:R-:W-:Y:S01]  /*19c0*/  ULDC.64 UR4, c[0x0][0x9f8] ;  /* 0x00027e0000047ab9 */ /* 0x000fe20000000a00 */
[----:B------:R-:W0:Y:S01]  /*19d0*/  LDC R0, c[0x0][0x428] ;  /* 0x00010a00ff007b82 */ /* 0x000e220000000800 */
[----:B------:R-:W-:-:S07]  /*19e0*/  ISETP.NE.U32.AND P0, PT, RZ, UR4, PT ;  /* 0x00000004ff007c0c */ /* 0x000fce000bf05070 */
[----:B------:R-:W1:Y:S01]  /*19f0*/  LDC.64 R34, c[0x0][0x2f0] ;  /* 0x0000bc00ff227b82 */ /* 0x000e620000000a00 */
[----:B------:R-:W-:Y:S01]  /*1a00*/  ISETP.NE.AND.EX P0, PT, RZ, UR5, PT, P0 ;  /* 0x00000005ff007c0c */ /* 0x000fe2000bf05300 */
[----:B------:R-:W-:Y:S01]  /*1a10*/  IMAD.IADD R48, R33, 0x1, R28 ;  /* 0x0000000121307824 */ /* 0x000fe200078e021c */
[----:B------:R-:W-:Y:S01]  /*1a20*/  ULDC.64 UR6, c[0x0][0xa08] ;  /* 0x0002820000067ab9 */ /* 0x000fe20000000a00 */
[----:B------:R-:W-:-:S04]  /*1a30*/  SHF.R.S32.HI R17, RZ, 0x1f, R16 ;  /* 0x0000001fff117819 */ /* 0x000fc80000011410 */
[----:B------:R-:W2:Y:S06]  /*1a40*/  LDC R65, c[0x0][0x3d4] ;  /* 0x0000f500ff417b82 */ /* 0x000eac0000000800 */
[----:B------:R-:W-:Y:S02]  /*1a50*/  @P0 IADD3 R4, P1, R199, UR4, RZ ;  /* 0x00000004c7040c10 */ /* 0x000fe4000ff3e0ff */
[----:B------:R-:W3:Y:S02]  /*1a60*/  LDC.64 R32, c[0x0][0x3d8] ;  /* 0x0000f600ff207b82 */ /* 0x000ee40000000a00 */
[----:B------:R-:W-:Y:S01]  /*1a70*/  @P0 IADD3.X R5, R200, UR5, RZ, P1, !PT ;  /* 0x00000005c8050c10 */ /* 0x000fe20008ffe4ff */
[----:B------:R-:W-:-:S04]  /*1a80*/  ULDC.64 UR4, c[0x0][0x2f8] ;  /* 0x0000be0000047ab9 */ /* 0x000fc80000000a00 */
[----:B------:R4:W3:Y:S01]  /*1a90*/  @P0 LDG.E R29, desc[UR40][R4.64] ;  /* 0x00000028041d0981 */ /* 0x0008e2000c1e1900 */
[----:B0-----:R-:W-:Y:S01]  /*1aa0*/  ISETP.NE.AND P0, PT, R0, 0x1, PT ;  /* 0x000000010000780c */ /* 0x001fe20003f05270 */
[----:B------:R-:W0:Y:S01]  /*1ab0*/  LDC.64 R46, c[0x0][0x3e8] ;  /* 0x0000fa00ff2e7b82 */ /* 0x000e220000000a00 */
[----:B------:R-:W-:Y:S01]  /*1ac0*/  SHF.R.S32.HI R15, RZ, 0x1f, R48 ;  /* 0x0000001fff0f7819 */ /* 0x000fe20000011430 */
[----:B------:R-:W-:Y:S01]  /*1ad0*/  IMAD.SHL.U32 R42, R204, 0x4, RZ ;  /* 0x00000004cc2a7824 */ /* 0x000fe200078e00ff */
[----:B------:R-:W0:Y:S01]  /*1ae0*/  S2R R49, SR_TID.X ;  /* 0x0000000000317919 */ /* 0x000e220000002100 */
[----:B------:R-:W-:Y:S01]  /*1af0*/  IMAD.SHL.U32 R61, R186, 0x40, RZ ;  /* 0x00000040ba3d7824 */ /* 0x000fe200078e00ff */
[----:B-1----:R-:W-:Y:S01]  /*1b00*/  SHF.L.U64.HI R52, R34, 0x6, R35 ;  /* 0x0000000622347819 */ /* 0x002fe20000010223 */
[-C--:B------:R-:W-:Y:S01]  /*1b10*/  IMAD R3, R15, R34.reuse, RZ ;  /* 0x000000220f037224 */ /* 0x080fe200078e02ff */
[----:B------:R-:W-:Y:S01]  /*1b20*/  SHF.R.S32.HI R43, RZ, 0x1f, R42 ;  /* 0x0000001fff2b7819 */ /* 0x000fe2000001142a */
[----:B----4-:R-:W-:Y:S01]  /*1b30*/  IMAD.WIDE.U32 R4, R48, R34, RZ ;  /* 0x0000002230047225 */ /* 0x010fe200078e00ff */
[----:B--2---:R-:W-:Y:S01]  /*1b40*/  ISETP.GE.AND P2, PT, R16, R65, PT ;  /* 0x000000411000720c */ /* 0x004fe20003f46270 */
[----:B------:R-:W1:Y:S01]  /*1b50*/  LDC R63, c[0x0][0x3d4] ;  /* 0x0000f500ff3f7b82 */ /* 0x000e620000000800 */
[----:B------:R-:W-:Y:S01]  /*1b60*/  LOP3.LUT R61, R61, 0x1c0, RZ, 0xc0, !PT ;  /* 0x000001c03d3d7812 */ /* 0x000fe200078ec0ff */
[----:B------:R-:W-:Y:S01]  /*1b70*/  IMAD R3, R48, R35, R3 ;  /* 0x0000002330037224 */ /* 0x000fe200078e0203 */
[----:B------:R-:W-:Y:S01]  /*1b80*/  SEL R13, R65, RZ, P2 ;  /* 0x000000ff410d7207 */ /* 0x000fe20001000000 */
[C---:B------:R-:W-:Y:S01]  /*1b90*/  VIADD R82, R16.reuse, 0x20 ;  /* 0x0000002010527836 */ /* 0x040fe20000000000 */
[----:B------:R-:W-:Y:S01]  /*1ba0*/  SHF.R.U32.HI R64, RZ, 0x3, R61 ;  /* 0x00000003ff407819 */ /* 0x000fe2000001163d */
[----:B------:R-:W-:Y:S01]  /*1bb0*/  IMAD.IADD R5, R5, 0x1, R3 ;  /* 0x0000000105057824 */ /* 0x000fe200078e0203 */
[----:B------:R-:W-:Y:S01]  /*1bc0*/  P2R R74, PR, RZ, 0x4 ;  /* 0x00000004ff4a7803 */ /* 0x000fe20000000000 */
[----:B------:R-:W2:Y:S01]  /*1bd0*/  @P0 LDC R7, c[0x0][0x42c] ;  /* 0x00010b00ff070b82 */ /* 0x000ea20000000800 */
[----:B------:R-:W-:Y:S01]  /*1be0*/  IMAD.IADD R13, R16, 0x1, R13 ;  /* 0x00000001100d7824 */ /* 0x000fe200078e020d */
[----:B------:R-:W-:Y:S01]  /*1bf0*/  IADD3 R48, P2, R19, R48, RZ ;  /* 0x0000003013307210 */ /* 0x000fe20007f5e0ff */
[----:B------:R-:W-:Y:S01]  /*1c00*/  IMAD.SHL.U32 R53, R34, 0x40, RZ ;  /* 0x0000004022357824 */ /* 0x000fe200078e00ff */
[C---:B---3--:R-:W-:Y:S01]  /*1c10*/  SHF.L.U64.HI R54, R32.reuse, 0x6, R33 ;  /* 0x0000000620367819 */ /* 0x048fe20000010221 */
[----:B------:R-:W-:Y:S01]  /*1c20*/  IMAD.SHL.U32 R55, R32, 0x40, RZ ;  /* 0x0000004020377824 */ /* 0x000fe200078e00ff */
[----:B------:R-:W-:Y:S01]  /*1c30*/  SHF.R.S32.HI R50, RZ, 0x1f, R13 ;  /* 0x0000001fff327819 */ /* 0x000fe2000001140d */
[----:B------:R-:W-:Y:S01]  /*1c40*/  IMAD.SHL.U32 R65, R65, 0x2, RZ ;  /* 0x0000000241417824 */ /* 0x000fe200078e00ff */
[----:B------:R-:W3:Y:S01]  /*1c50*/  @P0 LDC R9, c[0x0][0x430] ;  /* 0x00010c00ff090b82 */ /* 0x000ee20000000800 */
[----:B0-----:R-:W-:-:S02]  /*1c60*/  SHF.L.U64.HI R56, R46, 0x6, R47 ;  /* 0x000000062e387819 */ /* 0x001fc4000001022f */
[----:B------:R-:W-:Y:S02]  /*1c70*/  LEA.HI R50, R50, R13, RZ, 0x3 ;  /* 0x0000000d32327211 */ /* 0x000fe400078f18ff */
[----:B------:R-:W-:Y:S02]  /*1c80*/  SHF.L.U32 R57, R46, 0x6, RZ ;  /* 0x000000062e397819 */ /* 0x000fe400000006ff */
[----:B------:R-:W-:Y:S01]  /*1c90*/  LOP3.LUT R71, R50, 0xfffffff8, RZ, 0xc0, !PT ;  /* 0xfffffff832477812 */ /* 0x000fe200078ec0ff */
[----:B------:R-:W0:Y:S01]  /*1ca0*/  LDC R62, c[0x0][0x2e4] ;  /* 0x0000b900ff3e7b82 */ /* 0x000e220000000800 */
[----:B------:R-:W-:Y:S02]  /*1cb0*/  SHF.R.U32.HI R49, RZ, 0x7, R49 ;  /* 0x00000007ff317819 */ /* 0x000fe40000011631 */
[----:B------:R-:W-:-:S03]  /*1cc0*/  SHF.R.S32.HI R75, RZ, 0x1f, R71 ;  /* 0x0000001fff4b7819 */ /* 0x000fc60000011447 */
[----:B------:R-:W-:Y:S01]  /*1cd0*/  VIADD R60, R49, 0x8 ;  /* 0x00000008313c7836 */ /* 0x000fe20000000000 */
[----:B------:R-:W-:Y:S01]  /*1ce0*/  IADD3.X R49, R208, R15, RZ, P2, !PT ;  /* 0x0000000fd0317210 */ /* 0x000fe200017fe4ff */
[----:B--2---:R-:W-:-:S05]  /*1cf0*/  @P0 IMAD.HI.U32 R0, R26, R7, RZ ;  /* 0x000000071a000227 */ /* 0x004fca00078e00ff */
[----:B---3--:R-:W-:Y:S02]  /*1d00*/  @P0 SHF.R.U32.HI R26, RZ, R9, R0 ;  /* 0x00000009ff1a0219 */ /* 0x008fe40000011600 */
[----:B------:R-:W-:Y:S02]  /*1d10*/  ISETP.NE.U32.AND P0, PT, RZ, UR6, PT ;  /* 0x00000006ff007c0c */ /* 0x000fe4000bf05070 */
[----:B------:R-:W-:Y:S01]  /*1d20*/  SHF.R.S32.HI R0, RZ, 0x1f, R26 ;  /* 0x0000001fff007819 */ /* 0x000fe2000001141a */
[----:B------:R-:W-:Y:S01]  /*1d30*/  IMAD.WIDE.U32 R4, R26, UR4, R4 ;  /* 0x000000041a047c25 */ /* 0x000fe2000f8e0004 */
[----:B------:R-:W-:Y:S01]  /*1d40*/  ISETP.NE.AND.EX P0, PT, RZ, UR7, PT, P0 ;  /* 0x00000007ff007c0c */ /* 0x000fe2000bf05300 */
[----:B------:R-:W-:Y:S02]  /*1d50*/  ULDC.64 UR6, c[0x0][0x320] ;  /* 0x0000c80000067ab9 */ /* 0x000fe40000000a00 */
[C---:B------:R-:W-:Y:S02]  /*1d60*/  IMAD R7, R0.reuse, UR6, RZ ;  /* 0x0000000600077c24 */ /* 0x040fe4000f8e02ff */
[----:B------:R-:W-:-:S02]  /*1d70*/  IMAD R3, R0, UR4, RZ ;  /* 0x0000000400037c24 */ /* 0x000fc4000f8e02ff */
[C---:B------:R-:W-:Y:S02]  /*1d80*/  IMAD R9, R26.reuse, UR7, R7 ;  /* 0x000000071a097c24 */ /* 0x040fe4000f8e0207 */
[----:B------:R-:W-:-:S04]  /*1d90*/  IMAD.WIDE.U32 R6, R26, UR6, R16 ;  /* 0x000000061a067c25 */ /* 0x000fc8000f8e0010 */
[----:B------:R-:W-:Y:S01]  /*1da0*/  IMAD R3, R26, UR5, R3 ;  /* 0x000000051a037c24 */ /* 0x000fe2000f8e0203 */
[----:B------:R-:W-:Y:S01]  /*1db0*/  ULDC.64 UR4, c[0x0][0x300] ;  /* 0x0000c00000047ab9 */ /* 0x000fe20000000a00 */
[----:B------:R-:W-:Y:S02]  /*1dc0*/  IADD3 R7, R7, R9, RZ ;  /* 0x0000000907077210 */ /* 0x000fe40007ffe0ff */
[----:B------:R-:W-:Y:S01]  /*1dd0*/  IMAD.IADD R5, R5, 0x1, R3 ;  /* 0x0000000105057824 */ /* 0x000fe200078e0203 */
[----:B------:R-:W-:Y:S02]  /*1de0*/  SHF.R.S32.HI R0, RZ, 0x1f, R29 ;  /* 0x0000001fff007819 */ /* 0x000fe4000001141d */
[----:B------:R-:W-:Y:S02]  /*1df0*/  SEL R9, R29, RZ, !P0 ;  /* 0x000000ff1d097207 */ /* 0x000fe40004000000 */
[----:B------:R-:W-:-:S03]  /*1e00*/  SEL R0, R0, RZ, !P0 ;  /* 0x000000ff00007207 */ /* 0x000fc60004000000 */
[----:B------:R-:W-:-:S04]  /*1e10*/  IMAD.WIDE.U32 R44, R9, UR4, R4 ;  /* 0x00000004092c7c25 */ /* 0x000fc8000f8e0004 */
[----:B------:R-:W-:Y:S02]  /*1e20*/  IMAD R8, R0, UR4, RZ ;  /* 0x0000000400087c24 */ /* 0x000fe4000f8e02ff */
[----:B------:R-:W-:-:S04]  /*1e30*/  IMAD.WIDE.U32 R4, R19, R34, R16 ;  /* 0x0000002213047225 */ /* 0x000fc800078e0010 */
[C---:B------:R-:W-:Y:S01]  /*1e40*/  IMAD R3, R9.reuse, UR5, R8 ;  /* 0x0000000509037c24 */ /* 0x040fe2000f8e0208 */
[----:B------:R-:W-:Y:S01]  /*1e50*/  ULDC.64 UR4, c[0x0][0x328] ;  /* 0x0000ca0000047ab9 */ /* 0x000fe20000000a00 */
[----:B------:R-:W-:Y:S02]  /*1e60*/  IMAD R8, R208, R34, RZ ;  /* 0x00000022d0087224 */ /* 0x000fe400078e02ff */
[----:B------:R-:W-:-:S04]  /*1e70*/  IMAD.WIDE.U32 R40, R9, UR4, R6 ;  /* 0x0000000409287c25 */ /* 0x000fc8000f8e0006 */
[----:B------:R-:W-:Y:S02]  /*1e80*/  IMAD R11, R19, R35, R8 ;  /* 0x00000023130b7224 */ /* 0x000fe400078e0208 */
[----:B------:R-:W-:Y:S01]  /*1e90*/  IMAD R8, R0, UR4, RZ ;  /* 0x0000000400087c24 */ /* 0x000fe2000f8e02ff */
[----:B------:R-:W-:Y:S01]  /*1ea0*/  ULDC UR4, c[0x0][0x2e4] ;  /* 0x0000b90000047ab9 */ /* 0x000fe20000000800 */
[----:B------:R-:W-:Y:S01]  /*1eb0*/  IMAD.IADD R0, R45, 0x1, R3 ;  /* 0x000000012d007824 */ /* 0x000fe200078e0203 */
[----:B------:R-:W-:Y:S01]  /*1ec0*/  IADD3 R3, P0, R44, R4, RZ ;  /* 0x000000042c037210 */ /* 0x000fe20007f1e0ff */
[-C--:B------:R-:W-:Y:S01]  /*1ed0*/  IMAD R4, R208, R32.reuse, RZ ;  /* 0x00000020d0047224 */ /* 0x080fe200078e02ff */
[----:B------:R-:W-:Y:S01]  /*1ee0*/  ISETP.GE.AND P1, PT, R82, UR4, PT ;  /* 0x0000000452007c0c */ /* 0x000fe2000bf26270 */
[----:B------:R-:W-:Y:S01]  /*1ef0*/  IMAD R77, R9, UR5, R8 ;  /* 0x00000005094d7c24 */ /* 0x000fe2000f8e0208 */
[----:B------:R-:W-:Y:S01]  /*1f00*/  IADD3.X R26, R0, R5, R11, P0, !PT ;  /* 0x00000005001a7210 */ /* 0x000fe200007fe40b */
[C---:B------:R-:W-:Y:S01]  /*1f10*/  IMAD R21, R19.reuse, R33, R4 ;  /* 0x0000002113157224 */ /* 0x040fe200078e0204 */
[----:B------:R-:W-:Y:S01]  /*1f20*/  ISETP.GE.AND P0, PT, R16, UR4, PT ;  /* 0x0000000410007c0c */ /* 0x000fe2000bf06270 */
[----:B------:R-:W-:-:S04]  /*1f30*/  IMAD.WIDE.U32 R8, R19, R32, R16 ;  /* 0x0000002013087225 */ /* 0x000fc800078e0010 */
[----:B------:R-:W-:Y:S01]  /*1f40*/  IMAD.WIDE.U32 R4, R19, R32, R42 ;  /* 0x0000002013047225 */ /* 0x000fe200078e002a */
[----:B------:R-:W-:-:S03]  /*1f50*/  IADD3 R9, R21, R9, RZ ;  /* 0x0000000915097210 */ /* 0x000fc60007ffe0ff */
[-C--:B------:R-:W-:Y:S02]  /*1f60*/  IMAD R6, R208, R46.reuse, RZ ;  /* 0x0000002ed0067224 */ /* 0x080fe400078e02ff */
[----:B------:R-:W-:Y:S01]  /*1f70*/  IMAD.IADD R5, R5, 0x1, R21 ;  /* 0x0000000105057824 */ /* 0x000fe200078e0215 */
[----:B-----5:R-:W-:Y:S01]  /*1f80*/  SHF.R.S32.HI R21, RZ, 0x1f, R27 ;  /* 0x0000001fff157819 */ /* 0x020fe2000001141b */
[C---:B------:R-:W-:Y:S02]  /*1f90*/  IMAD R29, R19.reuse, R47, R6 ;  /* 0x0000002f131d7224 */ /* 0x040fe400078e0206 */
[----:B------:R-:W-:-:S04]  /*1fa0*/  IMAD.WIDE.U32 R6, R19, R46, R42 ;  /* 0x0000002e13067225 */ /* 0x000fc800078e002a */
[----:B------:R-:W-:Y:S01]  /*1fb0*/  IMAD R12, R21, R32, RZ ;  /* 0x00000020150c7224 */ /* 0x000fe200078e02ff */
[----:B------:R-:W-:Y:S01]  /*1fc0*/  IADD3 R7, R7, R29, RZ ;  /* 0x0000001d07077210 */ /* 0x000fe20007ffe0ff */
[----:B------:R-:W-:-:S04]  /*1fd0*/  IMAD.WIDE.U32 R10, R19, R46, R16 ;  /* 0x0000002e130a7225 */ /* 0x000fc800078e0010 */
[----:B------:R-:W-:Y:S02]  /*1fe0*/  IMAD R13, R27, R33, R12 ;  /* 0x000000211b0d7224 */ /* 0x000fe400078e020c */
[----:B------:R-:W-:Y:S02]  /*1ff0*/  IMAD.IADD R11, R29, 0x1, R11 ;  /* 0x000000011d0b7824 */ /* 0x000fe400078e020b */
[-C--:B------:R-:W-:Y:S02]  /*2000*/  IMAD R12, R21, R46.reuse, RZ ;  /* 0x0000002e150c7224 */ /* 0x080fe400078e02ff */
[----:B------:R-:W-:-:S04]  /*2010*/  IMAD.WIDE.U32 R28, R27, R46, R10 ;  /* 0x0000002e1b1c7225 */ /* 0x000fc800078e000a */
[C---:B------:R-:W-:Y:S02]  /*2020*/  IMAD R73, R27.reuse, R47, R12 ;  /* 0x0000002f1b497224 */ /* 0x040fe400078e020c */
[C---:B------:R-:W-:Y:S02]  /*2030*/  IMAD.WIDE.U32 R20, R27.reuse, R46, R6 ;  /* 0x0000002e1b147225 */ /* 0x040fe400078e0006 */
[----:B------:R-:W2:Y:S02]  /*2040*/  LDC.64 R46, c[0x0][0x2d8] ;  /* 0x0000b600ff2e7b82 */ /* 0x000ea40000000a00 */
[----:B------:R-:W-:Y:S01]  /*2050*/  IMAD.WIDE.U32 R36, R27, R32, R4 ;  /* 0x000000201b247225 */ /* 0x000fe200078e0004 */
[----:B------:R-:W-:-:S03]  /*2060*/  LOP3.LUT R5, R61, 0x18, R16, 0xf8, !PT ;  /* 0x000000183d057812 */ /* 0x000fc600078ef810 */
[----:B------:R-:W-:Y:S01]  /*2070*/  IMAD.WIDE.U32 R38, R27, R32, R8 ;  /* 0x000000201b267225 */ /* 0x000fe200078e0008 */
[-C--:B------:R-:W-:Y:S02]  /*2080*/  LOP3.LUT R4, R5, R64.reuse, RZ, 0x3c, !PT ;  /* 0x0000004005047212 */ /* 0x080fe400078e3cff */
[----:B------:R-:W-:Y:S01]  /*2090*/  LOP3.LUT R5, R61, 0x38, R50, 0xf8, !PT ;  /* 0x000000383d057812 */ /* 0x000fe200078ef832 */
[----:B------:R-:W-:Y:S01]  /*20a0*/  IMAD.IADD R69, R73, 0x1, R29 ;  /* 0x0000000149457824 */ /* 0x000fe200078e021d */
[----:B------:R-:W-:Y:S01]  /*20b0*/  IADD3 R68, R37, R13, RZ ;  /* 0x0000000d25447210 */ /* 0x000fe20007ffe0ff */
[----:B------:R-:W-:Y:S01]  /*20c0*/  IMAD R67, R189, 0x200, R4 ;  /* 0x00000200bd437824 */ /* 0x000fe200078e0204 */
[----:B------:R-:W-:Y:S01]  /*20d0*/  LOP3.LUT R70, R5, R64, RZ, 0x3c, !PT ;  /* 0x0000004005467212 */ /* 0x000fe200078e3cff */
[----:B------:R-:W-:Y:S02]  /*20e0*/  IMAD.IADD R66, R13, 0x1, R39 ;  /* 0x000000010d427824 */ /* 0x000fe400078e0227 */
[----:B------:R-:W-:-:S02]  /*20f0*/  IMAD.IADD R73, R21, 0x1, R73 ;  /* 0x0000000115497824 */ /* 0x000fc400078e0249 */
[----:B------:R-:W-:Y:S02]  /*2100*/  IMAD R70, R189, 0x200, R70 ;  /* 0x00000200bd467824 */ /* 0x000fe400078e0246 */
[----:B01----:R-:W-:-:S07]  /*2110*/  IMAD.IADD R77, R41, 0x1, R77 ;  /* 0x00000001294d7824 */ /* 0x003fce00078e024d */
.L_x_485:
[----:B------:R-:W-:Y:S01]  /*2120*/  IADD3 R51, R51, -0x1, RZ ;  /* 0xffffffff33337810 */ /* 0x000fe20007ffe0ff */
[----:B--2---:R-:W-:Y:S01]  /*2130*/  IMAD.SHL.U32 R32, R22, 0x1000, RZ ;  /* 0x0000100016207824 */ /* 0x004fe200078e00ff */
[----:B------:R-:W-:Y:S01]  /*2140*/  ISETP.GE.AND P3, PT, R63, 0x1, PT ;  /* 0x000000013f00780c */ /* 0x000fe20003f66270 */
[----:B------:R-:W-:Y:S05]  /*2150*/  YIELD ;  /* 0x0000000000007946 */ /* 0x000fea0003800000 */
[----:B------:R-:W-:Y:S01]  /*2160*/  SHF.R.S32.HI R76, RZ, 0x1f, R51 ;  /* 0x0000001fff4c7819 */ /* 0x000fe20000011433 */
[-C--:B------:R-:W-:Y:S01]  /*2170*/  IMAD R4, R52, R51.reuse, RZ ;  /* 0x0000003334047224 */ /* 0x080fe200078e02ff */
[----:B------:R-:W-:Y:S01]  /*2180*/  BSSY B0, `(.L_x_456) ;  /* 0x0000175000007945 */ /* 0x000fe20003800000 */
[----:B---3--:R-:W-:-:S04]  /*2190*/  IMAD.WIDE.U32 R14, R53, R51, RZ ;  /* 0x00000033350e7225 */ /* 0x008fc800078e00ff */
[----:B------:R-:W-:Y:S01]  /*21a0*/  IMAD R5, R76, R53, R4 ;  /* 0x000000354c057224 */ /* 0x000fe200078e0204 */
[----:B------:R-:W-:-:S03]  /*21b0*/  IADD3 R4, P2, R3, R14, RZ ;  /* 0x0000000e03047210 */ /* 0x000fc60007f5e0ff */
[----:B------:R-:W-:Y:S01]  /*21c0*/  IMAD.IADD R79, R15, 0x1, R5 ;  /* 0x000000010f4f7824 */ /* 0x000fe200078e0205 */
[----:B------:R-:W-:Y:S02]  /*21d0*/  IADD3 R5, R67, R32, RZ ;  /* 0x0000002043057210 */ /* 0x000fe40007ffe0ff */
[----:B--2---:R-:W-:Y:S01]  /*21e0*/  LEA R12, P4, R4, R46, 0x1 ;  /* 0x0000002e040c7211 */ /* 0x004fe200078808ff */
[----:B------:R-:W-:Y:S01]  /*21f0*/  IMAD.X R6, R79, 0x1, R26, P2 ;  /* 0x000000014f067824 */ /* 0x000fe200010e061a */
[----:B------:R-:W-:Y:S01]  /*2200*/  ISETP.GT.AND P2, PT, R51, R31, PT ;  /* 0x0000001f3300720c */ /* 0x000fe20003f44270 */
[----:B------:R-:W-:-:S03]  /*2210*/  IMAD R33, R5, 0x2, R2 ;  /* 0x0000000205217824 */ /* 0x000fc600078e0202 */
[----:B------:R-:W-:Y:S01]  /*2220*/  LEA.HI.X R13, R4, R47, R6, 0x1, P4 ;  /* 0x0000002f040d7211 */ /* 0x000fe200020f0c06 */
[----:B------:R-:W-:Y:S08]  /*2230*/  @!P3 BRA `(.L_x_457) ;  /* 0x000000140044b947 */ /* 0x000ff00003800000 */
[----:B------:R-:W-:Y:S01]  /*2240*/  ULDC.U8 UR4, c[0x0][0x3f0] ;  /* 0x0000fc0000047ab9 */ /* 0x000fe20000000000 */
[-C--:B------:R-:W-:Y:S01]  /*2250*/  IMAD R6, R54, R51.reuse, RZ ;  /* 0x0000003336067224 */ /* 0x080fe200078e02ff */
[----:B------:R-:W-:Y:S01]  /*2260*/  ISETP.NE.AND P3, PT, RZ, UR4, PT ;  /* 0x00000004ff007c0c */ /* 0x000fe2000bf65270 */
[----:B------:R-:W-:-:S04]  /*2270*/  IMAD.WIDE.U32 R4, R55, R51, RZ ;  /* 0x0000003337047225 */ /* 0x000fc800078e00ff */
[----:B------:R-:W-:-:S04]  /*2280*/  IMAD R7, R76, R55, R6 ;  /* 0x000000374c077224 */ /* 0x000fc800078e0206 */
[----:B------:R-:W-:-:S04]  /*2290*/  IMAD.IADD R59, R5, 0x1, R7 ;  /* 0x00000001053b7824 */ /* 0x000fc800078e0207 */
[----:B------:R-:W-:Y:S05]  /*22a0*/  @!P3 BRA `(.L_x_458) ;  /* 0x00000008007cb947 */ /* 0x000fea0003800000 */
[----:B------:R-:W-:Y:S01]  /*22b0*/  IMAD R58, R51, -0x40, R24 ;  /* 0xffffffc0333a7824 */ /* 0x000fe200078e0218 */
[----:B------:R-:W-:Y:S01]  /*22c0*/  BSSY B1, `(.L_x_459) ;  /* 0x000001e000017945 */ /* 0x000fe20003800000 */
[----:B------:R-:W-:Y:S02]  /*22d0*/  CS2R R8, SRZ ;  /* 0x0000000000087805 */ /* 0x000fe4000001ff00 */
[----:B------:R-:W-:Y:S02]  /*22e0*/  CS2R R34, SRZ ;  /* 0x0000000000227805 */ /* 0x000fe4000001ff00 */
[----:B------:R-:W-:Y:S02]  /*22f0*/  CS2R R10, SRZ ;  /* 0x00000000000a7805 */ /* 0x000fe4000001ff00 */
[----:B------:R-:W-:Y:S02]  /*2300*/  VIMNMX R58, R58, 0x40, PT ;  /* 0x000000403a3a7848 */ /* 0x000fe40003fe0100 */
[----:B------:R-:W-:-:S02]  /*2310*/  CS2R R14, SRZ ;  /* 0x00000000000e7805 */ /* 0x000fc4000001ff00 */
[----:B------:R-:W-:-:S13]  /*2320*/  ISETP.GE.AND P4, PT, R19, R58, PT ;  /* 0x0000003a1300720c */ /* 0x000fda0003f86270 */
[----:B------:R-:W-:Y:S05]  /*2330*/  @P4 BRA `(.L_x_460) ;  /* 0x0000000000584947 */ /* 0x000fea0003800000 */
[----:B------:R-:W-:Y:S01]  /*2340*/  IMAD R6, R56, R51, RZ ;  /* 0x0000003338067224 */ /* 0x000fe200078e02ff */
[----:B------:R-:W-:Y:S01]  /*2350*/  IADD3 R7, P3, R36, R4, RZ ;  /* 0x0000000424077210 */ /* 0x000fe20007f7e0ff */
[----:B------:R-:W-:Y:S01]  /*2360*/  IMAD.MOV.U32 R72, RZ, RZ, R20 ;  /* 0x000000ffff487224 */ /* 0x000fe200078e0014 */
[----:B------:R-:W-:Y:S01]  /*2370*/  ULDC.64 UR4, c[0x0][0x3c8] ;  /* 0x0000f20000047ab9 */ /* 0x000fe20000000a00 */
[-C--:B------:R-:W-:Y:S01]  /*2380*/  IMAD R9, R76, R57.reuse, R6 ;  /* 0x000000394c097224 */ /* 0x080fe200078e0206 */
[----:B------:R-:W-:Y:S01]  /*2390*/  ULDC.64 UR6, c[0x0][0x3e0] ;  /* 0x0000f80000067ab9 */ /* 0x000fe20000000a00 */
[----:B------:R-:W-:Y:S01]  /*23a0*/  IMAD.WIDE.U32 R4, R51, R57, R72 ;  /* 0x0000003933047225 */ /* 0x000fe200078e0048 */
[----:B------:R-:W-:Y:S02]  /*23b0*/  IADD3.X R10, R59, R68, RZ, P3, !PT ;  /* 0x000000443b0a7210 */ /* 0x000fe40001ffe4ff */
[----:B------:R-:W-:Y:S01]  /*23c0*/  LEA R6, P3, R7, UR4, 0x1 ;  /* 0x0000000407067c11 */ /* 0x000fe2000f8608ff */
[----:B------:R-:W-:Y:S01]  /*23d0*/  IMAD.IADD R5, R5, 0x1, R9 ;  /* 0x0000000105057824 */ /* 0x000fe200078e0209 */
[----:B------:R-:W-:Y:S01]  /*23e0*/  LEA R78, P5, R4, UR6, 0x1 ;  /* 0x00000006044e7c11 */ /* 0x000fe2000f8a08ff */
[----:B------:R-:W-:Y:S01]  /*23f0*/  VIADD R8, R42, 0x10 ;  /* 0x000000102a087836 */ /* 0x000fe20000000000 */
[----:B------:R-:W-:-:S02]  /*2400*/  LEA.HI.X R7, R7, UR5, R10, 0x1, P3 ;  /* 0x0000000507077c11 */ /* 0x000fc400098f0c0a */
[----:B------:R-:W-:Y:S02]  /*2410*/  CS2R R10, SRZ ;  /* 0x00000000000a7805 */ /* 0x000fe4000001ff00 */
[----:B------:R-:W-:Y:S02]  /*2420*/  LEA.HI.X R79, R4, UR7, R5, 0x1, P5 ;  /* 0x00000007044f7c11 */ /* 0x000fe4000a8f0c05 */
[-C--:B------:R-:W-:Y:S02]  /*2430*/  ISETP.GE.AND P3, PT, R42, R63.reuse, PT ;  /* 0x0000003f2a00720c */ /* 0x080fe40003f66270 */
[----:B------:R-:W-:Y:S02]  /*2440*/  ISETP.GE.AND P5, PT, R8, R63, PT ;  /* 0x0000003f0800720c */ /* 0x000fe40003fa6270 */
[----:B------:R-:W-:-:S09]  /*2450*/  CS2R R8, SRZ ;  /* 0x0000000000087805 */ /* 0x000fd2000001ff00 */
[----:B------:R0:W5:Y:S04]  /*2460*/  @!P3 LDG.E.64 R34, desc[UR40][R6.64] ;  /* 0x000000280622b981 */ /* 0x000168000c1e1b00 */
[----:B------:R0:W5:Y:S04]  /*2470*/  @!P5 LDG.E.64 R8, desc[UR40][R6.64+0x20] ;  /* 0x000020280608d981 */ /* 0x000168000c1e1b00 */
[----:B------:R0:W5:Y:S04]  /*2480*/  @!P3 LDG.E.64 R14, desc[UR40][R78.64] ;  /* 0x000000284e0eb981 */ /* 0x000168000c1e1b00 */
[----:B------:R0:W5:Y:S02]  /*2490*/  @!P5 LDG.E.64 R10, desc[UR40][R78.64+0x20] ;  /* 0x000020284e0ad981 */ /* 0x000164000c1e1b00 */
.L_x_460:
[----:B------:R-:W-:Y:S05]  /*24a0*/  BSYNC B1 ;  /* 0x0000000000017941 */ /* 0x000fea0003800000 */
.L_x_459:
[----:B------:R-:W-:Y:S01]  /*24b0*/  ISETP.NE.AND P3, PT, R184, 0x3, PT ;  /* 0x00000003b800780c */ /* 0x000fe20003f65270 */
[----:B-----5:R-:W-:Y:S01]  /*24c0*/  IMAD.MOV.U32 R4, RZ, RZ, R8 ;  /* 0x000000ffff047224 */ /* 0x020fe200078e0008 */
[----:B------:R-:W-:Y:S01]  /*24d0*/  MOV R5, R9 ;  /* 0x0000000900057202 */ /* 0x000fe20000000f00 */
[----:B0-----:R-:W-:Y:S02]  /*24e0*/  IMAD.MOV.U32 R6, RZ, RZ, R34 ;  /* 0x000000ffff067224 */ /* 0x001fe400078e0022 */
[----:B------:R-:W-:Y:S01]  /*24f0*/  IMAD.MOV.U32 R7, RZ, RZ, R35 ;  /* 0x000000ffff077224 */ /* 0x000fe200078e0023 */
[----:B------:R-:W-:Y:S01]  /*2500*/  PRMT R84, R4, 0x5410, R5 ;  /* 0x0000541004547816 */ /* 0x000fe20000000005 */
[----:B------:R-:W-:Y:S01]  /*2510*/  IMAD.MOV.U32 R4, RZ, RZ, R10 ;  /* 0x000000ffff047224 */ /* 0x000fe200078e000a */
[----:B------:R-:W-:Y:S02]  /*2520*/  MOV R5, R11 ;  /* 0x0000000b00057202 */ /* 0x000fe40000000f00 */
[----:B------:R-:W-:Y:S01]  /*2530*/  PRMT R79, R6, 0x5410, R7 ;  /* 0x00005410064f7816 */ /* 0x000fe20000000007 */
[----:B------:R-:W-:Y:S01]  /*2540*/  IMAD.MOV.U32 R6, RZ, RZ, R14 ;  /* 0x000000ffff067224 */ /* 0x000fe200078e000e */
[----:B------:R-:W-:Y:S01]  /*2550*/  PRMT R85, R4, 0x5410, R5 ;  /* 0x0000541004557816 */ /* 0x000fe20000000005 */
[----:B------:R-:W-:-:S05]  /*2560*/  IMAD.MOV.U32 R7, RZ, RZ, R15 ;  /* 0x000000ffff077224 */ /* 0x000fca00078e000f */
[----:B------:R-:W-:Y:S01]  /*2570*/  PRMT R86, R6, 0x5410, R7 ;  /* 0x0000541006567816 */ /* 0x000fe20000000007 */
[----:B------:R-:W-:Y:S06]  /*2580*/  @!P3 BRA `(.L_x_461) ;  /* 0x000000000004b947 */ /* 0x000fec0003800000 */
[----:B------:R-:W-:Y:S01]  /*2590*/  BPT.TRAP 0x1 ;  /* 0x000000040000795c */ /* 0x000fe20000300000 */
.L_x_461:
[----:B------:R-:W-:Y:S01]  /*25a0*/  IMAD R72, R22, 0x8, R2 ;  /* 0x0000000816487824 */ /* 0x000fe200078e0202 */
[----:B------:R-:W-:Y:S01]  /*25b0*/  SHF.L.U32 R59, R185, 0x1f, RZ ;  /* 0x0000001fb93b7819 */ /* 0x000fe200000006ff */
[----:B------:R-:W-:Y:S03]  /*25c0*/  BSSY B1, `(.L_x_462) ;  /* 0x0000003000017945 */ /* 0x000fe60003800000 */
[----:B------:R-:W0:Y:S02]  /*25d0*/  SYNCS.PHASECHK.TRANS64.TRYWAIT P5, [R72+URZ+0x28c90], R59 ;  /* 0x028c903b480075a7 */ /* 0x000e2400080a017f */
[----:B0-----:R-:W-:Y:S05]  /*25e0*/  @!P5 BRA `(.L_x_463) ;  /* 0x000001240090d947 */ /* 0x001fea0003800000 */
.L_x_671:
[----:B------:R-:W-:Y:S05]  /*25f0*/  BSYNC B1 ;  /* 0x0000000000017941 */ /* 0x000fea0003800000 */
.L_x_462:
[----:B------:R-:W-:Y:S05]  /*2600*/  @P4 BRA `(.L_x_464) ;  /* 0x0000001000b04947 */ /* 0x000fea0003800000 */
[----:B------:R-:W-:Y:S04]  /*2610*/  BSSY B1, `(.L_x_465) ;  /* 0x0000031000017945 */ /* 0x000fe80003800000 */
[----:B------:R-:W-:Y:S05]  /*2620*/  @P0 BRA `(.L_x_466) ;  /* 0x0000000000bc0947 */ /* 0x000fea0003800000 */
[----:B------:R1:W2:Y:S01]  /*2630*/  LDS.128 R4, [R33+0x22400] ;  /* 0x0224000021047984 */ /* 0x0002a20000000c00 */
[----:B------:R-:W-:Y:S01]  /*2640*/  ISETP.GE.AND P4, PT, R42, R63, PT ;  /* 0x0000003f2a00720c */ /* 0x000fe20003f86270 */
[----:B------:R-:W-:-:S12]  /*2650*/  BSSY B2, `(.L_x_467) ;  /* 0x000002b000027945 */ /* 0x000fd80003800000 */
[----:B-1----:R-:W-:Y:S05]  /*2660*/  @P4 BRA `(.L_x_468) ;  /* 0x0000000000a44947 */ /* 0x002fea0003800000 */
[--C-:B------:R-:W-:Y:S02]  /*2670*/  SHF.R.U64 R33, R34, 0x10, R35.reuse ;  /* 0x0000001022217819 */ /* 0x100fe40000001223 */
[----:B------:R-:W-:Y:S02]  /*2680*/  SHF.R.U32.HI R34, RZ, 0x10, R35 ;  /* 0x00000010ff227819 */ /* 0x000fe40000011623 */
[--C-:B------:R-:W-:Y:S01]  /*2690*/  SHF.R.U64 R35, R14, 0x10, R15.reuse ;  /* 0x000000100e237819 */ /* 0x100fe2000000120f */
[----:B------:R-:W-:Y:S01]  /*26a0*/  HADD2.F32 R33, -RZ, R33.H0_H0 ;  /* 0x20000021ff217230 */ /* 0x000fe20000004100 */
[----:B------:R-:W-:Y:S01]  /*26b0*/  SHF.R.U32.HI R76, RZ, 0x10, R15 ;  /* 0x00000010ff4c7819 */ /* 0x000fe2000001160f */
[----:B--2---:R-:W-:Y:S01]  /*26c0*/  HADD2.F32 R15, -RZ, R7.H1_H1 ;  /* 0x30000007ff0f7230 */ /* 0x004fe20000004100 */
[----:B------:R-:W-:Y:S01]  /*26d0*/  MOV R14, R6 ;  /* 0x00000006000e7202 */ /* 0x000fe20000000f00 */
[----:B------:R-:W-:Y:S02]  /*26e0*/  HADD2.F32 R35, -RZ, R35.H0_H0 ;  /* 0x20000023ff237230 */ /* 0x000fe40000004100 */
[----:B------:R-:W-:-:S02]  /*26f0*/  HADD2.F32 R6, -RZ, R5.H1_H1 ;  /* 0x30000005ff067230 */ /* 0x000fc40000004100 */
[----:B------:R-:W-:Y:S02]  /*2700*/  HADD2.F32 R5, -RZ, R5.H0_H0 ;  /* 0x20000005ff057230 */ /* 0x000fe40000004100 */
[----:B------:R-:W-:Y:S02]  /*2710*/  HADD2.F32 R76, -RZ, R76.H0_H0 ;  /* 0x2000004cff4c7230 */ /* 0x000fe40000004100 */
[CC--:B------:R-:W-:Y:S01]  /*2720*/  FMUL.FTZ R78, R6.reuse, R35.reuse ;  /* 0x00000023064e7220 */ /* 0x0c0fe20000410000 */
[----:B------:R-:W-:Y:S02]  /*2730*/  HADD2.F32 R7, -RZ, R7.H0_H0 ;  /* 0x20000007ff077230 */ /* 0x000fe40000004100 */
[----:B------:R-:W-:Y:S01]  /*2740*/  FMUL.FTZ R35, R5, R35 ;  /* 0x0000002305237220 */ /* 0x000fe20000410000 */
[----:B------:R-:W-:Y:S02]  /*2750*/  HADD2.F32 R34, -RZ, R34.H0_H0 ;  /* 0x20000022ff227230 */ /* 0x000fe40000004100 */
[-C--:B------:R-:W-:Y:S01]  /*2760*/  FMUL.FTZ R80, R15, R76.reuse ;  /* 0x0000004c0f507220 */ /* 0x080fe20000410000 */
[-C--:B------:R-:W-:Y:S01]  /*2770*/  FFMA.FTZ R78, R5, R33.reuse, -R78 ;  /* 0x00000021054e7223 */ /* 0x080fe2000001084e */
[----:B------:R-:W-:Y:S01]  /*2780*/  FMUL.FTZ R76, R7, R76 ;  /* 0x0000004c074c7220 */ /* 0x000fe20000410000 */
[----:B------:R-:W-:Y:S01]  /*2790*/  FFMA.FTZ R81, R6, R33, R35 ;  /* 0x0000002106517223 */ /* 0x000fe20000010023 */
[----:B------:R-:W-:-:S02]  /*27a0*/  HADD2.F32 R5, -RZ, R4.H1_H1 ;  /* 0x30000004ff057230 */ /* 0x000fc40000004100 */
[-C--:B------:R-:W-:Y:S01]  /*27b0*/  FFMA.FTZ R80, R7, R34.reuse, -R80 ;  /* 0x0000002207507223 */ /* 0x080fe20000010850 */
[----:B------:R-:W-:Y:S02]  /*27c0*/  HADD2.F32 R33, -RZ, R86.H0_H0 ;  /* 0x20000056ff217230 */ /* 0x000fe40000004100 */
[----:B------:R-:W-:Y:S01]  /*27d0*/  FFMA.FTZ R83, R15, R34, R76 ;  /* 0x000000220f537223 */ /* 0x000fe2000001004c */
[----:B------:R-:W-:Y:S02]  /*27e0*/  HADD2.F32 R4, -RZ, R4.H0_H0 ;  /* 0x20000004ff047230 */ /* 0x000fe40000004100 */
[----:B------:R-:W-:Y:S02]  /*27f0*/  HADD2.F32 R35, -RZ, R86.H1_H1 ;  /* 0x30000056ff237230 */ /* 0x000fe40000004100 */
[--C-:B------:R-:W-:Y:S02]  /*2800*/  HADD2.F32 R6, -RZ, R14.reuse.H1_H1 ;  /* 0x3000000eff067230 */ /* 0x100fe40000004100 */
[----:B------:R-:W-:Y:S01]  /*2810*/  FMUL.FTZ R34, R4, R33 ;  /* 0x0000002104227220 */ /* 0x000fe20000410000 */
[----:B------:R-:W-:-:S02]  /*2820*/  HADD2.F32 R14, -RZ, R14.H0_H0 ;  /* 0x2000000eff0e7230 */ /* 0x000fc40000004100 */
[--C-:B------:R-:W-:Y:S02]  /*2830*/  HADD2.F32 R7, -RZ, R79.reuse.H0_H0 ;  /* 0x2000004fff077230 */ /* 0x100fe40000004100 */
[----:B------:R-:W-:Y:S02]  /*2840*/  HADD2.F32 R15, -RZ, R79.H1_H1 ;  /* 0x3000004fff0f7230 */ /* 0x000fe40000004100 */
[C---:B------:R-:W-:Y:S01]  /*2850*/  FMUL.FTZ R79, R5.reuse, R33 ;  /* 0x00000021054f7220 */ /* 0x040fe20000410000 */
[-C--:B------:R-:W-:Y:S01]  /*2860*/  FMUL.FTZ R33, R6, R35.reuse ;  /* 0x0000002306217220 */ /* 0x080fe20000410000 */
[----:B------:R-:W-:Y:S01]  /*2870*/  FMUL.FTZ R35, R14, R35 ;  /* 0x000000230e237220 */ /* 0x000fe20000410000 */
[-C--:B------:R-:W-:Y:S01]  /*2880*/  FFMA.FTZ R34, R5, R7.reuse, R34 ;  /* 0x0000000705227223 */ /* 0x080fe20000010022 */
[----:B------:R-:W-:Y:S01]  /*2890*/  FFMA.FTZ R79, R4, R7, -R79 ;  /* 0x00000007044f7223 */ /* 0x000fe2000001084f */
[-C--:B------:R-:W-:Y:S01]  /*28a0*/  FFMA.FTZ R33, R14, R15.reuse, -R33 ;  /* 0x0000000f0e217223 */ /* 0x080fe20000010821 */
[----:B------:R-:W-:Y:S01]  /*28b0*/  FFMA.FTZ R6, R6, R15, R35 ;  /* 0x0000000f06067223 */ /* 0x000fe20000010023 */
[----:B------:R-:W-:-:S02]  /*28c0*/  F2FP.F16.F32.PACK_AB R5, R81, R78 ;  /* 0x0000004e5105723e */ /* 0x000fc400000000ff */
[----:B------:R-:W-:Y:S02]  /*28d0*/  F2FP.F16.F32.PACK_AB R7, R83, R80 ;  /* 0x000000505307723e */ /* 0x000fe400000000ff */
[----:B------:R-:W-:Y:S02]  /*28e0*/  F2FP.F16.F32.PACK_AB R4, R34, R79 ;  /* 0x0000004f2204723e */ /* 0x000fe400000000ff */
[----:B------:R-:W-:-:S07]  /*28f0*/  F2FP.F16.F32.PACK_AB R6, R6, R33 ;  /* 0x000000210606723e */ /* 0x000fce00000000ff */
.L_x_468:
[----:B------:R-:W-:Y:S05]  /*2900*/  BSYNC B2 ;  /* 0x0000000000027941 */ /* 0x000fea0003800000 */
.L_x_467:
[----:B--2---:R1:W-:Y:S02]  /*2910*/  STG.E.128 desc[UR40][R12.64], R4 ;  /* 0x000000040c007986 */ /* 0x0043e4000c101d28 */
.L_x_466:
[----:B------:R-:W-:Y:S05]  /*2920*/  BSYNC B1 ;  /* 0x0000000000017941 */ /* 0x000fea0003800000 */
.L_x_465:
[----:B------:R-:W-:Y:S05]  /*2930*/  @P1 BRA `(.L_x_464) ;  /* 0x0000000c00e41947 */ /* 0x000fea0003800000 */
[----:B-1----:R-:W-:Y:S01]  /*2940*/  IMAD.MOV.U32 R5, RZ, RZ, 0x20 ;  /* 0x00000020ff057424 */ /* 0x002fe200078e00ff */
[----:B------:R-:W-:Y:S01]  /*2950*/  LOP3.LUT P4, RZ, R186, 0x4, RZ, 0xc0, !PT ;  /* 0x00000004baff7812 */ /* 0x000fe2000788c0ff */
[----:B------:R-:W-:Y:S01]  /*2960*/  VIADD R14, R42, 0x10 ;  /* 0x000000102a0e7836 */ /* 0x000fe20000000000 */
[----:B------:R-:W-:Y:S02]  /*2970*/  BSSY B1, `(.L_x_469) ;  /* 0x0000030000017945 */ /* 0x000fe40003800000 */
[----:B------:R-:W-:Y:S02]  /*2980*/  SEL R5, R5, 0xffffffe0, !P4 ;  /* 0xffffffe005057807 */ /* 0x000fe40006000000 */
[----:B------:R-:W-:Y:S02]  /*2990*/  ISETP.GE.AND P4, PT, R14, R63, PT ;  /* 0x0000003f0e00720c */ /* 0x000fe40003f86270 */
[----:B------:R-:W-:-:S05]  /*29a0*/  IADD3 R5, R5, R67, R32 ;  /* 0x0000004305057210 */ /* 0x000fca0007ffe020 */
[----:B------:R-:W-:-:S06]  /*29b0*/  IMAD R4, R5, 0x2, R2 ;  /* 0x0000000205047824 */ /* 0x000fcc00078e0202 */
[----:B------:R-:W1:Y:S01]  /*29c0*/  LDS.128 R4, [R4+0x22400] ;  /* 0x0224000004047984 */ /* 0x000e620000000c00 */
[----:B------:R-:W-:Y:S05]  /*29d0*/  @P4 BRA `(.L_x_470) ;  /* 0x0000000000a44947 */ /* 0x000fea0003800000 */
[--C-:B------:R-:W-:Y:S02]  /*29e0*/  SHF.R.U64 R15, R8, 0x10, R9.reuse ;  /* 0x00000010080f7819 */ /* 0x100fe40000001209 */
[----:B------:R-:W-:Y:S02]  /*29f0*/  SHF.R.U32.HI R14, RZ, 0x10, R9 ;  /* 0x00000010ff0e7819 */ /* 0x000fe40000011609 */
[--C-:B------:R-:W-:Y:S01]  /*2a00*/  SHF.R.U64 R9, R10, 0x10, R11.reuse ;  /* 0x000000100a097819 */ /* 0x100fe2000000120b */
[----:B------:R-:W-:Y:S01]  /*2a10*/  HADD2.F32 R10, -RZ, R15.H0_H0 ;  /* 0x2000000fff0a7230 */ /* 0x000fe20000004100 */
[----:B------:R-:W-:Y:S01]  /*2a20*/  SHF.R.U32.HI R32, RZ, 0x10, R11 ;  /* 0x00000010ff207819 */ /* 0x000fe2000001160b */
[----:B------:R-:W-:Y:S01]  /*2a30*/  HADD2.F32 R14, -RZ, R14.H0_H0 ;  /* 0x2000000eff0e7230 */ /* 0x000fe20000004100 */
[----:B-1----:R-:W-:Y:S01]  /*2a40*/  MOV R8, R6 ;  /* 0x0000000600087202 */ /* 0x002fe20000000f00 */
[----:B------:R-:W-:Y:S02]  /*2a50*/  HADD2.F32 R11, -RZ, R9.H0_H0 ;  /* 0x20000009ff0b7230 */ /* 0x000fe40000004100 */
[----:B------:R-:W-:-:S02]  /*2a60*/  HADD2.F32 R6, -RZ, R5.H1_H1 ;  /* 0x30000005ff067230 */ /* 0x000fc40000004100 */
[----:B------:R-:W-:Y:S02]  /*2a70*/  HADD2.F32 R5, -RZ, R5.H0_H0 ;  /* 0x20000005ff057230 */ /* 0x000fe40000004100 */
[----:B------:R-:W-:Y:S02]  /*2a80*/  HADD2.F32 R32, -RZ, R32.H0_H0 ;  /* 0x20000020ff207230 */ /* 0x000fe40000004100 */
[-C--:B------:R-:W-:Y:S01]  /*2a90*/  FMUL.FTZ R34, R6, R11.reuse ;  /* 0x0000000b06227220 */ /* 0x080fe20000410000 */
[--C-:B------:R-:W-:Y:S02]  /*2aa0*/  HADD2.F32 R9, -RZ, R7.reuse.H1_H1 ;  /* 0x30000007ff097230 */ /* 0x100fe40000004100 */
[C---:B------:R-:W-:Y:S01]  /*2ab0*/  FMUL.FTZ R11, R5.reuse, R11 ;  /* 0x0000000b050b7220 */ /* 0x040fe20000410000 */
[----:B------:R-:W-:Y:S02]  /*2ac0*/  HADD2.F32 R7, -RZ, R7.H0_H0 ;  /* 0x20000007ff077230 */ /* 0x000fe40000004100 */
[----:B------:R-:W-:Y:S01]  /*2ad0*/  FFMA.FTZ R34, R5, R10, -R34 ;  /* 0x0000000a05227223 */ /* 0x000fe20000010822 */
[----:B------:R-:W-:-:S02]  /*2ae0*/  HADD2.F32 R5, -RZ, R4.H1_H1 ;  /* 0x30000004ff057230 */ /* 0x000fc40000004100 */
[----:B------:R-:W-:Y:S01]  /*2af0*/  FMUL.FTZ R76, R9, R32 ;  /* 0x00000020094c7220 */ /* 0x000fe20000410000 */
[----:B------:R-:W-:Y:S01]  /*2b00*/  FFMA.FTZ R33, R6, R10, R11 ;  /* 0x0000000a06217223 */ /* 0x000fe2000001000b */
[C---:B------:R-:W-:Y:S01]  /*2b10*/  FMUL.FTZ R32, R7.reuse, R32 ;  /* 0x0000002007207220 */ /* 0x040fe20000410000 */
[--C-:B------:R-:W-:Y:S02]  /*2b20*/  HADD2.F32 R10, -RZ, R85.reuse.H0_H0 ;  /* 0x20000055ff0a7230 */ /* 0x100fe40000004100 */
[-C--:B------:R-:W-:Y:S01]  /*2b30*/  FFMA.FTZ R76, R7, R14.reuse, -R76 ;  /* 0x0000000e074c7223 */ /* 0x080fe2000001084c */
[----:B------:R-:W-:Y:S02]  /*2b40*/  HADD2.F32 R11, -RZ, R85.H1_H1 ;  /* 0x30000055ff0b7230 */ /* 0x000fe40000004100 */
[----:B------:R-:W-:Y:S01]  /*2b50*/  FFMA.FTZ R79, R9, R14, R32 ;  /* 0x0000000e094f7223 */ /* 0x000fe20000010020 */
[----:B------:R-:W-:Y:S02]  /*2b60*/  HADD2.F32 R6, -RZ, R8.H1_H1 ;  /* 0x30000008ff067230 */ /* 0x000fe40000004100 */
[----:B------:R-:W-:Y:S01]  /*2b70*/  FMUL.FTZ R15, R5, R10 ;  /* 0x0000000a050f7220 */ /* 0x000fe20000410000 */
[----:B------:R-:W-:-:S02]  /*2b80*/  HADD2.F32 R4, -RZ, R4.H0_H0 ;  /* 0x20000004ff047230 */ /* 0x000fc40000004100 */
[----:B------:R-:W-:Y:S02]  /*2b90*/  HADD2.F32 R8, -RZ, R8.H0_H0 ;  /* 0x20000008ff087230 */ /* 0x000fe40000004100 */
[-C--:B------:R-:W-:Y:S01]  /*2ba0*/  FMUL.FTZ R35, R6, R11.reuse ;  /* 0x0000000b06237220 */ /* 0x080fe20000410000 */
[--C-:B------:R-:W-:Y:S02]  /*2bb0*/  HADD2.F32 R7, -RZ, R84.reuse.H0_H0 ;  /* 0x20000054ff077230 */ /* 0x100fe40000004100 */
[----:B------:R-:W-:Y:S01]  /*2bc0*/  FMUL.FTZ R10, R4, R10 ;  /* 0x0000000a040a7220 */ /* 0x000fe20000410000 */
[----:B------:R-:W-:Y:S02]  /*2bd0*/  HADD2.F32 R9, -RZ, R84.H1_H1 ;  /* 0x30000054ff097230 */ /* 0x000fe40000004100 */
[----:B------:R-:W-:Y:S01]  /*2be0*/  FMUL.FTZ R11, R8, R11 ;  /* 0x0000000b080b7220 */ /* 0x000fe20000410000 */
[-C--:B------:R-:W-:Y:S01]  /*2bf0*/  FFMA.FTZ R15, R4, R7.reuse, -R15 ;  /* 0x00000007040f7223 */ /* 0x080fe2000001080f */
[----:B------:R-:W-:Y:S01]  /*2c00*/  FFMA.FTZ R10, R5, R7, R10 ;  /* 0x00000007050a7223 */ /* 0x000fe2000001000a */
[-C--:B------:R-:W-:Y:S01]  /*2c10*/  FFMA.FTZ R35, R8, R9.reuse, -R35 ;  /* 0x0000000908237223 */ /* 0x080fe20000010823 */
[----:B------:R-:W-:Y:S01]  /*2c20*/  FFMA.FTZ R6, R6, R9, R11 ;  /* 0x0000000906067223 */ /* 0x000fe2000001000b */
[----:B------:R-:W-:-:S02]  /*2c30*/  F2FP.F16.F32.PACK_AB R5, R33, R34 ;  /* 0x000000222105723e */ /* 0x000fc400000000ff */
[----:B------:R-:W-:Y:S02]  /*2c40*/  F2FP.F16.F32.PACK_AB R7, R79, R76 ;  /* 0x0000004c4f07723e */ /* 0x000fe400000000ff */
[----:B------:R-:W-:Y:S02]  /*2c50*/  F2FP.F16.F32.PACK_AB R4, R10, R15 ;  /* 0x0000000f0a04723e */ /* 0x000fe400000000ff */
[----:B------:R-:W-:-:S07]  /*2c60*/  F2FP.F16.F32.PACK_AB R6, R6, R35 ;  /* 0x000000230606723e */ /* 0x000fce00000000ff */
.L_x_470:
[----:B------:R-:W-:Y:S05]  /*2c70*/  BSYNC B1 ;  /* 0x0000000000017941 */ /* 0x000fea0003800000 */
.L_x_469:
[----:B-1----:R1:W-:Y:S01]  /*2c80*/  STG.E.128 desc[UR40][R12.64+0x40], R4 ;  /* 0x000040040c007986 */ /* 0x0023e2000c101d28 */
[----:B------:R-:W-:Y:S05]  /*2c90*/  BRA `(.L_x_464) ;  /* 0x0000000c000c7947 */ /* 0x000fea0003800000 */
.L_x_458:
[----:B------:R-:W-:Y:S01]  /*2ca0*/  IMAD R58, R51, -0x40, R24 ;  /* 0xffffffc0333a7824 */ /* 0x000fe200078e0218 */
[----:B------:R-:W-:-:S04]  /*2cb0*/  ISETP.GE.AND P4, PT, R16, R63, PT ;  /* 0x0000003f1000720c */ /* 0x000fc80003f86270 */
[----:B------:R-:W-:-:S04]  /*2cc0*/  VIMNMX R58, R58, 0x40, PT ;  /* 0x000000403a3a7848 */ /* 0x000fc80003fe0100 */
[----:B------:R-:W-:-:S13]  /*2cd0*/  ISETP.GE.OR P3, PT, R19, R58, P4 ;  /* 0x0000003a1300720c */ /* 0x000fda0002766670 */
[----:B------:R-:W0:Y:S01]  /*2ce0*/  @!P3 LDC.64 R12, c[0x0][0x3c8] ;  /* 0x0000f200ff0cbb82 */ /* 0x000e220000000a00 */
[----:B------:R-:W-:Y:S01]  /*2cf0*/  @!P3 IADD3 R6, P5, R38, R4, RZ ;  /* 0x000000042606b210 */ /* 0x000fe20007fbe0ff */
[----:B------:R-:W-:Y:S02]  /*2d00*/  @!P3 IMAD R4, R56, R51, RZ ;  /* 0x000000333804b224 */ /* 0x000fe400078e02ff */
[----:B------:R-:W-:Y:S02]  /*2d10*/  @!P3 IMAD.MOV.U32 R5, RZ, RZ, R69 ;  /* 0x000000ffff05b224 */ /* 0x000fe400078e0045 */
[----:B------:R-:W-:Y:S02]  /*2d20*/  @!P3 IMAD R11, R76, R57, R4 ;  /* 0x000000394c0bb224 */ /* 0x000fe400078e0204 */
[----:B------:R-:W1:Y:S01]  /*2d30*/  @!P3 LDC.64 R34, c[0x0][0x3e0] ;  /* 0x0000f800ff22bb82 */ /* 0x000e620000000a00 */
[----:B------:R-:W-:Y:S02]  /*2d40*/  @!P3 IMAD.MOV.U32 R4, RZ, RZ, R28 ;  /* 0x000000ffff04b224 */ /* 0x000fe400078e001c */
[----:B------:R-:W-:-:S02]  /*2d50*/  @!P3 IMAD.X R7, R59, 0x1, R66, P5 ;  /* 0x000000013b07b824 */ /* 0x000fc400028e0642 */
[----:B------:R-:W-:Y:S01]  /*2d60*/  @!P3 IMAD.WIDE.U32 R8, R51, R57, R4 ;  /* 0x000000393308b225 */ /* 0x000fe200078e0004 */
[----:B------:R-:W-:-:S04]  /*2d70*/  CS2R R4, SRZ ;  /* 0x0000000000047805 */ /* 0x000fc8000001ff00 */
[----:B------:R-:W-:Y:S02]  /*2d80*/  @!P3 IADD3 R9, R11, R9, RZ ;  /* 0x000000090b09b210 */ /* 0x000fe40007ffe0ff */
[----:B0-----:R-:W-:-:S04]  /*2d90*/  @!P3 LEA R12, P5, R6, R12, 0x1 ;  /* 0x0000000c060cb211 */ /* 0x001fc800078a08ff */
[----:B------:R-:W-:Y:S02]  /*2da0*/  @!P3 LEA.HI.X R13, R6, R13, R7, 0x1, P5 ;  /* 0x0000000d060db211 */ /* 0x000fe400028f0c07 */
[----:B------:R-:W-:Y:S02]  /*2db0*/  CS2R R6, SRZ ;  /* 0x0000000000067805 */ /* 0x000fe4000001ff00 */
[C---:B-1----:R-:W-:Y:S02]  /*2dc0*/  @!P3 LEA R34, P5, R8.reuse, R34, 0x1 ;  /* 0x000000220822b211 */ /* 0x042fe400078a08ff */
[----:B------:R-:W-:Y:S02]  /*2dd0*/  CS2R R10, SRZ ;  /* 0x00000000000a7805 */ /* 0x000fe4000001ff00 */
[----:B------:R-:W2:Y:S01]  /*2de0*/  @!P3 LDG.E.128 R4, desc[UR40][R12.64] ;  /* 0x000000280c04b981 */ /* 0x000ea2000c1e1d00 */
[----:B------:R-:W-:Y:S02]  /*2df0*/  @!P3 LEA.HI.X R35, R8, R35, R9, 0x1, P5 ;  /* 0x000000230823b211 */ /* 0x000fe400028f0c09 */
[----:B------:R-:W-:-:S06]  /*2e00*/  CS2R R8, SRZ ;  /* 0x0000000000087805 */ /* 0x000fcc000001ff00 */
[----:B------:R-:W3:Y:S01]  /*2e10*/  @!P3 LDG.E.128 R8, desc[UR40][R34.64] ;  /* 0x000000282208b981 */ /* 0x000ee2000c1e1d00 */
[----:B------:R-:W-:Y:S01]  /*2e20*/  ISETP.NE.AND P3, PT, R184, 0x3, PT ;  /* 0x00000003b800780c */ /* 0x000fe20003f65270 */
[----:B--2---:R-:W-:Y:S01]  /*2e30*/  IMAD.MOV.U32 R33, RZ, RZ, R6 ;  /* 0x000000ffff217224 */ /* 0x004fe200078e0006 */
[----:B------:R-:W-:Y:S01]  /*2e40*/  MOV R76, R5 ;  /* 0x00000005004c7202 */ /* 0x000fe20000000f00 */
[----:B------:R-:W-:Y:S02]  /*2e50*/  IMAD.MOV.U32 R72, RZ, RZ, R4 ;  /* 0x000000ffff487224 */ /* 0x000fe400078e0004 */
[----:B------:R-:W-:Y:S01]  /*2e60*/  IMAD.MOV.U32 R59, RZ, RZ, R7 ;  /* 0x000000ffff3b7224 */ /* 0x000fe200078e0007 */
[----:B------:R-:W-:Y:S02]  /*2e70*/  PRMT R84, R84, 0x5410, R76 ;  /* 0x0000541054547816 */ /* 0x000fe4000000004c */
[----:B------:R-:W-:Y:S01]  /*2e80*/  PRMT R97, R33, 0x5410, R72 ;  /* 0x0000541021617816 */ /* 0x000fe20000000048 */
[----:B---3--:R-:W-:Y:S01]  /*2e90*/  IMAD.MOV.U32 R12, RZ, RZ, R10 ;  /* 0x000000ffff0c7224 */ /* 0x008fe200078e000a */
[----:B------:R-:W-:Y:S01]  /*2ea0*/  PRMT R88, R88, 0x5410, R59 ;  /* 0x0000541058587816 */ /* 0x000fe2000000003b */
[----:B------:R-:W-:Y:S01]  /*2eb0*/  IMAD.MOV.U32 R13, RZ, RZ, R11 ;  /* 0x000000ffff0d7224 */ /* 0x000fe200078e000b */
[----:B------:R-:W-:Y:S01]  /*2ec0*/  MOV R34, R9 ;  /* 0x0000000900227202 */ /* 0x000fe20000000f00 */
[----:B------:R-:W-:-:S03]  /*2ed0*/  IMAD.MOV.U32 R33, RZ, RZ, R8 ;  /* 0x000000ffff217224 */ /* 0x000fc600078e0008 */
[----:B------:R-:W-:Y:S02]  /*2ee0*/  PRMT R88, R13, 0x7610, R88 ;  /* 0x000076100d587816 */ /* 0x000fe40000000058 */
[----:B------:R-:W-:Y:S02]  /*2ef0*/  PRMT R96, R12, 0x5410, R33 ;  /* 0x000054100c607816 */ /* 0x000fe40000000021 */
[----:B------:R-:W-:Y:S01]  /*2f00*/  PRMT R84, R34, 0x7610, R84 ;  /* 0x0000761022547816 */ /* 0x000fe20000000054 */
[----:B------:R-:W-:Y:S06]  /*2f10*/  @!P3 BRA `(.L_x_471) ;  /* 0x000000000004b947 */ /* 0x000fec0003800000 */
[----:B------:R-:W-:Y:S01]  /*2f20*/  BPT.TRAP 0x1 ;  /* 0x000000040000795c */ /* 0x000fe20000300000 */
.L_x_471:
[----:B------:R-:W-:Y:S01]  /*2f30*/  IMAD R72, R22, 0x8, R2 ;  /* 0x0000000816487824 */ /* 0x000fe200078e0202 */
[----:B------:R-:W-:Y:S01]  /*2f40*/  SHF.L.U32 R59, R185, 0x1f, RZ ;  /* 0x0000001fb93b7819 */ /* 0x000fe200000006ff */
[----:B------:R-:W-:Y:S03]  /*2f50*/  BSSY B1, `(.L_x_472) ;  /* 0x0000003000017945 */ /* 0x000fe60003800000 */
[----:B------:R-:W0:Y:S02]  /*2f60*/  SYNCS.PHASECHK.TRANS64.TRYWAIT P5, [R72+URZ+0x28c90], R59 ;  /* 0x028c903b480075a7 */ /* 0x000e2400080a017f */
[----:B0-----:R-:W-:Y:S05]  /*2f70*/  @!P5 BRA `(.L_x_473) ;  /* 0x0000011c0040d947 */ /* 0x001fea0003800000 */
.L_x_672:
[----:B------:R-:W-:Y:S05]  /*2f80*/  BSYNC B1 ;  /* 0x0000000000017941 */ /* 0x000fea0003800000 */
.L_x_472:
[C---:B------:R-:W-:Y:S01]  /*2f90*/  ISETP.GE.OR P5, PT, R19.reuse, R58, P0 ;  /* 0x0000003a1300720c */ /* 0x040fe200007a6670 */
[----:B------:R-:W-:Y:S01]  /*2fa0*/  ULDC.64 UR4, c[0x0][0x2f0] ;  /* 0x0000bc0000047ab9 */ /* 0x000fe20000000a00 */
[----:B------:R-:W-:Y:S02]  /*2fb0*/  IMAD.MOV.U32 R78, RZ, RZ, R14 ;  /* 0x000000ffff4e7224 */ /* 0x000fe400078e000e */
[----:B------:R-:W-:Y:S02]  /*2fc0*/  IMAD R12, R208, UR4, RZ ;  /* 0x00000004d00c7c24 */ /* 0x000fe4000f8e02ff */
[----:B------:R-:W-:-:S04]  /*2fd0*/  IMAD.WIDE.U32 R78, R19, UR4, R78 ;  /* 0x00000004134e7c25 */ /* 0x000fc8000f8e004e */
[----:B------:R-:W-:-:S03]  /*2fe0*/  IMAD R95, R19, UR5, R12 ;  /* 0x00000005135f7c24 */ /* 0x000fc6000f8e020c */
[----:B------:R-:W-:Y:S05]  /*2ff0*/  @P5 BRA `(.L_x_464) ;  /* 0x0000000800345947 */ /* 0x000fea0003800000 */
[----:B------:R-:W-:Y:S01]  /*3000*/  IMAD.IADD R95, R95, 0x1, R79 ;  /* 0x000000015f5f7824 */ /* 0x000fe200078e024f */
[----:B------:R-:W-:Y:S01]  /*3010*/  IADD3 R76, P5, P6, R44, R78, R71 ;  /* 0x0000004e2c4c7210 */ /* 0x000fe20007ebe047 */
[----:B------:R-:W-:Y:S01]  /*3020*/  BSSY B1, `(.L_x_474) ;  /* 0x0000068000017945 */ /* 0x000fe20003800000 */
[C---:B------:R-:W-:Y:S02]  /*3030*/  IADD3 R12, -R65.reuse, R62, RZ ;  /* 0x0000003e410c7210 */ /* 0x040fe40007ffe1ff */
[----:B------:R-:W-:Y:S02]  /*3040*/  IADD3.X R81, R0, R95, R75, P5, P6 ;  /* 0x0000005f00517210 */ /* 0x000fe40002fec44b */
[----:B------:R-:W-:Y:S02]  /*3050*/  ISETP.NE.AND P6, PT, R74, RZ, PT ;  /* 0x000000ff4a00720c */ /* 0x000fe40003fc5270 */
[----:B------:R-:W-:Y:S02]  /*3060*/  LEA R80, P5, R76, R46, 0x1 ;  /* 0x0000002e4c507211 */ /* 0x000fe400078a08ff */
[----:B------:R-:W-:-:S02]  /*3070*/  SEL R12, R65, R12, !P6 ;  /* 0x0000000c410c7207 */ /* 0x000fc40007000000 */
[----:B------:R-:W-:Y:S02]  /*3080*/  LEA.HI.X R81, R76, R47, R81, 0x1, P5 ;  /* 0x0000002f4c517211 */ /* 0x000fe400028f0c51 */
[----:B------:R-:W-:-:S04]  /*3090*/  SHF.R.S32.HI R13, RZ, 0x1f, R12 ;  /* 0x0000001fff0d7819 */ /* 0x000fc8000001140c */
[----:B------:R-:W-:-:S04]  /*30a0*/  LEA.HI R13, R13, R12, RZ, 0x4 ;  /* 0x0000000c0d0d7211 */ /* 0x000fc800078f20ff */
[----:B------:R-:W-:-:S04]  /*30b0*/  SHF.R.S32.HI R13, RZ, 0x4, R13 ;  /* 0x00000004ff0d7819 */ /* 0x000fc8000001140d */
[----:B------:R-:W-:-:S05]  /*30c0*/  LEA.HI.SX32 R13, R50, R13, 0x1d ;  /* 0x0000000d320d7211 */ /* 0x000fca00078feaff */
[----:B------:R-:W-:-:S05]  /*30d0*/  IMAD.SHL.U32 R83, R13, 0x8, RZ ;  /* 0x000000080d537824 */ /* 0x000fca00078e00ff */
[----:B------:R-:W-:-:S04]  /*30e0*/  LOP3.LUT R13, R61, 0x38, R83, 0xf8, !PT ;  /* 0x000000383d0d7812 */ /* 0x000fc800078ef853 */
[----:B------:R-:W-:Y:S01]  /*30f0*/  LOP3.LUT R12, R13, R64, RZ, 0x3c, !PT ;  /* 0x000000400d0c7212 */ /* 0x000fe200078e3cff */
[----:B------:R-:W-:-:S04]  /*3100*/  IMAD.IADD R13, R70, 0x1, R32 ;  /* 0x00000001460d7824 */ /* 0x000fc800078e0220 */
[----:B------:R-:W-:Y:S02]  /*3110*/  IMAD R15, R189, 0x200, R12 ;  /* 0x00000200bd0f7824 */ /* 0x000fe400078e020c */
[----:B------:R-:W-:-:S03]  /*3120*/  IMAD R13, R13, 0x2, R2 ;  /* 0x000000020d0d7824 */ /* 0x000fc600078e0202 */
[----:B------:R-:W-:-:S05]  /*3130*/  IADD3 R15, R32, R15, RZ ;  /* 0x0000000f200f7210 */ /* 0x000fca0007ffe0ff */
[----:B------:R-:W-:Y:S02]  /*3140*/  IMAD R32, R15, 0x2, R2 ;  /* 0x000000020f207824 */ /* 0x000fe400078e0202 */
[----:B------:R-:W1:Y:S04]  /*3150*/  LDS.128 R12, [R13+0x22400] ;  /* 0x022400000d0c7984 */ /* 0x000e680000000c00 */
[----:B------:R-:W2:Y:S01]  /*3160*/  LDS.128 R32, [R32+0x22400] ;  /* 0x0224000020207984 */ /* 0x000ea20000000c00 */
[----:B------:R-:W-:Y:S05]  /*3170*/  @P4 BRA `(.L_x_475) ;  /* 0x0000000400484947 */ /* 0x000fea0003800000 */
[--C-:B------:R-:W-:Y:S02]  /*3180*/  SHF.R.U64 R92, R8, 0x10, R9.reuse ;  /* 0x00000010085c7819 */ /* 0x100fe40000001209 */
[----:B------:R-:W-:Y:S02]  /*3190*/  SHF.R.U32.HI R8, RZ, 0x10, R9 ;  /* 0x00000010ff087819 */ /* 0x000fe40000011609 */
[--C-:B------:R-:W-:Y:S01]  /*31a0*/  SHF.R.U64 R94, R4, 0x10, R5.reuse ;  /* 0x00000010045e7819 */ /* 0x100fe20000001205 */
[----:B-1----:R-:W-:Y:S01]  /*31b0*/  HADD2.F32 R4, -RZ, R13.H0_H0 ;  /* 0x2000000dff047230 */ /* 0x002fe20000004100 */
[----:B------:R-:W-:Y:S01]  /*31c0*/  SHF.R.U32.HI R76, RZ, 0x10, R5 ;  /* 0x00000010ff4c7819 */ /* 0x000fe20000011605 */
[--C-:B--2---:R-:W-:Y:S01]  /*31d0*/  HADD2.F32 R5, -RZ, R33.reuse.H0_H0 ;  /* 0x20000021ff057230 */ /* 0x104fe20000004100 */
[--C-:B------:R-:W-:Y:S01]  /*31e0*/  SHF.R.U64 R93, R6, 0x10, R7.reuse ;  /* 0x00000010065d7819 */ /* 0x100fe20000001207 */
[----:B------:R-:W-:Y:S01]  /*31f0*/  HADD2.F32 R33, -RZ, R33.H1_H1 ;  /* 0x30000021ff217230 */ /* 0x000fe20000004100 */
[----:B------:R-:W-:Y:S01]  /*3200*/  SHF.R.U32.HI R87, RZ, 0x10, R7 ;  /* 0x00000010ff577819 */ /* 0x000fe20000011607 */
[----:B------:R-:W-:Y:S01]  /*3210*/  HADD2.F32 R7, -RZ, R84.H0_H0 ;  /* 0x20000054ff077230 */ /* 0x000fe20000004100 */
[--C-:B------:R-:W-:Y:S01]  /*3220*/  SHF.R.U64 R91, R10, 0x10, R11.reuse ;  /* 0x000000100a5b7819 */ /* 0x100fe2000000120b */
[----:B------:R-:W-:Y:S01]  /*3230*/  HADD2.F32 R10, -RZ, R8.H0_H0 ;  /* 0x20000008ff0a7230 */ /* 0x000fe20000004100 */
[----:B------:R-:W-:Y:S01]  /*3240*/  SHF.R.U32.HI R11, RZ, 0x10, R11 ;  /* 0x00000010ff0b7819 */ /* 0x000fe2000001160b */
[----:B------:R-:W-:-:S02]  /*3250*/  HADD2.F32 R13, -RZ, R13.H1_H1 ;  /* 0x3000000dff0d7230 */ /* 0x000fc40000004100 */
[-C--:B------:R-:W-:Y:S01]  /*3260*/  FMUL.FTZ R9, R5, R7.reuse ;  /* 0x0000000705097220 */ /* 0x080fe20000410000 */
[----:B------:R-:W-:Y:S02]  /*3270*/  HADD2.F32 R6, -RZ, R84.H1_H1 ;  /* 0x30000054ff067230 */ /* 0x000fe40000004100 */
[C---:B------:R-:W-:Y:S01]  /*3280*/  FMUL.FTZ R84, R4.reuse, R7 ;  /* 0x0000000704547220 */ /* 0x040fe20000410000 */
[----:B------:R-:W-:Y:S02]  /*3290*/  HADD2.F32 R8, -RZ, R76.H0_H0 ;  /* 0x2000004cff087230 */ /* 0x000fe40000004100 */
[-C--:B------:R-:W-:Y:S01]  /*32a0*/  FMUL.FTZ R86, R33, R10.reuse ;  /* 0x0000000a21567220 */ /* 0x080fe20000410000 */
[----:B------:R-:W-:Y:S01]  /*32b0*/  FMUL.FTZ R10, R13, R10 ;  /* 0x0000000a0d0a7220 */ /* 0x000fe20000410000 */
[-C--:B------:R-:W-:Y:S01]  /*32c0*/  FFMA.FTZ R84, R5, R6.reuse, R84 ;  /* 0x0000000605547223 */ /* 0x080fe20000010054 */
[----:B------:R-:W-:Y:S01]  /*32d0*/  FFMA.FTZ R76, R4, R6, -R9 ;  /* 0x00000006044c7223 */ /* 0x000fe20000010809 */
[----:B------:R-:W-:-:S02]  /*32e0*/  HADD2.F32 R5, -RZ, R35.H0_H0 ;  /* 0x20000023ff057230 */ /* 0x000fc40000004100 */
[-C--:B------:R-:W-:Y:S01]  /*32f0*/  FFMA.FTZ R33, R33, R8.reuse, R10 ;  /* 0x0000000821217223 */ /* 0x080fe2000001000a */
[----:B------:R-:W-:Y:S02]  /*3300*/  HADD2.F32 R35, -RZ, R35.H1_H1 ;  /* 0x30000023ff237230 */ /* 0x000fe40000004100 */
[----:B------:R-:W-:Y:S01]  /*3310*/  FFMA.FTZ R85, R13, R8, -R86 ;  /* 0x000000080d557223 */ /* 0x000fe20000010856 */
[----:B------:R-:W-:Y:S02]  /*3320*/  HADD2.F32 R4, -RZ, R15.H0_H0 ;  /* 0x2000000fff047230 */ /* 0x000fe40000004100 */
[----:B------:R-:W-:Y:S01]  /*3330*/  HADD2.F32 R10, -RZ, R11.H0_H0 ;  /* 0x2000000bff0a7230 */ /* 0x000fe20000004100 */
[----:B------:R-:W-:Y:S01]  /*3340*/  F2FP.F16.F32.PACK_AB R33, R33, R84 ;  /* 0x000000542121723e */ /* 0x000fe200000000ff */
[----:B------:R-:W-:Y:S01]  /*3350*/  HADD2.F32 R7, -RZ, R88.H0_H0 ;  /* 0x20000058ff077230 */ /* 0x000fe20000004100 */
[----:B------:R-:W-:Y:S01]  /*3360*/  F2FP.F16.F32.PACK_AB R76, R85, R76 ;  /* 0x0000004c554c723e */ /* 0x000fe200000000ff */
[----:B------:R-:W-:-:S02]  /*3370*/  HADD2.F32 R15, -RZ, R15.H1_H1 ;  /* 0x3000000fff0f7230 */ /* 0x000fc40000004100 */
[-C--:B------:R-:W-:Y:S01]  /*3380*/  FMUL.FTZ R90, R35, R10.reuse ;  /* 0x0000000a235a7220 */ /* 0x080fe20000410000 */
[----:B------:R-:W-:Y:S02]  /*3390*/  HADD2.F32 R6, -RZ, R88.H1_H1 ;  /* 0x30000058ff067230 */ /* 0x000fe40000004100 */
[CC--:B------:R-:W-:Y:S01]  /*33a0*/  FMUL.FTZ R88, R4.reuse, R7.reuse ;  /* 0x0000000704587220 */ /* 0x0c0fe20000410000 */
[----:B------:R-:W-:Y:S02]  /*33b0*/  HADD2.F32 R8, -RZ, R87.H0_H0 ;  /* 0x20000057ff087230 */ /* 0x000fe40000004100 */
[----:B------:R-:W-:Y:S01]  /*33c0*/  FMUL.FTZ R10, R15, R10 ;  /* 0x0000000a0f0a7220 */ /* 0x000fe20000410000 */
[C---:B------:R-:W-:Y:S01]  /*33d0*/  FMUL.FTZ R9, R5.reuse, R7 ;  /* 0x0000000705097220 */ /* 0x040fe20000410000 */
[----:B------:R-:W-:Y:S01]  /*33e0*/  FFMA.FTZ R88, R5, R6, R88 ;  /* 0x0000000605587223 */ /* 0x000fe20000010058 */
[----:B------:R-:W-:Y:S02]  /*33f0*/  HADD2.F32 R5, -RZ, R32.H0_H0 ;  /* 0x20000020ff057230 */ /* 0x000fe40000004100 */
[-C--:B------:R-:W-:Y:S01]  /*3400*/  FFMA.FTZ R87, R15, R8.reuse, -R90 ;  /* 0x000000080f577223 */ /* 0x080fe2000001085a */
[----:B------:R-:W-:Y:S01]  /*3410*/  FFMA.FTZ R89, R35, R8, R10 ;  /* 0x0000000823597223 */ /* 0x000fe2000001000a */
[----:B------:R-:W-:Y:S01]  /*3420*/  FFMA.FTZ R86, R4, R6, -R9 ;  /* 0x0000000604567223 */ /* 0x000fe20000010809 */
[----:B------:R-:W-:-:S02]  /*3430*/  HADD2.F32 R8, -RZ, R96.H1_H1 ;  /* 0x30000060ff087230 */ /* 0x000fc40000004100 */
[----:B------:R-:W-:Y:S02]  /*3440*/  HADD2.F32 R9, -RZ, R92.H0_H0 ;  /* 0x2000005cff097230 */ /* 0x000fe40000004100 */
[----:B------:R-:W-:Y:S02]  /*3450*/  HADD2.F32 R4, -RZ, R12.H0_H0 ;  /* 0x2000000cff047230 */ /* 0x000fe40000004100 */
[----:B------:R-:W-:Y:S01]  /*3460*/  FMUL.FTZ R11, R5, R8 ;  /* 0x00000008050b7220 */ /* 0x000fe20000410000 */
[----:B------:R-:W-:Y:S01]  /*3470*/  HADD2.F32 R32, -RZ, R32.H1_H1 ;  /* 0x30000020ff207230 */ /* 0x000fe20000004100 */
[----:B------:R-:W-:Y:S01]  /*3480*/  F2FP.F16.F32.PACK_AB R86, R87, R86 ;  /* 0x000000565756723e */ /* 0x000fe200000000ff */
[----:B------:R-:W-:Y:S02]  /*3490*/  HADD2.F32 R12, -RZ, R12.H1_H1 ;  /* 0x3000000cff0c7230 */ /* 0x000fe40000004100 */
[----:B------:R-:W-:Y:S01]  /*34a0*/  FMUL.FTZ R8, R4, R8 ;  /* 0x0000000804087220 */ /* 0x000fe20000410000 */
[----:B------:R-:W-:-:S02]  /*34b0*/  HADD2.F32 R6, -RZ, R97.H1_H1 ;  /* 0x30000061ff067230 */ /* 0x000fc40000004100 */
[-C--:B------:R-:W-:Y:S01]  /*34c0*/  FMUL.FTZ R13, R32, R9.reuse ;  /* 0x00000009200d7220 */ /* 0x080fe20000410000 */
[----:B------:R-:W-:Y:S02]  /*34d0*/  HADD2.F32 R7, -RZ, R94.H0_H0 ;  /* 0x2000005eff077230 */ /* 0x000fe40000004100 */
[----:B------:R-:W-:Y:S01]  /*34e0*/  FMUL.FTZ R9, R12, R9 ;  /* 0x000000090c097220 */ /* 0x000fe20000410000 */
[-C--:B------:R-:W-:Y:S01]  /*34f0*/  FFMA.FTZ R10, R5, R6.reuse, R8 ;  /* 0x00000006050a7223 */ /* 0x080fe20000010008 */
[----:B------:R-:W-:Y:S01]  /*3500*/  FFMA.FTZ R11, R4, R6, -R11 ;  /* 0x00000006040b7223 */ /* 0x000fe2000001080b */
[-C--:B------:R-:W-:Y:S01]  /*3510*/  FFMA.FTZ R12, R12, R7.reuse, -R13 ;  /* 0x000000070c0c7223 */ /* 0x080fe2000001080d */
[----:B------:R-:W-:Y:S01]  /*3520*/  FFMA.FTZ R13, R32, R7, R9 ;  /* 0x00000007200d7223 */ /* 0x000fe20000010009 */
[----:B------:R-:W-:Y:S02]  /*3530*/  HADD2.F32 R5, -RZ, R34.H0_H0 ;  /* 0x20000022ff057230 */ /* 0x000fe40000004100 */
[----:B------:R-:W-:Y:S01]  /*3540*/  HADD2.F32 R8, -RZ, R96.H0_H0 ;  /* 0x20000060ff087230 */ /* 0x000fe20000004100 */
[----:B------:R-:W-:Y:S01]  /*3550*/  F2FP.F16.F32.PACK_AB R12, R12, R11 ;  /* 0x0000000b0c0c723e */ /* 0x000fe200000000ff */
[----:B------:R-:W-:Y:S01]  /*3560*/  HADD2.F32 R9, -RZ, R91.H0_H0 ;  /* 0x2000005bff097230 */ /* 0x000fe20000004100 */
[----:B------:R-:W-:Y:S01]  /*3570*/  F2FP.F16.F32.PACK_AB R32, R13, R10 ;  /* 0x0000000a0d20723e */ /* 0x000fe200000000ff */
[----:B------:R-:W-:-:S02]  /*3580*/  HADD2.F32 R4, -RZ, R14.H0_H0 ;  /* 0x2000000eff047230 */ /* 0x000fc40000004100 */
[-C--:B------:R-:W-:Y:S01]  /*3590*/  FMUL.FTZ R15, R5, R8.reuse ;  /* 0x00000008050f7220 */ /* 0x080fe20000410000 */
[----:B------:R-:W-:Y:S02]  /*35a0*/  HADD2.F32 R34, -RZ, R34.H1_H1 ;  /* 0x30000022ff227230 */ /* 0x000fe40000004100 */
[----:B------:R-:W-:Y:S02]  /*35b0*/  HADD2.F32 R14, -RZ, R14.H1_H1 ;  /* 0x3000000eff0e7230 */ /* 0x000fe40000004100 */
[----:B------:R-:W-:Y:S01]  /*35c0*/  FMUL.FTZ R8, R4, R8 ;  /* 0x0000000804087220 */ /* 0x000fe20000410000 */
[----:B------:R-:W-:Y:S02]  /*35d0*/  HADD2.F32 R6, -RZ, R97.H0_H0 ;  /* 0x20000061ff067230 */ /* 0x000fe40000004100 */
[-C--:B------:R-:W-:Y:S01]  /*35e0*/  FMUL.FTZ R35, R34, R9.reuse ;  /* 0x0000000922237220 */ /* 0x080fe20000410000 */
[----:B------:R-:W-:Y:S02]  /*35f0*/  HADD2.F32 R7, -RZ, R93.H0_H0 ;  /* 0x2000005dff077230 */ /* 0x000fe40000004100 */
[----:B------:R-:W-:Y:S01]  /*3600*/  FMUL.FTZ R9, R14, R9 ;  /* 0x000000090e097220 */ /* 0x000fe20000410000 */
[----:B------:R-:W-:-:S02]  /*3610*/  IMAD.MOV.U32 R13, RZ, RZ, R76 ;  /* 0x000000ffff0d7224 */ /* 0x000fc400078e004c */
[-C--:B------:R-:W-:Y:S01]  /*3620*/  FFMA.FTZ R15, R4, R6.reuse, -R15 ;  /* 0x00000006040f7223 */ /* 0x080fe2000001080f */
[----:B------:R-:W-:Y:S01]  /*3630*/  FFMA.FTZ R8, R5, R6, R8 ;  /* 0x0000000605087223 */ /* 0x000fe20000010008 */
[-C--:B------:R-:W-:Y:S01]  /*3640*/  FFMA.FTZ R14, R14, R7.reuse, -R35 ;  /* 0x000000070e0e7223 */ /* 0x080fe20000010823 */
[----:B------:R-:W-:Y:S01]  /*3650*/  FFMA.FTZ R9, R34, R7, R9 ;  /* 0x0000000722097223 */ /* 0x000fe20000010009 */
[----:B------:R-:W-:-:S03]  /*3660*/  F2FP.F16.F32.PACK_AB R35, R89, R88 ;  /* 0x000000585923723e */ /* 0x000fc600000000ff */
[----:B------:R-:W-:Y:S02]  /*3670*/  F2FP.F16.F32.PACK_AB R14, R14, R15 ;  /* 0x0000000f0e0e723e */ /* 0x000fe400000000ff */
[----:B------:R-:W-:Y:S02]  /*3680*/  F2FP.F16.F32.PACK_AB R34, R9, R8 ;  /* 0x000000080922723e */ /* 0x000fe400000000ff */
[----:B------:R-:W-:-:S07]  /*3690*/  MOV R15, R86 ;  /* 0x00000056000f7202 */ /* 0x000fce0000000f00 */
.L_x_475:
[----:B------:R-:W-:Y:S05]  /*36a0*/  BSYNC B1 ;  /* 0x0000000000017941 */ /* 0x000fea0003800000 */
.L_x_474:
[----:B-1----:R3:W-:Y:S01]  /*36b0*/  STG.E.128 desc[UR40][R80.64], R12 ;  /* 0x0000000c50007986 */ /* 0x0027e2000c101d28 */
[----:B------:R-:W-:-:S13]  /*36c0*/  ISETP.GE.AND P4, PT, R83, R62, PT ;  /* 0x0000003e5300720c */ /* 0x000fda0003f86270 */
[----:B------:R-:W-:Y:S05]  /*36d0*/  @P4 BRA `(.L_x_464) ;  /* 0x00000000007c4947 */ /* 0x000fea0003800000 */
[--C-:B------:R-:W-:Y:S02]  /*36e0*/  IADD3 R78, P4, P5, R44, R78, R83.reuse ;  /* 0x0000004e2c4e7210 */ /* 0x100fe40007d9e053 */
[----:B------:R-:W-:-:S04]  /*36f0*/  SHF.R.S32.HI R83, RZ, 0x1f, R83 ;  /* 0x0000001fff537819 */ /* 0x000fc80000011453 */
[----:B------:R-:W-:Y:S02]  /*3700*/  IADD3.X R83, R0, R95, R83, P4, P5 ;  /* 0x0000005f00537210 */ /* 0x000fe400027ea453 */
[----:B------:R-:W-:-:S04]  /*3710*/  LEA R4, P4, R78, R46, 0x1 ;  /* 0x0000002e4e047211 */ /* 0x000fc800078808ff */
[----:B------:R-:W-:-:S05]  /*3720*/  LEA.HI.X R5, R78, R47, R83, 0x1, P4 ;  /* 0x0000002f4e057211 */ /* 0x000fca00020f0c53 */
[----:B--2---:R4:W-:Y:S01]  /*3730*/  STG.E.128 desc[UR40][R4.64], R32 ;  /* 0x0000002004007986 */ /* 0x0049e2000c101d28 */
[----:B------:R-:W-:Y:S05]  /*3740*/  BRA `(.L_x_464) ;  /* 0x0000000000607947 */ /* 0x000fea0003800000 */
.L_x_457:
[----:B------:R-:W-:-:S13]  /*3750*/  ISETP.NE.AND P3, PT, R184, 0x3, PT ;  /* 0x00000003b800780c */ /* 0x000fda0003f65270 */
[----:B------:R-:W-:Y:S05]  /*3760*/  @!P3 BRA `(.L_x_476) ;  /* 0x000000000004b947 */ /* 0x000fea0003800000 */
[----:B------:R-:W-:Y:S01]  /*3770*/  BPT.TRAP 0x1 ;  /* 0x000000040000795c */ /* 0x000fe20000300000 */
.L_x_476:
[----:B------:R-:W-:Y:S01]  /*3780*/  IMAD R72, R22, 0x8, R2 ;  /* 0x0000000816487824 */ /* 0x000fe200078e0202 */
[----:B------:R-:W-:Y:S01]  /*3790*/  SHF.L.U32 R59, R185, 0x1f, RZ ;  /* 0x0000001fb93b7819 */ /* 0x000fe200000006ff */
[----:B------:R-:W-:Y:S01]  /*37a0*/  IMAD R58, R51, -0x40, R24 ;  /* 0xffffffc0333a7824 */ /* 0x000fe200078e0218 */
[----:B------:R-:W-:Y:S02]  /*37b0*/  BSSY B1, `(.L_x_477) ;  /* 0x0000005000017945 */ /* 0x000fe40003800000 */
[----:B------:R-:W0:Y:S02]  /*37c0*/  SYNCS.PHASECHK.TRANS64.TRYWAIT P5, [R72+URZ+0x28c90], R59 ;  /* 0x028c903b480075a7 */ /* 0x000e2400080a017f */
[----:B------:R-:W-:-:S04]  /*37d0*/  VIMNMX R58, R58, 0x40, PT ;  /* 0x000000403a3a7848 */ /* 0x000fc80003fe0100 */
[----:B------:R-:W-:Y:S01]  /*37e0*/  ISETP.GE.AND P4, PT, R19, R58, PT ;  /* 0x0000003a1300720c */ /* 0x000fe20003f86270 */
[----:B0-----:R-:W-:-:S12]  /*37f0*/  @!P5 BRA `(.L_x_478) ;  /* 0x000001140034d947 */ /* 0x001fd80003800000 */
.L_x_673:
[----:B------:R-:W-:Y:S05]  /*3800*/  BSYNC B1 ;  /* 0x0000000000017941 */ /* 0x000fea0003800000 */
.L_x_477:
[----:B------:R-:W-:Y:S05]  /*3810*/  @P4 BRA `(.L_x_464) ;  /* 0x00000000002c4947 */ /* 0x000fea0003800000 */
[----:B------:R-:W-:Y:S01]  /*3820*/  @!P1 LOP3.LUT P4, RZ, R186, 0x4, RZ, 0xc0, !PT ;  /* 0x00000004baff9812 */ /* 0x000fe2000788c0ff */
[----:B------:R-:W-:Y:S01]  /*3830*/  @!P1 VIADD R4, R67, 0x20 ;  /* 0x0000002043049836 */ /* 0x000fe20000000000 */
[----:B------:R-:W-:Y:S02]  /*3840*/  PLOP3.LUT P5, PT, PT, PT, PT, 0x8, 0x0 ;  /* 0x000000000000781c */ /* 0x000fe40003fae170 */
[----:B------:R-:W-:-:S13]  /*3850*/  @!P1 PLOP3.LUT P5, PT, P4, PT, PT, 0x80, 0x0 ;  /* 0x000000000000981c */ /* 0x000fda00027af070 */
[----:B------:R-:W-:-:S05]  /*3860*/  @P5 VIADD R4, R67, 0xffffffe0 ;  /* 0xffffffe043045836 */ /* 0x000fca0000000000 */
[----:B------:R-:W-:-:S05]  /*3870*/  @!P1 IADD3 R5, R32, R4, RZ ;  /* 0x0000000420059210 */ /* 0x000fca0007ffe0ff */
[----:B------:R-:W-:Y:S02]  /*3880*/  @!P1 IMAD R8, R5, 0x2, R2 ;  /* 0x0000000205089824 */ /* 0x000fe400078e0202 */
[----:B------:R-:W1:Y:S04]  /*3890*/  @!P0 LDS.128 R4, [R33+0x22400] ;  /* 0x0224000021048984 */ /* 0x000e680000000c00 */
[----:B------:R-:W2:Y:S04]  /*38a0*/  @!P1 LDS.128 R8, [R8+0x22400] ;  /* 0x0224000008089984 */ /* 0x000ea80000000c00 */
[----:B-1----:R1:W-:Y:S04]  /*38b0*/  @!P0 STG.E.128 desc[UR40][R12.64], R4 ;  /* 0x000000040c008986 */ /* 0x0023e8000c101d28 */
[----:B--2---:R1:W-:Y:S02]  /*38c0*/  @!P1 STG.E.128 desc[UR40][R12.64+0x40], R8 ;  /* 0x000040080c009986 */ /* 0x0043e4000c101d28 */
.L_x_464:
[----:B------:R-:W-:Y:S05]  /*38d0*/  BSYNC B0 ;  /* 0x0000000000007941 */ /* 0x000fea0003800000 */
.L_x_456:
[----:B-1--4-:R-:W1:Y:S01]  /*38e0*/  S2R R4, SR_TID.X ;  /* 0x0000000000047919 */ /* 0x012e620000002100 */
[----:B------:R-:W-:Y:S01]  /*38f0*/  @!PT LDS RZ, [RZ] ;  /* 0x00000000fffff984 */ /* 0x000fe20000000800 */
[----:B------:R-:W-:Y:S01]  /*3900*/  @!PT LDS RZ, [RZ] ;  /* 0x00000000fffff984 */ /* 0x000fe20000000800 */
[----:B------:R-:W-:Y:S01]  /*3910*/  @!PT LDS RZ, [RZ] ;  /* 0x00000000fffff984 */ /* 0x000fe20000000800 */
[----:B------:R-:W-:Y:S01]  /*3920*/  @!PT LDS RZ, [RZ] ;  /* 0x00000000fffff984 */ /* 0x000fe20000000800 */
[----:B------:R4:W-:Y:S06]  /*3930*/  MEMBAR.ALL.CTA ;  /* 0x0000000000007992 */ /* 0x0009ec0000008000 */
[----:B----4-:R-:W4:Y:S01]  /*3940*/  FENCE.VIEW.ASYNC.S ;  /* 0x00000000000073c6 */ /* 0x010f220000000000 */
[----:B------:R-:W-:Y:S05]  /*3950*/  WARPSYNC.ALL ;  /* 0x0000000000007948 */ /* 0x000fea0003800000 */
[----:B------:R-:W-:Y:S01]  /*3960*/  BSSY B0, `(.L_x_479) ;  /* 0x0000009000007945 */ /* 0x000fe20003800000 */
[----:B-1----:R-:W-:Y:S01]  /*3970*/  LOP3.LUT R4, R4, 0x7f, RZ, 0xc0, !PT ;  /* 0x0000007f04047812 */ /* 0x002fe200078ec0ff */
[----:B----4-:R1:W-:Y:S03]  /*3980*/  BAR.SYNC.DEFER_BLOCKING R60, 0x80 ;  /* 0x0002003c0000751d */ /* 0x0103e60000010000 */
[----:B------:R-:W-:-:S13]  /*3990*/  ISETP.NE.AND P4, PT, R4, RZ, PT ;  /* 0x000000ff0400720c */ /* 0x000fda0003f85270 */
[----:B------:R-:W-:-:S05]  /*39a0*/  @!P4 VIADD R4, R72, 0x28ca0 ;  /* 0x00028ca04804c836 */ /* 0x000fca0000000000 */
[----:B------:R-:W-:-:S04]  /*39b0*/  @!P4 PRMT R4, RZ, 0x654, R4 ;  /* 0x00000654ff04c816 */ /* 0x000fc80000000004 */
[----:B------:R1:W-:Y:S01]  /*39c0*/  @!P4 SYNCS.ARRIVE.TRANS64.RED.A1T0 RZ, [R4+URZ], RZ ;  /* 0x000000ff04ffc9a7 */ /* 0x0003e2000810043f */
[----:B------:R-:W-:Y:S05]  /*39d0*/  @!P3 BRA `(.L_x_480) ;  /* 0x000000000004b947 */ /* 0x000fea0003800000 */
[----:B------:R-:W-:Y:S01]  /*39e0*/  BPT.TRAP 0x1 ;  /* 0x000000040000795c */ /* 0x000fe20000300000 */
.L_x_480:
[----:B------:R-:W-:Y:S05]  /*39f0*/  BSYNC B0 ;  /* 0x0000000000007941 */ /* 0x000fea0003800000 */
.L_x_479:
[----:B------:R-:W4:Y:S01]  /*3a00*/  SYNCS.PHASECHK.TRANS64.TRYWAIT P5, [R72+URZ+0x28cb0], R59 ;  /* 0x028cb03b480075a7 */ /* 0x000f2200080a017f */
[----:B------:R-:W-:Y:S01]  /*3a10*/  BSSY B0, `(.L_x_481) ;  /* 0x0000003000007945 */ /* 0x000fe20003800000 */
[----:B------:R-:W-:-:S03]  /*3a20*/  ISETP.GE.AND P3, PT, R19, R58, PT ;  /* 0x0000003a1300720c */ /* 0x000fc60003f66270 */
[----:B----4-:R-:W-:Y:S10]  /*3a30*/  @!P5 BRA `(.L_x_482) ;  /* 0x0000011000b8d947 */ /* 0x010ff40003800000 */
.L_x_674:
[----:B------:R-:W-:Y:S05]  /*3a40*/  BSYNC B0 ;  /* 0x0000000000007941 */ /* 0x000fea0003800000 */
.L_x_481:
[----:B------:R-:W-:Y:S04]  /*3a50*/  BSSY B0, `(.L_x_483) ;  /* 0x0000051000007945 */ /* 0x000fe80003800000 */
[----:B------:R-:W-:Y:S05]  /*3a60*/  @P3 BRA `(.L_x_484) ;  /* 0x00000004003c3947 */ /* 0x000fea0003800000 */
[----:B-1----:R-:W-:Y:S01]  /*3a70*/  IMAD.WIDE R4, R51, 0x40, R48 ;  /* 0x0000004033047825 */ /* 0x002fe200078e0230 */
[----:B------:R-:W-:Y:S01]  /*3a80*/  ULDC.64 UR4, c[0x0][0x318] ;  /* 0x0000c60000047ab9 */ /* 0x000fe20000000a00 */
[----:B------:R-:W-:Y:S02]  /*3a90*/  LOP3.LUT P3, RZ, R186, 0x4, RZ, 0xc0, !PT ;  /* 0x00000004baff7812 */ /* 0x000fe4000786c0ff */
[----:B------:R-:W-:Y:S01]  /*3aa0*/  IMAD R5, R5, UR4, RZ ;  /* 0x0000000405057c24 */ /* 0x000fe2000f8e02ff */
[----:B------:R-:W-:Y:S01]  /*3ab0*/  LEA R9, R22, R67, 0xf ;  /* 0x0000004316097211 */ /* 0x000fe200078e78ff */
[----:B------:R-:W-:Y:S02]  /*3ac0*/  IMAD.MOV.U32 R76, RZ, RZ, R40 ;  /* 0x000000ffff4c7224 */ /* 0x000fe400078e0028 */
[C---:B------:R-:W-:Y:S02]  /*3ad0*/  IMAD R5, R4.reuse, UR5, R5 ;  /* 0x0000000504057c24 */ /* 0x040fe4000f8e0205 */
[----:B------:R-:W-:Y:S01]  /*3ae0*/  IMAD.WIDE.U32 R6, R4, UR4, R76 ;  /* 0x0000000404067c25 */ /* 0x000fe2000f8e004c */
[----:B------:R-:W-:Y:S01]  /*3af0*/  ULDC.64 UR4, c[0x0][0x308] ;  /* 0x0000c20000047ab9 */ /* 0x000fe20000000a00 */
[----:B------:R-:W-:-:S02]  /*3b00*/  IADD3 R76, R16, 0x100, RZ ;  /* 0x00000100104c7810 */ /* 0x000fc40007ffe0ff */
[----:B------:R-:W-:Y:S01]  /*3b10*/  IMAD.IADD R5, R7, 0x1, R5 ;  /* 0x0000000107057824 */ /* 0x000fe200078e0205 */
[----:B------:R-:W-:Y:S01]  /*3b20*/  LEA R58, P5, R6, UR4, 0x1 ;  /* 0x00000004063a7c11 */ /* 0x000fe2000f8a08ff */
[----:B------:R-:W-:Y:S01]  /*3b30*/  VIADD R4, R16, 0x40 ;  /* 0x0000004010047836 */ /* 0x000fe20000000000 */
[----:B------:R-:W-:Y:S01]  /*3b40*/  ULDC UR4, c[0x0][0x310] ;  /* 0x0000c40000047ab9 */ /* 0x000fe20000000800 */
[C---:B------:R-:W-:Y:S01]  /*3b50*/  VIADD R79, R9.reuse, 0x20 ;  /* 0x00000020094f7836 */ /* 0x040fe20000000000 */
[----:B0---4-:R-:W-:Y:S01]  /*3b60*/  LEA.HI.X R59, R6, UR5, R5, 0x1, P5 ;  /* 0x00000005063b7c11 */ /* 0x011fe2000a8f0c05 */
[C---:B---3--:R-:W-:Y:S01]  /*3b70*/  IMAD R80, R9.reuse, 0x2, R2 ;  /* 0x0000000209507824 */ /* 0x048fe200078e0202 */
[----:B------:R-:W-:Y:S01]  /*3b80*/  @P3 IADD3 R79, R9, -0x20, RZ ;  /* 0xffffffe0094f3810 */ /* 0x000fe20007ffe0ff */
[C---:B------:R-:W-:Y:S01]  /*3b90*/  VIADD R12, R16.reuse, 0x80 ;  /* 0x00000080100c7836 */ /* 0x040fe20000000000 */
[C---:B------:R-:W-:Y:S01]  /*3ba0*/  ISETP.GE.AND P5, PT, R16.reuse, UR4, PT ;  /* 0x0000000410007c0c */ /* 0x040fe2000bfa6270 */
[----:B------:R-:W-:Y:S01]  /*3bb0*/  VIADD R13, R16, 0xc0 ;  /* 0x000000c0100d7836 */ /* 0x000fe20000000000 */
[----:B------:R-:W-:Y:S01]  /*3bc0*/  ISETP.GE.AND P3, PT, R4, UR4, PT ;  /* 0x0000000404007c0c */ /* 0x000fe2000bf66270 */
[----:B------:R-:W-:-:S02]  /*3bd0*/  VIADD R78, R16, 0x140 ;  /* 0x00000140104e7836 */ /* 0x000fc40000000000 */
[----:B------:R-:W-:-:S08]  /*3be0*/  IMAD R79, R79, 0x2, R2 ;  /* 0x000000024f4f7824 */ /* 0x000fd000078e0202 */
[----:B------:R-:W0:Y:S04]  /*3bf0*/  @!P5 LDS.128 R4, [R80+0x400] ;  /* 0x000400005004d984 */ /* 0x000e280000000c00 */
[----:B------:R-:W1:Y:S04]  /*3c00*/  @!P3 LDS.128 R8, [R80+0x2400] ;  /* 0x002400005008b984 */ /* 0x000e680000000c00 */
[----:B0-----:R-:W-:Y:S01]  /*3c10*/  @!P5 STG.E.128 desc[UR40][R58.64], R4 ;  /* 0x000000043a00d986 */ /* 0x001fe2000c101d28 */
[----:B------:R-:W-:-:S03]  /*3c20*/  ISETP.GE.AND P5, PT, R12, UR4, PT ;  /* 0x000000040c007c0c */ /* 0x000fc6000bfa6270 */
[----:B-1----:R-:W-:Y:S01]  /*3c30*/  @!P3 STG.E.128 desc[UR40][R58.64+0x80], R8 ;  /* 0x000080083a00b986 */ /* 0x002fe2000c101d28 */
[----:B------:R-:W-:-:S09]  /*3c40*/  ISETP.GE.AND P3, PT, R13, UR4, PT ;  /* 0x000000040d007c0c */ /* 0x000fd2000bf66270 */
[----:B------:R-:W0:Y:S04]  /*3c50*/  @!P5 LDS.128 R12, [R80+0x4400] ;  /* 0x00440000500cd984 */ /* 0x000e280000000c00 */
[----:B--2---:R-:W1:Y:S04]  /*3c60*/  @!P3 LDS.128 R32, [R80+0x6400] ;  /* 0x006400005020b984 */ /* 0x004e680000000c00 */
[----:B0-----:R-:W-:Y:S01]  /*3c70*/  @!P5 STG.E.128 desc[UR40][R58.64+0x100], R12 ;  /* 0x0001000c3a00d986 */ /* 0x001fe2000c101d28 */
[----:B------:R-:W-:Y:S01]  /*3c80*/  ISETP.GE.AND P5, PT, R76, UR4, PT ;  /* 0x000000044c007c0c */ /* 0x000fe2000bfa6270 */
[----:B------:R-:W-:-:S02]  /*3c90*/  VIADD R76, R16, 0x180 ;  /* 0x00000180104c7836 */ /* 0x000fc40000000000 */
[----:B-1----:R-:W-:Y:S01]  /*3ca0*/  @!P3 STG.E.128 desc[UR40][R58.64+0x180], R32 ;  /* 0x000180203a00b986 */ /* 0x002fe2000c101d28 */
[----:B------:R-:W-:Y:S01]  /*3cb0*/  ISETP.GE.AND P3, PT, R78, UR4, PT ;  /* 0x000000044e007c0c */ /* 0x000fe2000bf66270 */
[----:B------:R-:W-:-:S08]  /*3cc0*/  VIADD R78, R16, 0x1c0 ;  /* 0x000001c0104e7836 */ /* 0x000fd00000000000 */
[----:B------:R-:W0:Y:S04]  /*3cd0*/  @!P5 LDS.128 R4, [R80+0x8400] ;  /* 0x008400005004d984 */ /* 0x000e280000000c00 */
[----:B------:R-:W1:Y:S04]  /*3ce0*/  @!P3 LDS.128 R8, [R80+0xa400] ;  /* 0x00a400005008b984 */ /* 0x000e680000000c00 */
[----:B0-----:R-:W-:Y:S01]  /*3cf0*/  @!P5 STG.E.128 desc[UR40][R58.64+0x200], R4 ;  /* 0x000200043a00d986 */ /* 0x001fe2000c101d28 */
[----:B------:R-:W-:Y:S02]  /*3d00*/  ISETP.GE.AND P5, PT, R76, UR4, PT ;  /* 0x000000044c007c0c */ /* 0x000fe4000bfa6270 */
[----:B------:R-:W-:Y:S01]  /*3d10*/  IADD3 R76, R16, 0x60, RZ ;  /* 0x00000060104c7810 */ /* 0x000fe20007ffe0ff */
[----:B-1----:R-:W-:Y:S01]  /*3d20*/  @!P3 STG.E.128 desc[UR40][R58.64+0x280], R8 ;  /* 0x000280083a00b986 */ /* 0x002fe2000c101d28 */
[----:B------:R-:W-:Y:S01]  /*3d30*/  ISETP.GE.AND P3, PT, R78, UR4, PT ;  /* 0x000000044e007c0c */ /* 0x000fe2000bf66270 */
[----:B------:R-:W-:-:S08]  /*3d40*/  VIADD R78, R16, 0xe0 ;  /* 0x000000e0104e7836 */ /* 0x000fd00000000000 */
[----:B------:R-:W0:Y:S04]  /*3d50*/  @!P5 LDS.128 R12, [R80+0xc400] ;  /* 0x00c40000500cd984 */ /* 0x000e280000000c00 */
[----:B------:R-:W1:Y:S04]  /*3d60*/  @!P3 LDS.128 R32, [R80+0xe400] ;  /* 0x00e400005020b984 */ /* 0x000e680000000c00 */
[----:B0-----:R-:W-:Y:S01]  /*3d70*/  @!P5 STG.E.128 desc[UR40][R58.64+0x300], R12 ;  /* 0x0003000c3a00d986 */ /* 0x001fe2000c101d28 */
[----:B------:R-:W-:-:S03]  /*3d80*/  ISETP.GE.AND P5, PT, R82, UR4, PT ;  /* 0x0000000452007c0c */ /* 0x000fc6000bfa6270 */
        /* <DEDUP_REMOVED lines=24> */
[----:B------:R-:W-:-:S09]  /*3f10*/  ISETP.GE.AND P3, PT, R78, UR4, PT ;  /* 0x000000044e007c0c */ /* 0x000fd2000bf66270 */
[----:B------:R-:W0:Y:S04]  /*3f20*/  @!P5 LDS.128 R12, [R79+0xc400] ;  /* 0x00c400004f0cd984 */ /* 0x000e280000000c00 */
[----:B------:R-:W1:Y:S04]  /*3f30*/  @!P3 LDS.128 R32, [R79+0xe400] ;  /* 0x00e400004f20b984 */ /* 0x000e680000000c00 */
[----:B0-----:R0:W-:Y:S04]  /*3f40*/  @!P5 STG.E.128 desc[UR40][R58.64+0x340], R12 ;  /* 0x0003400c3a00d986 */ /* 0x0011e8000c101d28 */
[----:B-1----:R0:W-:Y:S02]  /*3f50*/  @!P3 STG.E.128 desc[UR40][R58.64+0x3c0], R32 ;  /* 0x0003c0203a00b986 */ /* 0x0021e4000c101d28 */
.L_x_484:
[----:B------:R-:W-:Y:S05]  /*3f60*/  BSYNC B0 ;  /* 0x0000000000007941 */ /* 0x000fea0003800000 */
.L_x_483:
[----:B------:R-:W-:Y:S01]  /*3f70*/  @!PT LDS RZ, [RZ] ;  /* 0x00000000fffff984 */ /* 0x000fe20000000800 */
[----:B------:R-:W-:Y:S01]  /*3f80*/  @!PT LDS RZ, [RZ] ;  /* 0x00000000fffff984 */ /* 0x000fe20000000800 */
[----:B------:R-:W-:Y:S01]  /*3f90*/  @!PT LDS RZ, [RZ] ;  /* 0x00000000fffff984 */ /* 0x000fe20000000800 */
[----:B------:R-:W-:Y:S01]  /*3fa0*/  @!PT LDS RZ, [RZ] ;  /* 0x00000000fffff984 */ /* 0x000fe20000000800 */
[----:B------:R5:W-:Y:S06]  /*3fb0*/  MEMBAR.ALL.CTA ;  /* 0x0000000000007992 */ /* 0x000bec0000008000 */
[----:B-----5:R-:W5:Y:S01]  /*3fc0*/  FENCE.VIEW.ASYNC.S ;  /* 0x00000000000073c6 */ /* 0x020f620000000000 */
[----:B0---4-:R-:W-:Y:S01]  /*3fd0*/  @!P4 IADD3 R72, R72, 0x28cc0, RZ ;  /* 0x00028cc04848c810 */ /* 0x011fe20007ffe0ff */
[----:B------:R-:W-:Y:S01]  /*3fe0*/  VIADD R22, R22, 0x1 ;  /* 0x0000000116167836 */ /* 0x000fe20000000000 */
[----:B-----5:R0:W-:Y:S02]  /*3ff0*/  BAR.SYNC.DEFER_BLOCKING R60, 0x80 ;  /* 0x0002003c0000751d */ /* 0x0201e40000010000 */
[----:B------:R-:W-:-:S02]  /*4000*/  @!P4 PRMT R72, RZ, 0x654, R72 ;  /* 0x00000654ff48c816 */ /* 0x000fc40000000048 */
[----:B------:R-:W-:Y:S02]  /*4010*/  PLOP3.LUT P3, PT, PT, PT, PT, 0x8, 0x0 ;  /* 0x000000000000781c */ /* 0x000fe40003f6e170 */
[----:B------:R0:W-:Y:S01]  /*4020*/  @!P4 SYNCS.ARRIVE.TRANS64.RED.A1T0 RZ, [R72+URZ], RZ ;  /* 0x000000ff48ffc9a7 */ /* 0x0001e2000810043f */
[----:B------:R-:W-:-:S04]  /*4030*/  ISETP.NE.AND P4, PT, R22, 0x2, PT ;  /* 0x000000021600780c */ /* 0x000fc80003f85270 */
[----:B-1----:R-:W-:Y:S02]  /*4040*/  SEL R4, RZ, 0x1, P4 ;  /* 0x00000001ff047807 */ /* 0x002fe40002000000 */
[----:B------:R-:W-:Y:S02]  /*4050*/  SEL R22, R22, RZ, P4 ;  /* 0x000000ff16167207 */ /* 0x000fe40002000000 */
[----:B------:R-:W-:Y:S01]  /*4060*/  LOP3.LUT R185, R185, R4, RZ, 0x3c, !PT ;  /* 0x00000004b9b97212 */ /* 0x000fe200078e3cff */
[----:B0-----:R-:W-:Y:S06]  /*4070*/  @P2 BRA `(.L_x_485) ;  /* 0xffffffe000282947 */ /* 0x001fec000383ffff */
.L_x_451:
[----:B------:R-:W4:Y:S01]  /*4080*/  LDL R4, [R1] ;  /* 0x0000000001047983 */ /* 0x000f220000100800 */
[----:B------:R-:W-:Y:S01]  /*4090*/  BSSY B0, `(.L_x_486) ;  /* 0x0000049000007945 */ /* 0x000fe20003800000 */
        /* <DEDUP_REMOVED lines=24> */
[----:B---3--:R-:W-:Y:S02]  /*4220*/  CS2R R80, SRZ ;  /* 0x0000000000507805 */ /* 0x008fe4000001ff00 */
        /* <DEDUP_REMOVED lines=27> */
[----:B------:R-:W-:Y:S01]  /*43e0*/  CS2R R50, SRZ ;  /* 0x0000000000327805 */ /* 0x000fe2000001ff00 */
[----:B------:R-:W-:Y:S01]  /*43f0*/  IMAD.MOV.U32 R169, RZ, RZ, RZ ;  /* 0x000000ffffa97224 */ /* 0x000fe200078e00ff */
[----:B------:R-:W-:-:S02]  /*4400*/  CS2R R172, SRZ ;  /* 0x0000000000ac7805 */ /* 0x000fc4000001ff00 */
[----:B------:R-:W-:Y:S02]  /*4410*/  CS2R R46, SRZ ;  /* 0x00000000002e7805 */ /* 0x000fe4000001ff00 */
[----:B--2---:R-:W-:Y:S02]  /*4420*/  CS2R R32, SRZ ;  /* 0x0000000000207805 */ /* 0x004fe4000001ff00 */
[----:B------:R-:W-:Y:S02]  /*4430*/  CS2R R174, SRZ ;  /* 0x0000000000ae7805 */ /* 0x000fe4000001ff00 */
[----:B------:R-:W-:Y:S02]  /*4440*/  CS2R R38, SRZ ;  /* 0x0000000000267805 */ /* 0x000fe4000001ff00 */
[----:B------:R-:W-:Y:S01]  /*4450*/  CS2R R176, SRZ ;  /* 0x0000000000b07805 */ /* 0x000fe2000001ff00 */
[----:B------:R-:W-:Y:S01]  /*4460*/  IMAD.MOV.U32 R35, RZ, RZ, RZ ;  /* 0x000000ffff237224 */ /* 0x000fe200078e00ff */
[----:B------:R-:W-:-:S02]  /*4470*/  CS2R R28, SRZ ;  /* 0x00000000001c7805 */ /* 0x000fc4000001ff00 */
[----:B------:R-:W-:Y:S01]  /*4480*/  MOV R178, RZ ;  /* 0x000000ff00b27202 */ /* 0x000fe20000000f00 */
[----:B------:R-:W-:Y:S01]  /*4490*/  IMAD.MOV.U32 R31, RZ, RZ, RZ ;  /* 0x000000ffff1f7224 */ /* 0x000fe200078e00ff */
[----:B------:R-:W-:Y:S01]  /*44a0*/  MOV R0, RZ ;  /* 0x000000ff00007202 */ /* 0x000fe20000000f00 */
[----:B------:R-:W-:Y:S02]  /*44b0*/  IMAD.MOV.U32 R7, RZ, RZ, RZ ;  /* 0x000000ffff077224 */ /* 0x000fe400078e00ff */
[----:B------:R-:W-:Y:S02]  /*44c0*/  IMAD.MOV.U32 R180, RZ, RZ, RZ ;  /* 0x000000ffffb47224 */ /* 0x000fe400078e00ff */
[----:B------:R-:W-:Y:S01]  /*44d0*/  IMAD.MOV.U32 R5, RZ, RZ, RZ ;  /* 0x000000ffff057224 */ /* 0x000fe200078e00ff */
[----:B----4-:R-:W-:Y:S01]  /*44e0*/  ISETP.NE.AND P0, PT, R4, 0x1, PT ;  /* 0x000000010400780c */ /* 0x010fe20003f05270 */
[----:B------:R-:W-:-:S12]  /*44f0*/  @P3 BRA `(.L_x_487) ;  /* 0x0000000000083947 */ /* 0x000fd80003800000 */
[----:B------:R-:W0:Y:S02]  /*4500*/  FENCE.VIEW.ASYNC.G ;  /* 0x00000000000073c6 */ /* 0x000e240000000100 */
[----:B0-----:R-:W-:Y:S06]  /*4510*/  BAR.ARV 0xc, 0x120 ;  /* 0x0304800000007b1d */ /* 0x001fec0000002000 */
.L_x_487:
[----:B------:R-:W-:Y:S05]  /*4520*/  BSYNC B0 ;  /* 0x0000000000007941 */ /* 0x000fea0003800000 */
.L_x_486:
[----:B------:R-:W-:Y:S01]  /*4530*/  BSSY B7, `(.L_x_488) ;  /* 0x0000822000077945 */ /* 0x000fe20003800000 */
[----:B------:R-:W-:Y:S02]  /*4540*/  IMAD.MOV.U32 R179, RZ, RZ, RZ ;  /* 0x000000ffffb37224 */ /* 0x000fe400078e00ff */
[----:B------:R-:W-:Y:S01]  /*4550*/  IMAD.MOV.U32 R181, RZ, RZ, RZ ;  /* 0x000000ffffb57224 */ /* 0x000fe200078e00ff */
[----:B------:R-:W-:Y:S06]  /*4560*/  @!P0 BRA `(.L_x_489) ;  /* 0x0000001800b88947 */ /* 0x000fec0003800000 */
[----:B------:R-:W-:Y:S02]  /*4570*/  ISETP.GE.AND P1, PT, R168, 0x1, PT ;  /* 0x00000001a800780c */ /* 0x000fe40003f26270 */
[----:B------:R-:W-:-:S11]  /*4580*/  PLOP3.LUT P0, PT, PT, PT, PT, 0x80, 0x0 ;  /* 0x000000000000781c */ /* 0x000fd60003f0f070 */
[----:B------:R-:W-:Y:S05]  /*4590*/  @!P1 BRA `(.L_x_490) ;  /* 0x00000080006c9947 */ /* 0x000fea0003800000 */
[----:B------:R-:W0:Y:S01]  /*45a0*/  SHFL.IDX PT, R0, R206, RZ, 0x1f ;  /* 0x00001fffce007589 */ /* 0x000e2200000e0000 */
[----:B------:R-:W-:Y:S02]  /*45b0*/  ISETP.NE.AND P0, PT, R184, 0x3, PT ;  /* 0x00000003b800780c */ /* 0x000fe40003f05270 */
[----:B0-----:R-:W-:-:S04]  /*45c0*/  LEA.HI R3, R0, R0, RZ, 0x1 ;  /* 0x0000000000037211 */ /* 0x001fc800078f08ff */
[----:B------:R-:W-:-:S04]  /*45d0*/  LOP3.LUT R3, R3, 0x1fffe, RZ, 0xc0, !PT ;  /* 0x0001fffe03037812 */ /* 0x000fc800078ec0ff */
[----:B------:R-:W-:-:S05]  /*45e0*/  IADD3 R3, R0, -R3, RZ ;  /* 0x8000000300037210 */ /* 0x000fca0007ffe0ff */
[----:B------:R-:W-:-:S04]  /*45f0*/  IMAD R3, R3, 0x8000, R2 ;  /* 0x0000800003037824 */ /* 0x000fc800078e0202 */
[----:B------:R-:W-:-:S05]  /*4600*/  VIADD R3, R3, 0x400 ;  /* 0x0000040003037836 */ /* 0x000fca0000000000 */
[----:B------:R-:W-:-:S04]  /*4610*/  SHF.R.U32.HI R3, RZ, 0x4, R3 ;  /* 0x00000004ff037819 */ /* 0x000fc80000011603 */
[----:B------:R-:W-:-:S04]  /*4620*/  LOP3.LUT R3, R3, 0x3fff, RZ, 0xc0, !PT ;  /* 0x00003fff03037812 */ /* 0x000fc800078ec0ff */
[----:B------:R-:W-:Y:S01]  /*4630*/  LOP3.LUT R15, R3, 0x2000000, RZ, 0xfc, !PT ;  /* 0x02000000030f7812 */ /* 0x000fe200078efcff */
[----:B------:R-:W-:Y:S06]  /*4640*/  @!P0 BRA `(.L_x_491) ;  /* 0x0000000000048947 */ /* 0x000fec0003800000 */
[----:B------:R-:W-:Y:S01]  /*4650*/  BPT.TRAP 0x1 ;  /* 0x000000040000795c */ /* 0x000fe20000300000 */
.L_x_491:
[----:B------:R-:W-:Y:S01]  /*4660*/  IMAD R8, R18, 0x8, R2 ;  /* 0x0000000812087824 */ /* 0x000fe200078e0202 */
[----:B------:R-:W-:Y:S01]  /*4670*/  SHF.L.U32 R3, R23, 0x1f, RZ ;  /* 0x0000001f17037819 */ /* 0x000fe200000006ff */
[----:B------:R-:W-:Y:S01]  /*4680*/  BSSY B0, `(.L_x_492) ;  /* 0x0000009000007945 */ /* 0x000fe20003800000 */
[----:B------:R-:W-:Y:S01]  /*4690*/  IADD3 R0, R2, 0x26800, RZ ;  /* 0x0002680002007810 */ /* 0x000fe20007ffe0ff */
[----:B------:R-:W-:Y:S01]  /*46a0*/  IMAD R4, R18, 0x1000, R15 ;  /* 0x0000100012047824 */ /* 0x000fe200078e020f */
[----:B------:R-:W0:Y:S01]  /*46b0*/  SYNCS.PHASECHK.TRANS64.TRYWAIT P0, [R8+URZ+0x28c50], R3 ;  /* 0x028c5003080075a7 */ /* 0x000e22000800017f */
[----:B------:R-:W-:Y:S01]  /*46c0*/  IMAD.MOV.U32 R5, RZ, RZ, 0x40000040 ;  /* 0x40000040ff057424 */ /* 0x000fe200078e00ff */
[----:B------:R-:W-:-:S04]  /*46d0*/  SHF.R.U32.HI R0, RZ, 0x4, R0 ;  /* 0x00000004ff007819 */ /* 0x000fc80000011600 */
[----:B------:R-:W-:-:S04]  /*46e0*/  LOP3.LUT R0, R0, 0x3fff, RZ, 0xc0, !PT ;  /* 0x00003fff00007812 */ /* 0x000fc800078ec0ff */
[----:B------:R-:W-:Y:S01]  /*46f0*/  LOP3.LUT R0, R0, 0x10000, RZ, 0xfc, !PT ;  /* 0x0001000000007812 */ /* 0x000fe200078efcff */
[----:B0-----:R-:W-:Y:S06]  /*4700*/  @!P0 BRA `(.L_x_493) ;  /* 0x0000010400988947 */ /* 0x001fec0003800000 */
.L_x_675:
[----:B------:R-:W-:Y:S05]  /*4710*/  BSYNC B0 ;  /* 0x0000000000007941 */ /* 0x000fea0003800000 */
.L_x_492:
[----:B------:R-:W-:Y:S01]  /*4720*/  BAR.SYNC.DEFER_BLOCKING 0xe, 0x100 ;  /* 0x0384000000007b1d */ /* 0x000fe20000010000 */
[----:B------:R-:W-:Y:S01]  /*4730*/  IMAD.MOV.U32 R6, RZ, RZ, R0 ;  /* 0x000000ffff067224 */ /* 0x000fe200078e0000 */
[----:B------:R-:W-:Y:S01]  /*4740*/  MOV R7, 0x40000040 ;  /* 0x4000004000077802 */ /* 0x000fe20000000f00 */
[----:B------:R-:W-:Y:S01]  /*4750*/  VIADD R10, R0, 0x2 ;  /* 0x00000002000a7836 */ /* 0x000fe20000000000 */
[----:B------:R-:W-:Y:S01]  /*4760*/  R2UR UR6, R4 ;  /* 0x00000000040672ca */ /* 0x000fe200000e0000 */
[----:B------:R-:W-:Y:S01]  /*4770*/  VIADD R12, R0, 0x4 ;  /* 0x00000004000c7836 */ /* 0x000fe20000000000 */
[----:B------:R-:W-:Y:S01]  /*4780*/  R2UR UR7, R5 ;  /* 0x00000000050772ca */ /* 0x000fe200000e0000 */
[----:B------:R-:W-:Y:S01]  /*4790*/  BSSY B0, `(.L_x_494) ;  /* 0x00000fd000007945 */ /* 0x000fe20003800000 */
[----:B------:R-:W-:Y:S01]  /*47a0*/  R2UR UR4, R6 ;  /* 0x00000000060472ca */ /* 0x000fe200000e0000 */
[----:B------:R-:W-:Y:S01]  /*47b0*/  VIADD R6, R4, 0x80 ;  /* 0x0000008004067836 */ /* 0x000fe20000000000 */
[----:B------:R-:W-:Y:S01]  /*47c0*/  R2UR UR5, R7 ;  /* 0x00000000070572ca */ /* 0x000fe200000e0000 */
[----:B------:R-:W-:Y:S01]  /*47d0*/  IMAD.MOV.U32 R7, RZ, RZ, 0x40000040 ;  /* 0x40000040ff077424 */ /* 0x000fe200078e00ff */
[----:B------:R-:W-:Y:S01]  /*47e0*/  MOV R11, 0x40000040 ;  /* 0x40000040000b7802 */ /* 0x000fe20000000f00 */
[----:B------:R-:W1:Y:S01]  /*47f0*/  S2R R9, SR_TID.X ;  /* 0x0000000000097919 */ /* 0x000e620000002100 */
[----:B------:R-:W-:-:S02]  /*4800*/  MOV R13, 0x40000040 ;  /* 0x40000040000d7802 */ /* 0x000fc40000000f00 */
[----:B------:R-:W-:Y:S01]  /*4810*/  MOV R5, 0x40000040 ;  /* 0x4000004000057802 */ /* 0x000fe20000000f00 */
[----:B-----5:R-:W-:-:S06]  /*4820*/  WARPGROUP.ARRIVE ;  /* 0x00000000000079c5 */ /* 0x020fcc0000000000 */
[----:B------:R-:W-:Y:S01]  /*4830*/  HGMMA.64x256x16.F32 R24, gdesc[UR4].tnspB, RZ, !UPT, gsb0 ;  /* 0x43e00000041879f0 */ /* 0x000fe2000c0008ff */
[----:B------:R-:W-:Y:S01]  /*4840*/  R2UR UR6, R6 ;  /* 0x00000000060672ca */ /* 0x000fe200000e0000 */
[----:B------:R-:W-:Y:S01]  /*4850*/  VIADD R6, R4, 0x100 ;  /* 0x0000010004067836 */ /* 0x000fe20000000000 */
[----:B------:R-:W-:Y:S01]  /*4860*/  R2UR UR7, R7 ;  /* 0x00000000070772ca */ /* 0x000fe200000e0000 */
[----:B------:R-:W-:Y:S01]  /*4870*/  IMAD.MOV.U32 R7, RZ, RZ, 0x40000040 ;  /* 0x40000040ff077424 */ /* 0x000fe200078e00ff */
[----:B------:R-:W-:Y:S02]  /*4880*/  R2UR UR4, R10 ;  /* 0x000000000a0472ca */ /* 0x000fe400000e0000 */
[----:B------:R-:W-:Y:S02]  /*4890*/  R2UR UR5, R11 ;  /* 0x000000000b0572ca */ /* 0x000fe400000e0000 */
[----:B-1----:R-:W-:-:S04]  /*48a0*/  LOP3.LUT R9, R9, 0x7f, RZ, 0xc0, !PT ;  /* 0x0000007f09097812 */ /* 0x002fc800078ec0ff */
[----:B------:R-:W-:Y:S01]  /*48b0*/  ISETP.NE.AND P0, PT, R9, RZ, PT ;  /* 0x000000ff0900720c */ /* 0x000fe20003f05270 */
[----:B------:R-:W-:Y:S02]  /*48c0*/  WARPGROUP.DEPBAR.LE gsb0, 0x0 ;  /* 0x00008000000079c5 */ /* 0x000fe40000010000 */
[----:B------:R-:W-:-:S12]  /*48d0*/  WARPGROUP.ARRIVE ;  /* 0x00000000000079c5 */ /* 0x000fd80000000000 */
[----:B------:R-:W-:Y:S01]  /*48e0*/  HGMMA.64x256x16.F32 R24, gdesc[UR4].tnspB, R24, gsb0 ;  /* 0x43e00000041879f0 */ /* 0x000fe20008000818 */
[----:B------:R-:W-:Y:S01]  /*48f0*/  R2UR UR6, R6 ;  /* 0x00000000060672ca */ /* 0x000fe200000e0000 */
[----:B------:R-:W-:Y:S01]  /*4900*/  VIADD R6, R4, 0x180 ;  /* 0x0000018004067836 */ /* 0x000fe20000000000 */
[----:B------:R-:W-:Y:S01]  /*4910*/  R2UR UR7, R7 ;  /* 0x00000000070772ca */ /* 0x000fe200000e0000 */
[----:B------:R-:W-:Y:S01]  /*4920*/  VIADD R4, R0, 0x6 ;  /* 0x0000000600047836 */ /* 0x000fe20000000000 */
[----:B------:R-:W-:Y:S01]  /*4930*/  R2UR UR4, R12 ;  /* 0x000000000c0472ca */ /* 0x000fe200000e0000 */
[----:B------:R-:W-:Y:S01]  /*4940*/  IMAD.MOV.U32 R7, RZ, RZ, 0x40000040 ;  /* 0x40000040ff077424 */ /* 0x000fe200078e00ff */
[----:B------:R-:W-:Y:S01]  /*4950*/  R2UR UR5, R13 ;  /* 0x000000000d0572ca */ /* 0x000fe200000e0000 */
[----:B------:R-:W-:-:S05]  /*4960*/  @!P0 VIADD R0, R8, 0x28c60 ;  /* 0x00028c6008008836 */ /* 0x000fca0000000000 */
[----:B------:R-:W-:Y:S01]  /*4970*/  @!P0 PRMT R0, RZ, 0x654, R0 ;  /* 0x00000654ff008816 */ /* 0x000fe20000000000 */
[----:B------:R-:W-:Y:S02]  /*4980*/  WARPGROUP.DEPBAR.LE gsb0, 0x0 ;  /* 0x00008000000079c5 */ /* 0x000fe40000010000 */
[----:B------:R-:W-:-:S12]  /*4990*/  WARPGROUP.ARRIVE ;  /* 0x00000000000079c5 */ /* 0x000fd80000000000 */
[----:B------:R-:W-:Y:S01]  /*49a0*/  HGMMA.64x256x16.F32 R24, gdesc[UR4].tnspB, R24, gsb0 ;  /* 0x43e00000041879f0 */ /* 0x000fe20008000818 */
[----:B------:R-:W-:Y:S02]  /*49b0*/  R2UR UR6, R6 ;  /* 0x00000000060672ca */ /* 0x000fe400000e0000 */
[----:B------:R-:W-:Y:S02]  /*49c0*/  R2UR UR7, R7 ;  /* 0x00000000070772ca */ /* 0x000fe400000e0000 */
[----:B------:R-:W-:Y:S02]  /*49d0*/  R2UR UR4, R4 ;  /* 0x00000000040472ca */ /* 0x000fe400000e0000 */
[----:B------:R-:W-:Y:S01]  /*49e0*/  R2UR UR5, R5 ;  /* 0x00000000050572ca */ /* 0x000fe200000e0000 */
[----:B------:R-:W-:Y:S02]  /*49f0*/  WARPGROUP.DEPBAR.LE gsb0, 0x0 ;  /* 0x00008000000079c5 */ /* 0x000fe40000010000 */
[----:B------:R-:W-:-:S15]  /*4a00*/  WARPGROUP.ARRIVE ;  /* 0x00000000000079c5 */ /* 0x000fde0000000000 */
[----:B------:R-:W-:-:S03]  /*4a10*/  NOP ;  /* 0x0000000000007918 */ /* 0x000fc60000000000 */
[----:B------:R-:W-:Y:S03]  /*4a20*/  HGMMA.64x256x16.F32 R24, gdesc[UR4].tnspB, R24, gsb0 ;  /* 0x43e00000041879f0 */ /* 0x000fe60008000818 */
[----:B------:R-:W-:Y:S02]  /*4a30*/  WARPGROUP.DEPBAR.LE gsb0, 0x0 ;  /* 0x00008000000079c5 */ /* 0x000fe40000010000 */
[----:B------:R-:W-:Y:S06]  /*4a40*/  BAR.ARV 0xf, 0x100 ;  /* 0x03c4000000007b1d */ /* 0x000fec0000002000 */
[----:B------:R1:W-:Y:S01]  /*4a50*/  @!P0 SYNCS.ARRIVE.TRANS64.RED.A1T0 RZ, [R0+URZ], RZ ;  /* 0x000000ff00ff89a7 */ /* 0x0003e2000810043f */
[----:B------:R-:W-:-:S13]  /*4a60*/  ISETP.GE.AND P0, PT, R168, 0x41, PT ;  /* 0x00000041a800780c */ /* 0x000fda0003f06270 */
[----:B-1----:R-:W-:Y:S05]  /*4a70*/  @!P0 BRA `(.L_x_495) ;  /* 0x0000000c00388947 */ /* 0x002fea0003800000 */
[----:B------:R-:W-:-:S07]  /*4a80*/  VIADD R182, R182, 0xfffffffe ;  /* 0xfffffffeb6b67836 */ /* 0x000fce0000000000 */
.L_x_501:
[----:B------:R-:W-:Y:S01]  /*4a90*/  BAR.SYNC.DEFER_BLOCKING 0xe, 0x100 ;  /* 0x0384000000007b1d */ /* 0x000fe20000010000 */
[----:B0-----:R-:W-:Y:S01]  /*4aa0*/  IMAD R3, R18, 0x40, R188 ;  /* 0x0000004012037824 */ /* 0x001fe200078e02bc */
[----:B------:R-:W-:Y:S01]  /*4ab0*/  ISETP.NE.AND P2, PT, R184, 0x3, PT ;  /* 0x00000003b800780c */ /* 0x000fe20003f45270 */
[----:B------:R-:W-:Y:S01]  /*4ac0*/  VIADD R18, R18, 0x1 ;  /* 0x0000000112127836 */ /* 0x000fe20000000000 */
[C---:B------:R-:W-:Y:S01]  /*4ad0*/  ISETP.GT.AND P1, PT, R182.reuse, RZ, PT ;  /* 0x000000ffb600720c */ /* 0x040fe20003f24270 */
[----:B------:R-:W-:Y:S01]  /*4ae0*/  VIADD R182, R182, 0xffffffff ;  /* 0xffffffffb6b67836 */ /* 0x000fe20000000000 */
[----:B------:R-:W-:Y:S02]  /*4af0*/  LEA R3, R3, R2, 0x2 ;  /* 0x0000000203037211 */ /* 0x000fe400078e10ff */
[----:B------:R-:W-:-:S04]  /*4b00*/  ISETP.NE.AND P0, PT, R18, 0x2, PT ;  /* 0x000000021200780c */ /* 0x000fc80003f05270 */
[----:B------:R-:W-:Y:S02]  /*4b10*/  SEL R6, RZ, 0x1, P0 ;  /* 0x00000001ff067807 */ /* 0x000fe40000000000 */
[----:B------:R-:W-:Y:S02]  /*4b20*/  SEL R18, R18, RZ, P0 ;  /* 0x000000ff12127207 */ /* 0x000fe40000000000 */
[----:B------:R-:W-:Y:S01]  /*4b30*/  LOP3.LUT R23, R23, R6, RZ, 0x3c, !PT ;  /* 0x0000000617177212 */ /* 0x000fe200078e3cff */
[----:B-1----:R-:W0:Y:S04]  /*4b40*/  LDS R0, [R3+0x28800] ;  /* 0x0288000003007984 */ /* 0x002e280000000800 */
        /* <DEDUP_REMOVED lines=131> */
.L_x_496:
[----:B------:R-:W-:Y:S01]  /*5380*/  IMAD R0, R18, 0x8, R2 ;  /* 0x0000000812007824 */ /* 0x000fe200078e0202 */
[----:B------:R-:W-:-:S04]  /*5390*/  SHF.L.U32 R3, R23, 0x1f, RZ ;  /* 0x0000001f17037819 */ /* 0x000fc800000006ff */
[----:B------:R0:W1:Y:S01]  /*53a0*/  SYNCS.PHASECHK.TRANS64.TRYWAIT P0, [R0+URZ+0x28c50], R3 ;  /* 0x028c5003000075a7 */ /* 0x000062000800017f */
[----:B------:R-:W-:Y:S05]  /*53b0*/  @!P2 BRA `(.L_x_497) ;  /* 0x000000000004a947 */ /* 0x000fea0003800000 */
[----:B------:R-:W-:Y:S01]  /*53c0*/  BPT.TRAP 0x1 ;  /* 0x000000040000795c */ /* 0x000fe20000300000 */
.L_x_497:
[----:B------:R-:W-:Y:S04]  /*53d0*/  BSSY B1, `(.L_x_498) ;  /* 0x0000004000017945 */ /* 0x000fe80003800000 */
[----:B-1----:R-:W-:Y:S05]  /*53e0*/  @P0 BRA `(.L_x_499) ;  /* 0x0000000000080947 */ /* 0x002fea0003800000 */
[----:B------:R-:W1:Y:S02]  /*53f0*/  SYNCS.PHASECHK.TRANS64.TRYWAIT P0, [R0+URZ+0x28c50], R3 ;  /* 0x028c5003000075a7 */ /* 0x000e64000800017f */
[----:B-1----:R-:W-:Y:S05]  /*5400*/  @!P0 BRA `(.L_x_500) ;  /* 0x000000f8006c8947 */ /* 0x002fea0003800000 */
.L_x_499:
[----:B------:R-:W-:Y:S05]  /*5410*/  BSYNC B1 ;  /* 0x0000000000017941 */ /* 0x000fea0003800000 */
.L_x_498:
[----:B01----:R-:W-:Y:S01]  /*5420*/  IADD3 R0, R2, 0x26800, RZ ;  /* 0x0002680002007810 */ /* 0x003fe20007ffe0ff */
[----:B------:R-:W-:Y:S01]  /*5430*/  IMAD R6, R18, 0x1000, R15 ;  /* 0x0000100012067824 */ /* 0x000fe200078e020f */
[----:B------:R-:W-:Y:S01]  /*5440*/  WARPGROUP.ARRIVE ;  /* 0x00000000000079c5 */ /* 0x000fe20000000000 */
[----:B------:R-:W-:Y:S01]  /*5450*/  IMAD.MOV.U32 R7, RZ, RZ, 0x40000040 ;  /* 0x40000040ff077424 */ /* 0x000fe200078e00ff */
[----:B------:R-:W-:Y:S01]  /*5460*/  SHF.R.U32.HI R0, RZ, 0x4, R0 ;  /* 0x00000004ff007819 */ /* 0x000fe20000011600 */
[----:B------:R-:W-:Y:S01]  /*5470*/  IMAD.MOV.U32 R9, RZ, RZ, 0x40000040 ;  /* 0x40000040ff097424 */ /* 0x000fe200078e00ff */
[----:B------:R-:W-:Y:S02]  /*5480*/  R2UR UR6, R6 ;  /* 0x00000000060672ca */ /* 0x000fe400000e0000 */
[----:B------:R-:W0:Y:S01]  /*5490*/  S2R R14, SR_TID.X ;  /* 0x00000000000e7919 */ /* 0x000e220000002100 */
[----:B------:R-:W-:Y:S02]  /*54a0*/  LOP3.LUT R0, R0, 0x3fff, RZ, 0xc0, !PT ;  /* 0x00003fff00007812 */ /* 0x000fe400078ec0ff */
[----:B------:R-:W-:Y:S01]  /*54b0*/  R2UR UR7, R7 ;  /* 0x00000000070772ca */ /* 0x000fe200000e0000 */
[----:B------:R-:W-:Y:S01]  /*54c0*/  IMAD.MOV.U32 R7, RZ, RZ, 0x40000040 ;  /* 0x40000040ff077424 */ /* 0x000fe200078e00ff */
[----:B------:R-:W-:-:S02]  /*54d0*/  LOP3.LUT R8, R0, 0x10000, RZ, 0xfc, !PT ;  /* 0x0001000000087812 */ /* 0x000fc400078efcff */
[----:B------:R-:W-:Y:S01]  /*54e0*/  R2UR UR5, R9 ;  /* 0x00000000090572ca */ /* 0x000fe200000e0000 */
[----:B------:R-:W-:Y:S01]  /*54f0*/  IMAD.MOV.U32 R9, RZ, RZ, 0x40000040 ;  /* 0x40000040ff097424 */ /* 0x000fe200078e00ff */
[----:B------:R-:W-:Y:S02]  /*5500*/  R2UR UR4, R8 ;  /* 0x00000000080472ca */ /* 0x000fe400000e0000 */
[----:B------:R-:W-:-:S11]  /*5510*/  IADD3 R8, R6, 0x80, RZ ;  /* 0x0000008006087810 */ /* 0x000fd60007ffe0ff */
[----:B------:R-:W-:Y:S01]  /*5520*/  HGMMA.64x256x16.F32 R24, gdesc[UR4].tnspB, R24, gsb0 ;  /* 0x43e00000041879f0 */ /* 0x000fe20008000818 */
[----:B------:R-:W-:Y:S02]  /*5530*/  R2UR UR4, R10 ;  /* 0x000000000a0472ca */ /* 0x000fe400000e0000 */
[----:B------:R-:W-:Y:S02]  /*5540*/  R2UR UR5, R11 ;  /* 0x000000000b0572ca */ /* 0x000fe400000e0000 */
[----:B------:R-:W-:Y:S01]  /*5550*/  R2UR UR6, R8 ;  /* 0x00000000080672ca */ /* 0x000fe200000e0000 */
[C---:B------:R-:W-:Y:S01]  /*5560*/  VIADD R8, R6.reuse, 0x100 ;  /* 0x0000010006087836 */ /* 0x040fe20000000000 */
[----:B------:R-:W-:Y:S01]  /*5570*/  R2UR UR7, R9 ;  /* 0x00000000090772ca */ /* 0x000fe200000e0000 */
[----:B------:R-:W-:Y:S01]  /*5580*/  IMAD.MOV.U32 R9, RZ, RZ, 0x40000040 ;  /* 0x40000040ff097424 */ /* 0x000fe200078e00ff */
[----:B------:R-:W-:Y:S02]  /*5590*/  IADD3 R6, R6, 0x180, RZ ;  /* 0x0000018006067810 */ /* 0x000fe40007ffe0ff */
[----:B0-----:R-:W-:-:S04]  /*55a0*/  LOP3.LUT R14, R14, 0x7f, RZ, 0xc0, !PT ;  /* 0x0000007f0e0e7812 */ /* 0x001fc800078ec0ff */
[----:B------:R-:W-:-:S13]  /*55b0*/  ISETP.NE.AND P0, PT, R14, RZ, PT ;  /* 0x000000ff0e00720c */ /* 0x000fda0003f05270 */
[----:B------:R-:W-:-:S04]  /*55c0*/  @!P0 IMAD R0, R18, 0x8, R2 ;  /* 0x0000000812008824 */ /* 0x000fc800078e0202 */
[----:B------:R-:W-:-:S05]  /*55d0*/  @!P0 VIADD R0, R0, 0x28c60 ;  /* 0x00028c6000008836 */ /* 0x000fca0000000000 */
[----:B------:R-:W-:Y:S01]  /*55e0*/  @!P0 PRMT R0, RZ, 0x654, R0 ;  /* 0x00000654ff008816 */ /* 0x000fe20000000000 */
[----:B------:R-:W-:Y:S02]  /*55f0*/  WARPGROUP.DEPBAR.LE gsb0, 0x0 ;  /* 0x00008000000079c5 */ /* 0x000fe40000010000 */
[----:B------:R-:W-:-:S06]  /*5600*/  WARPGROUP.ARRIVE ;  /* 0x00000000000079c5 */ /* 0x000fcc0000000000 */
        /* <DEDUP_REMOVED lines=20> */
[----:B------:R-:W-:Y:S05]  /*5750*/  @P1 BRA `(.L_x_501) ;  /* 0xfffffff000cc1947 */ /* 0x000fea000383ffff */
.L_x_495:
[----:B------:R-:W-:Y:S05]  /*5760*/  BSYNC B0 ;  /* 0x0000000000007941 */ /* 0x000fea0003800000 */
.L_x_494:
[----:B------:R-:W-:Y:S01]  /*5770*/  BAR.SYNC.DEFER_BLOCKING 0xe, 0x100 ;  /* 0x0384000000007b1d */ /* 0x000fe20000010000 */
[C---:B0-----:R-:W-:Y:S01]  /*5780*/  LEA R3, R18.reuse, R188, 0x6 ;  /* 0x000000bc12037211 */ /* 0x041fe200078e30ff */
[----:B------:R-:W-:Y:S01]  /*5790*/  VIADD R18, R18, 0x1 ;  /* 0x0000000112127836 */ /* 0x000fe20000000000 */
[----:B------:R-:W-:Y:S02]  /*57a0*/  PLOP3.LUT P0, PT, PT, PT, PT, 0x8, 0x0 ;  /* 0x000000000000781c */ /* 0x000fe40003f0e170 */
[----:B------:R-:W-:Y:S01]  /*57b0*/  CS2R R20, SRZ ;  /* 0x0000000000147805 */ /* 0x000fe2000001ff00 */
[----:B------:R-:W-:Y:S01]  /*57c0*/  IMAD R3, R3, 0x4, R2 ;  /* 0x0000000403037824 */ /* 0x000fe200078e0202 */
        /* <DEDUP_REMOVED lines=136> */
.L_x_489:
[----:B------:R-:W-:Y:S02]  /*6050*/  ISETP.GE.AND P1, PT, R168, 0x1, PT ;  /* 0x00000001a800780c */ /* 0x000fe40003f26270 */
[----:B------:R-:W-:-:S11]  /*6060*/  PLOP3.LUT P0, PT, PT, PT, PT, 0x80, 0x0 ;  /* 0x000000000000781c */ /* 0x000fd60003f0f070 */
[----:B------:R-:W-:Y:S05]  /*6070*/  @!P1 BRA `(.L_x_490) ;  /* 0x0000006400b49947 */ /* 0x000fea0003800000 */
[----:B------:R-:W0:Y:S01]  /*6080*/  SHFL.IDX PT, R0, R206, RZ, 0x1f ;  /* 0x00001fffce007589 */ /* 0x000e2200000e0000 */
[----:B------:R-:W-:Y:S01]  /*6090*/  BSSY B6, `(.L_x_502) ;  /* 0x000001b000067945 */ /* 0x000fe20003800000 */
[----:B0-----:R-:W-:-:S04]  /*60a0*/  LEA.HI R3, R0, R0, RZ, 0x1 ;  /* 0x0000000000037211 */ /* 0x001fc800078f08ff */
[----:B------:R-:W-:-:S05]  /*60b0*/  LOP3.LUT R3, R3, 0x1fffe, RZ, 0xc0, !PT ;  /* 0x0001fffe03037812 */ /* 0x000fca00078ec0ff */
[----:B------:R-:W-:Y:S02]  /*60c0*/  IMAD.IADD R3, R0, 0x1, -R3 ;  /* 0x0000000100037824 */ /* 0x000fe400078e0a03 */
[----:B------:R-:W-:-:S03]  /*60d0*/  VIADD R0, R2, 0x26800 ;  /* 0x0002680002007836 */ /* 0x000fc60000000000 */
[----:B------:R-:W-:Y:S02]  /*60e0*/  LEA R3, R3, R2, 0xf ;  /* 0x0000000203037211 */ /* 0x000fe400078e78ff */
[----:B------:R-:W-:-:S03]  /*60f0*/  LOP3.LUT P0, RZ, R0, 0x3ff, RZ, 0xc0, !PT ;  /* 0x000003ff00ff7812 */ /* 0x000fc6000780c0ff */
        /* <DEDUP_REMOVED lines=20> */
.L_x_503:
[----:B------:R-:W-:Y:S05]  /*6240*/  BSYNC B6 ;  /* 0x0000000000067941 */ /* 0x000fea0003800000 */
.L_x_502:
[----:B------:R-:W-:Y:S02]  /*6250*/  ULDC UR4, c[0x0][0x3d4] ;  /* 0x0000f50000047ab9 */ /* 0x000fe40000000800 */
[----:B------:R-:W-:-:S13]  /*6260*/  ISETP.LT.AND P0, PT, RZ, UR4, PT ;  /* 0x00000004ff007c0c */ /* 0x000fda000bf01270 */
[----:B------:R-:W-:Y:S05]  /*6270*/  @P0 BRA `(.L_x_504) ;  /* 0x00000000003c0947 */ /* 0x000fea0003800000 */
[----:B------:R-:W-:-:S04]  /*6280*/  LEA.HI R0, R202, R202, RZ, 0x1 ;  /* 0x000000caca007211 */ /* 0x000fc800078f08ff */
[----:B------:R-:W-:-:S04]  /*6290*/  LOP3.LUT R3, R0, 0xfffffffe, RZ, 0xc0, !PT ;  /* 0xfffffffe00037812 */ /* 0x000fc800078ec0ff */
[----:B------:R-:W-:-:S04]  /*62a0*/  IADD3 R3, R202, -R3, RZ ;  /* 0x80000003ca037210 */ /* 0x000fc80007ffe0ff */
[----:B------:R-:W-:-:S04]  /*62b0*/  SHF.L.U32 R3, R3, 0x1f, RZ ;  /* 0x0000001f03037819 */ /* 0x000fc800000006ff */
[----:B------:R0:W1:Y:S03]  /*62c0*/  SYNCS.PHASECHK.TRANS64.TRYWAIT P0, [R2+URZ+0x28c00], R3 ;  /* 0x028c0003020075a7 */ /* 0x000066000800017f */
[----:B-1----:R-:W-:Y:S05]  /*62d0*/  @!P0 NANOSLEEP.SYNCS 0x989680 ;  /* 0x009896800000895d */ /* 0x002fea0003900000 */
[----:B------:R-:W1:Y:S01]  /*62e0*/  @!P0 SYNCS.PHASECHK.TRANS64 P0, [R2+URZ+0x28c00], R3 ;  /* 0x028c0003020085a7 */ /* 0x000e62000800007f */
[----:B------:R-:W-:Y:S04]  /*62f0*/  BSSY B0, `(.L_x_505) ;  /* 0x0000006000007945 */ /* 0x000fe80003800000 */
[----:B-1----:R-:W-:Y:S05]  /*6300*/  @P0 BRA `(.L_x_506) ;  /* 0x0000000000100947 */ /* 0x002fea0003800000 */
.L_x_507:
[----:B-1----:R1:W2:Y:S02]  /*6310*/  SYNCS.PHASECHK.TRANS64.TRYWAIT P0, [R2+URZ+0x28c00], R3 ;  /* 0x028c0003020075a7 */ /* 0x0022a4000800017f */
[----:B--2---:R-:W-:Y:S05]  /*6320*/  @!P0 NANOSLEEP.SYNCS 0x989680 ;  /* 0x009896800000895d */ /* 0x004fea0003900000 */
[----:B------:R-:W2:Y:S02]  /*6330*/  @!P0 SYNCS.PHASECHK.TRANS64 P0, [R2+URZ+0x28c00], R3 ;  /* 0x028c0003020085a7 */ /* 0x000ea4000800007f */
[----:B--2---:R-:W-:Y:S05]  /*6340*/  @!P0 BRA `(.L_x_507) ;  /* 0xfffffffc00f08947 */ /* 0x004fea000383ffff */
.L_x_506:
[----:B------:R-:W-:Y:S05]  /*6350*/  BSYNC B0 ;  /* 0x0000000000007941 */ /* 0x000fea0003800000 */
.L_x_505:
[----:B------:R-:W-:Y:S05]  /*6360*/  BRA `(.L_x_508) ;  /* 0x0000002000747947 */ /* 0x000fea0003800000 */
.L_x_504:
[----:B-----5:R-:W-:Y:S01]  /*6370*/  SHF.R.S32.HI R0, RZ, 0x1f, R27 ;  /* 0x0000001fff007819 */ /* 0x020fe2000001141b */
[----:B------:R-:W-:Y:S01]  /*6380*/  ULDC.64 UR4, c[0x0][0x3d8] ;  /* 0x0000f60000047ab9 */ /* 0x000fe20000000a00 */
[----:B------:R-:W-:Y:S01]  /*6390*/  VIADD R3, R2, 0x20400 ;  /* 0x0002040002037836 */ /* 0x000fe20000000000 */
[----:B------:R-:W-:Y:S01]  /*63a0*/  ULDC.64 UR6, c[0x0][0x3e8] ;  /* 0x0000fa0000067ab9 */ /* 0x000fe20000000a00 */
[----:B------:R-:W-:Y:S01]  /*63b0*/  IMAD.WIDE.U32 R4, R27, UR4, RZ ;  /* 0x000000041b047c25 */ /* 0x000fe2000f8e00ff */
[----:B------:R-:W-:Y:S01]  /*63c0*/  SHF.R.S32.HI R14, RZ, 0x1f, R16 ;  /* 0x0000001fff0e7819 */ /* 0x000fe20000011410 */
[----:B------:R-:W-:Y:S01]  /*63d0*/  BSSY B6, `(.L_x_509) ;  /* 0x0000032000067945 */ /* 0x000fe20003800000 */
[----:B------:R-:W-:Y:S01]  /*63e0*/  LOP3.LUT P0, RZ, R3, 0x3ff, RZ, 0xc0, !PT ;  /* 0x000003ff03ff7812 */ /* 0x000fe2000780c0ff */
[----:B------:R-:W-:Y:S02]  /*63f0*/  IMAD R6, R0, UR4, RZ ;  /* 0x0000000400067c24 */ /* 0x000fe4000f8e02ff */
[----:B------:R-:W-:-:S02]  /*6400*/  IMAD.SHL.U32 R29, R204, 0x4, RZ ;  /* 0x00000004cc1d7824 */ /* 0x000fc400078e00ff */
[----:B------:R-:W-:Y:S01]  /*6410*/  IMAD R11, R27, UR5, R6 ;  /* 0x000000051b0b7c24 */ /* 0x000fe2000f8e0206 */
[----:B------:R-:W-:Y:S01]  /*6420*/  ULDC.64 UR4, c[0x0][0x3c8] ;  /* 0x0000f20000047ab9 */ /* 0x000fe20000000a00 */
[----:B------:R-:W-:Y:S01]  /*6430*/  IMAD R0, R0, UR6, RZ ;  /* 0x0000000600007c24 */ /* 0x000fe2000f8e02ff */
[C---:B------:R-:W-:Y:S01]  /*6440*/  LEA R24, P2, R4.reuse, UR4, 0x1 ;  /* 0x0000000404187c11 */ /* 0x040fe2000f8408ff */
[----:B------:R-:W-:Y:S01]  /*6450*/  IMAD.IADD R11, R11, 0x1, R5 ;  /* 0x000000010b0b7824 */ /* 0x000fe200078e0205 */
[-C--:B------:R-:W-:Y:S01]  /*6460*/  IADD3 R3, P6, R29, R4.reuse, RZ ;  /* 0x000000041d037210 */ /* 0x080fe20007fde0ff */
[C---:B------:R-:W-:Y:S01]  /*6470*/  IMAD R9, R27.reuse, UR7, R0 ;  /* 0x000000071b097c24 */ /* 0x040fe2000f8e0200 */
[----:B------:R-:W-:Y:S01]  /*6480*/  SHF.R.S32.HI R12, RZ, 0x1f, R29 ;  /* 0x0000001fff0c7819 */ /* 0x000fe2000001141d */
[----:B------:R-:W-:Y:S01]  /*6490*/  IMAD.WIDE.U32 R6, R27, UR6, RZ ;  /* 0x000000061b067c25 */ /* 0x000fe2000f8e00ff */
[--C-:B------:R-:W-:Y:S01]  /*64a0*/  LEA.HI.X R26, R4, UR5, R11.reuse, 0x1, P2 ;  /* 0x00000005041a7c11 */ /* 0x100fe200090f0c0b */
[----:B------:R-:W-:Y:S01]  /*64b0*/  ULDC.64 UR6, c[0x0][0x3e0] ;  /* 0x0000f80000067ab9 */ /* 0x000fe20000000a00 */
[----:B------:R-:W-:Y:S01]  /*64c0*/  IADD3 R5, P1, R16, R4, RZ ;  /* 0x0000000410057210 */ /* 0x000fe20007f3e0ff */
[----:B------:R-:W-:Y:S01]  /*64d0*/  IMAD.X R10, R12, 0x1, R11, P6 ;  /* 0x000000010c0a7824 */ /* 0x000fe200030e060b */
[----:B------:R-:W-:-:S02]  /*64e0*/  IADD3 R8, P2, R29, R6, RZ ;  /* 0x000000061d087210 */ /* 0x000fc40007f5e0ff */
[----:B------:R-:W-:Y:S01]  /*64f0*/  IADD3 R9, R9, R7, RZ ;  /* 0x0000000709097210 */ /* 0x000fe20007ffe0ff */
[----:B------:R-:W-:Y:S01]  /*6500*/  IMAD.X R4, R14, 0x1, R11, P1 ;  /* 0x000000010e047824 */ /* 0x000fe200008e060b */
[C---:B------:R-:W-:Y:S02]  /*6510*/  LEA R32, P5, R3.reuse, UR4, 0x1 ;  /* 0x0000000403207c11 */ /* 0x040fe4000f8a08ff */
[----:B------:R-:W-:Y:S01]  /*6520*/  IADD3 R0, P4, R16, R6, RZ ;  /* 0x0000000610007210 */ /* 0x000fe20007f9e0ff */
[----:B------:R-:W-:Y:S01]  /*6530*/  IMAD.X R7, R12, 0x1, R9, P2 ;  /* 0x000000010c077824 */ /* 0x000fe200010e0609 */
[----:B------:R-:W-:Y:S02]  /*6540*/  LEA.HI.X R33, R3, UR5, R10, 0x1, P5 ;  /* 0x0000000503217c11 */ /* 0x000fe4000a8f0c0a */
[----:B------:R-:W-:Y:S02]  /*6550*/  LEA R27, P3, R6, UR6, 0x1 ;  /* 0x00000006061b7c11 */ /* 0x000fe4000f8608ff */
[----:B------:R-:W-:-:S02]  /*6560*/  LEA R34, P6, R8, UR6, 0x1 ;  /* 0x0000000608227c11 */ /* 0x000fc4000f8c08ff */
[C---:B------:R-:W-:Y:S02]  /*6570*/  LEA R36, P1, R5.reuse, UR4, 0x1 ;  /* 0x0000000405247c11 */ /* 0x040fe4000f8208ff */
[----:B------:R-:W-:Y:S02]  /*6580*/  LEA R38, P2, R0, UR6, 0x1 ;  /* 0x0000000600267c11 */ /* 0x000fe4000f8408ff */
[----:B------:R-:W-:Y:S02]  /*6590*/  IADD3.X R3, R14, R9, RZ, P4, !PT ;  /* 0x000000090e037210 */ /* 0x000fe400027fe4ff */
[----:B------:R-:W-:Y:S02]  /*65a0*/  LEA.HI.X R35, R8, UR7, R7, 0x1, P6 ;  /* 0x0000000708237c11 */ /* 0x000fe4000b0f0c07 */
[----:B------:R-:W-:Y:S02]  /*65b0*/  LEA.HI.X R28, R6, UR7, R9, 0x1, P3 ;  /* 0x00000007061c7c11 */ /* 0x000fe400098f0c09 */
[----:B------:R-:W-:-:S02]  /*65c0*/  LEA.HI.X R37, R5, UR5, R4, 0x1, P1 ;  /* 0x0000000505257c11 */ /* 0x000fc400088f0c04 */
[----:B------:R-:W-:Y:S01]  /*65d0*/  LEA.HI.X R39, R0, UR7, R3, 0x1, P2 ;  /* 0x0000000700277c11 */ /* 0x000fe200090f0c03 */
[----:B------:R-:W-:Y:S06]  /*65e0*/  @!P0 BRA `(.L_x_510) ;  /* 0x0000000000408947 */ /* 0x000fec0003800000 */
        /* <DEDUP_REMOVED lines=16> */
.L_x_510:
[----:B------:R-:W-:Y:S05]  /*66f0*/  BSYNC B6 ;  /* 0x0000000000067941 */ /* 0x000fea0003800000 */
.L_x_509:
[----:B------:R-:W-:Y:S01]  /*6700*/  ULDC.U8 UR4, c[0x0][0x3f0] ;  /* 0x0000fc0000047ab9 */ /* 0x000fe20000000000 */
[----:B------:R-:W-:Y:S01]  /*6710*/  BSSY B0, `(.L_x_511) ;  /* 0x00001da000007945 */ /* 0x000fe20003800000 */
[----:B------:R-:W-:-:S13]  /*6720*/  ISETP.NE.AND P0, PT, RZ, UR4, PT ;  /* 0x00000004ff007c0c */ /* 0x000fda000bf05270 */
[----:B------:R-:W-:Y:S05]  /*6730*/  @!P0 BRA `(.L_x_512) ;  /* 0x0000000c00dc8947 */ /* 0x000fea0003800000 */
[----:B------:R-:W-:Y:S01]  /*6740*/  IMAD R30, R25, -0x40, R30 ;  /* 0xffffffc0191e7824 */ /* 0x000fe200078e021e */
[----:B------:R-:W-:Y:S01]  /*6750*/  LEA.HI R0, R202, R202, RZ, 0x1 ;  /* 0x000000caca007211 */ /* 0x000fe200078f08ff */
[----:B------:R-:W-:Y:S01]  /*6760*/  IMAD.SHL.U32 R3, R186, 0x40, RZ ;  /* 0x00000040ba037824 */ /* 0x000fe200078e00ff */
[----:B------:R-:W-:Y:S01]  /*6770*/  BSSY B1, `(.L_x_513) ;  /* 0x000001b000017945 */ /* 0x000fe20003800000 */
[----:B------:R-:W-:Y:S02]  /*6780*/  CS2R R6, SRZ ;  /* 0x0000000000067805 */ /* 0x000fe4000001ff00 */
[----:B------:R-:W-:Y:S02]  /*6790*/  VIMNMX R30, R30, 0x40, PT ;  /* 0x000000401e1e7848 */ /* 0x000fe40003fe0100 */
[----:B------:R-:W-:Y:S02]  /*67a0*/  CS2R R8, SRZ ;  /* 0x0000000000087805 */ /* 0x000fe4000001ff00 */
[----:B------:R-:W-:-:S02]  /*67b0*/  LOP3.LUT R5, R3, 0x1c0, RZ, 0xc0, !PT ;  /* 0x000001c003057812 */ /* 0x000fc400078ec0ff */
[----:B------:R-:W-:Y:S02]  /*67c0*/  CS2R R20, SRZ ;  /* 0x0000000000147805 */ /* 0x000fe4000001ff00 */
[----:B------:R-:W-:Y:S02]  /*67d0*/  ISETP.GE.AND P1, PT, R19, R30, PT ;  /* 0x0000001e1300720c */ /* 0x000fe40003f26270 */
[----:B------:R-:W-:Y:S02]  /*67e0*/  LOP3.LUT R3, R0, 0xfffffffe, RZ, 0xc0, !PT ;  /* 0xfffffffe00037812 */ /* 0x000fe400078ec0ff */
[----:B------:R-:W-:Y:S02]  /*67f0*/  LOP3.LUT R0, R5, 0x18, R16, 0xf8, !PT ;  /* 0x0000001805007812 */ /* 0x000fe400078ef810 */
[----:B------:R-:W-:Y:S01]  /*6800*/  SHF.R.U32.HI R5, RZ, 0x3, R5 ;  /* 0x00000003ff057819 */ /* 0x000fe20000011605 */
[----:B------:R-:W-:-:S03]  /*6810*/  IMAD.IADD R3, R202, 0x1, -R3 ;  /* 0x00000001ca037824 */ /* 0x000fc600078e0a03 */
[----:B------:R-:W-:Y:S02]  /*6820*/  LOP3.LUT R0, R0, R5, RZ, 0x3c, !PT ;  /* 0x0000000500007212 */ /* 0x000fe400078e3cff */
[----:B------:R-:W-:Y:S02]  /*6830*/  CS2R R4, SRZ ;  /* 0x0000000000047805 */ /* 0x000fe4000001ff00 */
[----:B------:R-:W-:Y:S01]  /*6840*/  SHF.L.U32 R25, R3, 0x1f, RZ ;  /* 0x0000001f03197819 */ /* 0x000fe200000006ff */
[----:B------:R-:W-:Y:S06]  /*6850*/  @P1 BRA `(.L_x_514) ;  /* 0x0000000000301947 */ /* 0x000fec0003800000 */
[C---:B------:R-:W-:Y:S01]  /*6860*/  IADD3 R3, R29.reuse, 0x10, RZ ;  /* 0x000000101d037810 */ /* 0x040fe20007ffe0ff */
[----:B------:R-:W-:Y:S01]  /*6870*/  ULDC UR4, c[0x0][0x3d4] ;  /* 0x0000f50000047ab9 */ /* 0x000fe20000000800 */
[----:B------:R-:W-:Y:S02]  /*6880*/  CS2R R8, SRZ ;  /* 0x0000000000087805 */ /* 0x000fe4000001ff00 */
[----:B------:R-:W-:Y:S02]  /*6890*/  ISETP.GE.AND P0, PT, R29, UR4, PT ;  /* 0x000000041d007c0c */ /* 0x000fe4000bf06270 */
[----:B------:R-:W-:Y:S02]  /*68a0*/  CS2R R20, SRZ ;  /* 0x0000000000147805 */ /* 0x000fe4000001ff00 */
[----:B------:R-:W-:Y:S02]  /*68b0*/  ISETP.GE.AND P2, PT, R3, UR4, PT ;  /* 0x0000000403007c0c */ /* 0x000fe4000bf46270 */
[----:B------:R-:W-:-:S02]  /*68c0*/  CS2R R4, SRZ ;  /* 0x0000000000047805 */ /* 0x000fc4000001ff00 */
[----:B------:R-:W-:-:S05]  /*68d0*/  CS2R R6, SRZ ;  /* 0x0000000000067805 */ /* 0x000fca000001ff00 */
[----:B------:R0:W5:Y:S04]  /*68e0*/  @!P0 LDG.E.64 R8, desc[UR40][R32.64] ;  /* 0x0000002820088981 */ /* 0x000168000c1e1b00 */
[----:B------:R0:W5:Y:S04]  /*68f0*/  @!P2 LDG.E.64 R20, desc[UR40][R32.64+0x20] ;  /* 0x000020282014a981 */ /* 0x000168000c1e1b00 */
[----:B------:R0:W5:Y:S04]  /*6900*/  @!P0 LDG.E.64 R4, desc[UR40][R34.64] ;  /* 0x0000002822048981 */ /* 0x000168000c1e1b00 */
[----:B------:R0:W5:Y:S02]  /*6910*/  @!P2 LDG.E.64 R6, desc[UR40][R34.64+0x20] ;  /* 0x000020282206a981 */ /* 0x000164000c1e1b00 */
.L_x_514:
[----:B------:R-:W-:Y:S05]  /*6920*/  BSYNC B1 ;  /* 0x0000000000017941 */ /* 0x000fea0003800000 */
.L_x_513:
[----:B------:R-:W-:-:S03]  /*6930*/  UMOV UR4, 0xffffffff ;  /* 0xffffffff00047882 */ /* 0x000fc60000000000 */
[----:B------:R-:W-:Y:S05]  /*6940*/  BRA.DIV UR4, `(.L_x_515) ;  /* 0x000000e604307947 */ /* 0x000fea000b800000 */
.L_x_678:
[----:B------:R-:W-:-:S03]  /*6950*/  UMOV UR4, 0xffffffff ;  /* 0xffffffff00047882 */ /* 0x000fc60000000000 */
[----:B------:R-:W-:Y:S05]  /*6960*/  BRA.DIV UR4, `(.L_x_516) ;  /* 0x000000e604507947 */ /* 0x000fea000b800000 */
.L_x_681:
[----:B------:R-:W-:-:S03]  /*6970*/  UMOV UR4, 0xffffffff ;  /* 0xffffffff00047882 */ /* 0x000fc60000000000 */
[----:B------:R-:W-:Y:S05]  /*6980*/  BRA.DIV UR4, `(.L_x_517) ;  /* 0x000000e604707947 */ /* 0x000fea000b800000 */
.L_x_684:
[----:B------:R-:W-:-:S03]  /*6990*/  UMOV UR4, 0xffffffff ;  /* 0xffffffff00047882 */ /* 0x000fc60000000000 */
[----:B------:R-:W-:Y:S05]  /*69a0*/  BRA.DIV UR4, `(.L_x_518) ;  /* 0x000000e604907947 */ /* 0x000fea000b800000 */
.L_x_687:
[----:B------:R-:W1:Y:S01]  /*69b0*/  SYNCS.PHASECHK.TRANS64.TRYWAIT P0, [R2+URZ+0x28c00], R25 ;  /* 0x028c0019020075a7 */ /* 0x000e62000800017f */
[----:B------:R-:W-:Y:S01]  /*69c0*/  LOP3.LUT P2, RZ, R186, 0x4, RZ, 0xc0, !PT ;  /* 0x00000004baff7812 */ /* 0x000fe2000784c0ff */
[----:B------:R-:W-:Y:S01]  /*69d0*/  IMAD R3, R189, 0x200, R0 ;  /* 0x00000200bd037824 */ /* 0x000fe200078e0200 */
[--C-:B0----5:R-:W-:Y:S01]  /*69e0*/  SHF.R.U64 R33, R8, 0x10, R9.reuse ;  /* 0x0000001008217819 */ /* 0x121fe20000001209 */
[----:B------:R-:W-:Y:S01]  /*69f0*/  IMAD.MOV.U32 R31, RZ, RZ, R8 ;  /* 0x000000ffff1f7224 */ /* 0x000fe200078e0008 */
[--C-:B------:R-:W-:Y:S01]  /*6a00*/  SHF.R.U32.HI R11, RZ, 0x10, R9.reuse ;  /* 0x00000010ff0b7819 */ /* 0x100fe20000011609 */
[----:B------:R-:W-:Y:S01]  /*6a10*/  IMAD R3, R3, 0x2, R2 ;  /* 0x0000000203037824 */ /* 0x000fe200078e0202 */
[----:B------:R-:W-:Y:S01]  /*6a20*/  MOV R8, R5 ;  /* 0x0000000500087202 */ /* 0x000fe20000000f00 */
[----:B------:R-:W-:Y:S01]  /*6a30*/  IMAD.MOV.U32 R10, RZ, RZ, R9 ;  /* 0x000000ffff0a7224 */ /* 0x000fe200078e0009 */
[----:B------:R-:W-:Y:S01]  /*6a40*/  SHF.R.U64 R35, R4, 0x10, R5 ;  /* 0x0000001004237819 */ /* 0x000fe20000001205 */
[----:B------:R-:W-:Y:S01]  /*6a50*/  IMAD.MOV.U32 R9, RZ, RZ, R21 ;  /* 0x000000ffff097224 */ /* 0x000fe200078e0015 */
[----:B------:R-:W-:Y:S01]  /*6a60*/  SHF.R.U32.HI R13, RZ, 0x10, R5 ;  /* 0x00000010ff0d7819 */ /* 0x000fe20000011605 */
[----:B------:R-:W-:Y:S01]  /*6a70*/  IMAD.MOV.U32 R27, RZ, RZ, R4 ;  /* 0x000000ffff1b7224 */ /* 0x000fe200078e0004 */
[----:B------:R-:W-:Y:S01]  /*6a80*/  MOV R32, R20 ;  /* 0x0000001400207202 */ /* 0x000fe20000000f00 */
[----:B------:R-:W-:Y:S01]  /*6a90*/  IMAD.MOV.U32 R28, RZ, RZ, R6 ;  /* 0x000000ffff1c7224 */ /* 0x000fe200078e0006 */
[--C-:B------:R-:W-:Y:S01]  /*6aa0*/  SHF.R.U64 R34, R20, 0x10, R21.reuse ;  /* 0x0000001014227819 */ /* 0x100fe20000001215 */
[C---:B------:R-:W-:Y:S01]  /*6ab0*/  VIADD R4, R3.reuse, 0x20400 ;  /* 0x0002040003047836 */ /* 0x040fe20000000000 */
[----:B------:R-:W-:Y:S01]  /*6ac0*/  SHF.R.U32.HI R12, RZ, 0x10, R21 ;  /* 0x00000010ff0c7819 */ /* 0x000fe20000011615 */
[----:B------:R-:W-:Y:S01]  /*6ad0*/  BSSY B1, `(.L_x_519) ;  /* 0x000000e000017945 */ /* 0x000fe20003800000 */
[----:B------:R-:W-:Y:S01]  /*6ae0*/  MOV R5, R7 ;  /* 0x0000000700057202 */ /* 0x000fe20000000f00 */
[----:B------:R-:W-:Y:S01]  /*6af0*/  VIADD R0, R3, 0x20440 ;  /* 0x0002044003007836 */ /* 0x000fe20000000000 */
[--C-:B------:R-:W-:Y:S01]  /*6b00*/  SHF.R.U64 R36, R6, 0x10, R7.reuse ;  /* 0x0000001006247819 */ /* 0x100fe20000001207 */
[----:B------:R-:W-:Y:S01]  /*6b10*/  @P2 VIADD R0, R4, 0xffffffc0 ;  /* 0xffffffc004002836 */ /* 0x000fe20000000000 */
[----:B------:R-:W-:-:S02]  /*6b20*/  SHF.R.U32.HI R6, RZ, 0x10, R7 ;  /* 0x00000010ff067819 */ /* 0x000fc40000011607 */
[----:B------:R-:W-:Y:S02]  /*6b30*/  PRMT R31, R31, 0x5410, R10 ;  /* 0x000054101f1f7816 */ /* 0x000fe4000000000a */
[----:B------:R-:W-:Y:S02]  /*6b40*/  PRMT R33, R33, 0x5410, R11 ;  /* 0x0000541021217816 */ /* 0x000fe4000000000b */
[----:B------:R-:W-:Y:S02]  /*6b50*/  PRMT R32, R32, 0x5410, R9 ;  /* 0x0000541020207816 */ /* 0x000fe40000000009 */
[----:B------:R-:W-:Y:S02]  /*6b60*/  PRMT R34, R34, 0x5410, R12 ;  /* 0x0000541022227816 */ /* 0x000fe4000000000c */
[----:B------:R-:W-:Y:S02]  /*6b70*/  PRMT R27, R27, 0x5410, R8 ;  /* 0x000054101b1b7816 */ /* 0x000fe40000000008 */
[----:B------:R-:W-:-:S02]  /*6b80*/  PRMT R35, R35, 0x5410, R13 ;  /* 0x0000541023237816 */ /* 0x000fc4000000000d */
[----:B------:R-:W-:Y:S01]  /*6b90*/  PRMT R28, R28, 0x5410, R5 ;  /* 0x000054101c1c7816 */ /* 0x000fe20000000005 */
[----:B-1----:R-:W-:Y:S06]  /*6ba0*/  @!P0 BRA `(.L_x_520) ;  /* 0x000000e400388947 */ /* 0x002fec0003800000 */
.L_x_688:
[----:B------:R-:W-:Y:S05]  /*6bb0*/  BSYNC B1 ;  /* 0x0000000000017941 */ /* 0x000fea0003800000 */
.L_x_519:
[----:B------:R-:W-:Y:S01]  /*6bc0*/  BSSY B1, `(.L_x_521) ;  /* 0x0000057000017945 */ /* 0x000fe20003800000 */
[----:B------:R-:W-:-:S03]  /*6bd0*/  PRMT R36, R36, 0x5410, R6 ;  /* 0x0000541024247816 */ /* 0x000fc60000000006 */
[----:B------:R-:W-:Y:S05]  /*6be0*/  @P1 BRA `(.L_x_522) ;  /* 0x0000000400501947 */ /* 0x000fea0003800000 */
[----:B------:R-:W1:Y:S01]  /*6bf0*/  LDC R4, c[0x0][0x3d4] ;  /* 0x0000f500ff047b82 */ /* 0x000e620000000800 */
[C---:B------:R-:W-:Y:S01]  /*6c00*/  VIADD R5, R29.reuse, 0x10 ;  /* 0x000000101d057836 */ /* 0x040fe20000000000 */
[----:B------:R-:W-:Y:S01]  /*6c10*/  BSSY B2, `(.L_x_523) ;  /* 0x000002a000027945 */ /* 0x000fe20003800000 */
[----:B-1----:R-:W-:-:S03]  /*6c20*/  ISETP.GE.AND P0, PT, R29, R4, PT ;  /* 0x000000041d00720c */ /* 0x002fc60003f06270 */
[----:B------:R-:W-:-:S10]  /*6c30*/  ISETP.GE.AND P1, PT, R5, R4, PT ;  /* 0x000000040500720c */ /* 0x000fd40003f26270 */
[----:B------:R-:W-:Y:S05]  /*6c40*/  @P0 BRA `(.L_x_524) ;  /* 0x0000000000980947 */ /* 0x000fea0003800000 */
[----:B------:R-:W1:Y:S01]  /*6c50*/  LDS.128 R4, [R3+0x20400] ;  /* 0x0204000003047984 */ /* 0x000e620000000c00 */
[----:B------:R-:W-:Y:S02]  /*6c60*/  HADD2.F32 R15, -RZ, R27.H0_H0 ;  /* 0x2000001bff0f7230 */ /* 0x000fe40000004100 */
[----:B------:R-:W-:Y:S02]  /*6c70*/  HADD2.F32 R13, -RZ, R31.H0_H0 ;  /* 0x2000001fff0d7230 */ /* 0x000fe40000004100 */
[----:B------:R-:W-:Y:S02]  /*6c80*/  HADD2.F32 R12, -RZ, R33.H0_H0 ;  /* 0x20000021ff0c7230 */ /* 0x000fe40000004100 */
[----:B------:R-:W-:Y:S02]  /*6c90*/  HADD2.F32 R14, -RZ, R35.H0_H0 ;  /* 0x20000023ff0e7230 */ /* 0x000fe40000004100 */
[--C-:B-1----:R-:W-:Y:S02]  /*6ca0*/  HADD2.F32 R8, -RZ, R4.reuse.H0_H0 ;  /* 0x20000004ff087230 */ /* 0x102fe40000004100 */
[----:B------:R-:W-:-:S02]  /*6cb0*/  HADD2.F32 R4, -RZ, R4.H1_H1 ;  /* 0x30000004ff047230 */ /* 0x000fc40000004100 */
[--C-:B------:R-:W-:Y:S02]  /*6cc0*/  HADD2.F32 R9, -RZ, R5.reuse.H0_H0 ;  /* 0x20000005ff097230 */ /* 0x100fe40000004100 */
[----:B------:R-:W-:Y:S02]  /*6cd0*/  HADD2.F32 R5, -RZ, R5.H1_H1 ;  /* 0x30000005ff057230 */ /* 0x000fe40000004100 */
[C---:B------:R-:W-:Y:S01]  /*6ce0*/  FMUL.FTZ R21, R4.reuse, R15 ;  /* 0x0000000f04157220 */ /* 0x040fe20000410000 */
[-C--:B------:R-:W-:Y:S01]  /*6cf0*/  FMUL.FTZ R4, R4, R13.reuse ;  /* 0x0000000d04047220 */ /* 0x080fe20000410000 */
[--C-:B------:R-:W-:Y:S02]  /*6d00*/  HADD2.F32 R10, -RZ, R6.reuse.H0_H0 ;  /* 0x20000006ff0a7230 */ /* 0x100fe40000004100 */
[----:B------:R-:W-:Y:S02]  /*6d10*/  HADD2.F32 R11, -RZ, R7.H0_H0 ;  /* 0x20000007ff0b7230 */ /* 0x000fe40000004100 */
[C---:B------:R-:W-:Y:S01]  /*6d20*/  FMUL.FTZ R24, R5.reuse, R14 ;  /* 0x0000000e05187220 */ /* 0x040fe20000410000 */
[C---:B------:R-:W-:Y:S01]  /*6d30*/  FFMA.FTZ R21, R8.reuse, R13, -R21 ;  /* 0x0000000d08157223 */ /* 0x040fe20000010815 */
[----:B------:R-:W-:Y:S01]  /*6d40*/  FFMA.FTZ R20, R8, R15, R4 ;  /* 0x0000000f08147223 */ /* 0x000fe20000010004 */
[----:B------:R-:W-:Y:S01]  /*6d50*/  FMUL.FTZ R26, R5, R12 ;  /* 0x0000000c051a7220 */ /* 0x000fe20000410000 */
[----:B------:R-:W-:-:S02]  /*6d60*/  HADD2.F32 R6, -RZ, R6.H1_H1 ;  /* 0x30000006ff067230 */ /* 0x000fc40000004100 */
[C---:B------:R-:W-:Y:S01]  /*6d70*/  FFMA.FTZ R24, R9.reuse, R12, -R24 ;  /* 0x0000000c09187223 */ /* 0x040fe20000010818 */
[----:B------:R-:W-:Y:S02]  /*6d80*/  HADD2.F32 R7, -RZ, R7.H1_H1 ;  /* 0x30000007ff077230 */ /* 0x000fe40000004100 */
[----:B------:R-:W-:Y:S01]  /*6d90*/  FFMA.FTZ R9, R9, R14, R26 ;  /* 0x0000000e09097223 */ /* 0x000fe2000001001a */
[----:B------:R-:W-:Y:S02]  /*6da0*/  HADD2.F32 R13, -RZ, R27.H1_H1 ;  /* 0x3000001bff0d7230 */ /* 0x000fe40000004100 */
[----:B------:R-:W-:Y:S02]  /*6db0*/  HADD2.F32 R5, -RZ, R31.H1_H1 ;  /* 0x3000001fff057230 */ /* 0x000fe40000004100 */
[----:B------:R-:W-:Y:S02]  /*6dc0*/  HADD2.F32 R8, -RZ, R35.H1_H1 ;  /* 0x30000023ff087230 */ /* 0x000fe40000004100 */
[----:B------:R-:W-:Y:S01]  /*6dd0*/  FMUL.FTZ R15, R6, R13 ;  /* 0x0000000d060f7220 */ /* 0x000fe20000410000 */
[----:B------:R-:W-:-:S02]  /*6de0*/  HADD2.F32 R4, -RZ, R33.H1_H1 ;  /* 0x30000021ff047230 */ /* 0x000fc40000004100 */
[-C--:B------:R-:W-:Y:S01]  /*6df0*/  FMUL.FTZ R12, R6, R5.reuse ;  /* 0x00000005060c7220 */ /* 0x080fe20000410000 */
[C---:B------:R-:W-:Y:S01]  /*6e00*/  FMUL.FTZ R14, R7.reuse, R8 ;  /* 0x00000008070e7220 */ /* 0x040fe20000410000 */
[C---:B------:R-:W-:Y:S01]  /*6e10*/  FFMA.FTZ R6, R10.reuse, R5, -R15 ;  /* 0x000000050a067223 */ /* 0x040fe2000001080f */
[-C--:B0-----:R-:W-:Y:S01]  /*6e20*/  FMUL.FTZ R25, R7, R4.reuse ;  /* 0x0000000407197220 */ /* 0x081fe20000410000 */
[----:B------:R-:W-:Y:S01]  /*6e30*/  FFMA.FTZ R13, R10, R13, R12 ;  /* 0x0000000d0a0d7223 */ /* 0x000fe2000001000c */
[C---:B------:R-:W-:Y:S01]  /*6e40*/  FFMA.FTZ R7, R11.reuse, R4, -R14 ;  /* 0x000000040b077223 */ /* 0x040fe2000001080e */
[----:B------:R-:W-:Y:S01]  /*6e50*/  F2FP.F16.F32.PACK_AB R4, R20, R21 ;  /* 0x000000151404723e */ /* 0x000fe200000000ff */
[----:B------:R-:W-:Y:S01]  /*6e60*/  FFMA.FTZ R8, R11, R8, R25 ;  /* 0x000000080b087223 */ /* 0x000fe20000010019 */
[----:B------:R-:W-:Y:S02]  /*6e70*/  F2FP.F16.F32.PACK_AB R5, R9, R24 ;  /* 0x000000180905723e */ /* 0x000fe400000000ff */
[----:B------:R-:W-:-:S02]  /*6e80*/  F2FP.F16.F32.PACK_AB R6, R13, R6 ;  /* 0x000000060d06723e */ /* 0x000fc400000000ff */
[----:B------:R-:W-:-:S05]  /*6e90*/  F2FP.F16.F32.PACK_AB R7, R8, R7 ;  /* 0x000000070807723e */ /* 0x000fca00000000ff */
[----:B------:R1:W-:Y:S02]  /*6ea0*/  STS.128 [R3+0x20400], R4 ;  /* 0x0204000403007388 */ /* 0x0003e40000000c00 */
.L_x_524:
[----:B------:R-:W-:Y:S05]  /*6eb0*/  BSYNC B2 ;  /* 0x0000000000027941 */ /* 0x000fea0003800000 */
.L_x_523:
[----:B------:R-:W-:Y:S05]  /*6ec0*/  @P1 BRA `(.L_x_522) ;  /* 0x0000000000981947 */ /* 0x000fea0003800000 */
[----:B-1----:R-:W1:Y:S01]  /*6ed0*/  LDS.128 R4, [R0] ;  /* 0x0000000000047984 */ /* 0x002e620000000c00 */
        /* <DEDUP_REMOVED lines=36> */
[----:B------:R2:W-:Y:S02]  /*7120*/  STS.128 [R0], R4 ;  /* 0x0000000400007388 */ /* 0x0005e40000000c00 */
.L_x_522:
[----:B------:R-:W-:Y:S05]  /*7130*/  BSYNC B1 ;  /* 0x0000000000017941 */ /* 0x000fea0003800000 */
.L_x_521:
[----:B------:R-:W-:-:S13]  /*7140*/  ISETP.GE.AND P0, PT, R216, R30, PT ;  /* 0x0000001ed800720c */ /* 0x000fda0003f06270 */
[----:B------:R-:W-:Y:S05]  /*7150*/  @P0 BRA `(.L_x_525) ;  /* 0x0000001000d40947 */ /* 0x000fea0003800000 */
[----:B-12---:R-:W1:Y:S01]  /*7160*/  LDC R4, c[0x0][0x3d4] ;  /* 0x0000f500ff047b82 */ /* 0x006e620000000800 */
        /* <DEDUP_REMOVED lines=8> */
[----:B0-----:R-:W-:Y:S02]  /*71f0*/  HADD2.F32 R25, -RZ, R35.H0_H0 ;  /* 0x20000023ff197230 */ /* 0x001fe40000004100 */
[----:B------:R-:W-:Y:S02]  /*7200*/  HADD2.F32 R21, -RZ, R33.H0_H0 ;  /* 0x20000021ff157230 */ /* 0x000fe40000004100 */
[----:B------:R-:W-:Y:S02]  /*7210*/  HADD2.F32 R24, -RZ, R27.H1_H1 ;  /* 0x3000001bff187230 */ /* 0x000fe40000004100 */
[----:B------:R-:W-:-:S02]  /*7220*/  HADD2.F32 R27, -RZ, R35.H1_H1 ;  /* 0x30000023ff1b7230 */ /* 0x000fc40000004100 */
[--C-:B-1----:R-:W-:Y:S02]  /*7230*/  HADD2.F32 R8, -RZ, R4.reuse.H0_H0 ;  /* 0x20000004ff087230 */ /* 0x102fe40000004100 */
[----:B------:R-:W-:Y:S02]  /*7240*/  HADD2.F32 R4, -RZ, R4.H1_H1 ;  /* 0x30000004ff047230 */ /* 0x000fe40000004100 */
[--C-:B------:R-:W-:Y:S02]  /*7250*/  HADD2.F32 R9, -RZ, R5.reuse.H0_H0 ;  /* 0x20000005ff097230 */ /* 0x100fe40000004100 */
[----:B------:R-:W-:Y:S02]  /*7260*/  HADD2.F32 R5, -RZ, R5.H1_H1 ;  /* 0x30000005ff057230 */ /* 0x000fe40000004100 */
[-C--:B------:R-:W-:Y:S01]  /*7270*/  FMUL.FTZ R13, R20, R4.reuse ;  /* 0x00000004140d7220 */ /* 0x080fe20000410000 */
[----:B------:R-:W-:Y:S01]  /*7280*/  FMUL.FTZ R15, R14, R4 ;  /* 0x000000040e0f7220 */ /* 0x000fe20000410000 */
[----:B------:R-:W-:-:S02]  /*7290*/  HADD2.F32 R10, -RZ, R6.H0_H0 ;  /* 0x20000006ff0a7230 */ /* 0x000fc40000004100 */
[-C--:B------:R-:W-:Y:S01]  /*72a0*/  FMUL.FTZ R12, R25, R5.reuse ;  /* 0x00000005190c7220 */ /* 0x080fe20000410000 */
[-C--:B------:R-:W-:Y:S01]  /*72b0*/  FFMA.FTZ R4, R14, R8.reuse, -R13 ;  /* 0x000000080e047223 */ /* 0x080fe2000001080d */
[----:B------:R-:W-:Y:S01]  /*72c0*/  FFMA.FTZ R15, R20, R8, R15 ;  /* 0x00000008140f7223 */ /* 0x000fe2000001000f */
[C---:B------:R-:W-:Y:S01]  /*72d0*/  FMUL.FTZ R8, R21.reuse, R5 ;  /* 0x0000000515087220 */ /* 0x040fe20000410000 */
[--C-:B------:R-:W-:Y:S02]  /*72e0*/  HADD2.F32 R11, -RZ, R7.reuse.H0_H0 ;  /* 0x20000007ff0b7230 */ /* 0x100fe40000004100 */
[-C--:B------:R-:W-:Y:S01]  /*72f0*/  FFMA.FTZ R5, R21, R9.reuse, -R12 ;  /* 0x0000000915057223 */ /* 0x080fe2000001080c */
[----:B------:R-:W-:Y:S02]  /*7300*/  HADD2.F32 R6, -RZ, R6.H1_H1 ;  /* 0x30000006ff067230 */ /* 0x000fe40000004100 */
[----:B------:R-:W-:Y:S01]  /*7310*/  FFMA.FTZ R8, R25, R9, R8 ;  /* 0x0000000919087223 */ /* 0x000fe20000010008 */
[----:B------:R-:W-:Y:S01]  /*7320*/  HADD2.F32 R7, -RZ, R7.H1_H1 ;  /* 0x30000007ff077230 */ /* 0x000fe20000004100 */
[----:B------:R-:W-:Y:S01]  /*7330*/  F2FP.F16.F32.PACK_AB R4, R15, R4 ;  /* 0x000000040f04723e */ /* 0x000fe200000000ff */
[----:B------:R-:W-:-:S02]  /*7340*/  HADD2.F32 R20, -RZ, R31.H1_H1 ;  /* 0x3000001fff147230 */ /* 0x000fc40000004100 */
[-C--:B------:R-:W-:Y:S01]  /*7350*/  FMUL.FTZ R9, R24, R6.reuse ;  /* 0x0000000618097220 */ /* 0x080fe20000410000 */
[----:B------:R-:W-:Y:S02]  /*7360*/  HADD2.F32 R21, -RZ, R33.H1_H1 ;  /* 0x30000021ff157230 */ /* 0x000fe40000004100 */
[----:B------:R-:W-:Y:S01]  /*7370*/  FMUL.FTZ R12, R27, R7 ;  /* 0x000000071b0c7220 */ /* 0x000fe20000410000 */
[----:B------:R-:W-:Y:S01]  /*7380*/  F2FP.F16.F32.PACK_AB R5, R8, R5 ;  /* 0x000000050805723e */ /* 0x000fe200000000ff */
[C---:B------:R-:W-:Y:S01]  /*7390*/  FMUL.FTZ R13, R20.reuse, R6 ;  /* 0x00000006140d7220 */ /* 0x040fe20000410000 */
[-C--:B------:R-:W-:Y:S01]  /*73a0*/  FFMA.FTZ R6, R20, R10.reuse, -R9 ;  /* 0x0000000a14067223 */ /* 0x080fe20000010809 */
[C---:B------:R-:W-:Y:S01]  /*73b0*/  FMUL.FTZ R14, R21.reuse, R7 ;  /* 0x00000007150e7220 */ /* 0x040fe20000410000 */
[-C--:B------:R-:W-:Y:S01]  /*73c0*/  FFMA.FTZ R7, R21, R11.reuse, -R12 ;  /* 0x0000000b15077223 */ /* 0x080fe2000001080c */
[----:B------:R-:W-:Y:S02]  /*73d0*/  FFMA.FTZ R13, R24, R10, R13 ;  /* 0x0000000a180d7223 */ /* 0x000fe4000001000d */
[----:B------:R-:W-:-:S03]  /*73e0*/  FFMA.FTZ R14, R27, R11, R14 ;  /* 0x0000000b1b0e7223 */ /* 0x000fc6000001000e */
[----:B------:R-:W-:Y:S02]  /*73f0*/  F2FP.F16.F32.PACK_AB R6, R13, R6 ;  /* 0x000000060d06723e */ /* 0x000fe400000000ff */
[----:B------:R-:W-:-:S05]  /*7400*/  F2FP.F16.F32.PACK_AB R7, R14, R7 ;  /* 0x000000070e07723e */ /* 0x000fca00000000ff */
[----:B------:R1:W-:Y:S02]  /*7410*/  STS.128 [R3+0x21400], R4 ;  /* 0x0214000403007388 */ /* 0x0003e40000000c00 */
.L_x_527:
[----:B------:R-:W-:Y:S05]  /*7420*/  BSYNC B1 ;  /* 0x0000000000017941 */ /* 0x000fea0003800000 */
.L_x_526:
[----:B------:R-:W-:Y:S05]  /*7430*/  @P1 BRA `(.L_x_525) ;  /* 0x00000010001c1947 */ /* 0x000fea0003800000 */
[----:B-1----:R-:W1:Y:S01]  /*7440*/  LDS.128 R4, [R0+0x1000] ;  /* 0x0010000000047984 */ /* 0x002e620000000c00 */
[----:B------:R-:W-:Y:S02]  /*7450*/  HADD2.F32 R15, -RZ, R28.H0_H0 ;  /* 0x2000001cff0f7230 */ /* 0x000fe40000004100 */
[----:B------:R-:W-:Y:S02]  /*7460*/  HADD2.F32 R13, -RZ, R32.H0_H0 ;  /* 0x20000020ff0d7230 */ /* 0x000fe40000004100 */
[----:B------:R-:W-:Y:S02]  /*7470*/  HADD2.F32 R20, -RZ, R36.H0_H0 ;  /* 0x20000024ff147230 */ /* 0x000fe40000004100 */
[----:B------:R-:W-:Y:S02]  /*7480*/  HADD2.F32 R14, -RZ, R34.H0_H0 ;  /* 0x20000022ff0e7230 */ /* 0x000fe40000004100 */
[----:B------:R-:W-:Y:S02]  /*7490*/  HADD2.F32 R24, -RZ, R36.H1_H1 ;  /* 0x30000024ff187230 */ /* 0x000fe40000004100 */
[----:B-1----:R-:W-:-:S02]  /*74a0*/  HADD2.F32 R3, -RZ, R4.H0_H0 ;  /* 0x20000004ff037230 */ /* 0x002fc40000004100 */
[----:B------:R-:W-:Y:S02]  /*74b0*/  HADD2.F32 R4, -RZ, R4.H1_H1 ;  /* 0x30000004ff047230 */ /* 0x000fe40000004100 */
[--C-:B------:R-:W-:Y:S02]  /*74c0*/  HADD2.F32 R8, -RZ, R5.reuse.H0_H0 ;  /* 0x20000005ff087230 */ /* 0x100fe40000004100 */
[----:B------:R-:W-:Y:S02]  /*74d0*/  HADD2.F32 R5, -RZ, R5.H1_H1 ;  /* 0x30000005ff057230 */ /* 0x000fe40000004100 */
[-C--:B------:R-:W-:Y:S01]  /*74e0*/  FMUL.FTZ R12, R15, R4.reuse ;  /* 0x000000040f0c7220 */ /* 0x080fe20000410000 */
[C---:B------:R-:W-:Y:S01]  /*74f0*/  FMUL.FTZ R4, R13.reuse, R4 ;  /* 0x000000040d047220 */ /* 0x040fe20000410000 */
[----:B------:R-:W-:Y:S02]  /*7500*/  HADD2.F32 R9, -RZ, R6.H0_H0 ;  /* 0x20000006ff097230 */ /* 0x000fe40000004100 */
[----:B------:R-:W-:Y:S01]  /*7510*/  FMUL.FTZ R11, R20, R5 ;  /* 0x00000005140b7220 */ /* 0x000fe20000410000 */
[----:B------:R-:W-:Y:S01]  /*7520*/  FFMA.FTZ R12, R13, R3, -R12 ;  /* 0x000000030d0c7223 */ /* 0x000fe2000001080c */
[----:B------:R-:W-:-:S02]  /*7530*/  HADD2.F32 R10, -RZ, R7.H0_H0 ;  /* 0x20000007ff0a7230 */ /* 0x000fc40000004100 */
[----:B------:R-:W-:Y:S01]  /*7540*/  FFMA.FTZ R3, R15, R3, R4 ;  /* 0x000000030f037223 */ /* 0x000fe20000010004 */
[----:B------:R-:W-:Y:S02]  /*7550*/  HADD2.F32 R6, -RZ, R6.H1_H1 ;  /* 0x30000006ff067230 */ /* 0x000fe40000004100 */
[C---:B------:R-:W-:Y:S01]  /*7560*/  FMUL.FTZ R5, R14.reuse, R5 ;  /* 0x000000050e057220 */ /* 0x040fe20000410000 */
[----:B------:R-:W-:Y:S02]  /*7570*/  HADD2.F32 R7, -RZ, R7.H1_H1 ;  /* 0x30000007ff077230 */ /* 0x000fe40000004100 */
[-C--:B------:R-:W-:Y:S01]  /*7580*/  FFMA.FTZ R11, R14, R8.reuse, -R11 ;  /* 0x000000080e0b7223 */ /* 0x080fe2000001080b */
[----:B------:R-:W-:Y:S02]  /*7590*/  HADD2.F32 R15, -RZ, R28.H1_H1 ;  /* 0x3000001cff0f7230 */ /* 0x000fe40000004100 */
[----:B------:R-:W-:Y:S01]  /*75a0*/  FFMA.FTZ R8, R20, R8, R5 ;  /* 0x0000000814087223 */ /* 0x000fe20000010005 */
[----:B------:R-:W-:-:S02]  /*75b0*/  HADD2.F32 R13, -RZ, R32.H1_H1 ;  /* 0x30000020ff0d7230 */ /* 0x000fc40000004100 */
[-C--:B------:R-:W-:Y:S01]  /*75c0*/  FMUL.FTZ R5, R24, R7.reuse ;  /* 0x0000000718057220 */ /* 0x080fe20000410000 */
[----:B------:R-:W-:Y:S02]  /*75d0*/  HADD2.F32 R14, -RZ, R34.H1_H1 ;  /* 0x30000022ff0e7230 */ /* 0x000fe40000004100 */
[----:B------:R-:W-:Y:S01]  /*75e0*/  FMUL.FTZ R4, R15, R6 ;  /* 0x000000060f047220 */ /* 0x000fe20000410000 */
[----:B------:R-:W-:Y:S01]  /*75f0*/  F2FP.F16.F32.PACK_AB R12, R3, R12 ;  /* 0x0000000c030c723e */ /* 0x000fe200000000ff */
[C---:B------:R-:W-:Y:S01]  /*7600*/  FMUL.FTZ R6, R13.reuse, R6 ;  /* 0x000000060d067220 */ /* 0x040fe20000410000 */
[C---:B------:R-:W-:Y:S01]  /*7610*/  FMUL.FTZ R7, R14.reuse, R7 ;  /* 0x000000070e077220 */ /* 0x040fe20000410000 */
[-C--:B------:R-:W-:Y:S01]  /*7620*/  FFMA.FTZ R4, R13, R9.reuse, -R4 ;  /* 0x000000090d047223 */ /* 0x080fe20000010804 */
[-C--:B------:R-:W-:Y:S01]  /*7630*/  FFMA.FTZ R5, R14, R10.reuse, -R5 ;  /* 0x0000000a0e057223 */ /* 0x080fe20000010805 */
[----:B------:R-:W-:Y:S01]  /*7640*/  FFMA.FTZ R9, R15, R9, R6 ;  /* 0x000000090f097223 */ /* 0x000fe20000010006 */
[----:B------:R-:W-:Y:S01]  /*7650*/  FFMA.FTZ R10, R24, R10, R7 ;  /* 0x0000000a180a7223 */ /* 0x000fe20000010007 */
[----:B------:R-:W-:-:S03]  /*7660*/  F2FP.F16.F32.PACK_AB R13, R8, R11 ;  /* 0x0000000b080d723e */ /* 0x000fc600000000ff */
[----:B------:R-:W-:Y:S02]  /*7670*/  F2FP.F16.F32.PACK_AB R14, R9, R4 ;  /* 0x00000004090e723e */ /* 0x000fe400000000ff */
[----:B------:R-:W-:-:S05]  /*7680*/  F2FP.F16.F32.PACK_AB R15, R10, R5 ;  /* 0x000000050a0f723e */ /* 0x000fca00000000ff */
[----:B------:R3:W-:Y:S01]  /*7690*/  STS.128 [R0+0x1000], R12 ;  /* 0x0010000c00007388 */ /* 0x0007e20000000c00 */
[----:B------:R-:W-:Y:S05]  /*76a0*/  BRA `(.L_x_525) ;  /* 0x0000000c00807947 */ /* 0x000fea0003800000 */
.L_x_512:
[----:B------:R-:W0:Y:S01]  /*76b0*/  LDC R9, c[0x0][0x3d4] ;  /* 0x0000f500ff097b82 */ /* 0x000e220000000800 */
[----:B------:R-:W-:Y:S01]  /*76c0*/  IMAD R30, R25, -0x40, R30 ;  /* 0xffffffc0191e7824 */ /* 0x000fe200078e021e */
[----:B------:R-:W-:Y:S02]  /*76d0*/  CS2R R34, SRZ ;  /* 0x0000000000227805 */ /* 0x000fe4000001ff00 */
[----:B------:R-:W-:Y:S02]  /*76e0*/  CS2R R32, SRZ ;  /* 0x0000000000207805 */ /* 0x000fe4000001ff00 */
[----:B------:R-:W-:Y:S02]  /*76f0*/  CS2R R6, SRZ ;  /* 0x0000000000067805 */ /* 0x000fe4000001ff00 */
[----:B------:R-:W-:Y:S02]  /*7700*/  CS2R R4, SRZ ;  /* 0x0000000000047805 */ /* 0x000fe4000001ff00 */
[----:B------:R-:W-:-:S02]  /*7710*/  VIMNMX R30, R30, 0x40, PT ;  /* 0x000000401e1e7848 */ /* 0x000fc40003fe0100 */
[----:B0-----:R-:W-:-:S04]  /*7720*/  ISETP.GE.AND P0, PT, R16, R9, PT ;  /* 0x000000091000720c */ /* 0x001fc80003f06270 */
[----:B------:R-:W-:-:S13]  /*7730*/  ISETP.GE.OR P1, PT, R19, R30, P0 ;  /* 0x0000001e1300720c */ /* 0x000fda0000726670 */
[----:B------:R0:W5:Y:S04]  /*7740*/  @!P1 LDG.E.128 R32, desc[UR40][R36.64] ;  /* 0x0000002824209981 */ /* 0x000168000c1e1d00 */
[----:B------:R0:W5:Y:S01]  /*7750*/  @!P1 LDG.E.128 R4, desc[UR40][R38.64] ;  /* 0x0000002826049981 */ /* 0x000162000c1e1d00 */
[----:B------:R-:W-:Y:S01]  /*7760*/  UMOV UR4, 0xffffffff ;  /* 0xffffffff00047882 */ /* 0x000fe20000000000 */
[----:B------:R-:W-:Y:S02]  /*7770*/  LEA.HI R0, R202, R202, RZ, 0x1 ;  /* 0x000000caca007211 */ /* 0x000fe400078f08ff */
[----:B------:R-:W-:Y:S05]  /*7780*/  BRA.DIV UR4, `(.L_x_528) ;  /* 0x000000da04547947 */ /* 0x000fea000b800000 */
.L_x_691:
[----:B------:R-:W-:Y:S01]  /*7790*/  UMOV UR4, 0xffffffff ;  /* 0xffffffff00047882 */ /* 0x000fe20000000000 */
[----:B------:R-:W-:Y:S02]  /*77a0*/  LOP3.LUT R3, R0, 0xfffffffe, RZ, 0xc0, !PT ;  /* 0xfffffffe00037812 */ /* 0x000fe400078ec0ff */
[----:B------:R-:W-:Y:S05]  /*77b0*/  BRA.DIV UR4, `(.L_x_529) ;  /* 0x000000da04707947 */ /* 0x000fea000b800000 */
.L_x_694:
[----:B------:R-:W-:Y:S01]  /*77c0*/  UMOV UR4, 0xffffffff ;  /* 0xffffffff00047882 */ /* 0x000fe20000000000 */
[----:B------:R-:W-:Y:S02]  /*77d0*/  IADD3 R3, R202, -R3, RZ ;  /* 0x80000003ca037210 */ /* 0x000fe40007ffe0ff */
[----:B------:R-:W-:Y:S05]  /*77e0*/  BRA.DIV UR4, `(.L_x_530) ;  /* 0x000000da048c7947 */ /* 0x000fea000b800000 */
.L_x_697:
[----:B------:R-:W-:Y:S01]  /*77f0*/  UMOV UR4, 0xffffffff ;  /* 0xffffffff00047882 */ /* 0x000fe20000000000 */
[----:B------:R-:W-:Y:S02]  /*7800*/  SHF.L.U32 R3, R3, 0x1f, RZ ;  /* 0x0000001f03037819 */ /* 0x000fe400000006ff */
[----:B------:R-:W-:Y:S05]  /*7810*/  BRA.DIV UR4, `(.L_x_531) ;  /* 0x000000da04a87947 */ /* 0x000fea000b800000 */
.L_x_700:
[----:B------:R-:W1:Y:S01]  /*7820*/  SYNCS.PHASECHK.TRANS64.TRYWAIT P1, [R2+URZ+0x28c00], R3 ;  /* 0x028c0003020075a7 */ /* 0x000e62000802017f */
[----:B0----5:R-:W-:Y:S01]  /*7830*/  IMAD.MOV.U32 R38, RZ, RZ, R34 ;  /* 0x000000ffff267224 */ /* 0x021fe200078e0022 */
[----:B------:R-:W-:Y:S01]  /*7840*/  MOV R0, R35 ;  /* 0x0000002300007202 */ /* 0x000fe20000000f00 */
[----:B------:R-:W-:Y:S01]  /*7850*/  IMAD.MOV.U32 R39, RZ, RZ, R32 ;  /* 0x000000ffff277224 */ /* 0x000fe200078e0020 */
[----:B------:R-:W-:Y:S01]  /*7860*/  SHF.R.U64 R42, R4, 0x10, R5 ;  /* 0x00000010042a7819 */ /* 0x000fe20000001205 */
[----:B------:R-:W-:Y:S01]  /*7870*/  IMAD.MOV.U32 R8, RZ, RZ, R33 ;  /* 0x000000ffff087224 */ /* 0x000fe200078e0021 */
[----:B------:R-:W-:Y:S01]  /*7880*/  PRMT R38, R38, 0x5410, R0 ;  /* 0x0000541026267816 */ /* 0x000fe20000000000 */
[----:B------:R-:W-:Y:S01]  /*7890*/  IMAD.MOV.U32 R0, RZ, RZ, R4 ;  /* 0x000000ffff007224 */ /* 0x000fe200078e0004 */
[--C-:B------:R-:W-:Y:S01]  /*78a0*/  SHF.R.U32.HI R4, RZ, 0x10, R5.reuse ;  /* 0x00000010ff047819 */ /* 0x100fe20000011605 */
[----:B------:R-:W-:Y:S01]  /*78b0*/  IMAD.MOV.U32 R37, RZ, RZ, R6 ;  /* 0x000000ffff257224 */ /* 0x000fe200078e0006 */
[----:B------:R-:W-:Y:S01]  /*78c0*/  PRMT R39, R39, 0x5410, R8 ;  /* 0x0000541027277816 */ /* 0x000fe20000000008 */
[----:B------:R-:W-:Y:S01]  /*78d0*/  IMAD.MOV.U32 R8, RZ, RZ, R5 ;  /* 0x000000ffff087224 */ /* 0x000fe200078e0005 */
[----:B------:R-:W-:Y:S01]  /*78e0*/  MOV R36, R7 ;  /* 0x0000000700247202 */ /* 0x000fe20000000f00 */
[----:B------:R-:W-:Y:S01]  /*78f0*/  BSSY B1, `(.L_x_532) ;  /* 0x0000011000017945 */ /* 0x000fe20003800000 */
[----:B------:R-:W-:-:S02]  /*7900*/  SHF.R.U64 R40, R32, 0x10, R33 ;  /* 0x0000001020287819 */ /* 0x000fc40000001221 */
[----:B------:R-:W-:Y:S02]  /*7910*/  SHF.R.U32.HI R10, RZ, 0x10, R33 ;  /* 0x00000010ff0a7819 */ /* 0x000fe40000011621 */
[--C-:B------:R-:W-:Y:S02]  /*7920*/  SHF.R.U64 R41, R34, 0x10, R35.reuse ;  /* 0x0000001022297819 */ /* 0x100fe40000001223 */
[----:B------:R-:W-:Y:S02]  /*7930*/  SHF.R.U32.HI R11, RZ, 0x10, R35 ;  /* 0x00000010ff0b7819 */ /* 0x000fe40000011623 */
[--C-:B------:R-:W-:Y:S02]  /*7940*/  SHF.R.U64 R43, R6, 0x10, R7.reuse ;  /* 0x00000010062b7819 */ /* 0x100fe40000001207 */
[----:B------:R-:W-:Y:S02]  /*7950*/  SHF.R.U32.HI R5, RZ, 0x10, R7 ;  /* 0x00000010ff057819 */ /* 0x000fe40000011607 */
[----:B------:R-:W-:-:S02]  /*7960*/  ISETP.GE.OR P2, PT, R19, R30, P0 ;  /* 0x0000001e1300720c */ /* 0x000fc40000746670 */
[----:B------:R-:W-:Y:S01]  /*7970*/  PRMT R36, R36, 0x5410, R0 ;  /* 0x0000541024247816 */ /* 0x000fe20000000000 */
[----:B------:R-:W-:Y:S01]  /*7980*/  IMAD.IADD R0, R16, 0x1, R9 ;  /* 0x0000000110007824 */ /* 0x000fe200078e0209 */
[----:B------:R-:W-:Y:S02]  /*7990*/  ISETP.GE.OR P0, PT, R216, R30, P0 ;  /* 0x0000001ed800720c */ /* 0x000fe40000706670 */
[----:B------:R-:W-:Y:S02]  /*79a0*/  PRMT R40, R40, 0x5410, R10 ;  /* 0x0000541028287816 */ /* 0x000fe4000000000a */
[----:B------:R-:W-:Y:S02]  /*79b0*/  PRMT R41, R41, 0x5410, R11 ;  /* 0x0000541029297816 */ /* 0x000fe4000000000b */
[----:B------:R-:W-:Y:S02]  /*79c0*/  PRMT R37, R37, 0x5410, R8 ;  /* 0x0000541025257816 */ /* 0x000fe40000000008 */
[----:B------:R-:W-:-:S02]  /*79d0*/  PRMT R42, R42, 0x5410, R4 ;  /* 0x000054102a2a7816 */ /* 0x000fc40000000004 */
[----:B------:R-:W-:Y:S01]  /*79e0*/  PRMT R43, R43, 0x5410, R5 ;  /* 0x000054102b2b7816 */ /* 0x000fe20000000005 */
[----:B-1----:R-:W-:Y:S06]  /*79f0*/  @!P1 BRA `(.L_x_533) ;  /* 0x000000d800589947 */ /* 0x002fec0003800000 */
.L_x_701:
[----:B------:R-:W-:Y:S05]  /*7a00*/  BSYNC B1 ;  /* 0x0000000000017941 */ /* 0x000fea0003800000 */
.L_x_532:
[----:B------:R-:W-:Y:S01]  /*7a10*/  BSSY B1, `(.L_x_534) ;  /* 0x0000059000017945 */ /* 0x000fe20003800000 */
[----:B------:R-:W-:-:S03]  /*7a20*/  LOP3.LUT R0, R0, 0x38, RZ, 0xc0, !PT ;  /* 0x0000003800007812 */ /* 0x000fc600078ec0ff */
[----:B------:R-:W-:Y:S05]  /*7a30*/  @P2 BRA `(.L_x_535) ;  /* 0x0000000400582947 */ /* 0x000fea0003800000 */
[----:B0-----:R-:W-:Y:S02]  /*7a40*/  IMAD.SHL.U32 R3, R186, 0x40, RZ ;  /* 0x00000040ba037824 */ /* 0x001fe400078e00ff */
[----:B------:R-:W-:Y:S02]  /*7a50*/  HADD2.F32 R26, -RZ, R39.H0_H0 ;  /* 0x20000027ff1a7230 */ /* 0x000fe40000004100 */
[----:B------:R-:W-:Y:S01]  /*7a60*/  HADD2.F32 R28, -RZ, R36.H1_H1 ;  /* 0x30000024ff1c7230 */ /* 0x000fe20000004100 */
[----:B------:R-:W-:Y:S01]  /*7a70*/  LOP3.LUT R5, R3, 0x1c0, RZ, 0xc0, !PT ;  /* 0x000001c003057812 */ /* 0x000fe200078ec0ff */
[----:B------:R-:W-:Y:S02]  /*7a80*/  HADD2.F32 R25, -RZ, R42.H0_H0 ;  /* 0x2000002aff197230 */ /* 0x000fe40000004100 */
[----:B------:R-:W-:Y:S01]  /*7a90*/  HADD2.F32 R27, -RZ, R37.H1_H1 ;  /* 0x30000025ff1b7230 */ /* 0x000fe20000004100 */
[----:B------:R-:W-:Y:S02]  /*7aa0*/  LOP3.LUT R3, R5, 0x38, R16, 0xf8, !PT ;  /* 0x0000003805037812 */ /* 0x000fe400078ef810 */
[----:B------:R-:W-:-:S04]  /*7ab0*/  SHF.R.U32.HI R6, RZ, 0x3, R5 ;  /* 0x00000003ff067819 */ /* 0x000fc80000011605 */
[----:B------:R-:W-:-:S05]  /*7ac0*/  LOP3.LUT R4, R3, R6, RZ, 0x3c, !PT ;  /* 0x0000000603047212 */ /* 0x000fca00078e3cff */
[----:B------:R-:W-:Y:S01]  /*7ad0*/  IMAD R3, R189, 0x200, R4 ;  /* 0x00000200bd037824 */ /* 0x000fe200078e0204 */
[----:B------:R-:W-:-:S04]  /*7ae0*/  LOP3.LUT R4, R6, R0, R5, 0x1e, !PT ;  /* 0x0000000006047212 */ /* 0x000fc800078e1e05 */
[----:B------:R-:W-:Y:S01]  /*7af0*/  LEA R33, R3, R2, 0x1 ;  /* 0x0000000203217211 */ /* 0x000fe200078e08ff */
[----:B------:R-:W-:-:S04]  /*7b00*/  IMAD R3, R189, 0x200, R4 ;  /* 0x00000200bd037824 */ /* 0x000fc800078e0204 */
[----:B------:R-:W-:Y:S01]  /*7b10*/  IMAD R35, R3, 0x2, R2 ;  /* 0x0000000203237824 */ /* 0x000fe200078e0202 */
[----:B------:R-:W0:Y:S04]  /*7b20*/  LDS.128 R8, [R33+0x20400] ;  /* 0x0204000021087984 */ /* 0x000e280000000c00 */
[----:B------:R-:W1:Y:S01]  /*7b30*/  LDS.128 R4, [R35+0x20400] ;  /* 0x0204000023047984 */ /* 0x000e620000000c00 */
[--C-:B0-----:R-:W-:Y:S02]  /*7b40*/  HADD2.F32 R3, -RZ, R8.reuse.H0_H0 ;  /* 0x20000008ff037230 */ /* 0x101fe40000004100 */
[----:B------:R-:W-:Y:S02]  /*7b50*/  HADD2.F32 R8, -RZ, R8.H1_H1 ;  /* 0x30000008ff087230 */ /* 0x000fe40000004100 */
[----:B-1----:R-:W-:-:S02]  /*7b60*/  HADD2.F32 R15, -RZ, R4.H0_H0 ;  /* 0x20000004ff0f7230 */ /* 0x002fc40000004100 */
[----:B------:R-:W-:Y:S02]  /*7b70*/  HADD2.F32 R4, -RZ, R4.H1_H1 ;  /* 0x30000004ff047230 */ /* 0x000fe40000004100 */
[----:B------:R-:W-:Y:S02]  /*7b80*/  HADD2.F32 R20, -RZ, R5.H0_H0 ;  /* 0x20000005ff147230 */ /* 0x000fe40000004100 */
[C---:B------:R-:W-:Y:S01]  /*7b90*/  FMUL.FTZ R30, R15.reuse, R28 ;  /* 0x0000001c0f1e7220 */ /* 0x040fe20000410000 */
[-C--:B------:R-:W-:Y:S01]  /*7ba0*/  FMUL.FTZ R32, R15, R26.reuse ;  /* 0x0000001a0f207220 */ /* 0x080fe20000410000 */
[----:B------:R-:W-:Y:S02]  /*7bb0*/  HADD2.F32 R15, -RZ, R40.H0_H0 ;  /* 0x20000028ff0f7230 */ /* 0x000fe40000004100 */
[----:B------:R-:W-:Y:S01]  /*7bc0*/  FMUL.FTZ R29, R4, R25 ;  /* 0x00000019041d7220 */ /* 0x000fe20000410000 */
[C---:B------:R-:W-:Y:S01]  /*7bd0*/  FFMA.FTZ R30, R3.reuse, R26, -R30 ;  /* 0x0000001a031e7223 */ /* 0x040fe2000001081e */
[----:B------:R-:W-:Y:S01]  /*7be0*/  FFMA.FTZ R32, R3, R28, R32 ;  /* 0x0000001c03207223 */ /* 0x000fe20000010020 */
[----:B------:R-:W-:-:S02]  /*7bf0*/  HADD2.F32 R3, -RZ, R39.H1_H1 ;  /* 0x30000027ff037230 */ /* 0x000fc40000004100 */
[-C--:B------:R-:W-:Y:S01]  /*7c00*/  FMUL.FTZ R31, R4, R15.reuse ;  /* 0x0000000f041f7220 */ /* 0x080fe20000410000 */
[----:B------:R-:W-:Y:S01]  /*7c10*/  FFMA.FTZ R29, R8, R15, -R29 ;  /* 0x0000000f081d7223 */ /* 0x000fe2000001081d */
[----:B------:R-:W-:Y:S02]  /*7c20*/  HADD2.F32 R12, -RZ, R9.H0_H0 ;  /* 0x20000009ff0c7230 */ /* 0x000fe40000004100 */
[C---:B------:R-:W-:Y:S01]  /*7c30*/  FMUL.FTZ R15, R20.reuse, R27 ;  /* 0x0000001b140f7220 */ /* 0x040fe20000410000 */
[----:B------:R-:W-:Y:S02]  /*7c40*/  HADD2.F32 R5, -RZ, R5.H1_H1 ;  /* 0x30000005ff057230 */ /* 0x000fe40000004100 */
[----:B------:R-:W-:Y:S01]  /*7c50*/  FMUL.FTZ R20, R20, R3 ;  /* 0x0000000314147220 */ /* 0x000fe20000410000 */
[----:B------:R-:W-:Y:S02]  /*7c60*/  HADD2.F32 R26, -RZ, R42.H1_H1 ;  /* 0x3000002aff1a7230 */ /* 0x000fe40000004100 */
[----:B------:R-:W-:Y:S01]  /*7c70*/  FFMA.FTZ R31, R8, R25, R31 ;  /* 0x00000019081f7223 */ /* 0x000fe2000001001f */
[----:B------:R-:W-:-:S02]  /*7c80*/  HADD2.F32 R4, -RZ, R40.H1_H1 ;  /* 0x30000028ff047230 */ /* 0x000fc40000004100 */
[C---:B------:R-:W-:Y:S01]  /*7c90*/  FFMA.FTZ R15, R12.reuse, R3, -R15 ;  /* 0x000000030c0f7223 */ /* 0x040fe2000001080f */
[----:B------:R-:W-:Y:S02]  /*7ca0*/  HADD2.F32 R9, -RZ, R9.H1_H1 ;  /* 0x30000009ff097230 */ /* 0x000fe40000004100 */
[----:B------:R-:W-:Y:S01]  /*7cb0*/  FFMA.FTZ R20, R12, R27, R20 ;  /* 0x0000001b0c147223 */ /* 0x000fe20000010014 */
[----:B------:R-:W-:Y:S02]  /*7cc0*/  HADD2.F32 R21, -RZ, R6.H0_H0 ;  /* 0x20000006ff157230 */ /* 0x000fe40000004100 */
[C---:B------:R-:W-:Y:S01]  /*7cd0*/  FMUL.FTZ R28, R5.reuse, R26 ;  /* 0x0000001a051c7220 */ /* 0x040fe20000410000 */
[----:B------:R-:W-:Y:S02]  /*7ce0*/  HADD2.F32 R8, -RZ, R38.H0_H0 ;  /* 0x20000026ff087230 */ /* 0x000fe40000004100 */
[----:B------:R-:W-:Y:S01]  /*7cf0*/  FMUL.FTZ R34, R5, R4 ;  /* 0x0000000405227220 */ /* 0x000fe20000410000 */
[----:B------:R-:W-:-:S02]  /*7d00*/  HADD2.F32 R12, -RZ, R37.H0_H0 ;  /* 0x20000025ff0c7230 */ /* 0x000fc40000004100 */
[----:B------:R-:W-:Y:S01]  /*7d10*/  FFMA.FTZ R28, R9, R4, -R28 ;  /* 0x00000004091c7223 */ /* 0x000fe2000001081c */
[----:B------:R-:W-:Y:S02]  /*7d20*/  HADD2.F32 R6, -RZ, R6.H1_H1 ;  /* 0x30000006ff067230 */ /* 0x000fe40000004100 */
[C---:B------:R-:W-:Y:S01]  /*7d30*/  FMUL.FTZ R27, R21.reuse, R8 ;  /* 0x00000008151b7220 */ /* 0x040fe20000410000 */
[----:B------:R-:W-:Y:S02]  /*7d40*/  HADD2.F32 R5, -RZ, R43.H0_H0 ;  /* 0x2000002bff057230 */ /* 0x000fe40000004100 */
[----:B------:R-:W-:Y:S01]  /*7d50*/  FMUL.FTZ R4, R21, R12 ;  /* 0x0000000c15047220 */ /* 0x000fe20000410000 */
[--C-:B------:R-:W-:Y:S02]  /*7d60*/  HADD2.F32 R13, -RZ, R10.reuse.H0_H0 ;  /* 0x2000000aff0d7230 */ /* 0x100fe40000004100 */
[----:B------:R-:W-:Y:S01]  /*7d70*/  FFMA.FTZ R21, R9, R26, R34 ;  /* 0x0000001a09157223 */ /* 0x000fe20000010022 */
[----:B------:R-:W-:-:S02]  /*7d80*/  HADD2.F32 R10, -RZ, R10.H1_H1 ;  /* 0x3000000aff0a7230 */ /* 0x000fc40000004100 */
[----:B------:R-:W-:Y:S01]  /*7d90*/  FMUL.FTZ R9, R6, R5 ;  /* 0x0000000506097220 */ /* 0x000fe20000410000 */
[----:B------:R-:W-:Y:S02]  /*7da0*/  HADD2.F32 R3, -RZ, R41.H0_H0 ;  /* 0x20000029ff037230 */ /* 0x000fe40000004100 */
[C---:B------:R-:W-:Y:S01]  /*7db0*/  FFMA.FTZ R27, R13.reuse, R12, R27 ;  /* 0x0000000c0d1b7223 */ /* 0x040fe2000001001b */
[----:B------:R-:W-:Y:S01]  /*7dc0*/  FFMA.FTZ R25, R13, R8, -R4 ;  /* 0x000000080d197223 */ /* 0x000fe20000010804 */
[----:B------:R-:W-:Y:S02]  /*7dd0*/  HADD2.F32 R24, -RZ, R7.H0_H0 ;  /* 0x20000007ff187230 */ /* 0x000fe40000004100 */
[-C--:B------:R-:W-:Y:S01]  /*7de0*/  FFMA.FTZ R12, R10, R3.reuse, -R9 ;  /* 0x000000030a0c7223 */ /* 0x080fe20000010809 */
[----:B------:R-:W-:Y:S01]  /*7df0*/  FMUL.FTZ R13, R6, R3 ;  /* 0x00000003060d7220 */ /* 0x000fe20000410000 */
[----:B------:R-:W-:Y:S02]  /*7e00*/  HADD2.F32 R9, -RZ, R36.H0_H0 ;  /* 0x20000024ff097230 */ /* 0x000fe40000004100 */
[----:B------:R-:W-:-:S02]  /*7e10*/  HADD2.F32 R3, -RZ, R38.H1_H1 ;  /* 0x30000026ff037230 */ /* 0x000fc40000004100 */
[----:B------:R-:W-:Y:S01]  /*7e20*/  FFMA.FTZ R10, R10, R5, R13 ;  /* 0x000000050a0a7223 */ /* 0x000fe2000001000d */
[----:B------:R-:W-:Y:S02]  /*7e30*/  HADD2.F32 R7, -RZ, R7.H1_H1 ;  /* 0x30000007ff077230 */ /* 0x000fe40000004100 */
[C---:B------:R-:W-:Y:S01]  /*7e40*/  FMUL.FTZ R5, R24.reuse, R9 ;  /* 0x0000000918057220 */ /* 0x040fe20000410000 */
[----:B------:R-:W-:Y:S02]  /*7e50*/  HADD2.F32 R6, -RZ, R43.H1_H1 ;  /* 0x3000002bff067230 */ /* 0x000fe40000004100 */
[----:B------:R-:W-:Y:S01]  /*7e60*/  FMUL.FTZ R24, R24, R3 ;  /* 0x0000000318187220 */ /* 0x000fe20000410000 */
[----:B------:R-:W-:Y:S01]  /*7e70*/  HADD2.F32 R4, -RZ, R41.H1_H1 ;  /* 0x30000029ff047230 */ /* 0x000fe20000004100 */
[----:B------:R-:W-:Y:S01]  /*7e80*/  F2FP.F16.F32.PACK_AB R10, R10, R27 ;  /* 0x0000001b0a0a723e */ /* 0x000fe200000000ff */
[--C-:B------:R-:W-:Y:S02]  /*7e90*/  HADD2.F32 R14, -RZ, R11.reuse.H0_H0 ;  /* 0x2000000bff0e7230 */ /* 0x100fe40000004100 */
[----:B------:R-:W-:Y:S01]  /*7ea0*/  FMUL.FTZ R8, R7, R6 ;  /* 0x0000000607087220 */ /* 0x000fe20000410000 */
[----:B------:R-:W-:-:S02]  /*7eb0*/  HADD2.F32 R11, -RZ, R11.H1_H1 ;  /* 0x3000000bff0b7230 */ /* 0x000fc40000004100 */
[-C--:B------:R-:W-:Y:S01]  /*7ec0*/  FMUL.FTZ R13, R7, R4.reuse ;  /* 0x00000004070d7220 */ /* 0x080fe20000410000 */
[C---:B------:R-:W-:Y:S01]  /*7ed0*/  FFMA.FTZ R7, R14.reuse, R3, -R5 ;  /* 0x000000030e077223 */ /* 0x040fe20000010805 */
[----:B------:R-:W-:Y:S01]  /*7ee0*/  FFMA.FTZ R24, R14, R9, R24 ;  /* 0x000000090e187223 */ /* 0x000fe20000010018 */
[C---:B------:R-:W-:Y:S01]  /*7ef0*/  FFMA.FTZ R14, R11.reuse, R4, -R8 ;  /* 0x000000040b0e7223 */ /* 0x040fe20000010808 */
[----:B------:R-:W-:Y:S01]  /*7f00*/  FFMA.FTZ R11, R11, R6, R13 ;  /* 0x000000060b0b7223 */ /* 0x000fe2000001000d */
[----:B------:R-:W-:Y:S02]  /*7f10*/  F2FP.F16.F32.PACK_AB R4, R29, R30 ;  /* 0x0000001e1d04723e */ /* 0x000fe400000000ff */
[----:B------:R-:W-:Y:S02]  /*7f20*/  F2FP.F16.F32.PACK_AB R5, R28, R15 ;  /* 0x0000000f1c05723e */ /* 0x000fe400000000ff */
[----:B------:R-:W-:Y:S02]  /*7f30*/  F2FP.F16.F32.PACK_AB R6, R12, R25 ;  /* 0x000000190c06723e */ /* 0x000fe400000000ff */
[----:B------:R-:W-:-:S02]  /*7f40*/  F2FP.F16.F32.PACK_AB R7, R14, R7 ;  /* 0x000000070e07723e */ /* 0x000fc400000000ff */
[----:B------:R-:W-:Y:S02]  /*7f50*/  F2FP.F16.F32.PACK_AB R8, R31, R32 ;  /* 0x000000201f08723e */ /* 0x000fe400000000ff */
[----:B------:R-:W-:Y:S01]  /*7f60*/  F2FP.F16.F32.PACK_AB R9, R21, R20 ;  /* 0x000000141509723e */ /* 0x000fe200000000ff */
[----:B------:R1:W-:Y:S01]  /*7f70*/  STS.128 [R33+0x20400], R4 ;  /* 0x0204000421007388 */ /* 0x0003e20000000c00 */
[----:B------:R-:W-:-:S05]  /*7f80*/  F2FP.F16.F32.PACK_AB R11, R11, R24 ;  /* 0x000000180b0b723e */ /* 0x000fca00000000ff */
[----:B------:R1:W-:Y:S02]  /*7f90*/  STS.128 [R35+0x20400], R8 ;  /* 0x0204000823007388 */ /* 0x0003e40000000c00 */
.L_x_535:
[----:B------:R-:W-:Y:S05]  /*7fa0*/  BSYNC B1 ;  /* 0x0000000000017941 */ /* 0x000fea0003800000 */
.L_x_534:
[----:B------:R-:W-:Y:S05]  /*7fb0*/  @P0 BRA `(.L_x_525) ;  /* 0x00000004003c0947 */ /* 0x000fea0003800000 */
[----:B0-----:R-:W-:Y:S01]  /*7fc0*/  LOP3.LUT R3, R215, R0, R209, 0x1e, !PT ;  /* 0x00000000d7037212 */ /* 0x001fe200078e1ed1 */
[----:B-1----:R-:W0:Y:S01]  /*7fd0*/  LDS.128 R8, [R207+0x20400] ;  /* 0x02040000cf087984 */ /* 0x002e220000000c00 */
[----:B------:R-:W-:Y:S02]  /*7fe0*/  HADD2.F32 R28, -RZ, R36.H1_H1 ;  /* 0x30000024ff1c7230 */ /* 0x000fe40000004100 */
[----:B------:R-:W-:Y:S02]  /*7ff0*/  HADD2.F32 R26, -RZ, R39.H0_H0 ;  /* 0x20000027ff1a7230 */ /* 0x000fe40000004100 */
[----:B------:R-:W-:Y:S02]  /*8000*/  IMAD.IADD R3, R210, 0x1, R3 ;  /* 0x00000001d2037824 */ /* 0x000fe400078e0203 */
[--C-:B------:R-:W-:Y:S02]  /*8010*/  HADD2.F32 R30, -RZ, R42.reuse.H0_H0 ;  /* 0x2000002aff1e7230 */ /* 0x100fe40000004100 */
[----:B------:R-:W-:Y:S01]  /*8020*/  HADD2.F32 R32, -RZ, R37.H1_H1 ;  /* 0x30000025ff207230 */ /* 0x000fe20000004100 */
[----:B------:R-:W-:Y:S01]  /*8030*/  LEA R3, R3, R2, 0x1 ;  /* 0x0000000203037211 */ /* 0x000fe200078e08ff */
[----:B------:R-:W-:-:S02]  /*8040*/  HADD2.F32 R35, -RZ, R42.H1_H1 ;  /* 0x3000002aff237230 */ /* 0x000fc40000004100 */
[----:B------:R-:W-:Y:S02]  /*8050*/  HADD2.F32 R33, -RZ, R38.H0_H0 ;  /* 0x20000026ff217230 */ /* 0x000fe40000004100 */
[----:B------:R-:W1:Y:S01]  /*8060*/  LDS.128 R4, [R3+0x20400] ;  /* 0x0204000003047984 */ /* 0x000e620000000c00 */
[----:B------:R-:W-:Y:S02]  /*8070*/  HADD2.F32 R37, -RZ, R37.H0_H0 ;  /* 0x20000025ff257230 */ /* 0x000fe40000004100 */
[--C-:B0-----:R-:W-:Y:S02]  /*8080*/  HADD2.F32 R0, -RZ, R8.reuse.H0_H0 ;  /* 0x20000008ff007230 */ /* 0x101fe40000004100 */
[----:B------:R-:W-:Y:S02]  /*8090*/  HADD2.F32 R8, -RZ, R8.H1_H1 ;  /* 0x30000008ff087230 */ /* 0x000fe40000004100 */
[--C-:B------:R-:W-:Y:S02]  /*80a0*/  HADD2.F32 R12, -RZ, R9.reuse.H0_H0 ;  /* 0x20000009ff0c7230 */ /* 0x100fe40000004100 */
[----:B------:R-:W-:-:S02]  /*80b0*/  HADD2.F32 R9, -RZ, R9.H1_H1 ;  /* 0x30000009ff097230 */ /* 0x000fc40000004100 */
[--C-:B------:R-:W-:Y:S02]  /*80c0*/  HADD2.F32 R13, -RZ, R10.reuse.H0_H0 ;  /* 0x2000000aff0d7230 */ /* 0x100fe40000004100 */
[----:B------:R-:W-:Y:S02]  /*80d0*/  HADD2.F32 R10, -RZ, R10.H1_H1 ;  /* 0x3000000aff0a7230 */ /* 0x000fe40000004100 */
[--C-:B------:R-:W-:Y:S02]  /*80e0*/  HADD2.F32 R14, -RZ, R11.reuse.H0_H0 ;  /* 0x2000000bff0e7230 */ /* 0x100fe40000004100 */
[----:B------:R-:W-:Y:S02]  /*80f0*/  HADD2.F32 R11, -RZ, R11.H1_H1 ;  /* 0x3000000bff0b7230 */ /* 0x000fe40000004100 */
[--C-:B-1----:R-:W-:Y:S02]  /*8100*/  HADD2.F32 R15, -RZ, R4.reuse.H0_H0 ;  /* 0x20000004ff0f7230 */ /* 0x102fe40000004100 */
[----:B------:R-:W-:-:S02]  /*8110*/  HADD2.F32 R4, -RZ, R4.H1_H1 ;  /* 0x30000004ff047230 */ /* 0x000fc40000004100 */
[--C-:B------:R-:W-:Y:S02]  /*8120*/  HADD2.F32 R20, -RZ, R5.reuse.H0_H0 ;  /* 0x20000005ff147230 */ /* 0x100fe40000004100 */
[-C--:B------:R-:W-:Y:S01]  /*8130*/  FMUL.FTZ R25, R28, R15.reuse ;  /* 0x0000000f1c197220 */ /* 0x080fe20000410000 */
[----:B------:R-:W-:Y:S01]  /*8140*/  FMUL.FTZ R15, R26, R15 ;  /* 0x0000000f1a0f7220 */ /* 0x000fe20000410000 */
[----:B------:R-:W-:Y:S01]  /*8150*/  FMUL.FTZ R27, R30, R4 ;  /* 0x000000041e1b7220 */ /* 0x000fe20000410000 */
[----:B------:R-:W-:Y:S02]  /*8160*/  HADD2.F32 R5, -RZ, R5.H1_H1 ;  /* 0x30000005ff057230 */ /* 0x000fe40000004100 */
[-C--:B------:R-:W-:Y:S01]  /*8170*/  FFMA.FTZ R25, R26, R0.reuse, -R25 ;  /* 0x000000001a197223 */ /* 0x080fe20000010819 */
[----:B------:R-:W-:Y:S02]  /*8180*/  HADD2.F32 R26, -RZ, R40.H0_H0 ;  /* 0x20000028ff1a7230 */ /* 0x000fe40000004100 */
[----:B------:R-:W-:Y:S01]  /*8190*/  FFMA.FTZ R15, R28, R0, R15 ;  /* 0x000000001c0f7223 */ /* 0x000fe2000001000f */
[----:B------:R-:W-:-:S02]  /*81a0*/  HADD2.F32 R0, -RZ, R39.H1_H1 ;  /* 0x30000027ff007230 */ /* 0x000fc40000004100 */
[----:B------:R-:W-:Y:S02]  /*81b0*/  HADD2.F32 R21, -RZ, R6.H0_H0 ;  /* 0x20000006ff157230 */ /* 0x000fe40000004100 */
[C---:B------:R-:W-:Y:S01]  /*81c0*/  FMUL.FTZ R29, R26.reuse, R4 ;  /* 0x000000041a1d7220 */ /* 0x040fe20000410000 */
[----:B------:R-:W-:Y:S01]  /*81d0*/  FFMA.FTZ R4, R26, R8, -R27 ;  /* 0x000000081a047223 */ /* 0x000fe2000001081b */
[-C--:B------:R-:W-:Y:S01]  /*81e0*/  FMUL.FTZ R27, R32, R20.reuse ;  /* 0x00000014201b7220 */ /* 0x080fe20000410000 */
[----:B------:R-:W-:Y:S01]  /*81f0*/  FMUL.FTZ R31, R0, R20 ;  /* 0x00000014001f7220 */ /* 0x000fe20000410000 */
[----:B------:R-:W-:Y:S01]  /*8200*/  FFMA.FTZ R8, R30, R8, R29 ;  /* 0x000000081e087223 */ /* 0x000fe2000001001d */
[----:B------:R-:W-:Y:S02]  /*8210*/  HADD2.F32 R29, -RZ, R40.H1_H1 ;  /* 0x30000028ff1d7230 */ /* 0x000fe40000004100 */
[----:B------:R-:W-:Y:S01]  /*8220*/  FFMA.FTZ R27, R0, R12, -R27 ;  /* 0x0000000c001b7223 */ /* 0x000fe2000001081b */
[----:B------:R-:W-:-:S02]  /*8230*/  HADD2.F32 R6, -RZ, R6.H1_H1 ;  /* 0x30000006ff067230 */ /* 0x000fc40000004100 */
[----:B------:R-:W-:Y:S01]  /*8240*/  FFMA.FTZ R31, R32, R12, R31 ;  /* 0x0000000c201f7223 */ /* 0x000fe2000001001f */
[----:B------:R-:W-:Y:S02]  /*8250*/  HADD2.F32 R30, -RZ, R43.H0_H0 ;  /* 0x2000002bff1e7230 */ /* 0x000fe40000004100 */
[-C--:B------:R-:W-:Y:S01]  /*8260*/  FMUL.FTZ R0, R35, R5.reuse ;  /* 0x0000000523007220 */ /* 0x080fe20000410000 */
[----:B------:R-:W-:Y:S01]  /*8270*/  FMUL.FTZ R12, R29, R5 ;  /* 0x000000051d0c7220 */ /* 0x000fe20000410000 */
[----:B------:R-:W-:Y:S02]  /*8280*/  HADD2.F32 R28, -RZ, R41.H0_H0 ;  /* 0x20000029ff1c7230 */ /* 0x000fe40000004100 */
[-C--:B------:R-:W-:Y:S01]  /*8290*/  FMUL.FTZ R20, R37, R21.reuse ;  /* 0x0000001525147220 */ /* 0x080fe20000410000 */
[----:B------:R-:W-:Y:S01]  /*82a0*/  FMUL.FTZ R26, R33, R21 ;  /* 0x00000015211a7220 */ /* 0x000fe20000410000 */
[----:B------:R-:W-:Y:S01]  /*82b0*/  FMUL.FTZ R5, R30, R6 ;  /* 0x000000061e057220 */ /* 0x000fe20000410000 */
[-C--:B------:R-:W-:Y:S01]  /*82c0*/  FFMA.FTZ R0, R29, R9.reuse, -R0 ;  /* 0x000000091d007223 */ /* 0x080fe20000010800 */
[----:B------:R-:W-:Y:S01]  /*82d0*/  FFMA.FTZ R12, R35, R9, R12 ;  /* 0x00000009230c7223 */ /* 0x000fe2000001000c */
[-C--:B------:R-:W-:Y:S01]  /*82e0*/  FFMA.FTZ R20, R33, R13.reuse, -R20 ;  /* 0x0000000d21147223 */ /* 0x080fe20000010814 */
[----:B------:R-:W-:Y:S01]  /*82f0*/  FFMA.FTZ R26, R37, R13, R26 ;  /* 0x0000000d251a7223 */ /* 0x000fe2000001001a */
[----:B------:R-:W-:-:S02]  /*8300*/  HADD2.F32 R24, -RZ, R7.H0_H0 ;  /* 0x20000007ff187230 */ /* 0x000fc40000004100 */
[C---:B------:R-:W-:Y:S01]  /*8310*/  FMUL.FTZ R13, R28.reuse, R6 ;  /* 0x000000061c0d7220 */ /* 0x040fe20000410000 */
[-C--:B------:R-:W-:Y:S01]  /*8320*/  FFMA.FTZ R9, R28, R10.reuse, -R5 ;  /* 0x0000000a1c097223 */ /* 0x080fe20000010805 */
[----:B------:R-:W-:Y:S01]  /*8330*/  HADD2.F32 R7, -RZ, R7.H1_H1 ;  /* 0x30000007ff077230 */ /* 0x000fe20000004100 */
[----:B------:R-:W-:Y:S01]  /*8340*/  F2FP.F16.F32.PACK_AB R4, R4, R25 ;  /* 0x000000190404723e */ /* 0x000fe200000000ff */
[----:B------:R-:W-:Y:S02]  /*8350*/  HADD2.F32 R32, -RZ, R36.H0_H0 ;  /* 0x20000024ff207230 */ /* 0x000fe40000004100 */
[----:B------:R-:W-:Y:S01]  /*8360*/  FFMA.FTZ R13, R30, R10, R13 ;  /* 0x0000000a1e0d7223 */ /* 0x000fe2000001000d */
[----:B------:R-:W-:Y:S02]  /*8370*/  HADD2.F32 R28, -RZ, R38.H1_H1 ;  /* 0x30000026ff1c7230 */ /* 0x000fe40000004100 */
[----:B------:R-:W-:Y:S02]  /*8380*/  HADD2.F32 R33, -RZ, R43.H1_H1 ;  /* 0x3000002bff217230 */ /* 0x000fe40000004100 */
[----:B------:R-:W-:Y:S01]  /*8390*/  FMUL.FTZ R5, R32, R24 ;  /* 0x0000001820057220 */ /* 0x000fe20000410000 */
[----:B------:R-:W-:-:S02]  /*83a0*/  HADD2.F32 R29, -RZ, R41.H1_H1 ;  /* 0x30000029ff1d7230 */ /* 0x000fc40000004100 */
[C---:B------:R-:W-:Y:S01]  /*83b0*/  FMUL.FTZ R21, R28.reuse, R24 ;  /* 0x000000181c157220 */ /* 0x040fe20000410000 */
[----:B------:R-:W-:Y:S01]  /*83c0*/  F2FP.F16.F32.PACK_AB R30, R13, R26 ;  /* 0x0000001a0d1e723e */ /* 0x000fe200000000ff */
[-C--:B------:R-:W-:Y:S01]  /*83d0*/  FMUL.FTZ R6, R33, R7.reuse ;  /* 0x0000000721067220 */ /* 0x080fe20000410000 */
[C---:B------:R-:W-:Y:S01]  /*83e0*/  FMUL.FTZ R24, R29.reuse, R7 ;  /* 0x000000071d187220 */ /* 0x040fe20000410000 */
[-C--:B------:R-:W-:Y:S02]  /*83f0*/  FFMA.FTZ R7, R28, R14.reuse, -R5 ;  /* 0x0000000e1c077223 */ /* 0x080fe40000010805 */
[-C--:B------:R-:W-:Y:S01]  /*8400*/  FFMA.FTZ R10, R29, R11.reuse, -R6 ;  /* 0x0000000b1d0a7223 */ /* 0x080fe20000010806 */
[----:B------:R-:W-:Y:S01]  /*8410*/  FFMA.FTZ R21, R32, R14, R21 ;  /* 0x0000000e20157223 */ /* 0x000fe20000010015 */
[----:B------:R-:W-:Y:S01]  /*8420*/  FFMA.FTZ R24, R33, R11, R24 ;  /* 0x0000000b21187223 */ /* 0x000fe20000010018 */
[----:B------:R-:W-:Y:S02]  /*8430*/  F2FP.F16.F32.PACK_AB R5, R0, R27 ;  /* 0x0000001b0005723e */ /* 0x000fe400000000ff */
[----:B------:R-:W-:-:S02]  /*8440*/  F2FP.F16.F32.PACK_AB R29, R12, R31 ;  /* 0x0000001f0c1d723e */ /* 0x000fc400000000ff */
[----:B------:R-:W-:Y:S02]  /*8450*/  F2FP.F16.F32.PACK_AB R6, R9, R20 ;  /* 0x000000140906723e */ /* 0x000fe400000000ff */
[----:B------:R-:W-:Y:S02]  /*8460*/  F2FP.F16.F32.PACK_AB R7, R10, R7 ;  /* 0x000000070a07723e */ /* 0x000fe400000000ff */
[----:B------:R-:W-:Y:S02]  /*8470*/  F2FP.F16.F32.PACK_AB R28, R8, R15 ;  /* 0x0000000f081c723e */ /* 0x000fe400000000ff */
[----:B------:R-:W-:Y:S01]  /*8480*/  F2FP.F16.F32.PACK_AB R31, R24, R21 ;  /* 0x00000015181f723e */ /* 0x000fe200000000ff */
[----:B------:R4:W-:Y:S04]  /*8490*/  STS.128 [R207+0x20400], R4 ;  /* 0x02040004cf007388 */ /* 0x0009e80000000c00 */
[----:B------:R4:W-:Y:S02]  /*84a0*/  STS.128 [R3+0x20400], R28 ;  /* 0x0204001c03007388 */ /* 0x0009e40000000c00 */
.L_x_525:
[----:B------:R-:W-:Y:S05]  /*84b0*/  BSYNC B0 ;  /* 0x0000000000007941 */ /* 0x000fea0003800000 */
.L_x_511:
[----:B------:R-:W-:Y:S01]  /*84c0*/  @!PT LDS RZ, [RZ] ;  /* 0x00000000fffff984 */ /* 0x000fe20000000800 */
[----:B------:R-:W-:Y:S01]  /*84d0*/  @!PT LDS RZ, [RZ] ;  /* 0x00000000fffff984 */ /* 0x000fe20000000800 */
[----:B------:R-:W-:Y:S01]  /*84e0*/  @!PT LDS RZ, [RZ] ;  /* 0x00000000fffff984 */ /* 0x000fe20000000800 */
[----:B------:R-:W-:Y:S01]  /*84f0*/  @!PT LDS RZ, [RZ] ;  /* 0x00000000fffff984 */ /* 0x000fe20000000800 */
[----:B------:R5:W-:Y:S06]  /*8500*/  MEMBAR.ALL.CTA ;  /* 0x0000000000007992 */ /* 0x000bec0000008000 */
[----:B-----5:R-:W5:Y:S01]  /*8510*/  FENCE.VIEW.ASYNC.S ;  /* 0x00000000000073c6 */ /* 0x020f620000000000 */
[----:B------:R-:W-:Y:S05]  /*8520*/  WARPSYNC.ALL ;  /* 0x0000000000007948 */ /* 0x000fea0003800000 */
[----:B-----5:R-:W-:Y:S06]  /*8530*/  BAR.SYNC.DEFER_BLOCKING 0xd, 0x80 ;  /* 0x0342000000007b1d */ /* 0x020fec0000010000 */
.L_x_508:
[----:B------:R-:W-:-:S13]  /*8540*/  ISETP.NE.AND P0, PT, R184, 0x3, PT ;  /* 0x00000003b800780c */ /* 0x000fda0003f05270 */
[----:B------:R-:W-:Y:S05]  /*8550*/  @!P0 BRA `(.L_x_536) ;  /* 0x0000000000048947 */ /* 0x000fea0003800000 */
[----:B------:R-:W-:Y:S01]  /*8560*/  BPT.TRAP 0x1 ;  /* 0x000000040000795c */ /* 0x000fe20000300000 */
.L_x_536:
[----:B---3--:R-:W-:Y:S01]  /*8570*/  IMAD R15, R18, 0x8, R2 ;  /* 0x00000008120f7824 */ /* 0x008fe200078e0202 */
[----:B------:R-:W-:-:S04]  /*8580*/  SHF.L.U32 R58, R23, 0x1f, RZ ;  /* 0x0000001f173a7819 */ /* 0x000fc800000006ff */
[----:B------:R3:W0:Y:S01]  /*8590*/  SYNCS.PHASECHK.TRANS64.TRYWAIT P1, [R15+URZ+0x28c30], R58 ;  /* 0x028c303a0f0075a7 */ /* 0x000622000802017f */
[----:B------:R-:W-:Y:S05]  /*85a0*/  @!P0 BRA `(.L_x_537) ;  /* 0x0000000000048947 */ /* 0x000fea0003800000 */
[----:B------:R-:W-:Y:S01]  /*85b0*/  BPT.TRAP 0x1 ;  /* 0x000000040000795c */ /* 0x000fe20000300000 */
.L_x_537:
[C---:B--2---:R-:W-:Y:S02]  /*85c0*/  VIADD R0, R2.reuse, 0x22400 ;  /* 0x0002240002007836 */ /* 0x044fe40000000000 */
[----:B01--4-:R-:W-:-:S03]  /*85d0*/  VIADD R3, R2, 0x20400 ;  /* 0x0002040002037836 */ /* 0x013fc60000000000 */
[----:B------:R-:W-:Y:S02]  /*85e0*/  SHF.R.U32.HI R0, RZ, 0x4, R0 ;  /* 0x00000004ff007819 */ /* 0x000fe40000011600 */
[----:B------:R-:W-:Y:S02]  /*85f0*/  SHF.R.U32.HI R3, RZ, 0x4, R3 ;  /* 0x00000004ff037819 */ /* 0x000fe40000011603 */
[----:B------:R-:W-:Y:S02]  /*8600*/  LOP3.LUT R0, R0, 0x3fff, RZ, 0xc0, !PT ;  /* 0x00003fff00007812 */ /* 0x000fe400078ec0ff */
[----:B------:R-:W-:Y:S02]  /*8610*/  LOP3.LUT R3, R3, 0x3fff, RZ, 0xc0, !PT ;  /* 0x00003fff03037812 */ /* 0x000fe400078ec0ff */
[----:B------:R-:W-:Y:S01]  /*8620*/  LOP3.LUT R0, R0, 0x10000, RZ, 0xfc, !PT ;  /* 0x0001000000007812 */ /* 0x000fe200078efcff */
[----:B------:R-:W-:Y:S06]  /*8630*/  @P1 BRA `(.L_x_538) ;  /* 0x0000000000081947 */ /* 0x000fec0003800000 */
[----:B------:R-:W0:Y:S02]  /*8640*/  SYNCS.PHASECHK.TRANS64.TRYWAIT P1, [R15+URZ+0x28c30], R58 ;  /* 0x028c303a0f0075a7 */ /* 0x000e24000802017f */
[----:B0-----:R-:W-:Y:S05]  /*8650*/  @!P1 BRA `(.L_x_539) ;  /* 0x000000cc00549947 */ /* 0x001fea0003800000 */
.L_x_538:
[----:B------:R-:W-:Y:S01]  /*8660*/  IMAD.MOV.U32 R5, RZ, RZ, 0x40000040 ;  /* 0x40000040ff057424 */ /* 0x000fe200078e00ff */
[----:B------:R-:W-:Y:S01]  /*8670*/  LOP3.LUT R4, R3, 0x10000, RZ, 0xfc, !PT ;  /* 0x0001000003047812 */ /* 0x000fe200078efcff */
[----:B------:R-:W-:Y:S01]  /*8680*/  IMAD.MOV.U32 R11, RZ, RZ, 0x40000040 ;  /* 0x40000040ff0b7424 */ /* 0x000fe200078e00ff */
[----:B------:R-:W-:Y:S01]  /*8690*/  LEA R10, R18, R0, 0x9 ;  /* 0x00000000120a7211 */ /* 0x000fe200078e48ff */
[----:B------:R-:W-:Y:S05]  /*86a0*/  WARPSYNC.ALL ;  /* 0x0000000000007948 */ /* 0x000fea0003800000 */
[C---:B------:R-:W-:Y:S01]  /*86b0*/  R2UR UR4, R4.reuse ;  /* 0x00000000040472ca */ /* 0x040fe200000e0000 */
[----:B-----5:R-:W-:Y:S01]  /*86c0*/  WARPGROUP.ARRIVE ;  /* 0x00000000000079c5 */ /* 0x020fe20000000000 */
[----:B------:R-:W-:Y:S01]  /*86d0*/  R2UR UR5, R5 ;  /* 0x00000000050572ca */ /* 0x000fe200000e0000 */
[----:B------:R-:W-:Y:S01]  /*86e0*/  VIADD R8, R4, 0x2 ;  /* 0x0000000204087836 */ /* 0x000fe20000000000 */
[C---:B------:R-:W-:Y:S01]  /*86f0*/  R2UR UR6, R10.reuse ;  /* 0x000000000a0672ca */ /* 0x040fe200000e0000 */
[----:B------:R-:W-:Y:S01]  /*8700*/  IMAD.MOV.U32 R9, RZ, RZ, 0x40000040 ;  /* 0x40000040ff097424 */ /* 0x000fe200078e00ff */
[----:B------:R-:W-:Y:S01]  /*8710*/  R2UR UR7, R11 ;  /* 0x000000000b0772ca */ /* 0x000fe200000e0000 */
[----:B------:R-:W-:Y:S01]  /*8720*/  IMAD.MOV.U32 R7, RZ, RZ, 0x40000040 ;  /* 0x40000040ff077424 */ /* 0x000fe200078e00ff */
[C---:B------:R-:W-:Y:S01]  /*8730*/  IADD3 R6, R10.reuse, 0x2, RZ ;  /* 0x000000020a067810 */ /* 0x040fe20007ffe0ff */
[----:B------:R-:W-:Y:S01]  /*8740*/  IMAD.MOV.U32 R13, RZ, RZ, 0x40000040 ;  /* 0x40000040ff0d7424 */ /* 0x000fe200078e00ff */
[C---:B------:R-:W-:Y:S01]  /*8750*/  IADD3 R12, R10.reuse, 0x4, RZ ;  /* 0x000000040a0c7810 */ /* 0x040fe20007ffe0ff */
[----:B------:R-:W-:Y:S01]  /*8760*/  IMAD.MOV.U32 R5, RZ, RZ, 0x40000040 ;  /* 0x40000040ff057424 */ /* 0x000fe200078e00ff */
[----:B------:R-:W-:Y:S01]  /*8770*/  IADD3 R10, R10, 0x6, RZ ;  /* 0x000000060a0a7810 */ /* 0x000fe20007ffe0ff */
[----:B------:R-:W-:Y:S01]  /*8780*/  IMAD.MOV.U32 R11, RZ, RZ, 0x40000040 ;  /* 0x40000040ff0b7424 */ /* 0x000fe200078e00ff */
[----:B------:R-:W1:Y:S01]  /*8790*/  S2R R60, SR_TID.X ;  /* 0x00000000003c7919 */ /* 0x000e620000002100 */
[----:B------:R-:W-:-:S04]  /*87a0*/  IMAD R3, R182, -0x40, R168 ;  /* 0xffffffc0b6037824 */ /* 0x000fc800078e02a8 */
[----:B------:R-:W-:Y:S01]  /*87b0*/  HGMMA.64x64x16.F32 R24, gdesc[UR4], RZ, !UPT, gsb0 ;  /* 0x00e00000041879f0 */ /* 0x000fe2000c0008ff */
[----:B------:R-:W-:Y:S02]  /*87c0*/  R2UR UR4, R8 ;  /* 0x00000000080472ca */ /* 0x000fe400000e0000 */
[----:B------:R-:W-:Y:S02]  /*87d0*/  R2UR UR5, R9 ;  /* 0x00000000090572ca */ /* 0x000fe400000e0000 */
[----:B------:R-:W-:Y:S01]  /*87e0*/  R2UR UR6, R6 ;  /* 0x00000000060672ca */ /* 0x000fe200000e0000 */
[----:B------:R-:W-:Y:S01]  /*87f0*/  VIADD R6, R4, 0x4 ;  /* 0x0000000404067836 */ /* 0x000fe20000000000 */
[----:B------:R-:W-:Y:S01]  /*8800*/  R2UR UR7, R7 ;  /* 0x00000000070772ca */ /* 0x000fe200000e0000 */
[----:B------:R-:W-:Y:S01]  /*8810*/  IMAD.MOV.U32 R7, RZ, RZ, 0x40000040 ;  /* 0x40000040ff077424 */ /* 0x000fe200078e00ff */
[----:B------:R-:W-:Y:S01]  /*8820*/  IADD3 R3, -R190, 0x40, R3 ;  /* 0x00000040be037810 */ /* 0x000fe20007ffe103 */
[----:B------:R-:W-:-:S03]  /*8830*/  VIADD R4, R4, 0x6 ;  /* 0x0000000604047836 */ /* 0x000fc60000000000 */
[C---:B------:R-:W-:Y:S02]  /*8840*/  ISETP.GT.AND P1, PT, R3.reuse, RZ, PT ;  /* 0x000000ff0300720c */ /* 0x040fe40003f24270 */
[C---:B------:R-:W-:Y:S02]  /*8850*/  ISETP.GT.AND P2, PT, R3.reuse, 0x1, PT ;  /* 0x000000010300780c */ /* 0x040fe40003f44270 */
[C---:B------:R-:W-:Y:S02]  /*8860*/  ISETP.GT.AND P3, PT, R3.reuse, 0x8, PT ;  /* 0x000000080300780c */ /* 0x040fe40003f64270 */
[C---:B------:R-:W-:Y:S02]  /*8870*/  ISETP.GT.AND P4, PT, R3.reuse, 0x9, PT ;  /* 0x000000090300780c */ /* 0x040fe40003f84270 */
[C---:B------:R-:W-:Y:S02]  /*8880*/  ISETP.GT.AND P5, PT, R3.reuse, 0x10, PT ;  /* 0x000000100300780c */ /* 0x040fe40003fa4270 */
[----:B------:R-:W-:-:S02]  /*8890*/  ISETP.GT.AND P6, PT, R3, 0x11, PT ;  /* 0x000000110300780c */ /* 0x000fc40003fc4270 */
[----:B-1----:R-:W-:Y:S01]  /*88a0*/  LOP3.LUT R60, R60, 0x7f, RZ, 0xc0, !PT ;  /* 0x0000007f3c3c7812 */ /* 0x002fe200078ec0ff */
[----:B------:R-:W-:Y:S02]  /*88b0*/  WARPGROUP.DEPBAR.LE gsb0, 0x0 ;  /* 0x00008000000079c5 */ /* 0x000fe40000010000 */
[----:B------:R-:W-:-:S06]  /*88c0*/  WARPGROUP.ARRIVE ;  /* 0x00000000000079c5 */ /* 0x000fcc0000000000 */
[----:B------:R-:W-:Y:S01]  /*88d0*/  HGMMA.64x64x16.F32 R24, gdesc[UR4], R24, gsb0 ;  /* 0x00e00000041879f0 */ /* 0x000fe20008000818 */
[----:B------:R-:W-:Y:S02]  /*88e0*/  R2UR UR4, R6 ;  /* 0x00000000060472ca */ /* 0x000fe400000e0000 */
[----:B------:R-:W-:Y:S02]  /*88f0*/  R2UR UR5, R7 ;  /* 0x00000000070572ca */ /* 0x000fe400000e0000 */
[----:B------:R-:W-:Y:S02]  /*8900*/  R2UR UR6, R12 ;  /* 0x000000000c0672ca */ /* 0x000fe400000e0000 */
[----:B------:R-:W-:Y:S01]  /*8910*/  R2UR UR7, R13 ;  /* 0x000000000d0772ca */ /* 0x000fe200000e0000 */
[----:B------:R-:W-:Y:S02]  /*8920*/  WARPGROUP.DEPBAR.LE gsb0, 0x0 ;  /* 0x00008000000079c5 */ /* 0x000fe40000010000 */
[----:B------:R-:W-:-:S10]  /*8930*/  WARPGROUP.ARRIVE ;  /* 0x00000000000079c5 */ /* 0x000fd40000000000 */
        /* <DEDUP_REMOVED lines=8> */
[----:B------:R-:W-:Y:S01]  /*89c0*/  ULDC UR4, c[0x0][0x9d8] ;  /* 0x0002760000047ab9 */ /* 0x000fe20000000800 */
[----:B------:R-:W-:Y:S01]  /*89d0*/  ULDC UR5, c[0x0][0x988] ;  /* 0x0002620000057ab9 */ /* 0x000fe20000000800 */
        /* <DEDUP_REMOVED lines=40> */
[----:B----4-:R-:W-:Y:S01]  /*8c60*/  FSEL R57, R28, -INF , P3 ;  /* 0xff8000001c397808 */ /* 0x010fe20001800000 */
[----:B------:R-:W-:-:S03]  /*8c70*/  FMUL.FTZ R55, R55, UR4 ;  /* 0x0000000437377c20 */ /* 0x000fc60008410000 */
[----:B------:R-:W-:-:S03]  /*8c80*/  FMNMX.FTZ R10, R57, R10, !PT ;  /* 0x0000000a390a7209 */ /* 0x000fc60007810000 */
[----:B------:R-:W4:Y:S01]  /*8c90*/  MUFU.TANH R26, R26 ;  /* 0x0000001a001a7308 */ /* 0x000f220000002400 */
[----:B-1----:R-:W-:-:S04]  /*8ca0*/  FSEL R29, R29, -INF , P4 ;  /* 0xff8000001d1d7808 */ /* 0x002fc80002000000 */
[----:B------:R-:W-:-:S03]  /*8cb0*/  FMNMX.FTZ R10, R29, R10, !PT ;  /* 0x0000000a1d0a7209 */ /* 0x000fc60007810000 */
[----:B------:R-:W1:Y:S01]  /*8cc0*/  MUFU.TANH R33, R33 ;  /* 0x0000002100217308 */ /* 0x000e620000002400 */
[----:B--2---:R-:W-:-:S04]  /*8cd0*/  FSEL R59, R32, -INF , P5 ;  /* 0xff800000203b7808 */ /* 0x004fc80002800000 */
[----:B------:R-:W-:-:S03]  /*8ce0*/  FMNMX.FTZ R10, R59, R10, !PT ;  /* 0x0000000a3b0a7209 */ /* 0x000fc60007810000 */
[----:B------:R-:W2:Y:S01]  /*8cf0*/  MUFU.TANH R27, R27 ;  /* 0x0000001b001b7308 */ /* 0x000ea20000002400 */
[----:B----4-:R-:W-:Y:S02]  /*8d00*/  FSEL R13, R26, -INF , P1 ;  /* 0xff8000001a0d7808 */ /* 0x010fe40000800000 */
[----:B------:R-:W-:-:S05]  /*8d10*/  ISETP.GT.AND P1, PT, R3, 0x18, PT ;  /* 0x000000180300780c */ /* 0x000fca0003f24270 */
[----:B------:R-:W4:Y:S01]  /*8d20*/  MUFU.TANH R36, R36 ;  /* 0x0000002400247308 */ /* 0x000f220000002400 */
[----:B-1----:R-:W-:-:S04]  /*8d30*/  FSEL R61, R33, -INF , P6 ;  /* 0xff800000213d7808 */ /* 0x002fc80003000000 */
[----:B------:R-:W-:-:S03]  /*8d40*/  FMNMX.FTZ R10, R61, R10, !PT ;  /* 0x0000000a3d0a7209 */ /* 0x000fc60007810000 */
[----:B------:R-:W1:Y:S01]  /*8d50*/  MUFU.TANH R30, R30 ;  /* 0x0000001e001e7308 */ /* 0x000e620000002400 */
[----:B--2---:R-:W-:Y:S02]  /*8d60*/  FSEL R27, R27, -INF , P2 ;  /* 0xff8000001b1b7808 */ /* 0x004fe40001000000 */
[----:B------:R-:W-:-:S05]  /*8d70*/  ISETP.GT.AND P2, PT, R3, 0x19, PT ;  /* 0x000000190300780c */ /* 0x000fca0003f44270 */
[----:B------:R-:W2:Y:S01]  /*8d80*/  MUFU.TANH R37, R37 ;  /* 0x0000002500257308 */ /* 0x000ea20000002400 */
[----:B----4-:R-:W-:-:S04]  /*8d90*/  FSEL R63, R36, -INF , P1 ;  /* 0xff800000243f7808 */ /* 0x010fc80000800000 */
[----:B------:R-:W-:-:S03]  /*8da0*/  FMNMX.FTZ R10, R63, R10, !PT ;  /* 0x0000000a3f0a7209 */ /* 0x000fc60007810000 */
[----:B------:R-:W4:Y:S01]  /*8db0*/  MUFU.TANH R31, R31 ;  /* 0x0000001f001f7308 */ /* 0x000f220000002400 */
[----:B-1----:R-:W-:Y:S02]  /*8dc0*/  FSEL R21, R30, -INF , P3 ;  /* 0xff8000001e157808 */ /* 0x002fe40001800000 */
[----:B------:R-:W-:-:S05]  /*8dd0*/  ISETP.GT.AND P3, PT, R3, 0x20, PT ;  /* 0x000000200300780c */ /* 0x000fca0003f64270 */
        /* <DEDUP_REMOVED lines=42> */
[----:B------:R-:W-:Y:S01]  /*9080*/  MUFU.TANH R46, R46 ;  /* 0x0000002e002e7308 */ /* 0x000fe20000002400 */
[----:B-1----:R-:W-:-:S04]  /*9090*/  FSEL R79, R52, -INF , P3 ;  /* 0xff800000344f7808 */ /* 0x002fc80001800000 */
[----:B------:R-:W-:-:S03]  /*90a0*/  FMNMX.FTZ R10, R79, R10, !PT ;  /* 0x0000000a4f0a7209 */ /* 0x000fc60007810000 */
[----:B------:R-:W1:Y:S01]  /*90b0*/  MUFU.TANH R47, R47 ;  /* 0x0000002f002f7308 */ /* 0x000e620000002400 */
[----:B--2---:R-:W-:-:S04]  /*90c0*/  FSEL R81, R53, -INF , P4 ;  /* 0xff80000035517808 */ /* 0x004fc80002000000 */
[----:B------:R-:W-:-:S03]  /*90d0*/  FMNMX.FTZ R3, R81, R10, !PT ;  /* 0x0000000a51037209 */ /* 0x000fc60007810000 */
[----:B------:R-:W2:Y:S02]  /*90e0*/  MUFU.TANH R50, R50 ;  /* 0x0000003200327308 */ /* 0x000ea40000002400 */
[----:B------:R-:W4:Y:S06]  /*90f0*/  SHFL.BFLY PT, R10, R3, 0x2, 0x1f ;  /* 0x0c401f00030a7f89 */ /* 0x000f2c00000e0000 */
[----:B------:R-:W0:Y:S01]  /*9100*/  MUFU.TANH R51, R51 ;  /* 0x0000003300337308 */ /* 0x000e220000002400 */
[----:B-1----:R-:W-:-:S07]  /*9110*/  FSEL R47, R47, -INF , P6 ;  /* 0xff8000002f2f7808 */ /* 0x002fce0003000000 */
[----:B------:R-:W1:Y:S01]  /*9120*/  MUFU.TANH R54, R54 ;  /* 0x0000003600367308 */ /* 0x000e620000002400 */
[----:B--2---:R-:W-:-:S07]  /*9130*/  FSEL R49, R50, -INF , P1 ;  /* 0xff80000032317808 */ /* 0x004fce0000800000 */
[----:B------:R-:W2:Y:S01]  /*9140*/  MUFU.TANH R55, R55 ;  /* 0x0000003700377308 */ /* 0x000ea20000002400 */
[----:B0-----:R-:W-:Y:S02]  /*9150*/  FSEL R51, R51, -INF , P2 ;  /* 0xff80000033337808 */ /* 0x001fe40001000000 */
[----:B----4-:R-:W-:Y:S02]  /*9160*/  FMNMX.FTZ R14, R3, R10, !PT ;  /* 0x0000000a030e7209 */ /* 0x010fe40007810000 */
[----:B------:R-:W-:-:S03]  /*9170*/  FMNMX.FTZ R10, R13, R27, !PT ;  /* 0x0000001b0d0a7209 */ /* 0x000fc60007810000 */
[----:B------:R-:W0:Y:S01]  /*9180*/  SHFL.BFLY PT, R45, R14, 0x1, 0x1f ;  /* 0x0c201f000e2d7f89 */ /* 0x000e2200000e0000 */
[----:B------:R-:W-:Y:S02]  /*9190*/  FMNMX.FTZ R10, R21, R10, !PT ;  /* 0x0000000a150a7209 */ /* 0x000fe40007810000 */
[----:B-1----:R-:W-:Y:S02]  /*91a0*/  FSEL R53, R54, -INF , P3 ;  /* 0xff80000036357808 */ /* 0x002fe40001800000 */
[----:B------:R-:W-:-:S04]  /*91b0*/  FMNMX.FTZ R10, R31, R10, !PT ;  /* 0x0000000a1f0a7209 */ /* 0x000fc80007810000 */
[----:B------:R-:W-:Y:S02]  /*91c0*/  FMNMX.FTZ R10, R33, R10, !PT ;  /* 0x0000000a210a7209 */ /* 0x000fe40007810000 */
[----:B--2---:R-:W-:Y:S02]  /*91d0*/  FSEL R55, R55, -INF , P4 ;  /* 0xff80000037377808 */ /* 0x004fe40002000000 */
[----:B------:R-:W-:-:S04]  /*91e0*/  FMNMX.FTZ R10, R35, R10, !PT ;  /* 0x0000000a230a7209 */ /* 0x000fc80007810000 */
[----:B------:R-:W-:Y:S01]  /*91f0*/  FMNMX.FTZ R12, R37, R10, !PT ;  /* 0x0000000a250c7209 */ /* 0x000fe20007810000 */
[----:B------:R-:W-:-:S03]  /*9200*/  IMAD.U32 R10, RZ, RZ, UR5 ;  /* 0x00000005ff0a7e24 */ /* 0x000fc6000f8e00ff */
[----:B------:R-:W-:Y:S02]  /*9210*/  FMNMX.FTZ R12, R39, R12, !PT ;  /* 0x0000000c270c7209 */ /* 0x000fe40007810000 */
[----:B0-----:R-:W-:Y:S02]  /*9220*/  FMNMX.FTZ R3, R14, R45, !PT ;  /* 0x0000002d0e037209 */ /* 0x001fe40007810000 */
[----:B------:R-:W-:Y:S02]  /*9230*/  FMNMX.FTZ R12, R41, R12, !PT ;  /* 0x0000000c290c7209 */ /* 0x000fe40007810000 */
[----:B------:R-:W-:Y:S01]  /*9240*/  FSEL R45, R46, -INF , P5 ;  /* 0xff8000002e2d7808 */ /* 0x000fe20002800000 */
[----:B------:R-:W-:Y:S01]  /*9250*/  FMUL.FTZ R14, R3, R10 ;  /* 0x0000000a030e7220 */ /* 0x000fe20000410000 */
[----:B------:R-:W-:Y:S02]  /*9260*/  FMNMX.FTZ R12, R43, R12, !PT ;  /* 0x0000000c2b0c7209 */ /* 0x000fe40007810000 */
[----:B------:R-:W-:-:S02]  /*9270*/  FSETP.NEU.FTZ.AND P5, PT, R3, -INF , PT ;  /* 0xff8000000300780b */ /* 0x000fc40003fbd000 */
[----:B------:R-:W-:Y:S02]  /*9280*/  FMNMX.FTZ R12, R45, R12, !PT ;  /* 0x0000000c2d0c7209 */ /* 0x000fe40007810000 */
[----:B------:R-:W-:Y:S02]  /*9290*/  FSEL R20, R14, RZ, P5 ;  /* 0x000000ff0e147208 */ /* 0x000fe40002800000 */
[----:B------:R-:W-:-:S03]  /*92a0*/  FMNMX.FTZ R12, R47, R12, !PT ;  /* 0x0000000c2f0c7209 */ /* 0x000fc60007810000 */
[--C-:B------:R-:W-:Y:S01]  /*92b0*/  FFMA.FTZ R11, R11, R10, -R20.reuse ;  /* 0x0000000a0b0b7223 */ /* 0x100fe20000010814 */
[----:B------:R-:W-:Y:S01]  /*92c0*/  FMNMX.FTZ R12, R49, R12, !PT ;  /* 0x0000000c310c7209 */ /* 0x000fe20007810000 */
[-CC-:B------:R-:W-:Y:S01]  /*92d0*/  FFMA.FTZ R25, R25, R10.reuse, -R20.reuse ;  /* 0x0000000a19197223 */ /* 0x180fe20000010814 */
[--C-:B------:R-:W-:Y:S01]  /*92e0*/  FFMA.FTZ R57, R57, R10, -R20.reuse ;  /* 0x0000000a39397223 */ /* 0x100fe20000010814 */
[----:B------:R0:W-:Y:S01]  /*92f0*/  MUFU.EX2 R152, R11 ;  /* 0x0000000b00987308 */ /* 0x0001e20000000800 */
[----:B------:R-:W-:Y:S01]  /*9300*/  FMNMX.FTZ R12, R51, R12, !PT ;  /* 0x0000000c330c7209 */ /* 0x000fe20007810000 */
[-CC-:B------:R-:W-:Y:S01]  /*9310*/  FFMA.FTZ R29, R29, R10.reuse, -R20.reuse ;  /* 0x0000000a1d1d7223 */ /* 0x180fe20000010814 */
[-CC-:B------:R-:W-:Y:S01]  /*9320*/  FFMA.FTZ R59, R59, R10.reuse, -R20.reuse ;  /* 0x0000000a3b3b7223 */ /* 0x180fe20000010814 */
[--C-:B------:R-:W-:Y:S01]  /*9330*/  FFMA.FTZ R61, R61, R10, -R20.reuse ;  /* 0x0000000a3d3d7223 */ /* 0x100fe20000010814 */
[----:B------:R-:W-:Y:S01]  /*9340*/  FMNMX.FTZ R12, R53, R12, !PT ;  /* 0x0000000c350c7209 */ /* 0x000fe20007810000 */
[-CC-:B------:R-:W-:Y:S01]  /*9350*/  FFMA.FTZ R63, R63, R10.reuse, -R20.reuse ;  /* 0x0000000a3f3f7223 */ /* 0x180fe20000010814 */
[--C-:B------:R-:W-:Y:S01]  /*9360*/  FFMA.FTZ R65, R65, R10, -R20.reuse ;  /* 0x0000000a41417223 */ /* 0x100fe20000010814 */
[----:B------:R-:W1:Y:S01]  /*9370*/  MUFU.EX2 R25, R25 ;  /* 0x0000001900197308 */ /* 0x000e620000000800 */
[----:B------:R-:W-:Y:S01]  /*9380*/  FMNMX.FTZ R12, R55, R12, !PT ;  /* 0x0000000c370c7209 */ /* 0x000fe20007810000 */
[-CC-:B------:R-:W-:Y:S01]  /*9390*/  FFMA.FTZ R67, R67, R10.reuse, -R20.reuse ;  /* 0x0000000a43437223 */ /* 0x180fe20000010814 */
[-CC-:B------:R-:W-:Y:S01]  /*93a0*/  FFMA.FTZ R69, R69, R10.reuse, -R20.reuse ;  /* 0x0000000a45457223 */ /* 0x180fe20000010814 */
[-CC-:B------:R-:W-:Y:S01]  /*93b0*/  FFMA.FTZ R71, R71, R10.reuse, -R20.reuse ;  /* 0x0000000a47477223 */ /* 0x180fe20000010814 */
[-CC-:B------:R-:W-:Y:S01]  /*93c0*/  FFMA.FTZ R73, R73, R10.reuse, -R20.reuse ;  /* 0x0000000a49497223 */ /* 0x180fe20000010814 */
[----:B0-----:R-:W0:Y:S01]  /*93d0*/  SHFL.BFLY PT, R11, R12, 0x2, 0x1f ;  /* 0x0c401f000c0b7f89 */ /* 0x001e2200000e0000 */
[-CC-:B------:R-:W-:Y:S01]  /*93e0*/  FFMA.FTZ R75, R75, R10.reuse, -R20.reuse ;  /* 0x0000000a4b4b7223 */ /* 0x180fe20000010814 */
[----:B------:R-:W2:Y:S01]  /*93f0*/  MUFU.EX2 R57, R57 ;  /* 0x0000003900397308 */ /* 0x000ea20000000800 */
[-CC-:B------:R-:W-:Y:S01]  /*9400*/  FFMA.FTZ R77, R77, R10.reuse, -R20.reuse ;  /* 0x0000000a4d4d7223 */ /* 0x180fe20000010814 */
[-CC-:B------:R-:W-:Y:S01]  /*9410*/  FFMA.FTZ R79, R79, R10.reuse, -R20.reuse ;  /* 0x0000000a4f4f7223 */ /* 0x180fe20000010814 */
[----:B------:R-:W-:-:S05]  /*9420*/  FFMA.FTZ R20, R81, R10, -R20 ;  /* 0x0000000a51147223 */ /* 0x000fca0000010814 */
[----:B------:R-:W4:Y:S08]  /*9430*/  MUFU.EX2 R154, R29 ;  /* 0x0000001d009a7308 */ /* 0x000f300000000800 */
[----:B------:R-:W-:Y:S01]  /*9440*/  MUFU.EX2 R59, R59 ;  /* 0x0000003b003b7308 */ /* 0x000fe20000000800 */
[----:B0-----:R-:W-:-:S07]  /*9450*/  FMNMX.FTZ R14, R12, R11, !PT ;  /* 0x0000000b0c0e7209 */ /* 0x001fce0007810000 */
[----:B------:R-:W-:Y:S01]  /*9460*/  MUFU.EX2 R156, R61 ;  /* 0x0000003d009c7308 */ /* 0x000fe20000000800 */
[----:B------:R-:W0:Y:S07]  /*9470*/  SHFL.BFLY PT, R11, R14, 0x1, 0x1f ;  /* 0x0c201f000e0b7f89 */ /* 0x000e2e00000e0000 */
[----:B------:R-:W-:Y:S08]  /*9480*/  MUFU.EX2 R63, R63 ;  /* 0x0000003f003f7308 */ /* 0x000ff00000000800 */
[----:B------:R-:W-:Y:S08]  /*9490*/  MUFU.EX2 R158, R65 ;  /* 0x00000041009e7308 */ /* 0x000ff00000000800 */
[----:B------:R-:W-:Y:S01]  /*94a0*/  MUFU.EX2 R67, R67 ;  /* 0x0000004300437308 */ /* 0x000fe20000000800 */
[----:B0-----:R-:W-:-:S04]  /*94b0*/  FMNMX.FTZ R11, R14, R11, !PT ;  /* 0x0000000b0e0b7209 */ /* 0x001fc80007810000 */
[C---:B------:R-:W-:Y:S01]  /*94c0*/  FSETP.NEU.FTZ.AND P1, PT, R11.reuse, -INF , PT ;  /* 0xff8000000b00780b */ /* 0x040fe20003f3d000 */
[----:B------:R-:W-:Y:S02]  /*94d0*/  FMUL.FTZ R12, R11, R10 ;  /* 0x0000000a0b0c7220 */ /* 0x000fe40000410000 */
[----:B------:R-:W-:Y:S03]  /*94e0*/  MUFU.EX2 R160, R69 ;  /* 0x0000004500a07308 */ /* 0x000fe60000000800 */
[----:B------:R-:W-:Y:S01]  /*94f0*/  FSEL R24, R12, RZ, P1 ;  /* 0x000000ff0c187208 */ /* 0x000fe20000800000 */
[----:B-1----:R-:W-:Y:S01]  /*9500*/  FADD.FTZ R12, R152, R25 ;  /* 0x00000019980c7221 */ /* 0x002fe20000010000 */
[----:B------:R-:W-:-:S03]  /*9510*/  ISETP.NE.AND P1, PT, R60, RZ, PT ;  /* 0x000000ff3c00720c */ /* 0x000fc60003f25270 */
[----:B------:R-:W-:Y:S01]  /*9520*/  MUFU.EX2 R71, R71 ;  /* 0x0000004700477308 */ /* 0x000fe20000000800 */
[-CC-:B------:R-:W-:Y:S01]  /*9530*/  FFMA.FTZ R13, R13, R10.reuse, -R24.reuse ;  /* 0x0000000a0d0d7223 */ /* 0x180fe20000010818 */
[-CC-:B------:R-:W-:Y:S01]  /*9540*/  FFMA.FTZ R27, R27, R10.reuse, -R24.reuse ;  /* 0x0000000a1b1b7223 */ /* 0x180fe20000010818 */
[-CC-:B------:R-:W-:Y:S01]  /*9550*/  FFMA.FTZ R21, R21, R10.reuse, -R24.reuse ;  /* 0x0000000a15157223 */ /* 0x180fe20000010818 */
[-CC-:B------:R-:W-:Y:S01]  /*9560*/  FFMA.FTZ R31, R31, R10.reuse, -R24.reuse ;  /* 0x0000000a1f1f7223 */ /* 0x180fe20000010818 */
[-CC-:B------:R-:W-:Y:S01]  /*9570*/  FFMA.FTZ R33, R33, R10.reuse, -R24.reuse ;  /* 0x0000000a21217223 */ /* 0x180fe20000010818 */
[-CC-:B------:R-:W-:Y:S01]  /*9580*/  FFMA.FTZ R35, R35, R10.reuse, -R24.reuse ;  /* 0x0000000a23237223 */ /* 0x180fe20000010818 */
[-CC-:B------:R-:W-:Y:S01]  /*9590*/  FFMA.FTZ R37, R37, R10.reuse, -R24.reuse ;  /* 0x0000000a25257223 */ /* 0x180fe20000010818 */
        /* <DEDUP_REMOVED lines=8> */
[----:B------:R2:W0:Y:S01]  /*9620*/  MUFU.EX2 R26, R27 ;  /* 0x0000001b001a7308 */ /* 0x0004220000000800 */
[-CC-:B------:R-:W-:Y:S01]  /*9630*/  FFMA.FTZ R53, R53, R10.reuse, -R24.reuse ;  /* 0x0000000a35357223 */ /* 0x180fe20000010818 */
[----:B------:R-:W-:Y:S01]  /*9640*/  FFMA.FTZ R24, R55, R10, -R24 ;  /* 0x0000000a37187223 */ /* 0x000fe20000010818 */
[----:B------:R-:W-:-:S05]  /*9650*/  F2FP.F16.F32.PACK_AB R152, R25, R152 ;  /* 0x000000981998723e */ /* 0x000fca00000000ff */
[----:B------:R-:W1:Y:S01]  /*9660*/  MUFU.EX2 R21, R21 ;  /* 0x0000001500157308 */ /* 0x000e620000000800 */
[----:B--2---:R-:W-:-:S04]  /*9670*/  FADD.FTZ R27, R57, R12 ;  /* 0x0000000c391b7221 */ /* 0x004fc80000010000 */
[C---:B----4-:R-:W-:Y:S01]  /*9680*/  FADD.FTZ R38, R154.reuse, R27 ;  /* 0x0000001b9a267221 */ /* 0x050fe20000010000 */
[----:B------:R-:W-:Y:S02]  /*9690*/  F2FP.F16.F32.PACK_AB R154, R154, R57 ;  /* 0x000000399a9a723e */ /* 0x000fe400000000ff */
[----:B------:R-:W2:Y:S01]  /*96a0*/  MUFU.EX2 R28, R31 ;  /* 0x0000001f001c7308 */ /* 0x000ea20000000800 */
[----:B0-----:R-:W-:Y:S01]  /*96b0*/  FADD.FTZ R12, R13, R26 ;  /* 0x0000001a0d0c7221 */ /* 0x001fe20000010000 */
[----:B------:R-:W-:Y:S01]  /*96c0*/  FADD.FTZ R29, R59, R38 ;  /* 0x000000263b1d7221 */ /* 0x000fe20000010000 */
[----:B------:R-:W-:-:S03]  /*96d0*/  F2FP.F16.F32.PACK_AB R153, R26, R13 ;  /* 0x0000000d1a99723e */ /* 0x000fc600000000ff */
[C---:B------:R-:W-:Y:S01]  /*96e0*/  FADD.FTZ R42, R156.reuse, R29 ;  /* 0x0000001d9c2a7221 */ /* 0x040fe20000010000 */
[----:B------:R-:W-:Y:S01]  /*96f0*/  F2FP.F16.F32.PACK_AB R156, R156, R59 ;  /* 0x0000003b9c9c723e */ /* 0x000fe200000000ff */
[----:B------:R-:W0:Y:S01]  /*9700*/  MUFU.EX2 R33, R33 ;  /* 0x0000002100217308 */ /* 0x000e220000000800 */
[----:B-1----:R-:W-:Y:S01]  /*9710*/  FADD.FTZ R27, R21, R12 ;  /* 0x0000000c151b7221 */ /* 0x002fe20000010000 */
[----:B------:R-:W-:Y:S01]  /*9720*/  @!P1 IADD3 R12, R15, 0x28c40, RZ ;  /* 0x00028c400f0c9810 */ /* 0x000fe20007ffe0ff */
[----:B------:R-:W-:-:S03]  /*9730*/  FADD.FTZ R29, R63, R42 ;  /* 0x0000002a3f1d7221 */ /* 0x000fc60000010000 */
[----:B------:R-:W-:Y:S02]  /*9740*/  @!P1 PRMT R12, RZ, 0x654, R12 ;  /* 0x00000654ff0c9816 */ /* 0x000fe4000000000c */
[----:B------:R-:W1:Y:S01]  /*9750*/  MUFU.EX2 R30, R35 ;  /* 0x00000023001e7308 */ /* 0x000e620000000800 */
[C---:B--2---:R-:W-:Y:S01]  /*9760*/  FADD.FTZ R40, R28.reuse, R27 ;  /* 0x0000001b1c287221 */ /* 0x044fe20000010000 */
[----:B------:R1:W-:Y:S01]  /*9770*/  @!P1 SYNCS.ARRIVE.TRANS64.RED.A1T0 RZ, [R12+URZ], RZ ;  /* 0x000000ff0cff99a7 */ /* 0x0003e2000810043f */
[----:B------:R-:W-:Y:S01]  /*9780*/  F2FP.F16.F32.PACK_AB R155, R28, R21 ;  /* 0x000000151c9b723e */ /* 0x000fe200000000ff */
[----:B------:R-:W-:Y:S01]  /*9790*/  BAR.SYNC.DEFER_BLOCKING 0xf, 0x100 ;  /* 0x03c4000000007b1d */ /* 0x000fe20000010000 */
[----:B0-----:R-:W-:-:S05]  /*97a0*/  FADD.FTZ R27, R33, R40 ;  /* 0x00000028211b7221 */ /* 0x001fca0000010000 */
[----:B------:R-:W0:Y:S01]  /*97b0*/  MUFU.EX2 R37, R37 ;  /* 0x0000002500257308 */ /* 0x000e220000000800 */
[C---:B------:R-:W-:Y:S01]  /*97c0*/  FADD.FTZ R40, R158.reuse, R29 ;  /* 0x0000001d9e287221 */ /* 0x040fe20000010000 */
[----:B------:R-:W-:-:S03]  /*97d0*/  F2FP.F16.F32.PACK_AB R158, R158, R63 ;  /* 0x0000003f9e9e723e */ /* 0x000fc600000000ff */
[----:B------:R-:W-:Y:S01]  /*97e0*/  FADD.FTZ R29, R67, R40 ;  /* 0x00000028431d7221 */ /* 0x000fe20000010000 */
[----:B-1----:R-:W-:Y:S02]  /*97f0*/  FADD.FTZ R12, R30, R27 ;  /* 0x0000001b1e0c7221 */ /* 0x002fe40000010000 */
[----:B------:R-:W1:Y:S01]  /*9800*/  MUFU.EX2 R32, R39 ;  /* 0x0000002700207308 */ /* 0x000e620000000800 */
[----:B------:R-:W-:Y:S01]  /*9810*/  FADD.FTZ R40, R160, R29 ;  /* 0x0000001da0287221 */ /* 0x000fe20000010000 */
[----:B------:R-:W-:Y:S02]  /*9820*/  F2FP.F16.F32.PACK_AB R157, R30, R33 ;  /* 0x000000211e9d723e */ /* 0x000fe400000000ff */
[----:B------:R-:W-:-:S04]  /*9830*/  F2FP.F16.F32.PACK_AB R160, R160, R67 ;  /* 0x00000043a0a0723e */ /* 0x000fc800000000ff */
[----:B------:R-:W2:Y:S01]  /*9840*/  MUFU.EX2 R41, R41 ;  /* 0x0000002900297308 */ /* 0x000ea20000000800 */
[----:B0-----:R-:W-:Y:S01]  /*9850*/  FADD.FTZ R27, R37, R12 ;  /* 0x0000000c251b7221 */ /* 0x001fe20000010000 */
[----:B------:R0:W-:Y:S06]  /*9860*/  STSM.16.M88.4 [R194+0x26800], R152 ;  /* 0x02680098c2007844 */ /* 0x0001ec0000000200 */
[----:B------:R-:W4:Y:S01]  /*9870*/  MUFU.EX2 R34, R43 ;  /* 0x0000002b00227308 */ /* 0x000f220000000800 */
[C---:B-1----:R-:W-:Y:S01]  /*9880*/  FADD.FTZ R12, R32.reuse, R27 ;  /* 0x0000001b200c7221 */ /* 0x042fe20000010000 */
[----:B------:R-:W-:Y:S01]  /*9890*/  FADD.FTZ R27, R71, R40 ;  /* 0x00000028471b7221 */ /* 0x000fe20000010000 */
[----:B------:R-:W-:-:S05]  /*98a0*/  F2FP.F16.F32.PACK_AB R159, R32, R37 ;  /* 0x00000025209f723e */ /* 0x000fca00000000ff */
[----:B------:R-:W1:Y:S01]  /*98b0*/  MUFU.EX2 R45, R45 ;  /* 0x0000002d002d7308 */ /* 0x000e620000000800 */
[----:B--2---:R-:W-:Y:S01]  /*98c0*/  FADD.FTZ R25, R41, R12 ;  /* 0x0000000c29197221 */ /* 0x004fe20000010000 */
[----:B------:R0:W-:Y:S06]  /*98d0*/  STSM.16.M88.4 [R195], R156 ;  /* 0x0000009cc3007844 */ /* 0x0001ec0000000200 */
[----:B------:R-:W2:Y:S01]  /*98e0*/  MUFU.EX2 R162, R73 ;  /* 0x0000004900a27308 */ /* 0x000ea20000000800 */
[C---:B----4-:R-:W-:Y:S01]  /*98f0*/  FADD.FTZ R12, R34.reuse, R25 ;  /* 0x00000019220c7221 */ /* 0x050fe20000010000 */
[----:B------:R-:W-:-:S06]  /*9900*/  F2FP.F16.F32.PACK_AB R161, R34, R41 ;  /* 0x0000002922a1723e */ /* 0x000fcc00000000ff */
[----:B------:R-:W4:Y:S01]  /*9910*/  MUFU.EX2 R36, R47 ;  /* 0x0000002f00247308 */ /* 0x000f220000000800 */
[----:B-1----:R-:W-:-:S07]  /*9920*/  FADD.FTZ R13, R45, R12 ;  /* 0x0000000c2d0d7221 */ /* 0x002fce0000010000 */
[----:B------:R-:W-:Y:S01]  /*9930*/  MUFU.EX2 R75, R75 ;  /* 0x0000004b004b7308 */ /* 0x000fe20000000800 */
[C---:B--2---:R-:W-:Y:S01]  /*9940*/  FADD.FTZ R40, R162.reuse, R27 ;  /* 0x0000001ba2287221 */ /* 0x044fe20000010000 */
[----:B------:R-:W-:-:S06]  /*9950*/  F2FP.F16.F32.PACK_AB R162, R162, R71 ;  /* 0x00000047a2a2723e */ /* 0x000fcc00000000ff */
[----:B------:R-:W1:Y:S01]  /*9960*/  MUFU.EX2 R14, R77 ;  /* 0x0000004d000e7308 */ /* 0x000e620000000800 */
[C---:B----4-:R-:W-:Y:S01]  /*9970*/  FADD.FTZ R12, R36.reuse, R13 ;  /* 0x0000000d240c7221 */ /* 0x050fe20000010000 */
[----:B------:R-:W-:-:S05]  /*9980*/  F2FP.F16.F32.PACK_AB R163, R36, R45 ;  /* 0x0000002d24a3723e */ /* 0x000fca00000000ff */
[----:B------:R0:W-:Y:S01]  /*9990*/  STSM.16.M88.4 [R197], R160 ;  /* 0x000000a0c5007844 */ /* 0x0001e20000000200 */
[----:B------:R-:W-:Y:S08]  /*99a0*/  MUFU.EX2 R49, R49 ;  /* 0x0000003100317308 */ /* 0x000ff00000000800 */
[----:B------:R-:W2:Y:S01]  /*99b0*/  MUFU.EX2 R38, R51 ;  /* 0x0000003300267308 */ /* 0x000ea20000000800 */
[----:B-1----:R-:W-:Y:S01]  /*99c0*/  F2FP.F16.F32.PACK_AB R164, R14, R75 ;  /* 0x0000004b0ea4723e */ /* 0x002fe200000000ff */
[----:B------:R-:W-:-:S04]  /*99d0*/  FADD.FTZ R75, R75, R40 ;  /* 0x000000284b4b7221 */ /* 0x000fc80000010000 */
[----:B------:R-:W-:Y:S02]  /*99e0*/  FADD.FTZ R14, R14, R75 ;  /* 0x0000004b0e0e7221 */ /* 0x000fe40000010000 */
[----:B------:R-:W-:Y:S08]  /*99f0*/  MUFU.EX2 R79, R79 ;  /* 0x0000004f004f7308 */ /* 0x000ff00000000800 */
[----:B------:R-:W1:Y:S01]  /*9a00*/  MUFU.EX2 R20, R20 ;  /* 0x0000001400147308 */ /* 0x000e620000000800 */
[----:B--2---:R-:W-:Y:S01]  /*9a10*/  F2FP.F16.F32.PACK_AB R165, R38, R49 ;  /* 0x0000003126a5723e */ /* 0x004fe200000000ff */
[----:B------:R-:W-:-:S04]  /*9a20*/  FADD.FTZ R49, R49, R12 ;  /* 0x0000000c31317221 */ /* 0x000fc80000010000 */
[----:B------:R-:W-:Y:S02]  /*9a30*/  FADD.FTZ R38, R38, R49 ;  /* 0x0000003126267221 */ /* 0x000fe40000010000 */
[----:B------:R-:W2:Y:S08]  /*9a40*/  MUFU.EX2 R53, R53 ;  /* 0x0000003500357308 */ /* 0x000eb00000000800 */
[----:B------:R-:W4:Y:S01]  /*9a50*/  MUFU.EX2 R24, R24 ;  /* 0x0000001800187308 */ /* 0x000f220000000800 */
[----:B-1----:R-:W-:Y:S01]  /*9a60*/  F2FP.F16.F32.PACK_AB R166, R20, R79 ;  /* 0x0000004f14a6723e */ /* 0x002fe200000000ff */
[----:B------:R-:W-:-:S04]  /*9a70*/  FADD.FTZ R79, R79, R14 ;  /* 0x0000000e4f4f7221 */ /* 0x000fc80000010000 */
[----:B------:R-:W-:Y:S01]  /*9a80*/  FADD.FTZ R12, R20, R79 ;  /* 0x0000004f140c7221 */ /* 0x000fe20000010000 */
[----:B--2---:R-:W-:Y:S01]  /*9a90*/  FADD.FTZ R13, R53, R38 ;  /* 0x00000026350d7221 */ /* 0x004fe20000010000 */
[----:B----4-:R-:W-:-:S03]  /*9aa0*/  F2FP.F16.F32.PACK_AB R167, R24, R53 ;  /* 0x0000003518a7723e */ /* 0x010fc600000000ff */
[----:B------:R-:W-:Y:S02]  /*9ab0*/  FADD.FTZ R13, R24, R13 ;  /* 0x0000000d180d7221 */ /* 0x000fe40000010000 */
[----:B------:R0:W-:Y:S01]  /*9ac0*/  STSM.16.M88.4 [R196], R164 ;  /* 0x000000a4c4007844 */ /* 0x0001e20000000200 */
[----:B------:R-:W-:Y:S05]  /*9ad0*/  @!P0 BRA `(.L_x_540) ;  /* 0x0000000000048947 */ /* 0x000fea0003800000 */
[----:B------:R-:W-:Y:S01]  /*9ae0*/  BPT.TRAP 0x1 ;  /* 0x000000040000795c */ /* 0x000fe20000300000 */
.L_x_540:
[----:B------:R1:W2:Y:S01]  /*9af0*/  SYNCS.PHASECHK.TRANS64.TRYWAIT P2, [R15+URZ+0x28c50], R58 ;  /* 0x028c503a0f0075a7 */ /* 0x0002a2000804017f */
[----:B------:R-:W-:Y:S05]  /*9b00*/  @!P0 BRA `(.L_x_541) ;  /* 0x0000000000048947 */ /* 0x000fea0003800000 */
[----:B------:R-:W-:Y:S01]  /*9b10*/  BPT.TRAP 0x1 ;  /* 0x000000040000795c */ /* 0x000fe20000300000 */
.L_x_541:
[----:B------:R-:W-:Y:S01]  /*9b20*/  LOP3.LUT R14, R56, 0x2000000, RZ, 0xfc, !PT ;  /* 0x02000000380e7812 */ /* 0x000fe200078efcff */
[----:B------:R-:W-:Y:S01]  /*9b30*/  ULDC UR37, c[0x0][0x9d8] ;  /* 0x0002760000257ab9 */ /* 0x000fe20000000800 */
[----:B------:R-:W-:Y:S01]  /*9b40*/  ULDC UR36, c[0x0][0x988] ;  /* 0x0002620000247ab9 */ /* 0x000fe20000000800 */
[----:B------:R-:W-:Y:S01]  /*9b50*/  BSSY B0, `(.L_x_542) ;  /* 0x0000006000007945 */ /* 0x000fe20003800000 */
[----:B------:R-:W-:Y:S02]  /*9b60*/  IMAD.MOV.U32 R21, RZ, RZ, 0x40000040 ;  /* 0x40000040ff157424 */ /* 0x000fe400078e00ff */
[----:B------:R-:W-:Y:S01]  /*9b70*/  IMAD R20, R18, 0x1000, R14 ;  /* 0x0000100012147824 */ /* 0x000fe200078e020e */
[----:B--2---:R-:W-:Y:S06]  /*9b80*/  @P2 BRA `(.L_x_543) ;  /* 0x0000000000082947 */ /* 0x004fec0003800000 */
[----:B------:R-:W2:Y:S02]  /*9b90*/  SYNCS.PHASECHK.TRANS64.TRYWAIT P2, [R15+URZ+0x28c50], R58 ;  /* 0x028c503a0f0075a7 */ /* 0x000ea4000804017f */
[----:B--2---:R-:W-:Y:S05]  /*9ba0*/  @!P2 BRA `(.L_x_544) ;  /* 0x000000b80014a947 */ /* 0x004fea0003800000 */
.L_x_543:
[----:B------:R-:W-:Y:S05]  /*9bb0*/  BSYNC B0 ;  /* 0x0000000000007941 */ /* 0x000fea0003800000 */
.L_x_542:
[----:B------:R-:W-:Y:S01]  /*9bc0*/  R2UR UR6, R20 ;  /* 0x00000000140672ca */ /* 0x000fe200000e0000 */
[----:B-123--:R-:W-:Y:S01]  /*9bd0*/  WARPGROUP.ARRIVE ;  /* 0x00000000000079c5 */ /* 0x00efe20000000000 */
[----:B------:R-:W-:Y:S01]  /*9be0*/  R2UR UR7, R21 ;  /* 0x00000000150772ca */ /* 0x000fe200000e0000 */
[----:B------:R-:W-:Y:S01]  /*9bf0*/  @!P1 VIADD R15, R15, 0x28c60 ;  /* 0x00028c600f0f9836 */ /* 0x000fe20000000000 */
[----:B------:R-:W-:Y:S01]  /*9c00*/  MOV R21, 0x40000040 ;  /* 0x4000004000157802 */ /* 0x000fe20000000f00 */
[----:B------:R-:W-:Y:S01]  /*9c10*/  BSSY B0, `(.L_x_545) ;  /* 0x000020b000007945 */ /* 0x000fe20003800000 */
[----:B------:R-:W-:Y:S02]  /*9c20*/  ISETP.GE.AND P2, PT, R168, 0x41, PT ;  /* 0x00000041a800780c */ /* 0x000fe40003f46270 */
[----:B------:R-:W-:-:S07]  /*9c30*/  @!P1 PRMT R15, RZ, 0x654, R15 ;  /* 0x00000654ff0f9816 */ /* 0x000fce000000000f */
[----:B------:R-:W-:Y:S03]  /*9c40*/  HGMMA.64x256x16.F32 R24, R152, gdesc[UR4].tnspB, RZ, !UPT, gsb0 ;  /* 0x43e0000498187df0 */ /* 0x000fe6000c0008ff */
[----:B------:R-:W-:Y:S02]  /*9c50*/  WARPGROUP.DEPBAR.LE gsb0, 0x0 ;  /* 0x00008000000079c5 */ /* 0x000fe40000010000 */
[----:B0-----:R-:W-:Y:S01]  /*9c60*/  VIADD R152, R20, 0x80 ;  /* 0x0000008014987836 */ /* 0x001fe20000000000 */
[----:B------:R-:W-:Y:S01]  /*9c70*/  MOV R153, 0x40000040 ;  /* 0x4000004000997802 */ /* 0x000fe20000000f00 */
[----:B------:R-:W-:-:S03]  /*9c80*/  WARPGROUP.ARRIVE ;  /* 0x00000000000079c5 */ /* 0x000fc60000000000 */
[----:B------:R-:W-:Y:S01]  /*9c90*/  R2UR UR6, R152 ;  /* 0x00000000980672ca */ /* 0x000fe200000e0000 */
[C---:B------:R-:W-:Y:S01]  /*9ca0*/  VIADD R152, R20.reuse, 0x100 ;  /* 0x0000010014987836 */ /* 0x040fe20000000000 */
[----:B------:R-:W-:Y:S01]  /*9cb0*/  R2UR UR7, R153 ;  /* 0x00000000990772ca */ /* 0x000fe200000e0000 */
[----:B------:R-:W-:Y:S02]  /*9cc0*/  IMAD.MOV.U32 R153, RZ, RZ, 0x40000040 ;  /* 0x40000040ff997424 */ /* 0x000fe400078e00ff */
[----:B------:R-:W-:-:S13]  /*9cd0*/  VIADD R20, R20, 0x180 ;  /* 0x0000018014147836 */ /* 0x000fda0000000000 */
[----:B------:R-:W-:Y:S01]  /*9ce0*/  HGMMA.64x256x16.F32 R24, R156, gdesc[UR4].tnspB, R24, gsb0 ;  /* 0x43e000049c187df0 */ /* 0x000fe20008000818 */
[----:B------:R-:W-:Y:S02]  /*9cf0*/  R2UR UR6, R152 ;  /* 0x00000000980672ca */ /* 0x000fe400000e0000 */
[----:B------:R-:W-:Y:S01]  /*9d00*/  R2UR UR7, R153 ;  /* 0x00000000990772ca */ /* 0x000fe200000e0000 */
[----:B------:R-:W-:Y:S02]  /*9d10*/  WARPGROUP.DEPBAR.LE gsb0, 0x0 ;  /* 0x00008000000079c5 */ /* 0x000fe40000010000 */
[----:B------:R-:W-:-:S15]  /*9d20*/  WARPGROUP.ARRIVE ;  /* 0x00000000000079c5 */ /* 0x000fde0000000000 */
[----:B------:R-:W-:-:S07]  /*9d30*/  NOP ;  /* 0x0000000000007918 */ /* 0x000fce0000000000 */
[----:B------:R-:W-:Y:S01]  /*9d40*/  HGMMA.64x256x16.F32 R24, R160, gdesc[UR4].tnspB, R24, gsb0 ;  /* 0x43e00004a0187df0 */ /* 0x000fe20008000818 */
[----:B------:R-:W-:Y:S02]  /*9d50*/  R2UR UR6, R20 ;  /* 0x00000000140672ca */ /* 0x000fe400000e0000 */
[----:B------:R-:W-:Y:S01]  /*9d60*/  R2UR UR7, R21 ;  /* 0x00000000150772ca */ /* 0x000fe200000e0000 */
[----:B------:R-:W-:Y:S02]  /*9d70*/  WARPGROUP.DEPBAR.LE gsb0, 0x0 ;  /* 0x00008000000079c5 */ /* 0x000fe40000010000 */
[----:B------:R-:W-:-:S15]  /*9d80*/  WARPGROUP.ARRIVE ;  /* 0x00000000000079c5 */ /* 0x000fde0000000000 */
[----:B------:R-:W-:-:S07]  /*9d90*/  NOP ;  /* 0x0000000000007918 */ /* 0x000fce0000000000 */
[----:B------:R-:W-:Y:S03]  /*9da0*/  HGMMA.64x256x16.F32 R24, R164, gdesc[UR4].tnspB, R24, gsb0 ;  /* 0x43e00004a4187df0 */ /* 0x000fe60008000818 */
[----:B------:R-:W-:Y:S02]  /*9db0*/  WARPGROUP.DEPBAR.LE gsb0, 0x0 ;  /* 0x00008000000079c5 */ /* 0x000fe40000010000 */
[----:B------:R-:W-:Y:S01]  /*9dc0*/  @!PT LDS RZ, [RZ] ;  /* 0x00000000fffff984 */ /* 0x000fe20000000800 */
[----:B------:R-:W-:Y:S01]  /*9dd0*/  @!PT LDS RZ, [RZ] ;  /* 0x00000000fffff984 */ /* 0x000fe20000000800 */
[----:B------:R-:W-:Y:S01]  /*9de0*/  @!PT LDS RZ, [RZ] ;  /* 0x00000000fffff984 */ /* 0x000fe20000000800 */
[----:B------:R-:W-:Y:S01]  /*9df0*/  @!PT LDS RZ, [RZ] ;  /* 0x00000000fffff984 */ /* 0x000fe20000000800 */
[----:B------:R0:W-:Y:S06]  /*9e00*/  MEMBAR.ALL.CTA ;  /* 0x0000000000007992 */ /* 0x0001ec0000008000 */
[----:B0-----:R-:W0:Y:S02]  /*9e10*/  FENCE.VIEW.ASYNC.S ;  /* 0x00000000000073c6 */ /* 0x001e240000000000 */
[----:B0-----:R-:W-:Y:S01]  /*9e20*/  NOP ;  /* 0x0000000000007918 */ /* 0x001fe20000000000 */
[----:B------:R-:W-:Y:S06]  /*9e30*/  BAR.ARV 0xe, 0x100 ;  /* 0x0384000000007b1d */ /* 0x000fec0000002000 */
[----:B------:R0:W-:Y:S01]  /*9e40*/  @!P1 SYNCS.ARRIVE.TRANS64.RED.A1T0 RZ, [R15+URZ], RZ ;  /* 0x000000ff0fff99a7 */ /* 0x0001e2000810043f */
[----:B------:R-:W-:Y:S05]  /*9e50*/  @!P2 BRA `(.L_x_546) ;  /* 0x0000001c0098a947 */ /* 0x000fea0003800000 */
[----:B------:R-:W-:Y:S01]  /*9e60*/  VIADD R211, R182, 0xfffffffe ;  /* 0xfffffffeb6d37836 */ /* 0x000fe20000000000 */
[----:B------:R-:W-:Y:S01]  /*9e70*/  MOV R220, R3 ;  /* 0x0000000300dc7202 */ /* 0x000fe20000000f00 */
[----:B------:R-:W-:Y:S02]  /*9e80*/  IMAD.MOV.U32 R218, RZ, RZ, R11 ;  /* 0x000000ffffda7224 */ /* 0x000fe400078e000b */
[----:B------:R-:W-:-:S07]  /*9e90*/  IMAD.MOV.U32 R217, RZ, RZ, R18 ;  /* 0x000000ffffd97224 */ /* 0x000fce00078e0012 */
.L_x_557:
[----:B------:R-:W-:Y:S01]  /*9ea0*/  VIADD R18, R217, 0x1 ;  /* 0x00000001d9127836 */ /* 0x000fe20000000000 */
[C---:B------:R-:W-:Y:S01]  /*9eb0*/  ISETP.GT.AND P2, PT, R211.reuse, RZ, PT ;  /* 0x000000ffd300720c */ /* 0x040fe20003f44270 */
[----:B------:R-:W-:-:S03]  /*9ec0*/  VIADD R211, R211, 0xffffffff ;  /* 0xffffffffd3d37836 */ /* 0x000fc60000000000 */
[----:B------:R-:W-:-:S04]  /*9ed0*/  ISETP.NE.AND P3, PT, R18, 0x2, PT ;  /* 0x000000021200780c */ /* 0x000fc80003f65270 */
[----:B------:R-:W-:Y:S02]  /*9ee0*/  SEL R10, RZ, 0x1, P3 ;  /* 0x00000001ff0a7807 */ /* 0x000fe40001800000 */
[----:B------:R-:W-:Y:S02]  /*9ef0*/  SEL R18, R18, RZ, P3 ;  /* 0x000000ff12127207 */ /* 0x000fe40001800000 */
[----:B------:R-:W-:Y:S01]  /*9f00*/  LOP3.LUT R23, R23, R10, RZ, 0x3c, !PT ;  /* 0x0000000a17177212 */ /* 0x000fe200078e3cff */
[----:B-1----:R-:W-:Y:S06]  /*9f10*/  @!P0 BRA `(.L_x_547) ;  /* 0x0000000000048947 */ /* 0x002fec0003800000 */
[----:B------:R-:W-:Y:S01]  /*9f20*/  BPT.TRAP 0x1 ;  /* 0x000000040000795c */ /* 0x000fe20000300000 */
.L_x_547:
[----:B0-----:R-:W-:Y:S02]  /*9f30*/  LEA R15, R18, R2, 0x3 ;  /* 0x00000002120f7211 */ /* 0x001fe400078e18ff */
[----:B------:R-:W-:-:S04]  /*9f40*/  SHF.L.U32 R213, R23, 0x1f, RZ ;  /* 0x0000001f17d57819 */ /* 0x000fc800000006ff */
[----:B------:R0:W1:Y:S01]  /*9f50*/  SYNCS.PHASECHK.TRANS64.TRYWAIT P3, [R15+URZ+0x28c30], R213 ;  /* 0x028c30d50f0075a7 */ /* 0x000062000806017f */
[----:B------:R-:W-:Y:S05]  /*9f60*/  @!P0 BRA `(.L_x_548) ;  /* 0x0000000000048947 */ /* 0x000fea0003800000 */
[----:B------:R-:W-:Y:S01]  /*9f70*/  BPT.TRAP 0x1 ;  /* 0x000000040000795c */ /* 0x000fe20000300000 */
.L_x_548:
[----:B------:R-:W-:Y:S01]  /*9f80*/  VIADD R3, R2, 0x20400 ;  /* 0x0002040002037836 */ /* 0x000fe20000000000 */
[----:B------:R-:W-:Y:S01]  /*9f90*/  BSSY B1, `(.L_x_549) ;  /* 0x0000009000017945 */ /* 0x000fe20003800000 */
[----:B------:R-:W-:Y:S02]  /*9fa0*/  IMAD R10, R18, 0x200, R0 ;  /* 0x00000200120a7824 */ /* 0x000fe400078e0200 */
[----:B------:R-:W-:Y:S01]  /*9fb0*/  IMAD.MOV.U32 R11, RZ, RZ, 0x40000040 ;  /* 0x40000040ff0b7424 */ /* 0x000fe200078e00ff */
[----:B------:R-:W-:-:S04]  /*9fc0*/  SHF.R.U32.HI R3, RZ, 0x4, R3 ;  /* 0x00000004ff037819 */ /* 0x000fc80000011603 */
[----:B------:R-:W-:-:S04]  /*9fd0*/  LOP3.LUT R3, R3, 0x3fff, RZ, 0xc0, !PT ;  /* 0x00003fff03037812 */ /* 0x000fc800078ec0ff */
[----:B------:R-:W-:Y:S01]  /*9fe0*/  LOP3.LUT R20, R3, 0x10000, RZ, 0xfc, !PT ;  /* 0x0001000003147812 */ /* 0x000fe200078efcff */
[----:B-1----:R-:W-:Y:S06]  /*9ff0*/  @P3 BRA `(.L_x_550) ;  /* 0x0000000000083947 */ /* 0x002fec0003800000 */
[----:B------:R-:W1:Y:S02]  /*a000*/  SYNCS.PHASECHK.TRANS64.TRYWAIT P3, [R15+URZ+0x28c30], R213 ;  /* 0x028c30d50f0075a7 */ /* 0x000e64000806017f */
[----:B-1----:R-:W-:Y:S05]  /*a010*/  @!P3 BRA `(.L_x_551) ;  /* 0x000000b4000cb947 */ /* 0x002fea0003800000 */
.L_x_550:
[----:B------:R-:W-:Y:S05]  /*a020*/  BSYNC B1 ;  /* 0x0000000000017941 */ /* 0x000fea0003800000 */
.L_x_549:
[----:B------:R-:W-:Y:S01]  /*a030*/  MOV R21, 0x40000040 ;  /* 0x4000004000157802 */ /* 0x000fe20000000f00 */
[----:B------:R-:W-:Y:S01]  /*a040*/  WARPGROUP.ARRIVE ;  /* 0x00000000000079c5 */ /* 0x000fe20000000000 */
[----:B------:R-:W-:Y:S02]  /*a050*/  R2UR UR6, R10 ;  /* 0x000000000a0672ca */ /* 0x000fe400000e0000 */
[----:B------:R-:W-:Y:S01]  /*a060*/  R2UR UR7, R11 ;  /* 0x000000000b0772ca */ /* 0x000fe200000e0000 */
[----:B------:R-:W-:Y:S01]  /*a070*/  IMAD.MOV.U32 R11, RZ, RZ, 0x40000040 ;  /* 0x40000040ff0b7424 */ /* 0x000fe200078e00ff */
[----:B------:R-:W-:Y:S01]  /*a080*/  R2UR UR4, R20 ;  /* 0x00000000140472ca */ /* 0x000fe200000e0000 */
[----:B------:R-:W-:Y:S01]  /*a090*/  VIADD R20, R10, 0x2 ;  /* 0x000000020a147836 */ /* 0x000fe20000000000 */
[----:B------:R-:W-:Y:S01]  /*a0a0*/  R2UR UR5, R21 ;  /* 0x00000000150572ca */ /* 0x000fe200000e0000 */
[----:B------:R-:W-:-:S12]  /*a0b0*/  IMAD.MOV.U32 R21, RZ, RZ, 0x40000040 ;  /* 0x40000040ff157424 */ /* 0x000fd800078e00ff */
[----:B------:R-:W-:Y:S01]  /*a0c0*/  HGMMA.64x64x16.F32 R152, gdesc[UR4], RZ, !UPT, gsb0 ;  /* 0x00e00000049879f0 */ /* 0x000fe2000c0008ff */
[----:B------:R-:W-:Y:S01]  /*a0d0*/  R2UR UR6, R20 ;  /* 0x00000000140672ca */ /* 0x000fe200000e0000 */
[C---:B------:R-:W-:Y:S01]  /*a0e0*/  VIADD R20, R10.reuse, 0x4 ;  /* 0x000000040a147836 */ /* 0x040fe20000000000 */
[----:B------:R-:W-:Y:S01]  /*a0f0*/  R2UR UR7, R21 ;  /* 0x00000000150772ca */ /* 0x000fe200000e0000 */
[----:B------:R-:W-:Y:S01]  /*a100*/  VIADD R10, R10, 0x6 ;  /* 0x000000060a0a7836 */ /* 0x000fe20000000000 */
[----:B------:R-:W-:Y:S02]  /*a110*/  R2UR UR4, R8 ;  /* 0x00000000080472ca */ /* 0x000fe400000e0000 */
[----:B------:R-:W-:Y:S02]  /*a120*/  R2UR UR5, R9 ;  /* 0x00000000090572ca */ /* 0x000fe400000e0000 */
[----:B------:R-:W-:Y:S01]  /*a130*/  MOV R21, 0x40000040 ;  /* 0x4000004000157802 */ /* 0x000fe20000000f00 */
[----:B------:R-:W-:-:S02]  /*a140*/  WARPGROUP.DEPBAR.LE gsb0, 0x0 ;  /* 0x00008000000079c5 */ /* 0x000fc40000010000 */
[----:B------:R-:W-:-:S08]  /*a150*/  WARPGROUP.ARRIVE ;  /* 0x00000000000079c5 */ /* 0x000fd00000000000 */
        /* <DEDUP_REMOVED lines=39> */
[----:B--2---:R-:W-:Y:S01]  /*a3d0*/  FMNMX.FTZ R10, R11, R220, !PT ;  /* 0x000000dc0b0a7209 */ /* 0x004fe20007810000 */
[----:B------:R-:W-:Y:S01]  /*a3e0*/  FMUL.FTZ R235, R162, UR37 ;  /* 0x00000025a2eb7c20 */ /* 0x000fe20008410000 */
[----:B------:R-:W-:Y:S01]  /*a3f0*/  FMUL.FTZ R163, R163, UR37 ;  /* 0x00000025a3a37c20 */ /* 0x000fe20008410000 */
[----:B------:R-:W-:Y:S01]  /*a400*/  FMUL.FTZ R237, R166, UR37 ;  /* 0x00000025a6ed7c20 */ /* 0x000fe20008410000 */
[----:B------:R-:W-:Y:S01]  /*a410*/  FMUL.FTZ R167, R167, UR37 ;  /* 0x00000025a7a77c20 */ /* 0x000fe20008410000 */
[----:B------:R-:W-:Y:S01]  /*a420*/  FMUL.FTZ R20, R170, UR37 ;  /* 0x00000025aa147c20 */ /* 0x000fe20008410000 */
[----:B------:R-:W-:Y:S01]  /*a430*/  FMUL.FTZ R171, R171, UR37 ;  /* 0x00000025abab7c20 */ /* 0x000fe20008410000 */
[----:B------:R-:W2:Y:S01]  /*a440*/  MUFU.TANH R157, R157 ;  /* 0x0000009d009d7308 */ /* 0x000ea20000002400 */
[----:B---3--:R-:W-:Y:S01]  /*a450*/  FMNMX.FTZ R10, R21, R10, !PT ;  /* 0x0000000a150a7209 */ /* 0x008fe20007810000 */
[----:B------:R-:W-:Y:S01]  /*a460*/  FMUL.FTZ R152, R174, UR37 ;  /* 0x00000025ae987c20 */ /* 0x000fe20008410000 */
[----:B------:R-:W-:Y:S01]  /*a470*/  FMUL.FTZ R175, R175, UR37 ;  /* 0x00000025afaf7c20 */ /* 0x000fe20008410000 */
[----:B------:R-:W-:Y:S01]  /*a480*/  FMUL.FTZ R154, R178, UR37 ;  /* 0x00000025b29a7c20 */ /* 0x000fe20008410000 */
[----:B------:R-:W-:Y:S01]  /*a490*/  FMUL.FTZ R179, R179, UR37 ;  /* 0x00000025b3b37c20 */ /* 0x000fe20008410000 */
[----:B------:R-:W-:Y:S01]  /*a4a0*/  FMUL.FTZ R156, R182, UR37 ;  /* 0x00000025b69c7c20 */ /* 0x000fe20008410000 */
[----:B------:R-:W-:Y:S01]  /*a4b0*/  FMUL.FTZ R183, R183, UR37 ;  /* 0x00000025b7b77c20 */ /* 0x000fe20008410000 */
[----:B------:R-:W3:Y:S01]  /*a4c0*/  MUFU.TANH R223, R223 ;  /* 0x000000df00df7308 */ /* 0x000ee20000002400 */
[----:B----4-:R-:W-:-:S07]  /*a4d0*/  FMNMX.FTZ R10, R219, R10, !PT ;  /* 0x0000000adb0a7209 */ /* 0x010fce0007810000 */
[----:B------:R-:W4:Y:S01]  /*a4e0*/  MUFU.TANH R161, R161 ;  /* 0x000000a100a17308 */ /* 0x000f220000002400 */
[----:B--2---:R-:W-:-:S07]  /*a4f0*/  FMNMX.FTZ R10, R157, R10, !PT ;  /* 0x0000000a9d0a7209 */ /* 0x004fce0007810000 */
[----:B------:R-:W2:Y:S01]  /*a500*/  MUFU.TANH R225, R225 ;  /* 0x000000e100e17308 */ /* 0x000ea20000002400 */
[----:B---3--:R-:W-:-:S07]  /*a510*/  FMNMX.FTZ R10, R223, R10, !PT ;  /* 0x0000000adf0a7209 */ /* 0x008fce0007810000 */
        /* <DEDUP_REMOVED lines=21> */
[----:B--2---:R-:W-:-:S05]  /*a670*/  FMNMX.FTZ R10, R181, R10, !PT ;  /* 0x0000000ab50a7209 */ /* 0x004fca0007810000 */
[----:B------:R-:W2:Y:S02]  /*a680*/  SHFL.BFLY PT, R3, R10, 0x2, 0x1f ;  /* 0x0c401f000a037f89 */ /* 0x000ea400000e0000 */
[----:B------:R-:W5:Y:S08]  /*a690*/  MUFU.TANH R221, R221 ;  /* 0x000000dd00dd7308 */ /* 0x000f700000002400 */
[----:B------:R-:W0:Y:S08]  /*a6a0*/  MUFU.TANH R159, R159 ;  /* 0x0000009f009f7308 */ /* 0x000e300000002400 */
[----:B------:R-:W1:Y:S01]  /*a6b0*/  MUFU.TANH R235, R235 ;  /* 0x000000eb00eb7308 */ /* 0x000e620000002400 */
[----:B--2---:R-:W-:-:S02]  /*a6c0*/  FMNMX.FTZ R3, R10, R3, !PT ;  /* 0x000000030a037209 */ /* 0x004fc40007810000 */
[----:B---3--:R-:W-:-:S05]  /*a6d0*/  FMNMX.FTZ R10, R153, R218, !PT ;  /* 0x000000da990a7209 */ /* 0x008fca0007810000 */
[----:B------:R-:W2:Y:S01]  /*a6e0*/  MUFU.TANH R163, R163 ;  /* 0x000000a300a37308 */ /* 0x000ea20000002400 */
[----:B------:R-:W3:Y:S01]  /*a6f0*/  SHFL.BFLY PT, R160, R3, 0x1, 0x1f ;  /* 0x0c201f0003a07f89 */ /* 0x000ee200000e0000 */
[----:B----4-:R-:W-:-:S04]  /*a700*/  FMNMX.FTZ R10, R155, R10, !PT ;  /* 0x0000000a9b0a7209 */ /* 0x010fc80007810000 */
[----:B-----5:R-:W-:Y:S02]  /*a710*/  FMNMX.FTZ R10, R221, R10, !PT ;  /* 0x0000000add0a7209 */ /* 0x020fe40007810000 */
[----:B------:R-:W4:Y:S02]  /*a720*/  MUFU.TANH R237, R237 ;  /* 0x000000ed00ed7308 */ /* 0x000f240000002400 */
[----:B0-----:R-:W-:Y:S01]  /*a730*/  FMNMX.FTZ R158, R159, R10, !PT ;  /* 0x0000000a9f9e7209 */ /* 0x001fe20007810000 */
[----:B------:R-:W-:-:S03]  /*a740*/  IMAD.U32 R10, RZ, RZ, UR36 ;  /* 0x00000024ff0a7e24 */ /* 0x000fc6000f8e00ff */
[----:B-1----:R-:W-:Y:S02]  /*a750*/  FMNMX.FTZ R158, R235, R158, !PT ;  /* 0x0000009eeb9e7209 */ /* 0x002fe40007810000 */
[----:B------:R-:W0:Y:S02]  /*a760*/  MUFU.TANH R167, R167 ;  /* 0x000000a700a77308 */ /* 0x000e240000002400 */
[----:B--2---:R-:W-:-:S06]  /*a770*/  FMNMX.FTZ R158, R163, R158, !PT ;  /* 0x0000009ea39e7209 */ /* 0x004fcc0007810000 */
[----:B------:R-:W1:Y:S01]  /*a780*/  MUFU.TANH R20, R20 ;  /* 0x0000001400147308 */ /* 0x000e620000002400 */
[----:B---3--:R-:W-:-:S05]  /*a790*/  FMNMX.FTZ R3, R3, R160, !PT ;  /* 0x000000a003037209 */ /* 0x008fca0007810000 */
[C---:B------:R-:W-:Y:S02]  /*a7a0*/  FADD.FTZ R160, -R3.reuse, R220 ;  /* 0x000000dc03a07221 */ /* 0x040fe40000010100 */
[----:B------:R-:W2:Y:S01]  /*a7b0*/  MUFU.TANH R171, R171 ;  /* 0x000000ab00ab7308 */ /* 0x000ea20000002400 */
[-C--:B------:R-:W-:Y:S01]  /*a7c0*/  FMUL.FTZ R168, R3, R10.reuse ;  /* 0x0000000a03a87220 */ /* 0x080fe20000410000 */
[----:B------:R-:W-:Y:S01]  /*a7d0*/  FMUL.FTZ R164, R160, R10 ;  /* 0x0000000aa0a47220 */ /* 0x000fe20000410000 */
[----:B----4-:R-:W-:Y:S02]  /*a7e0*/  FMNMX.FTZ R160, R237, R158, !PT ;  /* 0x0000009eeda07209 */ /* 0x010fe40007810000 */
[-CC-:B------:R-:W-:Y:S01]  /*a7f0*/  FFMA.FTZ R166, R11, R10.reuse, -R168.reuse ;  /* 0x0000000a0ba67223 */ /* 0x180fe200000108a8 */
[-CC-:B------:R-:W-:Y:S01]  /*a800*/  FFMA.FTZ R180, R177, R10.reuse, -R168.reuse ;  /* 0x0000000ab1b47223 */ /* 0x180fe200000108a8 */
[--C-:B------:R-:W-:Y:S01]  /*a810*/  FFMA.FTZ R177, R181, R10, -R168.reuse ;  /* 0x0000000ab5b17223 */ /* 0x100fe200000108a8 */
[----:B------:R-:W3:Y:S01]  /*a820*/  MUFU.TANH R152, R152 ;  /* 0x0000009800987308 */ /* 0x000ee20000002400 */
[----:B0-----:R-:W-:Y:S01]  /*a830*/  FMNMX.FTZ R160, R167, R160, !PT ;  /* 0x000000a0a7a07209 */ /* 0x001fe20007810000 */
[-CC-:B------:R-:W-:Y:S01]  /*a840*/  FFMA.FTZ R21, R21, R10.reuse, -R168.reuse ;  /* 0x0000000a15157223 */ /* 0x180fe200000108a8 */
[-CC-:B------:R-:W-:Y:S01]  /*a850*/  FFMA.FTZ R157, R157, R10.reuse, -R168.reuse ;  /* 0x0000000a9d9d7223 */ /* 0x180fe200000108a8 */
[--C-:B------:R-:W-:Y:S01]  /*a860*/  FFMA.FTZ R161, R161, R10, -R168.reuse ;  /* 0x0000000aa1a17223 */ /* 0x100fe200000108a8 */
[----:B-1----:R-:W-:Y:S01]  /*a870*/  FMNMX.FTZ R162, R20, R160, !PT ;  /* 0x000000a014a27209 */ /* 0x002fe20007810000 */
[-CC-:B------:R-:W-:Y:S01]  /*a880*/  FFMA.FTZ R165, R165, R10.reuse, -R168.reuse ;  /* 0x0000000aa5a57223 */ /* 0x180fe200000108a8 */
[--C-:B------:R-:W-:Y:S01]  /*a890*/  FFMA.FTZ R170, R227, R10, -R168.reuse ;  /* 0x0000000ae3aa7223 */ /* 0x100fe200000108a8 */
[----:B------:R-:W0:Y:S01]  /*a8a0*/  MUFU.TANH R175, R175 ;  /* 0x000000af00af7308 */ /* 0x000e220000002400 */
[----:B--2---:R-:W-:Y:S01]  /*a8b0*/  FMNMX.FTZ R11, R171, R162, !PT ;  /* 0x000000a2ab0b7209 */ /* 0x004fe20007810000 */
[-CC-:B------:R-:W-:Y:S01]  /*a8c0*/  FFMA.FTZ R169, R169, R10.reuse, -R168.reuse ;  /* 0x0000000aa9a97223 */ /* 0x180fe200000108a8 */
[-CC-:B------:R-:W-:Y:S01]  /*a8d0*/  FFMA.FTZ R173, R173, R10.reuse, -R168.reuse ;  /* 0x0000000aadad7223 */ /* 0x180fe200000108a8 */
[----:B------:R-:W-:-:S04]  /*a8e0*/  FFMA.FTZ R174, R231, R10, -R168 ;  /* 0x0000000ae7ae7223 */ /* 0x000fc800000108a8 */
[----:B------:R-:W1:Y:S01]  /*a8f0*/  MUFU.TANH R154, R154 ;  /* 0x0000009a009a7308 */ /* 0x000e620000002400 */
[----:B---3--:R-:W-:-:S07]  /*a900*/  FMNMX.FTZ R162, R152, R11, !PT ;  /* 0x0000000b98a27209 */ /* 0x008fce0007810000 */
[----:B------:R-:W2:Y:S01]  /*a910*/  MUFU.TANH R179, R179 ;  /* 0x000000b300b37308 */ /* 0x000ea20000002400 */
[----:B0-----:R-:W-:Y:S01]  /*a920*/  FMNMX.FTZ R11, R175, R162, !PT ;  /* 0x000000a2af0b7209 */ /* 0x001fe20007810000 */
[-CC-:B------:R-:W-:Y:S01]  /*a930*/  FFMA.FTZ R162, R219, R10.reuse, -R168.reuse ;  /* 0x0000000adba27223 */ /* 0x180fe200000108a8 */
[----:B------:R-:W-:-:S05]  /*a940*/  FFMA.FTZ R219, R233, R10, -R168 ;  /* 0x0000000ae9db7223 */ /* 0x000fca00000108a8 */
[----:B------:R-:W0:Y:S08]  /*a950*/  MUFU.TANH R156, R156 ;  /* 0x0000009c009c7308 */ /* 0x000e300000002400 */
[----:B------:R-:W-:Y:S08]  /*a960*/  MUFU.TANH R183, R183 ;  /* 0x000000b700b77308 */ /* 0x000ff00000002400 */
[----:B------:R1:W3:Y:S08]  /*a970*/  MUFU.EX2 R158, R164 ;  /* 0x000000a4009e7308 */ /* 0x0002f00000000800 */
[----:B------:R4:W5:Y:S01]  /*a980*/  MUFU.EX2 R160, R166 ;  /* 0x000000a600a07308 */ /* 0x0009620000000800 */
[----:B-1----:R-:W-:-:S04]  /*a990*/  FMNMX.FTZ R164, R154, R11, !PT ;  /* 0x0000000b9aa47209 */ /* 0x002fc80007810000 */
[----:B--2---:R-:W-:-:S03]  /*a9a0*/  FMNMX.FTZ R11, R179, R164, !PT ;  /* 0x000000a4b30b7209 */ /* 0x004fc60007810000 */
[----:B------:R-:W-:Y:S01]  /*a9b0*/  MUFU.EX2 R21, R21 ;  /* 0x0000001500157308 */ /* 0x000fe20000000800 */
[----:B0-----:R-:W-:Y:S01]  /*a9c0*/  FMNMX.FTZ R164, R156, R11, !PT ;  /* 0x0000000b9ca47209 */ /* 0x001fe20007810000 */
[--C-:B----4-:R-:W-:Y:S01]  /*a9d0*/  FFMA.FTZ R166, R225, R10, -R168.reuse ;  /* 0x0000000ae1a67223 */ /* 0x110fe200000108a8 */
[-C--:B---3--:R-:W-:Y:S01]  /*a9e0*/  FMUL.FTZ R24, R24, R158.reuse ;  /* 0x0000009e18187220 */ /* 0x088fe20000410000 */
[----:B------:R-:W-:Y:S01]  /*a9f0*/  FMUL.FTZ R25, R25, R158 ;  /* 0x0000009e19197220 */ /* 0x000fe20000410000 */
[----:B------:R-:W-:Y:S01]  /*aa00*/  FMNMX.FTZ R11, R183, R164, !PT ;  /* 0x000000a4b70b7209 */ /* 0x000fe20007810000 */
[----:B------:R-:W-:Y:S01]  /*aa10*/  FFMA.FTZ R164, R223, R10, -R168 ;  /* 0x0000000adfa47223 */ /* 0x000fe200000108a8 */
[----:B------:R-:W-:Y:S01]  /*aa20*/  FMUL.FTZ R28, R28, R158 ;  /* 0x0000009e1c1c7220 */ /* 0x000fe20000410000 */
[----:B------:R-:W-:Y:S01]  /*aa30*/  MUFU.EX2 R162, R162 ;  /* 0x000000a200a27308 */ /* 0x000fe20000000800 */
[----:B-----5:R-:W-:Y:S01]  /*aa40*/  FFMA.FTZ R12, R158, R12, R160 ;  /* 0x0000000c9e0c7223 */ /* 0x020fe200000100a0 */
[----:B------:R-:W0:Y:S01]  /*aa50*/  SHFL.BFLY PT, R172, R11, 0x2, 0x1f ;  /* 0x0c401f000bac7f89 */ /* 0x000e2200000e0000 */
        /* <DEDUP_REMOVED lines=22> */
[----:B------:R-:W-:Y:S01]  /*abc0*/  FMUL.FTZ R68, R68, R158 ;  /* 0x0000009e44447220 */ /* 0x000fe20000410000 */
[----:B0-----:R-:W-:Y:S01]  /*abd0*/  FMNMX.FTZ R176, R11, R172, !PT ;  /* 0x000000ac0bb07209 */ /* 0x001fe20007810000 */
[----:B------:R-:W-:Y:S01]  /*abe0*/  FFMA.FTZ R172, R229, R10, -R168 ;  /* 0x0000000ae5ac7223 */ /* 0x000fe200000108a8 */
[-C--:B------:R-:W-:Y:S01]  /*abf0*/  FMUL.FTZ R69, R69, R158.reuse ;  /* 0x0000009e45457220 */ /* 0x080fe20000410000 */
[-C--:B------:R-:W-:Y:S01]  /*ac00*/  FMUL.FTZ R72, R72, R158.reuse ;  /* 0x0000009e48487220 */ /* 0x080fe20000410000 */
[-C--:B------:R-:W-:Y:S01]  /*ac10*/  FMUL.FTZ R73, R73, R158.reuse ;  /* 0x0000009e49497220 */ /* 0x080fe20000410000 */
[----:B------:R-:W0:Y:S01]  /*ac20*/  SHFL.BFLY PT, R11, R176, 0x1, 0x1f ;  /* 0x0c201f00b00b7f89 */ /* 0x000e2200000e0000 */
        /* <DEDUP_REMOVED lines=23> */
[----:B0-----:R-:W-:Y:S01]  /*ada0*/  FMNMX.FTZ R11, R176, R11, !PT ;  /* 0x0000000bb00b7209 */ /* 0x001fe20007810000 */
[----:B------:R-:W-:Y:S01]  /*adb0*/  MUFU.EX2 R169, R169 ;  /* 0x000000a900a97308 */ /* 0x000fe20000000800 */
[-C--:B------:R-:W-:Y:S01]  /*adc0*/  FMUL.FTZ R116, R116, R158.reuse ;  /* 0x0000009e74747220 */ /* 0x080fe20000410000 */
[-C--:B------:R-:W-:Y:S01]  /*add0*/  FMUL.FTZ R117, R117, R158.reuse ;  /* 0x0000009e75757220 */ /* 0x080fe20000410000 */
[----:B------:R-:W-:Y:S01]  /*ade0*/  FMUL.FTZ R120, R120, R158 ;  /* 0x0000009e78787220 */ /* 0x000fe20000410000 */
[C---:B------:R-:W-:Y:S01]  /*adf0*/  FADD.FTZ R181, -R11.reuse, R218 ;  /* 0x000000da0bb57221 */ /* 0x040fe20000010100 */
[----:B------:R-:W-:Y:S01]  /*ae00*/  FMUL.FTZ R222, R11, R10 ;  /* 0x0000000a0bde7220 */ /* 0x000fe20000410000 */
[-C--:B------:R-:W-:Y:S01]  /*ae10*/  FMUL.FTZ R121, R121, R158.reuse ;  /* 0x0000009e79797220 */ /* 0x080fe20000410000 */
[----:B------:R-:W-:Y:S01]  /*ae20*/  FMUL.FTZ R124, R124, R158 ;  /* 0x0000009e7c7c7220 */ /* 0x000fe20000410000 */
[-C--:B------:R-:W-:Y:S01]  /*ae30*/  FMUL.FTZ R168, R181, R10.reuse ;  /* 0x0000000ab5a87220 */ /* 0x080fe20000410000 */
[----:B------:R-:W-:Y:S01]  /*ae40*/  IADD3 R181, -R191, RZ, RZ ;  /* 0x000000ffbfb57210 */ /* 0x000fe20007ffe1ff */
[-CC-:B------:R-:W-:Y:S01]  /*ae50*/  FFMA.FTZ R153, R153, R10.reuse, -R222.reuse ;  /* 0x0000000a99997223 */ /* 0x180fe200000108de */
[-CC-:B------:R-:W-:Y:S01]  /*ae60*/  FFMA.FTZ R218, R167, R10.reuse, -R222.reuse ;  /* 0x0000000aa7da7223 */ /* 0x180fe200000108de */
[-CC-:B------:R-:W-:Y:S01]  /*ae70*/  FFMA.FTZ R167, R171, R10.reuse, -R222.reuse ;  /* 0x0000000aaba77223 */ /* 0x180fe200000108de */
[----:B------:R-:W-:Y:S01]  /*ae80*/  ISETP.NE.AND P3, PT, R190, R181, PT ;  /* 0x000000b5be00720c */ /* 0x000fe20003f65270 */
[----:B------:R-:W-:Y:S01]  /*ae90*/  MUFU.EX2 R168, R168 ;  /* 0x000000a800a87308 */ /* 0x000fe20000000800 */
[-CC-:B------:R-:W-:Y:S01]  /*aea0*/  FFMA.FTZ R178, R155, R10.reuse, -R222.reuse ;  /* 0x0000000a9bb27223 */ /* 0x180fe200000108de */
[----:B------:R-:W-:Y:S01]  /*aeb0*/  FFMA.FTZ R171, R152, R10, -R222 ;  /* 0x0000000a98ab7223 */ /* 0x000fe200000108de */
[----:B------:R-:W-:-:S02]  /*aec0*/  @!P1 VIADD R152, R15, 0x28c40 ;  /* 0x00028c400f989836 */ /* 0x000fc40000000000 */
[-CC-:B------:R-:W-:Y:S01]  /*aed0*/  FFMA.FTZ R155, R221, R10.reuse, -R222.reuse ;  /* 0x0000000add9b7223 */ /* 0x180fe200000108de */
[-CC-:B------:R-:W-:Y:S01]  /*aee0*/  FFMA.FTZ R182, R163, R10.reuse, -R222.reuse ;  /* 0x0000000aa3b67223 */ /* 0x180fe200000108de */
[-CC-:B------:R-:W-:Y:S01]  /*aef0*/  FFMA.FTZ R163, R237, R10.reuse, -R222.reuse ;  /* 0x0000000aeda37223 */ /* 0x180fe200000108de */
[-C--:B------:R-:W-:Y:S01]  /*af00*/  FFMA.FTZ R220, R175, R10.reuse, -R222 ;  /* 0x0000000aafdc7223 */ /* 0x080fe200000108de */
[----:B------:R-:W0:Y:S01]  /*af10*/  MUFU.EX2 R153, R153 ;  /* 0x0000009900997308 */ /* 0x000e220000000800 */
[----:B------:R-:W-:Y:S01]  /*af20*/  @!P1 PRMT R152, RZ, 0x654, R152 ;  /* 0x00000654ff989816 */ /* 0x000fe20000000098 */
[-CC-:B------:R-:W-:Y:S01]  /*af30*/  FFMA.FTZ R20, R20, R10.reuse, -R222.reuse ;  /* 0x0000000a14147223 */ /* 0x180fe200000108de */
[-C--:B------:R-:W-:Y:S01]  /*af40*/  FFMA.FTZ R175, R154, R10.reuse, -R222 ;  /* 0x0000000a9aaf7223 */ /* 0x080fe200000108de */
[----:B------:R-:W-:Y:S01]  /*af50*/  @!P3 IMAD R181, R217, 0x40, R188 ;  /* 0x00000040d9b5b824 */ /* 0x000fe200078e02bc */
[----:B------:R1:W-:Y:S01]  /*af60*/  @!P1 SYNCS.ARRIVE.TRANS64.RED.A1T0 RZ, [R152+URZ], RZ ;  /* 0x000000ff98ff99a7 */ /* 0x0003e2000810043f */
[----:B------:R-:W-:Y:S01]  /*af70*/  FFMA.FTZ R183, R183, R10, -R222 ;  /* 0x0000000ab7b77223 */ /* 0x000fe200000108de */
[----:B------:R-:W-:Y:S01]  /*af80*/  FMUL.FTZ R125, R125, R158 ;  /* 0x0000009e7d7d7220 */ /* 0x000fe20000410000 */
[----:B------:R-:W2:Y:S01]  /*af90*/  MUFU.EX2 R178, R178 ;  /* 0x000000b200b27308 */ /* 0x000ea20000000800 */
[----:B------:R-:W-:-:S02]  /*afa0*/  @!P3 IMAD R181, R181, 0x4, R2 ;  /* 0x00000004b5b5b824 */ /* 0x000fc400078e0202 */
[-C--:B------:R-:W-:Y:S01]  /*afb0*/  FMUL.FTZ R128, R128, R158.reuse ;  /* 0x0000009e80807220 */ /* 0x080fe20000410000 */
[-C--:B------:R-:W-:Y:S01]  /*afc0*/  FMUL.FTZ R129, R129, R158.reuse ;  /* 0x0000009e81817220 */ /* 0x080fe20000410000 */
[----:B------:R-:W-:Y:S01]  /*afd0*/  FMUL.FTZ R132, R132, R158 ;  /* 0x0000009e84847220 */ /* 0x000fe20000410000 */
[-CC-:B-1----:R-:W-:Y:S01]  /*afe0*/  FFMA.FTZ R152, R179, R10.reuse, -R222.reuse ;  /* 0x0000000ab3987223 */ /* 0x182fe200000108de */
[----:B------:R-:W-:Y:S01]  /*aff0*/  @!P3 STS [R181+0x28800], R158 ;  /* 0x0288009eb500b388 */ /* 0x000fe20000000800 */
[--C-:B------:R-:W-:Y:S01]  /*b000*/  FFMA.FTZ R179, R156, R10, -R222.reuse ;  /* 0x0000000a9cb37223 */ /* 0x100fe200000108de */
[----:B------:R1:W-:Y:S01]  /*b010*/  MUFU.EX2 R176, R180 ;  /* 0x000000b400b07308 */ /* 0x0003e20000000800 */
[----:B0-----:R-:W-:Y:S01]  /*b020*/  FFMA.FTZ R13, R168, R13, R153 ;  /* 0x0000000da80d7223 */ /* 0x001fe20000010099 */
[----:B------:R0:W-:Y:S01]  /*b030*/  @!P3 STS [R181+0x28820], R168 ;  /* 0x028820a8b500b388 */ /* 0x0001e20000000800 */
[-C--:B------:R-:W-:Y:S01]  /*b040*/  FMUL.FTZ R133, R133, R158.reuse ;  /* 0x0000009e85857220 */ /* 0x080fe20000410000 */
[-C--:B------:R-:W-:Y:S01]  /*b050*/  FMUL.FTZ R136, R136, R158.reuse ;  /* 0x0000009e88887220 */ /* 0x080fe20000410000 */
[-C--:B------:R-:W-:Y:S01]  /*b060*/  FMUL.FTZ R137, R137, R158.reuse ;  /* 0x0000009e89897220 */ /* 0x080fe20000410000 */
[-C--:B------:R-:W-:Y:S01]  /*b070*/  FMUL.FTZ R140, R140, R158.reuse ;  /* 0x0000009e8c8c7220 */ /* 0x080fe20000410000 */
[----:B------:R-:W-:Y:S01]  /*b080*/  FMUL.FTZ R141, R141, R158 ;  /* 0x0000009e8d8d7220 */ /* 0x000fe20000410000 */
[----:B------:R-:W3:Y:S01]  /*b090*/  MUFU.EX2 R155, R155 ;  /* 0x0000009b009b7308 */ /* 0x000ee20000000800 */
[-CC-:B-1----:R-:W-:Y:S01]  /*b0a0*/  FFMA.FTZ R180, R159, R10.reuse, -R222.reuse ;  /* 0x0000000a9fb47223 */ /* 0x182fe200000108de */
[----:B------:R-:W-:Y:S01]  /*b0b0*/  FFMA.FTZ R159, R235, R10, -R222 ;  /* 0x0000000aeb9f7223 */ /* 0x000fe200000108de */
[-C--:B------:R-:W-:Y:S01]  /*b0c0*/  FMUL.FTZ R144, R144, R158.reuse ;  /* 0x0000009e90907220 */ /* 0x080fe20000410000 */
[----:B0-----:R-:W-:Y:S01]  /*b0d0*/  FADD.FTZ R181, R21, R12 ;  /* 0x0000000c15b57221 */ /* 0x001fe20000010000 */
[-C--:B------:R-:W-:Y:S01]  /*b0e0*/  FMUL.FTZ R145, R145, R158.reuse ;  /* 0x0000009e91917220 */ /* 0x080fe20000410000 */
[-C--:B------:R-:W-:Y:S01]  /*b0f0*/  FMUL.FTZ R148, R148, R158.reuse ;  /* 0x0000009e94947220 */ /* 0x080fe20000410000 */
[----:B------:R-:W-:Y:S01]  /*b100*/  FMUL.FTZ R149, R149, R158 ;  /* 0x0000009e95957220 */ /* 0x000fe20000410000 */
[----:B------:R-:W0:Y:S01]  /*b110*/  MUFU.EX2 R180, R180 ;  /* 0x000000b400b47308 */ /* 0x000e220000000800 */
[----:B------:R-:W-:Y:S01]  /*b120*/  FADD.FTZ R12, R162, R181 ;  /* 0x000000b5a20c7221 */ /* 0x000fe20000010000 */
[----:B------:R-:W-:Y:S01]  /*b130*/  F2FP.F16.F32.PACK_AB R158, R165, R166 ;  /* 0x000000a6a59e723e */ /* 0x000fe200000000ff */
[----:B------:R-:W-:Y:S01]  /*b140*/  FMUL.FTZ R26, R26, R168 ;  /* 0x000000a81a1a7220 */ /* 0x000fe20000410000 */
[C---:B--2---:R-:W-:Y:S01]  /*b150*/  F2FP.F16.F32.PACK_AB R153, R178.reuse, R153 ;  /* 0x00000099b299723e */ /* 0x044fe200000000ff */
[----:B------:R-:W-:Y:S01]  /*b160*/  FADD.FTZ R181, R157, R12 ;  /* 0x0000000c9db57221 */ /* 0x000fe20000010000 */
[----:B------:R-:W-:Y:S01]  /*b170*/  FADD.FTZ R12, R178, R13 ;  /* 0x0000000db20c7221 */ /* 0x000fe20000010000 */
[----:B------:R-:W-:Y:S01]  /*b180*/  F2FP.F16.F32.PACK_AB R156, R161, R164 ;  /* 0x000000a4a19c723e */ /* 0x000fe200000000ff */
[----:B------:R-:W1:Y:S01]  /*b190*/  MUFU.EX2 R159, R159 ;  /* 0x0000009f009f7308 */ /* 0x000e620000000800 */
[-C--:B------:R-:W-:Y:S01]  /*b1a0*/  FMUL.FTZ R27, R27, R168.reuse ;  /* 0x000000a81b1b7220 */ /* 0x080fe20000410000 */
[----:B---3--:R-:W-:Y:S01]  /*b1b0*/  FADD.FTZ R13, R155, R12 ;  /* 0x0000000c9b0d7221 */ /* 0x008fe20000010000 */
[-C--:B------:R-:W-:Y:S01]  /*b1c0*/  FMUL.FTZ R30, R30, R168.reuse ;  /* 0x000000a81e1e7220 */ /* 0x080fe20000410000 */
[-C--:B------:R-:W-:Y:S01]  /*b1d0*/  FMUL.FTZ R31, R31, R168.reuse ;  /* 0x000000a81f1f7220 */ /* 0x080fe20000410000 */
[-C--:B------:R-:W-:Y:S01]  /*b1e0*/  FMUL.FTZ R34, R34, R168.reuse ;  /* 0x000000a822227220 */ /* 0x080fe20000410000 */
[-C--:B------:R-:W-:Y:S01]  /*b1f0*/  FMUL.FTZ R35, R35, R168.reuse ;  /* 0x000000a823237220 */ /* 0x080fe20000410000 */
[-C--:B------:R-:W-:Y:S01]  /*b200*/  FMUL.FTZ R38, R38, R168.reuse ;  /* 0x000000a826267220 */ /* 0x080fe20000410000 */
[----:B------:R-:W2:Y:S01]  /*b210*/  MUFU.EX2 R182, R182 ;  /* 0x000000b600b67308 */ /* 0x000ea20000000800 */
[C---:B0-----:R-:W-:Y:S01]  /*b220*/  FADD.FTZ R12, R180.reuse, R13 ;  /* 0x0000000db40c7221 */ /* 0x041fe20000010000 */
[----:B------:R-:W-:Y:S01]  /*b230*/  F2FP.F16.F32.PACK_AB R155, R180, R155 ;  /* 0x0000009bb49b723e */ /* 0x000fe200000000ff */
[-C--:B------:R-:W-:Y:S01]  /*b240*/  FMUL.FTZ R39, R39, R168.reuse ;  /* 0x000000a827277220 */ /* 0x080fe20000410000 */
[-C--:B------:R-:W-:Y:S01]  /*b250*/  FMUL.FTZ R42, R42, R168.reuse ;  /* 0x000000a82a2a7220 */ /* 0x080fe20000410000 */
[-C--:B------:R-:W-:Y:S01]  /*b260*/  FMUL.FTZ R43, R43, R168.reuse ;  /* 0x000000a82b2b7220 */ /* 0x080fe20000410000 */
[-C--:B------:R-:W-:Y:S01]  /*b270*/  FMUL.FTZ R46, R46, R168.reuse ;  /* 0x000000a82e2e7220 */ /* 0x080fe20000410000 */
[-C--:B------:R-:W-:Y:S01]  /*b280*/  FMUL.FTZ R47, R47, R168.reuse ;  /* 0x000000a82f2f7220 */ /* 0x080fe20000410000 */
[----:B------:R0:W-:Y:S01]  /*b290*/  MUFU.EX2 R222, R152 ;  /* 0x0000009800de7308 */ /* 0x0001e20000000800 */
        /* <DEDUP_REMOVED lines=9> */
[----:B--2---:R-:W-:Y:S01]  /*b330*/  FADD.FTZ R12, R182, R13 ;  /* 0x0000000db60c7221 */ /* 0x004fe20000010000 */
[-C--:B------:R-:W-:Y:S01]  /*b340*/  FMUL.FTZ R62, R62, R168.reuse ;  /* 0x000000a83e3e7220 */ /* 0x080fe20000410000 */
[-C--:B------:R-:W-:Y:S01]  /*b350*/  FMUL.FTZ R63, R63, R168.reuse ;  /* 0x000000a83f3f7220 */ /* 0x080fe20000410000 */
[----:B------:R-:W-:Y:S01]  /*b360*/  FADD.FTZ R181, R161, R152 ;  /* 0x00000098a1b57221 */ /* 0x000fe20000010000 */
[-C--:B------:R-:W-:Y:S01]  /*b370*/  FMUL.FTZ R66, R66, R168.reuse ;  /* 0x000000a842427220 */ /* 0x080fe20000410000 */
[-C--:B------:R-:W-:Y:S01]  /*b380*/  FMUL.FTZ R67, R67, R168.reuse ;  /* 0x000000a843437220 */ /* 0x080fe20000410000 */
[----:B------:R-:W0:Y:S01]  /*b390*/  MUFU.EX2 R218, R218 ;  /* 0x000000da00da7308 */ /* 0x000e220000000800 */
[----:B------:R-:W-:Y:S01]  /*b3a0*/  FADD.FTZ R152, R166, R181 ;  /* 0x000000b5a6987221 */ /* 0x000fe20000010000 */
[-C--:B------:R-:W-:Y:S01]  /*b3b0*/  FMUL.FTZ R70, R70, R168.reuse ;  /* 0x000000a846467220 */ /* 0x080fe20000410000 */
[-C--:B------:R-:W-:Y:S01]  /*b3c0*/  FMUL.FTZ R71, R71, R168.reuse ;  /* 0x000000a847477220 */ /* 0x080fe20000410000 */
[-C--:B------:R-:W-:Y:S01]  /*b3d0*/  FMUL.FTZ R74, R74, R168.reuse ;  /* 0x000000a84a4a7220 */ /* 0x080fe20000410000 */
[----:B------:R-:W-:Y:S01]  /*b3e0*/  FADD.FTZ R181, R165, R152 ;  /* 0x00000098a5b57221 */ /* 0x000fe20000010000 */
[-C--:B------:R-:W-:Y:S01]  /*b3f0*/  FMUL.FTZ R75, R75, R168.reuse ;  /* 0x000000a84b4b7220 */ /* 0x080fe20000410000 */
[-C--:B------:R-:W-:Y:S01]  /*b400*/  FMUL.FTZ R78, R78, R168.reuse ;  /* 0x000000a84e4e7220 */ /* 0x080fe20000410000 */
[----:B------:R-:W2:Y:S01]  /*b410*/  MUFU.EX2 R172, R172 ;  /* 0x000000ac00ac7308 */ /* 0x000ea20000000800 */
[----:B------:R-:W-:Y:S01]  /*b420*/  FADD.FTZ R152, R170, R181 ;  /* 0x000000b5aa987221 */ /* 0x000fe20000010000 */
[----:B-1----:R-:W-:Y:S01]  /*b430*/  FADD.FTZ R13, R163, R12 ;  /* 0x0000000ca30d7221 */ /* 0x002fe20000010000 */
[-C--:B------:R-:W-:Y:S01]  /*b440*/  FMUL.FTZ R79, R79, R168.reuse ;  /* 0x000000a84f4f7220 */ /* 0x080fe20000410000 */
[----:B------:R-:W-:Y:S01]  /*b450*/  FMUL.FTZ R82, R82, R168 ;  /* 0x000000a852527220 */ /* 0x000fe20000410000 */
[----:B------:R-:W-:Y:S01]  /*b460*/  FADD.FTZ R181, R169, R152 ;  /* 0x00000098a9b57221 */ /* 0x000fe20000010000 */
        /* <DEDUP_REMOVED lines=25> */
[----:B------:R-:W-:Y:S01]  /*b600*/  FMUL.FTZ R119, R119, R168 ;  /* 0x000000a877777220 */ /* 0x000fe20000410000 */
[----:B------:R-:W1:Y:S01]  /*b610*/  MUFU.EX2 R219, R219 ;  /* 0x000000db00db7308 */ /* 0x000e620000000800 */
[----:B0-----:R-:W-:Y:S01]  /*b620*/  FADD.FTZ R13, R173, R154 ;  /* 0x0000009aad0d7221 */ /* 0x001fe20000010000 */
[----:B------:R-:W-:Y:S01]  /*b630*/  F2FP.F16.F32.PACK_AB R154, R157, R162 ;  /* 0x000000a29d9a723e */ /* 0x000fe200000000ff */
[----:B------:R-:W-:Y:S01]  /*b640*/  BAR.SYNC.DEFER_BLOCKING 0xf, 0x100 ;  /* 0x03c4000000007b1d */ /* 0x000fe20000010000 */
[----:B------:R-:W-:Y:S01]  /*b650*/  F2FP.F16.F32.PACK_AB R157, R182, R159 ;  /* 0x0000009fb69d723e */ /* 0x000fe200000000ff */
[-C--:B------:R-:W-:Y:S01]  /*b660*/  FMUL.FTZ R122, R122, R168.reuse ;  /* 0x000000a87a7a7220 */ /* 0x080fe20000410000 */
[----:B------:R-:W-:Y:S01]  /*b670*/  F2FP.F16.F32.PACK_AB R159, R218, R163 ;  /* 0x000000a3da9f723e */ /* 0x000fe200000000ff */
[----:B------:R-:W-:Y:S01]  /*b680*/  FMUL.FTZ R123, R123, R168 ;  /* 0x000000a87b7b7220 */ /* 0x000fe20000410000 */
[----:B------:R-:W-:Y:S01]  /*b690*/  F2FP.F16.F32.PACK_AB R162, R173, R172 ;  /* 0x000000acada2723e */ /* 0x000fe200000000ff */
[----:B------:R-:W0:Y:S01]  /*b6a0*/  MUFU.EX2 R167, R167 ;  /* 0x000000a700a77308 */ /* 0x000e220000000800 */
[----:B--2---:R-:W-:Y:S01]  /*b6b0*/  FADD.FTZ R160, R174, R13 ;  /* 0x0000000daea07221 */ /* 0x004fe20000010000 */
[-C--:B------:R-:W-:Y:S01]  /*b6c0*/  FMUL.FTZ R126, R126, R168.reuse ;  /* 0x000000a87e7e7220 */ /* 0x080fe20000410000 */
[-C--:B------:R-:W-:Y:S01]  /*b6d0*/  FMUL.FTZ R127, R127, R168.reuse ;  /* 0x000000a87f7f7220 */ /* 0x080fe20000410000 */
[-C--:B------:R-:W-:Y:S01]  /*b6e0*/  FMUL.FTZ R130, R130, R168.reuse ;  /* 0x000000a882827220 */ /* 0x080fe20000410000 */
[-C--:B------:R-:W-:Y:S01]  /*b6f0*/  FMUL.FTZ R131, R131, R168.reuse ;  /* 0x000000a883837220 */ /* 0x080fe20000410000 */
[-C--:B------:R-:W-:Y:S01]  /*b700*/  FMUL.FTZ R134, R134, R168.reuse ;  /* 0x000000a886867220 */ /* 0x080fe20000410000 */
[----:B------:R-:W-:Y:S01]  /*b710*/  FMUL.FTZ R135, R135, R168 ;  /* 0x000000a887877220 */ /* 0x000fe20000410000 */
[----:B------:R-:W2:Y:S01]  /*b720*/  MUFU.EX2 R171, R171 ;  /* 0x000000ab00ab7308 */ /* 0x000ea20000000800 */
[----:B-1----:R-:W-:Y:S01]  /*b730*/  FADD.FTZ R21, R219, R160 ;  /* 0x000000a0db157221 */ /* 0x002fe20000010000 */
[----:B------:R-:W-:Y:S01]  /*b740*/  F2FP.F16.F32.PACK_AB R160, R169, R170 ;  /* 0x000000aaa9a0723e */ /* 0x000fe200000000ff */
[----:B------:R-:W-:Y:S01]  /*b750*/  FMUL.FTZ R138, R138, R168 ;  /* 0x000000a88a8a7220 */ /* 0x000fe20000410000 */
[----:B------:R-:W-:Y:S01]  /*b760*/  F2FP.F16.F32.PACK_AB R164, R219, R174 ;  /* 0x000000aedba4723e */ /* 0x000fe200000000ff */
[----:B------:R-:W-:Y:S01]  /*b770*/  FADD.FTZ R166, R176, R21 ;  /* 0x00000015b0a67221 */ /* 0x000fe20000010000 */
[-C--:B------:R-:W-:Y:S01]  /*b780*/  FMUL.FTZ R139, R139, R168.reuse ;  /* 0x000000a88b8b7220 */ /* 0x080fe20000410000 */
[----:B------:R-:W-:Y:S01]  /*b790*/  FMUL.FTZ R142, R142, R168 ;  /* 0x000000a88e8e7220 */ /* 0x000fe20000410000 */
[----:B------:R-:W1:Y:S01]  /*b7a0*/  MUFU.EX2 R220, R220 ;  /* 0x000000dc00dc7308 */ /* 0x000e620000000800 */
[C---:B0-----:R-:W-:Y:S01]  /*b7b0*/  FADD.FTZ R12, R167.reuse, R12 ;  /* 0x0000000ca70c7221 */ /* 0x041fe20000010000 */
[----:B------:R-:W-:Y:S01]  /*b7c0*/  F2FP.F16.F32.PACK_AB R161, R167, R20 ;  /* 0x00000014a7a1723e */ /* 0x000fe200000000ff */
[----:B------:R0:W-:Y:S01]  /*b7d0*/  STSM.16.M88.4 [R194+0x26800], R152 ;  /* 0x02680098c2007844 */ /* 0x0001e20000000200 */
[-C--:B------:R-:W-:Y:S01]  /*b7e0*/  FMUL.FTZ R143, R143, R168.reuse ;  /* 0x000000a88f8f7220 */ /* 0x080fe20000410000 */
[-C--:B------:R-:W-:Y:S01]  /*b7f0*/  FMUL.FTZ R146, R146, R168.reuse ;  /* 0x000000a892927220 */ /* 0x080fe20000410000 */
[-C--:B------:R-:W-:Y:S01]  /*b800*/  FMUL.FTZ R147, R147, R168.reuse ;  /* 0x000000a893937220 */ /* 0x080fe20000410000 */
[----:B------:R0:W-:Y:S01]  /*b810*/  STSM.16.M88.4 [R195], R156 ;  /* 0x0000009cc3007844 */ /* 0x0001e20000000200 */
[----:B------:R-:W3:Y:S01]  /*b820*/  MUFU.EX2 R175, R175 ;  /* 0x000000af00af7308 */ /* 0x000ee20000000800 */
[----:B--2---:R-:W-:Y:S01]  /*b830*/  FADD.FTZ R13, R171, R12 ;  /* 0x0000000cab0d7221 */ /* 0x004fe20000010000 */
[-C--:B------:R-:W-:Y:S01]  /*b840*/  FMUL.FTZ R150, R150, R168.reuse ;  /* 0x000000a896967220 */ /* 0x080fe20000410000 */
[----:B------:R-:W-:-:S05]  /*b850*/  FMUL.FTZ R151, R151, R168 ;  /* 0x000000a897977220 */ /* 0x000fca0000410000 */
[----:B------:R-:W2:Y:S01]  /*b860*/  MUFU.EX2 R177, R177 ;  /* 0x000000b100b17308 */ /* 0x000ea20000000800 */
[C---:B-1----:R-:W-:Y:S01]  /*b870*/  FADD.FTZ R12, R220.reuse, R13 ;  /* 0x0000000ddc0c7221 */ /* 0x042fe20000010000 */
[----:B------:R-:W-:-:S05]  /*b880*/  F2FP.F16.F32.PACK_AB R163, R220, R171 ;  /* 0x000000abdca3723e */ /* 0x000fca00000000ff */
[----:B------:R0:W-:Y:S01]  /*b890*/  STSM.16.M88.4 [R197], R160 ;  /* 0x000000a0c5007844 */ /* 0x0001e20000000200 */
[----:B------:R-:W1:Y:S01]  /*b8a0*/  MUFU.EX2 R179, R179 ;  /* 0x000000b300b37308 */ /* 0x000e620000000800 */
[----:B---3--:R-:W-:Y:S01]  /*b8b0*/  FADD.FTZ R13, R175, R12 ;  /* 0x0000000caf0d7221 */ /* 0x008fe20000010000 */
[----:B------:R-:W-:-:S03]  /*b8c0*/  F2FP.F16.F32.PACK_AB R165, R222, R175 ;  /* 0x000000afdea5723e */ /* 0x000fc600000000ff */
[----:B------:R-:W-:-:S03]  /*b8d0*/  FADD.FTZ R172, R222, R13 ;  /* 0x0000000ddeac7221 */ /* 0x000fc60000010000 */
[----:B------:R-:W3:Y:S01]  /*b8e0*/  MUFU.EX2 R170, R183 ;  /* 0x000000b700aa7308 */ /* 0x000ee20000000800 */
[C---:B--2---:R-:W-:Y:S01]  /*b8f0*/  FADD.FTZ R12, R177.reuse, R166 ;  /* 0x000000a6b10c7221 */ /* 0x044fe20000010000 */
[----:B------:R-:W-:Y:S01]  /*b900*/  F2FP.F16.F32.PACK_AB R166, R177, R176 ;  /* 0x000000b0b1a6723e */ /* 0x000fe200000000ff */
[----:B-1----:R-:W-:Y:S01]  /*b910*/  FADD.FTZ R13, R179, R172 ;  /* 0x000000acb30d7221 */ /* 0x002fe20000010000 */
[----:B---3--:R-:W-:-:S03]  /*b920*/  F2FP.F16.F32.PACK_AB R167, R170, R179 ;  /* 0x000000b3aaa7723e */ /* 0x008fc600000000ff */
[----:B------:R-:W-:Y:S02]  /*b930*/  FADD.FTZ R13, R170, R13 ;  /* 0x0000000daa0d7221 */ /* 0x000fe40000010000 */
[----:B------:R0:W-:Y:S01]  /*b940*/  STSM.16.M88.4 [R196], R164 ;  /* 0x000000a4c4007844 */ /* 0x0001e20000000200 */
[----:B------:R-:W-:Y:S05]  /*b950*/  @!P0 BRA `(.L_x_552) ;  /* 0x0000000000048947 */ /* 0x000fea0003800000 */
[----:B------:R-:W-:Y:S01]  /*b960*/  BPT.TRAP 0x1 ;  /* 0x000000040000795c */ /* 0x000fe20000300000 */
.L_x_552:
[----:B------:R1:W2:Y:S01]  /*b970*/  SYNCS.PHASECHK.TRANS64.TRYWAIT P3, [R15+URZ+0x28c50], R213 ;  /* 0x028c50d50f0075a7 */ /* 0x0002a2000806017f */
[----:B------:R-:W-:Y:S05]  /*b980*/  @!P0 BRA `(.L_x_553) ;  /* 0x0000000000048947 */ /* 0x000fea0003800000 */
[----:B------:R-:W-:Y:S01]  /*b990*/  BPT.TRAP 0x1 ;  /* 0x000000040000795c */ /* 0x000fe20000300000 */
.L_x_553:
[----:B------:R-:W-:Y:S04]  /*b9a0*/  BSSY B1, `(.L_x_554) ;  /* 0x0000004000017945 */ /* 0x000fe80003800000 */
[----:B--2---:R-:W-:Y:S05]  /*b9b0*/  @P3 BRA `(.L_x_555) ;  /* 0x0000000000083947 */ /* 0x004fea0003800000 */
[----:B------:R-:W2:Y:S02]  /*b9c0*/  SYNCS.PHASECHK.TRANS64.TRYWAIT P3, [R15+URZ+0x28c50], R213 ;  /* 0x028c50d50f0075a7 */ /* 0x000ea4000806017f */
[----:B--2---:R-:W-:Y:S05]  /*b9d0*/  @!P3 BRA `(.L_x_556) ;  /* 0x0000009800b0b947 */ /* 0x004fea0003800000 */
.L_x_555:
[----:B------:R-:W-:Y:S05]  /*b9e0*/  BSYNC B1 ;  /* 0x0000000000017941 */ /* 0x000fea0003800000 */
.L_x_554:
[----:B------:R-:W-:Y:S01]  /*b9f0*/  IMAD.MOV.U32 R21, RZ, RZ, 0x40000040 ;  /* 0x40000040ff157424 */ /* 0x000fe200078e00ff */
[----:B------:R-:W-:Y:S01]  /*ba00*/  LEA R20, R18, R14, 0xc ;  /* 0x0000000e12147211 */ /* 0x000fe200078e60ff */
[----:B------:R-:W-:Y:S01]  /*ba10*/  WARPGROUP.ARRIVE ;  /* 0x00000000000079c5 */ /* 0x000fe20000000000 */
[----:B-12---:R-:W-:Y:S01]  /*ba20*/  @!P1 IADD3 R15, R15, 0x28c60, RZ ;  /* 0x00028c600f0f9810 */ /* 0x006fe20007ffe0ff */
[----:B------:R-:W-:Y:S01]  /*ba30*/  IMAD.MOV.U32 R218, RZ, RZ, R11 ;  /* 0x000000ffffda7224 */ /* 0x000fe200078e000b */
[----:B------:R-:W-:Y:S01]  /*ba40*/  R2UR UR6, R20 ;  /* 0x00000000140672ca */ /* 0x000fe200000e0000 */
[----:B------:R-:W-:Y:S01]  /*ba50*/  IMAD.MOV.U32 R220, RZ, RZ, R3 ;  /* 0x000000ffffdc7224 */ /* 0x000fe200078e0003 */
[----:B------:R-:W-:Y:S01]  /*ba60*/  R2UR UR7, R21 ;  /* 0x00000000150772ca */ /* 0x000fe200000e0000 */
[----:B------:R-:W-:Y:S01]  /*ba70*/  IMAD.MOV.U32 R21, RZ, RZ, 0x40000040 ;  /* 0x40000040ff157424 */ /* 0x000fe200078e00ff */
[----:B------:R-:W-:Y:S01]  /*ba80*/  @!P1 PRMT R15, RZ, 0x654, R15 ;  /* 0x00000654ff0f9816 */ /* 0x000fe2000000000f */
[----:B------:R-:W-:-:S10]  /*ba90*/  IMAD.MOV.U32 R217, RZ, RZ, R18 ;  /* 0x000000ffffd97224 */ /* 0x000fd400078e0012 */
[----:B------:R-:W-:Y:S03]  /*baa0*/  HGMMA.64x256x16.F32 R24, R152, gdesc[UR4].tnspB, R24, gsb0 ;  /* 0x43e0000498187df0 */ /* 0x000fe60008000818 */
[----:B------:R-:W-:Y:S02]  /*bab0*/  WARPGROUP.DEPBAR.LE gsb0, 0x0 ;  /* 0x00008000000079c5 */ /* 0x000fe40000010000 */
[----:B0-----:R-:W-:Y:S01]  /*bac0*/  VIADD R152, R20, 0x80 ;  /* 0x0000008014987836 */ /* 0x001fe20000000000 */
[----:B------:R-:W-:Y:S01]  /*bad0*/  WARPGROUP.ARRIVE ;  /* 0x00000000000079c5 */ /* 0x000fe20000000000 */
[----:B------:R-:W-:-:S03]  /*bae0*/  IMAD.MOV.U32 R153, RZ, RZ, 0x40000040 ;  /* 0x40000040ff997424 */ /* 0x000fc600078e00ff */
[----:B------:R-:W-:Y:S02]  /*baf0*/  R2UR UR6, R152 ;  /* 0x00000000980672ca */ /* 0x000fe400000e0000 */
[----:B------:R-:W-:Y:S01]  /*bb00*/  R2UR UR7, R153 ;  /* 0x00000000990772ca */ /* 0x000fe200000e0000 */
[----:B------:R-:W-:Y:S01]  /*bb10*/  IMAD.MOV.U32 R153, RZ, RZ, 0x40000040 ;  /* 0x40000040ff997424 */ /* 0x000fe200078e00ff */
[C---:B------:R-:W-:Y:S01]  /*bb20*/  IADD3 R152, R20.reuse, 0x100, RZ ;  /* 0x0000010014987810 */ /* 0x040fe20007ffe0ff */
        /* <DEDUP_REMOVED lines=24> */
[----:B------:R-:W-:Y:S05]  /*bcb0*/  @P2 BRA `(.L_x_557) ;  /* 0xffffffe000782947 */ /* 0x000fea000383ffff */
.L_x_546:
[----:B------:R-:W-:Y:S05]  /*bcc0*/  BSYNC B0 ;  /* 0x0000000000007941 */ /* 0x000fea0003800000 */
.L_x_545:
[----:B------:R-:W2:Y:S01]  /*bcd0*/  SHFL.BFLY PT, R5, R12, 0x2, 0x1f ;  /* 0x0c401f000c057f89 */ /* 0x000ea200000e0000 */
[----:B------:R-:W-:Y:S01]  /*bce0*/  IMAD.MOV.U32 R6, RZ, RZ, RZ ;  /* 0x000000ffff067224 */ /* 0x000fe200078e00ff */
[----:B------:R-:W-:Y:S01]  /*bcf0*/  MOV R20, 0xff800000 ;  /* 0xff80000000147802 */ /* 0x000fe20000000f00 */
[----:B------:R-:W-:Y:S01]  /*bd00*/  IMAD.MOV.U32 R21, RZ, RZ, -0x800000 ;  /* 0xff800000ff157424 */ /* 0x000fe200078e00ff */
[----:B------:R-:W3:Y:S01]  /*bd10*/  SHFL.BFLY PT, R0, R13, 0x2, 0x1f ;  /* 0x0c401f000d007f89 */ /* 0x000ee200000e0000 */
[----:B------:R-:W-:Y:S01]  /*bd20*/  VIADD R202, R202, 0x1 ;  /* 0x00000001caca7836 */ /* 0x000fe20000000000 */
[----:B------:R-:W-:Y:S08]  /*bd30*/  BAR.ARV 0x8, 0xa0 ;  /* 0x0202800000007b1d */ /* 0x000ff00000002000 */
[----:B------:R-:W-:Y:S01]  /*bd40*/  BAR.SYNC.DEFER_BLOCKING 0xf, 0x100 ;  /* 0x03c4000000007b1d */ /* 0x000fe20000010000 */
[----:B--2---:R-:W-:Y:S01]  /*bd50*/  FADD.FTZ R4, R5, R12 ;  /* 0x0000000c05047221 */ /* 0x004fe20000010000 */
[----:B---3--:R-:W-:-:S04]  /*bd60*/  FADD.FTZ R7, R0, R13 ;  /* 0x0000000d00077221 */ /* 0x008fc80000010000 */
[----:B------:R-:W2:Y:S04]  /*bd70*/  SHFL.BFLY PT, R5, R4, 0x1, 0x1f ;  /* 0x0c201f0004057f89 */ /* 0x000ea800000e0000 */
[----:B------:R-:W3:Y:S01]  /*bd80*/  SHFL.BFLY PT, R0, R7, 0x1, 0x1f ;  /* 0x0c201f0007007f89 */ /* 0x000ee200000e0000 */
[----:B--2---:R-:W-:Y:S01]  /*bd90*/  FADD.FTZ R9, R4, R5 ;  /* 0x0000000504097221 */ /* 0x004fe20000010000 */
[----:B------:R-:W-:Y:S01]  /*bda0*/  IADD3 R5, -R191, RZ, RZ ;  /* 0x000000ffbf057210 */ /* 0x000fe20007ffe1ff */
[----:B------:R-:W-:Y:S02]  /*bdb0*/  VIADD R4, R18, 0x1 ;  /* 0x0000000112047836 */ /* 0x000fe40000000000 */
[----:B---3--:R-:W-:Y:S01]  /*bdc0*/  FADD.FTZ R0, R7, R0 ;  /* 0x0000000007007221 */ /* 0x008fe20000010000 */
[----:B------:R-:W-:-:S02]  /*bdd0*/  FSETP.NE.FTZ.AND P2, PT, R9, RZ, PT ;  /* 0x000000ff0900720b */ /* 0x000fc40003f55000 */
[----:B------:R-:W-:Y:S01]  /*bde0*/  ISETP.NE.AND P0, PT, R190, R5, PT ;  /* 0x00000005be00720c */ /* 0x000fe20003f05270 */
[----:B------:R-:W-:Y:S01]  /*bdf0*/  IMAD.MOV.U32 R5, RZ, RZ, RZ ;  /* 0x000000ffff057224 */ /* 0x000fe200078e00ff */
[----:B------:R-:W-:Y:S02]  /*be00*/  FSETP.NE.FTZ.AND P3, PT, R0, RZ, PT ;  /* 0x000000ff0000720b */ /* 0x000fe40003f75000 */
[----:B------:R-:W-:-:S04]  /*be10*/  ISETP.NE.AND P1, PT, R4, 0x2, PT ;  /* 0x000000020400780c */ /* 0x000fc80003f25270 */
[----:B------:R-:W-:-:S03]  /*be20*/  SEL R8, RZ, 0x1, P1 ;  /* 0x00000001ff087807 */ /* 0x000fc60000800000 */
[----:B------:R-:W2:Y:S01]  /*be30*/  @P2 MUFU.RCP R5, R9 ;  /* 0x0000000900052308 */ /* 0x000ea20000001000 */
[----:B------:R-:W-:Y:S02]  /*be40*/  LOP3.LUT R23, R23, R8, RZ, 0x3c, !PT ;  /* 0x0000000817177212 */ /* 0x000fe400078e3cff */
[----:B------:R-:W-:Y:S01]  /*be50*/  @!P0 LEA R7, R18, R188, 0x6 ;  /* 0x000000bc12078211 */ /* 0x000fe200078e30ff */
[C---:B------:R-:W-:Y:S01]  /*be60*/  @P2 FMUL.FTZ R18, R10.reuse, 0.69314718246459960938 ;  /* 0x3f3172180a122820 */ /* 0x040fe20000410000 */
[----:B------:R-:W-:-:S03]  /*be70*/  @P3 FMUL.FTZ R10, R10, 0.69314718246459960938 ;  /* 0x3f3172180a0a3820 */ /* 0x000fc60000410000 */
[----:B------:R-:W3:Y:S01]  /*be80*/  @P3 MUFU.RCP R6, R0 ;  /* 0x0000000000063308 */ /* 0x000ee20000001000 */
[----:B------:R-:W-:-:S07]  /*be90*/  @!P0 IMAD R7, R7, 0x4, R2 ;  /* 0x0000000407078824 */ /* 0x000fce00078e0202 */
[----:B------:R-:W4:Y:S01]  /*bea0*/  @P2 MUFU.LG2 R2, R9 ;  /* 0x0000000900022308 */ /* 0x000f220000000c00 */
[-C--:B--2---:R-:W-:Y:S01]  /*beb0*/  FMUL.FTZ R181, R24, R5.reuse ;  /* 0x0000000518b57220 */ /* 0x084fe20000410000 */
[----:B------:R2:W-:Y:S01]  /*bec0*/  @!P0 STS [R7+0x28800], R5 ;  /* 0x0288000507008388 */ /* 0x0005e20000000800 */
[-C--:B------:R-:W-:Y:S01]  /*bed0*/  FMUL.FTZ R179, R25, R5.reuse ;  /* 0x0000000519b37220 */ /* 0x080fe20000410000 */
[-C--:B------:R-:W-:Y:S01]  /*bee0*/  FMUL.FTZ R180, R28, R5.reuse ;  /* 0x000000051cb47220 */ /* 0x080fe20000410000 */
[-C--:B------:R-:W-:Y:S01]  /*bef0*/  FMUL.FTZ R178, R32, R5.reuse ;  /* 0x0000000520b27220 */ /* 0x080fe20000410000 */
[-C--:B------:R-:W-:Y:S01]  /*bf00*/  FMUL.FTZ R28, R33, R5.reuse ;  /* 0x00000005211c7220 */ /* 0x080fe20000410000 */
[-C--:B------:R-:W-:Y:S01]  /*bf10*/  FMUL.FTZ R175, R40, R5.reuse ;  /* 0x0000000528af7220 */ /* 0x080fe20000410000 */
[----:B------:R5:W1:Y:S01]  /*bf20*/  @P3 MUFU.LG2 R24, R0 ;  /* 0x0000000000183308 */ /* 0x000a620000000c00 */
[----:B---3--:R3:W-:Y:S01]  /*bf30*/  @!P0 STS [R7+0x28820], R6 ;  /* 0x0288200607008388 */ /* 0x0087e20000000800 */
[-C--:B------:R-:W-:Y:S01]  /*bf40*/  FMUL.FTZ R177, R29, R5.reuse ;  /* 0x000000051db17220 */ /* 0x080fe20000410000 */
[-C--:B------:R-:W-:Y:S01]  /*bf50*/  FMUL.FTZ R176, R36, R5.reuse ;  /* 0x0000000524b07220 */ /* 0x080fe20000410000 */
[-C--:B------:R-:W-:Y:S01]  /*bf60*/  FMUL.FTZ R174, R37, R5.reuse ;  /* 0x0000000525ae7220 */ /* 0x080fe20000410000 */
[-C--:B------:R-:W-:Y:S01]  /*bf70*/  FMUL.FTZ R32, R41, R5.reuse ;  /* 0x0000000529207220 */ /* 0x080fe20000410000 */
[-C--:B------:R-:W-:Y:S01]  /*bf80*/  FMUL.FTZ R173, R44, R5.reuse ;  /* 0x000000052cad7220 */ /* 0x080fe20000410000 */
[-C--:B------:R-:W-:Y:S01]  /*bf90*/  FMUL.FTZ R171, R45, R5.reuse ;  /* 0x000000052dab7220 */ /* 0x080fe20000410000 */
[-C--:B------:R-:W-:Y:S01]  /*bfa0*/  FMUL.FTZ R172, R48, R5.reuse ;  /* 0x0000000530ac7220 */ /* 0x080fe20000410000 */
[-C--:B-----5:R-:W-:Y:S01]  /*bfb0*/  FMUL.FTZ R0, R27, R6.reuse ;  /* 0x000000061b007220 */ /* 0x0a0fe20000410000 */
[----:B----4-:R-:W-:Y:S01]  /*bfc0*/  @P2 FMUL.FTZ R25, R2, 0.69314718246459960938 ;  /* 0x3f31721802192820 */ /* 0x010fe20000410000 */
        /* <DEDUP_REMOVED lines=55> */
[-C--:B0-----:R-:W-:Y:S01]  /*c340*/  FMUL.FTZ R15, R70, R6.reuse ;  /* 0x00000006460f7220 */ /* 0x081fe20000410000 */
[-C--:B------:R-:W-:Y:S01]  /*c350*/  FMUL.FTZ R40, R91, R6.reuse ;  /* 0x000000065b287220 */ /* 0x080fe20000410000 */
[----:B------:R-:W-:Y:S01]  /*c360*/  @P2 FFMA.FTZ R21, R18, R3, R25 ;  /* 0x0000000312152223 */ /* 0x000fe20000010019 */
[----:B------:R-:W-:Y:S01]  /*c370*/  PLOP3.LUT P0, PT, PT, PT, PT, 0x8, 0x0 ;  /* 0x000000000000781c */ /* 0x000fe20003f0e170 */
[-C--:B--2---:R-:W-:Y:S01]  /*c380*/  FMUL.FTZ R5, R26, R6.reuse ;  /* 0x000000061a057220 */ /* 0x084fe20000410000 */
        /* <DEDUP_REMOVED lines=59> */
[----:B------:R-:W-:Y:S06]  /*c740*/  BAR.ARV 0xe, 0x100 ;  /* 0x0384000000007b1d */ /* 0x000fec0000002000 */
.L_x_490:
[----:B------:R-:W-:Y:S05]  /*c750*/  BSYNC B7 ;  /* 0x0000000000077941 */ /* 0x000fea0003800000 */
.L_x_488:
[----:B------:R-:W0:Y:S08]  /*c760*/  S2UR UR5, SR_CgaCtaId ;  /* 0x00000000000579c3 */ /* 0x000e300000008800 */
[----:B------:R-:W-:Y:S06]  /*c770*/  BAR.SYNC.DEFER_BLOCKING 0x5, 0x120 ;  /* 0x0144800000007b1d */ /* 0x000fec0000010000 */
[----:B------:R-:W-:Y:S01]  /*c780*/  UMOV UR4, 0x400 ;  /* 0x0000040000047882 */ /* 0x000fe20000000000 */
[----:B------:R-:W-:Y:S01]  /*c790*/  BSSY B0, `(.L_x_558) ;  /* 0x000026e000007945 */ /* 0x000fe20003800000 */
[----:B0-----:R-:W-:-:S06]  /*c7a0*/  ULEA UR4, UR5, UR4, 0x18 ;  /* 0x0000000405047291 */ /* 0x001fcc000f8ec03f */
[----:B------:R-:W-:-:S05]  /*c7b0*/  IMAD.U32 R2, RZ, RZ, UR4 ;  /* 0x00000004ff027e24 */ /* 0x000fca000f8e00ff */
[----:B-----5:R0:W1:Y:S01]  /*c7c0*/  LDS.128 R24, [R2+0x28cd0] ;  /* 0x028cd00002187984 */ /* 0x0200620000000c00 */
[----:B------:R-:W-:Y:S06]  /*c7d0*/  BAR.ARV 0x4, 0x120 ;  /* 0x0104800000007b1d */ /* 0x000fec0000002000 */
[----:B------:R-:W-:Y:S05]  /*c7e0*/  @P0 BRA `(.L_x_559) ;  /* 0x0000001c00140947 */ /* 0x000fea0003800000 */
[----:B------:R-:W2:Y:S01]  /*c7f0*/  S2R R3, SR_SWINHI ;  /* 0x0000000000037919 */ /* 0x000ea20000002f00 */
[----:B------:R-:W-:Y:S01]  /*c800*/  F2FP.F16.F32.PACK_AB R5, R0, R5 ;  /* 0x000000050005723e */ /* 0x000fe200000000ff */
[----:B------:R-:W-:Y:S01]  /*c810*/  ULDC.64 UR4, c[0x0][0xbd8] ;  /* 0x0002f60000047ab9 */ /* 0x000fe20000000a00 */
[----:B------:R-:W-:Y:S02]  /*c820*/  F2FP.F16.F32.PACK_AB R7, R31, R7 ;  /* 0x000000071f07723e */ /* 0x000fe400000000ff */
[----:B------:R-:W-:Y:S02]  /*c830*/  F2FP.F16.F32.PACK_AB R28, R28, R178 ;  /* 0x000000b21c1c723e */ /* 0x000fe400000000ff */
[----:B------:R-:W-:Y:S02]  /*c840*/  F2FP.F16.F32.PACK_AB R29, R35, R29 ;  /* 0x0000001d231d723e */ /* 0x000fe400000000ff */
[----:B------:R-:W-:Y:S02]  /*c850*/  F2FP.F16.F32.PACK_AB R31, R39, R38 ;  /* 0x00000026271f723e */ /* 0x000fe400000000ff */
        /* <DEDUP_REMOVED lines=11> */
[----:B------:R-:W-:Y:S02]  /*c910*/  MOV R36, R2 ;  /* 0x0000000200247202 */ /* 0x000fe40000000f00 */
[----:B--2---:R-:W-:-:S02]  /*c920*/  MOV R37, R3 ;  /* 0x0000000300257202 */ /* 0x004fc40000000f00 */
        /* <DEDUP_REMOVED lines=9> */
[----:B------:R-:W-:Y:S02]  /*c9c0*/  LOP3.LUT R52, R211, 0x380, RZ, 0xc0, !PT ;  /* 0x00000380d3347812 */ /* 0x000fe400078ec0ff */
[----:B------:R-:W-:Y:S02]  /*c9d0*/  IADD3 R213, P4, R118, 0x60, RZ ;  /* 0x0000006076d57810 */ /* 0x000fe40007f9e0ff */
[----:B------:R-:W-:Y:S02]  /*c9e0*/  LOP3.LUT R48, R183, 0x380, RZ, 0xc0, !PT ;  /* 0x00000380b7307812 */ /* 0x000fe400078ec0ff */
[----:B------:R-:W-:Y:S01]  /*c9f0*/  LOP3.LUT R60, R217, 0x380, RZ, 0xc0, !PT ;  /* 0x00000380d93c7812 */ /* 0x000fe200078ec0ff */
[----:B------:R-:W-:Y:S01]  /*ca00*/  IMAD.X R57, RZ, RZ, R119, P4 ;  /* 0x000000ffff397224 */ /* 0x000fe200020e0677 */
[----:B------:R-:W-:-:S02]  /*ca10*/  SHF.R.U64 R52, R52, 0x3, RZ ;  /* 0x0000000334347819 */ /* 0x000fc400000012ff */
[----:B------:R-:W-:Y:S02]  /*ca20*/  IADD3 R68, P5, R118, 0x2040, RZ ;  /* 0x0000204076447810 */ /* 0x000fe40007fbe0ff */
[----:B------:R-:W-:Y:S02]  /*ca30*/  IADD3.X R49, RZ, R119, RZ, P1, !PT ;  /* 0x00000077ff317210 */ /* 0x000fe40000ffe4ff */
[----:B------:R-:W-:Y:S01]  /*ca40*/  LOP3.LUT R56, R213, 0x380, RZ, 0xc0, !PT ;  /* 0x00000380d5387812 */ /* 0x000fe200078ec0ff */
[----:B------:R-:W-:Y:S01]  /*ca50*/  IMAD.X R69, RZ, RZ, R119, P5 ;  /* 0x000000ffff457224 */ /* 0x000fe200028e0677 */
[----:B------:R-:W-:Y:S02]  /*ca60*/  SHF.R.U64 R48, R48, 0x3, RZ ;  /* 0x0000000330307819 */ /* 0x000fe400000012ff */
[----:B------:R-:W-:Y:S02]  /*ca70*/  SHF.R.U64 R60, R60, 0x3, RZ ;  /* 0x000000033c3c7819 */ /* 0x000fe400000012ff */
[----:B------:R-:W-:-:S02]  /*ca80*/  IADD3 R44, P6, R118, 0x2020, RZ ;  /* 0x00002020762c7810 */ /* 0x000fc40007fde0ff */
[----:B------:R-:W-:Y:S02]  /*ca90*/  IADD3 R94, P1, R118, 0x4000, RZ ;  /* 0x00004000765e7810 */ /* 0x000fe40007f3e0ff */
[----:B------:R-:W-:Y:S01]  /*caa0*/  LOP3.LUT R52, R52, R211, RZ, 0x3c, !PT ;  /* 0x000000d334347212 */ /* 0x000fe200078e3cff */
[--C-:B------:R-:W-:Y:S01]  /*cab0*/  IMAD.X R65, RZ, RZ, R119.reuse, P6 ;  /* 0x000000ffff417224 */ /* 0x100fe200030e0677 */
[----:B------:R-:W-:Y:S01]  /*cac0*/  LOP3.LUT R211, R68, 0x380, RZ, 0xc0, !PT ;  /* 0x0000038044d37812 */ /* 0x000fe200078ec0ff */
[----:B------:R-:W-:Y:S01]  /*cad0*/  IMAD.X R95, RZ, RZ, R119, P1 ;  /* 0x000000ffff5f7224 */ /* 0x000fe200008e0677 */
[----:B------:R-:W-:Y:S02]  /*cae0*/  LOP3.LUT R11, R118, 0x380, RZ, 0xc0, !PT ;  /* 0x00000380760b7812 */ /* 0x000fe400078ec0ff */
[----:B------:R-:W-:Y:S02]  /*caf0*/  SHF.R.U64 R56, R56, 0x3, RZ ;  /* 0x0000000338387819 */ /* 0x000fe400000012ff */
[----:B------:R-:W-:-:S02]  /*cb00*/  LOP3.LUT R48, R48, R183, RZ, 0x3c, !PT ;  /* 0x000000b730307212 */ /* 0x000fc400078e3cff */
[----:B------:R-:W-:Y:S02]  /*cb10*/  LOP3.LUT R60, R60, R217, RZ, 0x3c, !PT ;  /* 0x000000d93c3c7212 */ /* 0x000fe400078e3cff */
[----:B------:R-:W-:Y:S02]  /*cb20*/  IADD3 R72, P2, R118, 0x2060, RZ ;  /* 0x0000206076487810 */ /* 0x000fe40007f5e0ff */
[----:B------:R-:W-:Y:S02]  /*cb30*/  LOP3.LUT R183, R44, 0x380, RZ, 0xc0, !PT ;  /* 0x000003802cb77812 */ /* 0x000fe400078ec0ff */
[----:B------:R-:W-:Y:S02]  /*cb40*/  LOP3.LUT R217, R94, 0x380, RZ, 0xc0, !PT ;  /* 0x000003805ed97812 */ /* 0x000fe400078ec0ff */
[----:B------:R-:W-:Y:S02]  /*cb50*/  SHF.R.U64 R211, R211, 0x3, RZ ;  /* 0x00000003d3d37819 */ /* 0x000fe400000012ff */
[----:B------:R-:W-:-:S02]  /*cb60*/  IADD3 R30, P4, R118, 0x4040, RZ ;  /* 0x00004040761e7810 */ /* 0x000fc40007f9e0ff */
[----:B------:R-:W-:Y:S02]  /*cb70*/  SHF.R.U64 R11, R11, 0x3, RZ ;  /* 0x000000030b0b7819 */ /* 0x000fe400000012ff */
[----:B------:R-:W-:Y:S02]  /*cb80*/  LOP3.LUT R56, R56, R213, RZ, 0x3c, !PT ;  /* 0x000000d538387212 */ /* 0x000fe400078e3cff */
[----:B------:R-:W-:Y:S02]  /*cb90*/  LOP3.LUT R213, R72, 0x380, RZ, 0xc0, !PT ;  /* 0x0000038048d57812 */ /* 0x000fe400078ec0ff */
[----:B------:R-:W-:Y:S02]  /*cba0*/  SHF.R.U64 R183, R183, 0x3, RZ ;  /* 0x00000003b7b77819 */ /* 0x000fe400000012ff */
[----:B------:R-:W-:Y:S02]  /*cbb0*/  SHF.R.U64 R217, R217, 0x3, RZ ;  /* 0x00000003d9d97819 */ /* 0x000fe400000012ff */
[----:B------:R-:W-:-:S02]  /*cbc0*/  IADD3 R4, P0, R118, 0x4020, RZ ;  /* 0x0000402076047810 */ /* 0x000fc40007f1e0ff */
[-C--:B------:R-:W-:Y:S02]  /*cbd0*/  IADD3.X R61, RZ, R119.reuse, RZ, P3, !PT ;  /* 0x00000077ff3d7210 */ /* 0x080fe40001ffe4ff */
[C---:B------:R-:W-:Y:S01]  /*cbe0*/  IADD3 R6, P6, R118.reuse, 0x6000, RZ ;  /* 0x0000600076067810 */ /* 0x040fe20007fde0ff */
[--C-:B------:R-:W-:Y:S01]  /*cbf0*/  IMAD.X R99, RZ, RZ, R119.reuse, P0 ;  /* 0x000000ffff637224 */ /* 0x100fe200000e0677 */
[----:B------:R-:W-:Y:S02]  /*cc00*/  IADD3.X R73, RZ, R119, RZ, P2, !PT ;  /* 0x00000077ff497210 */ /* 0x000fe400017fe4ff */
[C---:B------:R-:W-:Y:S01]  /*cc10*/  IADD3 R34, P3, R118.reuse, 0x4060, RZ ;  /* 0x0000406076227810 */ /* 0x040fe20007f7e0ff */
[--C-:B------:R-:W-:Y:S01]  /*cc20*/  IMAD.X R111, RZ, RZ, R119.reuse, P6 ;  /* 0x000000ffff6f7224 */ /* 0x100fe200030e0677 */
[C---:B------:R-:W-:Y:S02]  /*cc30*/  IADD3 R3, P5, R118.reuse, 0x6020, RZ ;  /* 0x0000602076037810 */ /* 0x040fe40007fbe0ff */
[C---:B------:R-:W-:Y:S01]  /*cc40*/  IADD3 R10, P2, R118.reuse, 0x6040, RZ ;  /* 0x00006040760a7810 */ /* 0x040fe20007f5e0ff */
[----:B------:R-:W-:Y:S01]  /*cc50*/  IMAD.X R107, RZ, RZ, R119, P3 ;  /* 0x000000ffff6b7224 */ /* 0x000fe200018e0677 */
[----:B-1----:R-:W-:-:S02]  /*cc60*/  IADD3 R24, P1, R118, 0x6060, RZ ;  /* 0x0000606076187810 */ /* 0x002fc40007f3e0ff */
[----:B------:R-:W-:Y:S02]  /*cc70*/  LOP3.LUT R68, R211, R68, RZ, 0x3c, !PT ;  /* 0x00000044d3447212 */ /* 0x000fe400078e3cff */
[----:B------:R-:W-:Y:S01]  /*cc80*/  LOP3.LUT R118, R11, R118, RZ, 0x3c, !PT ;  /* 0x000000760b767212 */ /* 0x000fe200078e3cff */
[--C-:B------:R-:W-:Y:S01]  /*cc90*/  IMAD.X R11, RZ, RZ, R119.reuse, P2 ;  /* 0x000000ffff0b7224 */ /* 0x100fe200010e0677 */
[----:B------:R-:W-:Y:S01]  /*cca0*/  LOP3.LUT R211, R30, 0x380, RZ, 0xc0, !PT ;  /* 0x000003801ed37812 */ /* 0x000fe200078ec0ff */
[----:B------:R-:W-:Y:S01]  /*ccb0*/  IMAD.X R45, RZ, RZ, R119, P1 ;  /* 0x000000ffff2d7224 */ /* 0x000fe200008e0677 */
[----:B------:R-:W-:Y:S02]  /*ccc0*/  SHF.R.U64 R213, R213, 0x3, RZ ;  /* 0x00000003d5d57819 */ /* 0x000fe400000012ff */
[----:B------:R-:W-:Y:S02]  /*ccd0*/  LOP3.LUT R64, R183, R44, RZ, 0x3c, !PT ;  /* 0x0000002cb7407212 */ /* 0x000fe400078e3cff */
[----:B------:R-:W-:-:S02]  /*cce0*/  LOP3.LUT R94, R217, R94, RZ, 0x3c, !PT ;  /* 0x0000005ed95e7212 */ /* 0x000fc400078e3cff */
[----:B------:R-:W-:Y:S02]  /*ccf0*/  LOP3.LUT R183, R4, 0x380, RZ, 0xc0, !PT ;  /* 0x0000038004b77812 */ /* 0x000fe400078ec0ff */
[----:B------:R-:W-:Y:S02]  /*cd00*/  LOP3.LUT R217, R6, 0x380, RZ, 0xc0, !PT ;  /* 0x0000038006d97812 */ /* 0x000fe400078ec0ff */
[-C--:B------:R-:W-:Y:S02]  /*cd10*/  IADD3.X R103, RZ, R119.reuse, RZ, P4, !PT ;  /* 0x00000077ff677210 */ /* 0x080fe400027fe4ff */
[-C--:B------:R-:W-:Y:S02]  /*cd20*/  IADD3.X R115, RZ, R119.reuse, RZ, P5, !PT ;  /* 0x00000077ff737210 */ /* 0x080fe40002ffe4ff */
[----:B------:R-:W-:Y:S02]  /*cd30*/  SHF.R.U64 R211, R211, 0x3, RZ ;  /* 0x00000003d3d37819 */ /* 0x000fe400000012ff */
[----:B------:R-:W-:-:S02]  /*cd40*/  MOV R118, R118 ;  /* 0x0000007600767202 */ /* 0x000fc40000000f00 */
[----:B------:R-:W-:Y:S02]  /*cd50*/  LOP3.LUT R72, R213, R72, RZ, 0x3c, !PT ;  /* 0x00000048d5487212 */ /* 0x000fe400078e3cff */
[----:B------:R-:W-:Y:S02]  /*cd60*/  LOP3.LUT R119, R10, 0x380, RZ, 0xc0, !PT ;  /* 0x000003800a777812 */ /* 0x000fe400078ec0ff */
[----:B------:R-:W-:Y:S02]  /*cd70*/  LOP3.LUT R213, R34, 0x380, RZ, 0xc0, !PT ;  /* 0x0000038022d57812 */ /* 0x000fe400078ec0ff */
[----:B------:R-:W-:Y:S02]  /*cd80*/  SHF.R.U64 R183, R183, 0x3, RZ ;  /* 0x00000003b7b77819 */ /* 0x000fe400000012ff */
[----:B------:R-:W-:Y:S02]  /*cd90*/  SHF.R.U64 R217, R217, 0x3, RZ ;  /* 0x00000003d9d97819 */ /* 0x000fe400000012ff */
[----:B------:R-:W-:-:S02]  /*cda0*/  LOP3.LUT R102, R211, R30, RZ, 0x3c, !PT ;  /* 0x0000001ed3667212 */ /* 0x000fc400078e3cff */
[----:B------:R-:W-:Y:S02]  /*cdb0*/  LOP3.LUT R30, R24, 0x380, RZ, 0xc0, !PT ;  /* 0x00000380181e7812 */ /* 0x000fe400078ec0ff */
[----:B------:R-:W-:Y:S02]  /*cdc0*/  SHF.R.U64 R119, R119, 0x3, RZ ;  /* 0x0000000377777819 */ /* 0x000fe400000012ff */
[----:B------:R-:W-:Y:S02]  /*cdd0*/  SHF.R.U64 R213, R213, 0x3, RZ ;  /* 0x00000003d5d57819 */ /* 0x000fe400000012ff */
[----:B------:R-:W-:Y:S02]  /*cde0*/  LOP3.LUT R98, R183, R4, RZ, 0x3c, !PT ;  /* 0x00000004b7627212 */ /* 0x000fe400078e3cff */
[----:B------:R-:W-:Y:S02]  /*cdf0*/  LOP3.LUT R110, R217, R6, RZ, 0x3c, !PT ;  /* 0x00000006d96e7212 */ /* 0x000fe400078e3cff */
[----:B------:R-:W-:-:S02]  /*ce00*/  F2FP.F16.F32.PACK_AB R4, R179, R181 ;  /* 0x000000b5b304723e */ /* 0x000fc400000000ff */
[----:B------:R-:W-:Y:S01]  /*ce10*/  F2FP.F16.F32.PACK_AB R6, R177, R180 ;  /* 0x000000b4b106723e */ /* 0x000fe200000000ff */
[----:B------:R-:W-:Y:S01]  /*ce20*/  BAR.SYNC.DEFER_BLOCKING 0x1, 0x100 ;  /* 0x0044000000007b1d */ /* 0x000fe20000010000 */
[----:B------:R-:W-:Y:S02]  /*ce30*/  LOP3.LUT R0, R3, 0x380, RZ, 0xc0, !PT ;  /* 0x0000038003007812 */ /* 0x000fe400078ec0ff */
[----:B------:R-:W-:Y:S02]  /*ce40*/  SHF.R.U64 R177, R30, 0x3, RZ ;  /* 0x000000031eb17819 */ /* 0x000fe400000012ff */
[----:B------:R-:W-:Y:S02]  /*ce50*/  LOP3.LUT R10, R119, R10, RZ, 0x3c, !PT ;  /* 0x0000000a770a7212 */ /* 0x000fe400078e3cff */
[----:B------:R-:W-:Y:S02]  /*ce60*/  LOP3.LUT R106, R213, R34, RZ, 0x3c, !PT ;  /* 0x00000022d56a7212 */ /* 0x000fe400078e3cff */
[----:B------:R-:W-:-:S02]  /*ce70*/  MOV R48, R48 ;  /* 0x0000003000307202 */ /* 0x000fc40000000f00 */
[----:B------:R-:W-:Y:S02]  /*ce80*/  F2FP.F16.F32.PACK_AB R30, R174, R176 ;  /* 0x000000b0ae1e723e */ /* 0x000fe400000000ff */
[----:B------:R-:W-:Y:S02]  /*ce90*/  MOV R52, R52 ;  /* 0x0000003400347202 */ /* 0x000fe40000000f00 */
[----:B------:R-:W-:Y:S02]  /*cea0*/  F2FP.F16.F32.PACK_AB R34, R171, R173 ;  /* 0x000000adab22723e */ /* 0x000fe400000000ff */
[----:B------:R-:W-:Y:S02]  /*ceb0*/  SHF.R.U64 R0, R0, 0x3, RZ ;  /* 0x0000000300007819 */ /* 0x000fe400000012ff */
[----:B------:R-:W-:Y:S02]  /*cec0*/  MOV R56, R56 ;  /* 0x0000003800387202 */ /* 0x000fe40000000f00 */
[----:B------:R-:W-:-:S02]  /*ced0*/  MOV R38, R10 ;  /* 0x0000000a00267202 */ /* 0x000fc40000000f00 */
[----:B------:R-:W-:Y:S01]  /*cee0*/  MOV R60, R60 ;  /* 0x0000003c003c7202 */ /* 0x000fe20000000f00 */
[----:B------:R1:W-:Y:S01]  /*cef0*/  STSM.16.M88.4 [R118], R4 ;  /* 0x0000000476007844 */ /* 0x0003e20000000200 */
[----:B------:R-:W-:Y:S02]  /*cf00*/  F2FP.F16.F32.PACK_AB R10, R163, R165 ;  /* 0x000000a5a30a723e */ /* 0x000fe400000000ff */
[----:B------:R-:W-:Y:S01]  /*cf10*/  F2FP.F16.F32.PACK_AB R11, R63, R62 ;  /* 0x0000003e3f0b723e */ /* 0x000fe200000000ff */
[----:B------:R2:W-:Y:S01]  /*cf20*/  STSM.16.M88.4 [R48], R28 ;  /* 0x0000001c30007844 */ /* 0x0005e20000000200 */
[----:B------:R-:W-:Y:S02]  /*cf30*/  MOV R64, R64 ;  /* 0x0000004000407202 */ /* 0x000fe40000000f00 */
[----:B------:R-:W-:Y:S01]  /*cf40*/  LOP3.LUT R114, R0, R3, RZ, 0x3c, !PT ;  /* 0x0000000300727212 */ /* 0x000fe200078e3cff */
[----:B------:R3:W-:Y:S01]  /*cf50*/  STSM.16.M88.4 [R52], R32 ;  /* 0x0000002034007844 */ /* 0x0007e20000000200 */
[----:B------:R-:W-:-:S02]  /*cf60*/  MOV R68, R68 ;  /* 0x0000004400447202 */ /* 0x000fc40000000f00 */
[----:B------:R-:W-:Y:S02]  /*cf70*/  MOV R72, R72 ;  /* 0x0000004800487202 */ /* 0x000fe40000000f00 */
[----:B------:R-:W-:Y:S02]  /*cf80*/  LOP3.LUT R44, R177, R24, RZ, 0x3c, !PT ;  /* 0x00000018b12c7212 */ /* 0x000fe400078e3cff */
[----:B------:R-:W-:Y:S02]  /*cf90*/  MOV R94, R94 ;  /* 0x0000005e005e7202 */ /* 0x000fe40000000f00 */
[----:B-1----:R-:W-:Y:S02]  /*cfa0*/  F2FP.F16.F32.PACK_AB R4, R169, R172 ;  /* 0x000000aca904723e */ /* 0x002fe400000000ff */
[----:B------:R-:W-:Y:S02]  /*cfb0*/  F2FP.F16.F32.PACK_AB R5, R51, R50 ;  /* 0x000000323305723e */ /* 0x000fe400000000ff */
[----:B------:R-:W-:-:S02]  /*cfc0*/  F2FP.F16.F32.PACK_AB R6, R166, R170 ;  /* 0x000000aaa606723e */ /* 0x000fc400000000ff */
[----:B------:R-:W-:Y:S02]  /*cfd0*/  F2FP.F16.F32.PACK_AB R7, R55, R54 ;  /* 0x000000363707723e */ /* 0x000fe400000000ff */
[----:B--2---:R-:W-:Y:S02]  /*cfe0*/  F2FP.F16.F32.PACK_AB R28, R159, R161 ;  /* 0x000000a19f1c723e */ /* 0x004fe400000000ff */
[----:B------:R-:W-:Y:S01]  /*cff0*/  F2FP.F16.F32.PACK_AB R29, R75, R74 ;  /* 0x0000004a4b1d723e */ /* 0x000fe200000000ff */
[----:B------:R-:W-:Y:S01]  /*d000*/  STSM.16.M88.4 [R56], R4 ;  /* 0x0000000438007844 */ /* 0x000fe20000000200 */
[----:B------:R-:W-:Y:S02]  /*d010*/  F2FP.F16.F32.PACK_AB R30, R77, R160 ;  /* 0x000000a04d1e723e */ /* 0x000fe400000000ff */
[----:B------:R-:W-:Y:S01]  /*d020*/  F2FP.F16.F32.PACK_AB R31, R79, R78 ;  /* 0x0000004e4f1f723e */ /* 0x000fe200000000ff */
[----:B------:R1:W-:Y:S01]  /*d030*/  STSM.16.M88.4 [R60], R8 ;  /* 0x000000083c007844 */ /* 0x0003e20000000200 */
[----:B---3--:R-:W-:-:S02]  /*d040*/  F2FP.F16.F32.PACK_AB R32, R81, R157 ;  /* 0x0000009d5120723e */ /* 0x008fc400000000ff */
[----:B------:R-:W-:Y:S01]  /*d050*/  F2FP.F16.F32.PACK_AB R33, R83, R82 ;  /* 0x000000525321723e */ /* 0x000fe200000000ff */
[----:B------:R-:W-:Y:S01]  /*d060*/  STSM.16.M88.4 [R64], R12 ;  /* 0x0000000c40007844 */ /* 0x000fe20000000200 */
[----:B------:R-:W-:Y:S02]  /*d070*/  F2FP.F16.F32.PACK_AB R34, R85, R84 ;  /* 0x000000545522723e */ /* 0x000fe400000000ff */
[----:B------:R-:W-:Y:S01]  /*d080*/  F2FP.F16.F32.PACK_AB R35, R87, R86 ;  /* 0x000000565723723e */ /* 0x000fe200000000ff */
[----:B------:R-:W-:Y:S01]  /*d090*/  STSM.16.M88.4 [R68], R28 ;  /* 0x0000001c44007844 */ /* 0x000fe20000000200 */
[----:B------:R-:W-:Y:S02]  /*d0a0*/  MOV R3, R98 ;  /* 0x0000006200037202 */ /* 0x000fe40000000f00 */
[----:B------:R-:W-:Y:S01]  /*d0b0*/  MOV R24, R106 ;  /* 0x0000006a00187202 */ /* 0x000fe20000000f00 */
[----:B------:R-:W-:Y:S01]  /*d0c0*/  STSM.16.M88.4 [R72], R32 ;  /* 0x0000002048007844 */ /* 0x000fe20000000200 */
[----:B------:R-:W-:-:S02]  /*d0d0*/  F2FP.F16.F32.PACK_AB R98, R101, R100 ;  /* 0x000000646562723e */ /* 0x000fc400000000ff */
[----:B------:R-:W-:Y:S01]  /*d0e0*/  F2FP.F16.F32.PACK_AB R99, R70, R58 ;  /* 0x0000003a4663723e */ /* 0x000fe200000000ff */
[----:B------:R-:W-:Y:S01]  /*d0f0*/  STSM.16.M88.4 [R94], R88 ;  /* 0x000000585e007844 */ /* 0x000fe20000000200 */
[----:B------:R-:W-:Y:S02]  /*d100*/  F2FP.F16.F32.PACK_AB R104, R105, R104 ;  /* 0x000000686968723e */ /* 0x000fe400000000ff */
[----:B------:R-:W-:Y:S01]  /*d110*/  MOV R102, R102 ;  /* 0x0000006600667202 */ /* 0x000fe20000000f00 */
[----:B------:R-:W-:Y:S01]  /*d120*/  STSM.16.M88.4 [R3], R96 ;  /* 0x0000006003007844 */ /* 0x000fe20000000200 */
[----:B------:R-:W-:Y:S02]  /*d130*/  MOV R0, R114 ;  /* 0x0000007200007202 */ /* 0x000fe40000000f00 */
[----:B------:R-:W-:Y:S02]  /*d140*/  F2FP.F16.F32.PACK_AB R105, R80, R76 ;  /* 0x0000004c5069723e */ /* 0x000fe400000000ff */
[----:B------:R-:W-:-:S02]  /*d150*/  F2FP.F16.F32.PACK_AB R106, R109, R108 ;  /* 0x0000006c6d6a723e */ /* 0x000fc400000000ff */
[----:B------:R-:W-:Y:S02]  /*d160*/  F2FP.F16.F32.PACK_AB R107, R153, R152 ;  /* 0x00000098996b723e */ /* 0x000fe400000000ff */
[----:B------:R-:W-:Y:S02]  /*d170*/  F2FP.F16.F32.PACK_AB R112, R113, R112 ;  /* 0x000000707170723e */ /* 0x000fe400000000ff */
[----:B------:R-:W-:Y:S01]  /*d180*/  F2FP.F16.F32.PACK_AB R120, R121, R120 ;  /* 0x000000787978723e */ /* 0x000fe200000000ff */
[----:B------:R-:W-:Y:S01]  /*d190*/  STSM.16.M88.4 [R102], R104 ;  /* 0x0000006866007844 */ /* 0x000fe20000000200 */
[----:B------:R-:W-:Y:S02]  /*d1a0*/  F2FP.F16.F32.PACK_AB R113, R155, R154 ;  /* 0x0000009a9b71723e */ /* 0x000fe400000000ff */
[----:B------:R-:W-:Y:S02]  /*d1b0*/  F2FP.F16.F32.PACK_AB R114, R117, R116 ;  /* 0x000000747572723e */ /* 0x000fe400000000ff */
[----:B------:R-:W-:-:S02]  /*d1c0*/  F2FP.F16.F32.PACK_AB R115, R158, R156 ;  /* 0x0000009c9e73723e */ /* 0x000fc400000000ff */
[----:B------:R-:W-:Y:S02]  /*d1d0*/  F2FP.F16.F32.PACK_AB R121, R123, R122 ;  /* 0x0000007a7b79723e */ /* 0x000fe400000000ff */
[----:B------:R-:W-:Y:S01]  /*d1e0*/  F2FP.F16.F32.PACK_AB R128, R129, R128 ;  /* 0x000000808180723e */ /* 0x000fe200000000ff */
[----:B------:R2:W-:Y:S01]  /*d1f0*/  STSM.16.M88.4 [R24], R112 ;  /* 0x0000007018007844 */ /* 0x0005e20000000200 */
[----:B------:R-:W-:Y:S02]  /*d200*/  MOV R110, R110 ;  /* 0x0000006e006e7202 */ /* 0x000fe40000000f00 */
[----:B------:R-:W-:Y:S02]  /*d210*/  F2FP.F16.F32.PACK_AB R122, R125, R124 ;  /* 0x0000007c7d7a723e */ /* 0x000fe400000000ff */
[----:B------:R-:W-:Y:S02]  /*d220*/  F2FP.F16.F32.PACK_AB R123, R127, R126 ;  /* 0x0000007e7f7b723e */ /* 0x000fe400000000ff */
[----:B------:R-:W-:-:S02]  /*d230*/  F2FP.F16.F32.PACK_AB R129, R131, R130 ;  /* 0x000000828381723e */ /* 0x000fc400000000ff */
[----:B------:R-:W-:Y:S01]  /*d240*/  F2FP.F16.F32.PACK_AB R136, R137, R136 ;  /* 0x000000888988723e */ /* 0x000fe200000000ff */
[----:B------:R-:W-:Y:S01]  /*d250*/  STSM.16.M88.4 [R110], R120 ;  /* 0x000000786e007844 */ /* 0x000fe20000000200 */
[----:B------:R-:W-:Y:S02]  /*d260*/  ISETP.NE.U32.AND P0, PT, RZ, UR4, PT ;  /* 0x00000004ff007c0c */ /* 0x000fe4000bf05070 */
[----:B-1----:R-:W-:Y:S02]  /*d270*/  IADD3 R10, P1, R199, UR4, RZ ;  /* 0x00000004c70a7c10 */ /* 0x002fe4000ff3e0ff */
[----:B------:R-:W-:Y:S02]  /*d280*/  F2FP.F16.F32.PACK_AB R130, R133, R132 ;  /* 0x000000848582723e */ /* 0x000fe400000000ff */
[----:B------:R-:W-:Y:S02]  /*d290*/  F2FP.F16.F32.PACK_AB R131, R135, R134 ;  /* 0x000000868783723e */ /* 0x000fe400000000ff */
[----:B------:R-:W-:-:S02]  /*d2a0*/  F2FP.F16.F32.PACK_AB R137, R139, R138 ;  /* 0x0000008a8b89723e */ /* 0x000fc400000000ff */
[----:B------:R-:W-:Y:S01]  /*d2b0*/  F2FP.F16.F32.PACK_AB R144, R145, R144 ;  /* 0x000000909190723e */ /* 0x000fe200000000ff */
[----:B------:R1:W-:Y:S01]  /*d2c0*/  STSM.16.M88.4 [R0], R128 ;  /* 0x0000008000007844 */ /* 0x0003e20000000200 */
[----:B------:R-:W-:Y:S02]  /*d2d0*/  F2FP.F16.F32.PACK_AB R138, R141, R140 ;  /* 0x0000008c8d8a723e */ /* 0x000fe400000000ff */
[----:B------:R-:W-:Y:S02]  /*d2e0*/  F2FP.F16.F32.PACK_AB R139, R143, R142 ;  /* 0x0000008e8f8b723e */ /* 0x000fe400000000ff */
[----:B------:R-:W-:Y:S02]  /*d2f0*/  F2FP.F16.F32.PACK_AB R145, R147, R146 ;  /* 0x000000929391723e */ /* 0x000fe400000000ff */
[----:B------:R-:W-:Y:S01]  /*d300*/  MOV R44, R44 ;  /* 0x0000002c002c7202 */ /* 0x000fe20000000f00 */
[----:B------:R-:W-:Y:S01]  /*d310*/  STSM.16.M88.4 [R38], R136 ;  /* 0x0000008826007844 */ /* 0x000fe20000000200 */
[----:B------:R-:W-:-:S02]  /*d320*/  F2FP.F16.F32.PACK_AB R146, R149, R148 ;  /* 0x000000949592723e */ /* 0x000fc400000000ff */
[----:B------:R-:W-:Y:S02]  /*d330*/  F2FP.F16.F32.PACK_AB R147, R151, R150 ;  /* 0x000000969793723e */ /* 0x000fe400000000ff */
[----:B------:R-:W-:Y:S02]  /*d340*/  ISETP.NE.AND.EX P0, PT, RZ, UR5, PT, P0 ;  /* 0x00000005ff007c0c */ /* 0x000fe4000bf05300 */
[----:B------:R-:W-:Y:S01]  /*d350*/  IADD3.X R11, R200, UR5, RZ, P1, !PT ;  /* 0x00000005c80b7c10 */ /* 0x000fe20008ffe4ff */
[----:B------:R-:W-:Y:S01]  /*d360*/  ULDC.64 UR4, c[0x0][0xbe0] ;  /* 0x0002f80000047ab9 */ /* 0x000fe20000000a00 */
[----:B------:R3:W-:Y:S01]  /*d370*/  STSM.16.M88.4 [R44], R144 ;  /* 0x000000902c007844 */ /* 0x0007e20000000200 */
[----:B------:R-:W-:Y:S01]  /*d380*/  BAR.SYNC.DEFER_BLOCKING 0x1, 0x100 ;  /* 0x0044000000007b1d */ /* 0x000fe20000010000 */
[----:B------:R-:W-:Y:S02]  /*d390*/  ISETP.NE.U32.AND P6, PT, RZ, UR4, PT ;  /* 0x00000004ff007c0c */ /* 0x000fe4000bfc5070 */
[----:B--2---:R-:W-:-:S02]  /*d3a0*/  MOV R24, RZ ;  /* 0x000000ff00187202 */ /* 0x004fc40000000f00 */
[----:B------:R-:W-:-:S13]  /*d3b0*/  ISETP.NE.AND.EX P6, PT, RZ, UR5, PT, P6 ;  /* 0x00000005ff007c0c */ /* 0x000fda000bfc5360 */
[----:B------:R-:W-:Y:S01]  /*d3c0*/  @P6 IADD3 R6, P4, R199, UR4, RZ ;  /* 0x00000004c7066c10 */ /* 0x000fe2000ff9e0ff */
[----:B------:R-:W-:Y:S02]  /*d3d0*/  ULDC UR4, c[0x0][0xa88] ;  /* 0x0002a20000047ab9 */ /* 0x000fe40000000800 */
[----:B-1----:R-:W-:Y:S02]  /*d3e0*/  MOV R0, UR4 ;  /* 0x0000000400007c02 */ /* 0x002fe40008000f00 */
[----:B------:R-:W-:Y:S01]  /*d3f0*/  @P6 IADD3.X R7, R200, UR5, RZ, P4, !PT ;  /* 0x00000005c8076c10 */ /* 0x000fe2000a7fe4ff */
[----:B------:R1:W5:Y:S01]  /*d400*/  @P0 LDG.E R24, desc[UR40][R10.64] ;  /* 0x000000280a180981 */ /* 0x000362000c1e1900 */
[----:B------:R-:W-:-:S03]  /*d410*/  IMAD R5, R192, 0x40, R187 ;  /* 0x00000040c0057824 */ /* 0x000fc600078e02bb */
[----:B------:R1:W5:Y:S01]  /*d420*/  @P6 LDG.E R0, desc[UR40][R6.64] ;  /* 0x0000002806006981 */ /* 0x000362000c1e1900 */
[----:B------:R-:W-:-:S03]  /*d430*/  IMAD.WIDE R4, R5, 0x2, R36 ;  /* 0x0000000205047825 */ /* 0x000fc600078e0224 */
[C---:B------:R-:W-:Y:S02]  /*d440*/  IADD3 R9, P1, R4.reuse, 0x1000, RZ ;  /* 0x0000100004097810 */ /* 0x040fe40007f3e0ff */
[C---:B------:R-:W-:Y:S02]  /*d450*/  IADD3 R13, P2, R4.reuse, 0x2000, RZ ;  /* 0x00002000040d7810 */ /* 0x040fe40007f5e0ff */
[C---:B------:R-:W-:Y:S02]  /*d460*/  IADD3 R29, P3, R4.reuse, 0x3000, RZ ;  /* 0x00003000041d7810 */ /* 0x040fe40007f7e0ff */
[----:B------:R-:W-:Y:S02]  /*d470*/  IADD3 R33, P4, R4, 0x4000, RZ ;  /* 0x0000400004217810 */ /* 0x000fe40007f9e0ff */
[----:B------:R-:W-:Y:S02]  /*d480*/  LOP3.LUT R8, R9, 0x380, RZ, 0xc0, !PT ;  /* 0x0000038009087812 */ /* 0x000fe400078ec0ff */
[----:B------:R-:W-:-:S02]  /*d490*/  LOP3.LUT R12, R13, 0x380, RZ, 0xc0, !PT ;  /* 0x000003800d0c7812 */ /* 0x000fc400078ec0ff */
[----:B------:R-:W-:Y:S02]  /*d4a0*/  LOP3.LUT R28, R29, 0x380, RZ, 0xc0, !PT ;  /* 0x000003801d1c7812 */ /* 0x000fe400078ec0ff */
[----:B------:R-:W-:Y:S02]  /*d4b0*/  LOP3.LUT R32, R33, 0x380, RZ, 0xc0, !PT ;  /* 0x0000038021207812 */ /* 0x000fe400078ec0ff */
[----:B------:R-:W-:Y:S02]  /*d4c0*/  SHF.R.U64 R8, R8, 0x3, RZ ;  /* 0x0000000308087819 */ /* 0x000fe400000012ff */
[----:B------:R-:W-:Y:S02]  /*d4d0*/  SHF.R.U64 R12, R12, 0x3, RZ ;  /* 0x000000030c0c7819 */ /* 0x000fe400000012ff */
[----:B------:R-:W-:Y:S02]  /*d4e0*/  SHF.R.U64 R28, R28, 0x3, RZ ;  /* 0x000000031c1c7819 */ /* 0x000fe400000012ff */
[----:B------:R-:W-:-:S02]  /*d4f0*/  SHF.R.U64 R32, R32, 0x3, RZ ;  /* 0x0000000320207819 */ /* 0x000fc400000012ff */
[----:B------:R-:W-:Y:S02]  /*d500*/  IADD3 R37, P5, R4, 0x5000, RZ ;  /* 0x0000500004257810 */ /* 0x000fe40007fbe0ff */
[----:B------:R-:W-:Y:S01]  /*d510*/  LOP3.LUT R8, R8, R9, RZ, 0x3c, !PT ;  /* 0x0000000908087212 */ /* 0x000fe200078e3cff */
[--C-:B------:R-:W-:Y:S01]  /*d520*/  IMAD.X R9, RZ, RZ, R5.reuse, P1 ;  /* 0x000000ffff097224 */ /* 0x100fe200008e0605 */
[----:B------:R-:W-:Y:S02]  /*d530*/  LOP3.LUT R12, R12, R13, RZ, 0x3c, !PT ;  /* 0x0000000d0c0c7212 */ /* 0x000fe400078e3cff */
[----:B------:R-:W-:Y:S01]  /*d540*/  LOP3.LUT R28, R28, R29, RZ, 0x3c, !PT ;  /* 0x0000001d1c1c7212 */ /* 0x000fe200078e3cff */
[--C-:B------:R-:W-:Y:S01]  /*d550*/  IMAD.X R29, RZ, RZ, R5.reuse, P3 ;  /* 0x000000ffff1d7224 */ /* 0x100fe200018e0605 */
[----:B------:R-:W-:Y:S01]  /*d560*/  LOP3.LUT R32, R32, R33, RZ, 0x3c, !PT ;  /* 0x0000002120207212 */ /* 0x000fe200078e3cff */
[----:B------:R-:W-:Y:S01]  /*d570*/  IMAD.X R33, RZ, RZ, R5, P4 ;  /* 0x000000ffff217224 */ /* 0x000fe200020e0605 */
[----:B------:R-:W-:-:S02]  /*d580*/  P2R R14, PR, RZ, 0x20 ;  /* 0x00000020ff0e7803 */ /* 0x000fc40000000000 */
[----:B------:R-:W-:Y:S02]  /*d590*/  IADD3.X R13, RZ, R5, RZ, P2, !PT ;  /* 0x00000005ff0d7210 */ /* 0x000fe400017fe4ff */
[C---:B------:R-:W-:Y:S02]  /*d5a0*/  IADD3 R41, P1, R4.reuse, 0x6000, RZ ;  /* 0x0000600004297810 */ /* 0x040fe40007f3e0ff */
[C---:B------:R-:W-:Y:S02]  /*d5b0*/  IADD3 R45, P2, R4.reuse, 0x7000, RZ ;  /* 0x00007000042d7810 */ /* 0x040fe40007f5e0ff */
[C---:B------:R-:W-:Y:S02]  /*d5c0*/  IADD3 R49, P3, R4.reuse, 0x8000, RZ ;  /* 0x0000800004317810 */ /* 0x040fe40007f7e0ff */
[C---:B------:R-:W-:Y:S02]  /*d5d0*/  IADD3 R53, P4, R4.reuse, 0x9000, RZ ;  /* 0x0000900004357810 */ /* 0x040fe40007f9e0ff */
[----:B------:R-:W-:-:S02]  /*d5e0*/  IADD3 R57, P5, R4, 0xa000, RZ ;  /* 0x0000a00004397810 */ /* 0x000fc40007fbe0ff */
[----:B------:R-:W-:Y:S02]  /*d5f0*/  LOP3.LUT R36, R37, 0x380, RZ, 0xc0, !PT ;  /* 0x0000038025247812 */ /* 0x000fe400078ec0ff */
[----:B------:R-:W-:Y:S02]  /*d600*/  LOP3.LUT R40, R41, 0x380, RZ, 0xc0, !PT ;  /* 0x0000038029287812 */ /* 0x000fe400078ec0ff */
[----:B---3--:R-:W-:Y:S02]  /*d610*/  LOP3.LUT R44, R45, 0x380, RZ, 0xc0, !PT ;  /* 0x000003802d2c7812 */ /* 0x008fe400078ec0ff */
[----:B------:R-:W-:Y:S02]  /*d620*/  LOP3.LUT R48, R49, 0x380, RZ, 0xc0, !PT ;  /* 0x0000038031307812 */ /* 0x000fe400078ec0ff */
[----:B------:R-:W-:Y:S02]  /*d630*/  LOP3.LUT R52, R53, 0x380, RZ, 0xc0, !PT ;  /* 0x0000038035347812 */ /* 0x000fe400078ec0ff */
[----:B------:R-:W-:-:S02]  /*d640*/  LOP3.LUT R56, R57, 0x380, RZ, 0xc0, !PT ;  /* 0x0000038039387812 */ /* 0x000fc400078ec0ff */
[----:B------:R-:W-:Y:S02]  /*d650*/  SHF.R.U64 R36, R36, 0x3, RZ ;  /* 0x0000000324247819 */ /* 0x000fe400000012ff */
[----:B------:R-:W-:Y:S02]  /*d660*/  SHF.R.U64 R40, R40, 0x3, RZ ;  /* 0x0000000328287819 */ /* 0x000fe400000012ff */
[----:B------:R-:W-:Y:S02]  /*d670*/  SHF.R.U64 R44, R44, 0x3, RZ ;  /* 0x000000032c2c7819 */ /* 0x000fe400000012ff */
[----:B------:R-:W-:Y:S02]  /*d680*/  SHF.R.U64 R48, R48, 0x3, RZ ;  /* 0x0000000330307819 */ /* 0x000fe400000012ff */
[----:B------:R-:W-:Y:S02]  /*d690*/  SHF.R.U64 R52, R52, 0x3, RZ ;  /* 0x0000000334347819 */ /* 0x000fe400000012ff */
[----:B------:R-:W-:-:S02]  /*d6a0*/  SHF.R.U64 R56, R56, 0x3, RZ ;  /* 0x0000000338387819 */ /* 0x000fc400000012ff */
[----:B------:R-:W-:Y:S02]  /*d6b0*/  LOP3.LUT R36, R36, R37, RZ, 0x3c, !PT ;  /* 0x0000002524247212 */ /* 0x000fe400078e3cff */
[----:B------:R-:W-:Y:S02]  /*d6c0*/  LOP3.LUT R40, R40, R41, RZ, 0x3c, !PT ;  /* 0x0000002928287212 */ /* 0x000fe400078e3cff */
[----:B------:R-:W-:Y:S02]  /*d6d0*/  LOP3.LUT R44, R44, R45, RZ, 0x3c, !PT ;  /* 0x0000002d2c2c7212 */ /* 0x000fe400078e3cff */
[----:B------:R-:W-:Y:S02]  /*d6e0*/  LOP3.LUT R48, R48, R49, RZ, 0x3c, !PT ;  /* 0x0000003130307212 */ /* 0x000fe400078e3cff */
[----:B------:R-:W-:Y:S02]  /*d6f0*/  LOP3.LUT R52, R52, R53, RZ, 0x3c, !PT ;  /* 0x0000003534347212 */ /* 0x000fe400078e3cff */
[----:B------:R-:W-:Y:S01]  /*d700*/  LOP3.LUT R56, R56, R57, RZ, 0x3c, !PT ;  /* 0x0000003938387212 */ /* 0x000fe200078e3cff */
[----:B-1----:R-:W-:Y:S06]  /*d710*/  @P6 BRA `(.L_x_560) ;  /* 0x0000000000106947 */ /* 0x002fec0003800000 */
[----:B------:R-:W-:Y:S05]  /*d720*/  @!P0 BRA `(.L_x_560) ;  /* 0x00000000000c8947 */ /* 0x000fea0003800000 */
[----:B------:R-:W2:Y:S04]  /*d730*/  LDG.E R3, desc[UR40][R10.64] ;  /* 0x000000280a037981 */ /* 0x000ea8000c1e1900 */
[----:B-----5:R-:W2:Y:S02]  /*d740*/  LDG.E R0, desc[UR40][R10.64+0x4] ;  /* 0x000004280a007981 */ /* 0x020ea4000c1e1900 */
[----:B--2---:R-:W-:-:S07]  /*d750*/  IMAD.IADD R0, R0, 0x1, -R3 ;  /* 0x0000000100007824 */ /* 0x004fce00078e0a03 */
.L_x_560:
[----:B------:R-:W1:Y:S01]  /*d760*/  SHFL.IDX PT, R3, R206, RZ, 0x1f ;  /* 0x00001fffce037589 */ /* 0x000e6200000e0000 */
[----:B------:R-:W-:Y:S01]  /*d770*/  ISETP.NE.AND P6, PT, R14, RZ, PT ;  /* 0x000000ff0e00720c */ /* 0x000fe20003fc5270 */
[--C-:B------:R-:W-:Y:S01]  /*d780*/  IMAD.X R57, RZ, RZ, R5.reuse, P5 ;  /* 0x000000ffff397224 */ /* 0x100fe200028e0605 */
[----:B------:R-:W-:Y:S01]  /*d790*/  IADD3.X R41, RZ, R5, RZ, P1, !PT ;  /* 0x00000005ff297210 */ /* 0x000fe20000ffe4ff */
[--C-:B------:R-:W-:Y:S01]  /*d7a0*/  IMAD.X R45, RZ, RZ, R5.reuse, P2 ;  /* 0x000000ffff2d7224 */ /* 0x100fe200010e0605 */
[C---:B------:R-:W-:Y:S01]  /*d7b0*/  IADD3 R65, P1, R4.reuse, 0xc000, RZ ;  /* 0x0000c00004417810 */ /* 0x040fe20007f3e0ff */
[--C-:B------:R-:W-:Y:S01]  /*d7c0*/  IMAD.X R37, RZ, RZ, R5.reuse, P6 ;  /* 0x000000ffff257224 */ /* 0x100fe200030e0605 */
[C---:B------:R-:W-:Y:S01]  /*d7d0*/  IADD3 R61, P6, R4.reuse, 0xb000, RZ ;  /* 0x0000b000043d7810 */ /* 0x040fe20007fde0ff */
[----:B------:R-:W-:Y:S01]  /*d7e0*/  IMAD.X R49, RZ, RZ, R5, P3 ;  /* 0x000000ffff317224 */ /* 0x000fe200018e0605 */
[C---:B------:R-:W-:Y:S02]  /*d7f0*/  IADD3 R69, P2, R4.reuse, 0xd000, RZ ;  /* 0x0000d00004457810 */ /* 0x040fe40007f5e0ff */
[----:B------:R-:W-:-:S02]  /*d800*/  IADD3 R73, P3, R4, 0xe000, RZ ;  /* 0x0000e00004497810 */ /* 0x000fc40007f7e0ff */
[----:B------:R-:W-:Y:S02]  /*d810*/  IADD3.X R53, RZ, R5, RZ, P4, !PT ;  /* 0x00000005ff357210 */ /* 0x000fe400027fe4ff */
[----:B------:R-:W-:Y:S02]  /*d820*/  IADD3 R10, P4, R4, 0xf000, RZ ;  /* 0x0000f000040a7810 */ /* 0x000fe40007f9e0ff */
[----:B------:R-:W-:Y:S02]  /*d830*/  LOP3.LUT R60, R61, 0x380, RZ, 0xc0, !PT ;  /* 0x000003803d3c7812 */ /* 0x000fe400078ec0ff */
[----:B------:R-:W-:Y:S02]  /*d840*/  LOP3.LUT R64, R65, 0x380, RZ, 0xc0, !PT ;  /* 0x0000038041407812 */ /* 0x000fe400078ec0ff */
[----:B------:R-:W-:Y:S02]  /*d850*/  LOP3.LUT R68, R69, 0x380, RZ, 0xc0, !PT ;  /* 0x0000038045447812 */ /* 0x000fe400078ec0ff */
[----:B------:R-:W-:-:S02]  /*d860*/  LOP3.LUT R72, R73, 0x380, RZ, 0xc0, !PT ;  /* 0x0000038049487812 */ /* 0x000fc400078ec0ff */
[----:B-1----:R-:W-:Y:S02]  /*d870*/  ISETP.NE.AND P5, PT, R3, RZ, PT ;  /* 0x000000ff0300720c */ /* 0x002fe40003fa5270 */
[----:B------:R-:W-:Y:S02]  /*d880*/  LOP3.LUT R7, R4, 0x380, RZ, 0xc0, !PT ;  /* 0x0000038004077812 */ /* 0x000fe400078ec0ff */
[----:B------:R-:W-:Y:S02]  /*d890*/  LOP3.LUT R3, R10, 0x380, RZ, 0xc0, !PT ;  /* 0x000003800a037812 */ /* 0x000fe400078ec0ff */
[----:B------:R-:W-:Y:S02]  /*d8a0*/  SHF.R.U64 R60, R60, 0x3, RZ ;  /* 0x000000033c3c7819 */ /* 0x000fe400000012ff */
[----:B------:R-:W-:Y:S02]  /*d8b0*/  SHF.R.U64 R64, R64, 0x3, RZ ;  /* 0x0000000340407819 */ /* 0x000fe400000012ff */
[----:B------:R-:W-:-:S02]  /*d8c0*/  SHF.R.U64 R68, R68, 0x3, RZ ;  /* 0x0000000344447819 */ /* 0x000fc400000012ff */
[----:B------:R-:W-:Y:S02]  /*d8d0*/  SHF.R.U64 R72, R72, 0x3, RZ ;  /* 0x0000000348487819 */ /* 0x000fe400000012ff */
[----:B------:R-:W-:Y:S02]  /*d8e0*/  SHF.R.U64 R7, R7, 0x3, RZ ;  /* 0x0000000307077819 */ /* 0x000fe400000012ff */
[----:B------:R-:W-:Y:S02]  /*d8f0*/  SHF.R.U64 R3, R3, 0x3, RZ ;  /* 0x0000000303037819 */ /* 0x000fe400000012ff */
[----:B------:R-:W-:Y:S01]  /*d900*/  LOP3.LUT R60, R60, R61, RZ, 0x3c, !PT ;  /* 0x0000003d3c3c7212 */ /* 0x000fe200078e3cff */
[--C-:B------:R-:W-:Y:S01]  /*d910*/  IMAD.X R61, RZ, RZ, R5.reuse, P6 ;  /* 0x000000ffff3d7224 */ /* 0x100fe200030e0605 */
[----:B------:R-:W-:Y:S02]  /*d920*/  LOP3.LUT R64, R64, R65, RZ, 0x3c, !PT ;  /* 0x0000004140407212 */ /* 0x000fe400078e3cff */
[----:B------:R-:W-:Y:S01]  /*d930*/  LOP3.LUT R68, R68, R69, RZ, 0x3c, !PT ;  /* 0x0000004544447212 */ /* 0x000fe200078e3cff */
[--C-:B------:R-:W-:Y:S01]  /*d940*/  IMAD.X R69, RZ, RZ, R5.reuse, P2 ;  /* 0x000000ffff457224 */ /* 0x100fe200010e0605 */
[----:B------:R-:W-:Y:S01]  /*d950*/  LOP3.LUT R72, R72, R73, RZ, 0x3c, !PT ;  /* 0x0000004948487212 */ /* 0x000fe200078e3cff */
[--C-:B------:R-:W-:Y:S01]  /*d960*/  IMAD.X R73, RZ, RZ, R5.reuse, P3 ;  /* 0x000000ffff497224 */ /* 0x100fe200018e0605 */
[----:B------:R-:W-:Y:S01]  /*d970*/  LOP3.LUT R6, R7, R4, RZ, 0x3c, !PT ;  /* 0x0000000407067212 */ /* 0x000fe200078e3cff */
[----:B------:R-:W-:Y:S01]  /*d980*/  IMAD.MOV.U32 R7, RZ, RZ, R5 ;  /* 0x000000ffff077224 */ /* 0x000fe200078e0005 */
[----:B------:R-:W-:-:S02]  /*d990*/  IADD3.X R65, RZ, R5, RZ, P1, !PT ;  /* 0x00000005ff417210 */ /* 0x000fc40000ffe4ff */
[----:B------:R-:W-:Y:S02]  /*d9a0*/  IADD3.X R77, RZ, R5, RZ, P4, !PT ;  /* 0x00000005ff4d7210 */ /* 0x000fe400027fe4ff */
[----:B------:R-:W-:Y:S02]  /*d9b0*/  LOP3.LUT R76, R3, R10, RZ, 0x3c, !PT ;  /* 0x0000000a034c7212 */ /* 0x000fe400078e3cff */
[----:B------:R-:W-:Y:S02]  /*d9c0*/  SHF.R.S32.HI R80, RZ, 0x1f, R198 ;  /* 0x0000001fff507819 */ /* 0x000fe400000114c6 */
[----:B------:R-:W-:Y:S02]  /*d9d0*/  SEL R83, R201, RZ, !P0 ;  /* 0x000000ffc9537207 */ /* 0x000fe40004000000 */
[----:B------:R-:W-:Y:S02]  /*d9e0*/  SEL R205, R205, RZ, !P0 ;  /* 0x000000ffcdcd7207 */ /* 0x000fe40004000000 */
[----:B-----5:R-:W-:Y:S01]  /*d9f0*/  SHF.R.S32.HI R81, RZ, 0x1f, R24 ;  /* 0x0000001fff517819 */ /* 0x020fe20000011418 */
[----:B------:R-:W-:Y:S06]  /*da00*/  @P5 BRA `(.L_x_561) ;  /* 0x0000000000645947 */ /* 0x000fec0003800000 */
[----:B------:R-:W-:Y:S01]  /*da10*/  ULDC.64 UR4, c[0x0][0xb70] ;  /* 0x0002dc0000047ab9 */ /* 0x000fe20000000a00 */
[----:B------:R-:W-:Y:S01]  /*da20*/  MOV R5, R81 ;  /* 0x0000005100057202 */ /* 0x000fe20000000f00 */
[----:B------:R-:W-:Y:S01]  /*da30*/  IMAD R3, R80, UR4, RZ ;  /* 0x0000000450037c24 */ /* 0x000fe2000f8e02ff */
[----:B------:R-:W-:Y:S01]  /*da40*/  LEA R15, R203, R188, 0x6 ;  /* 0x000000bccb0f7211 */ /* 0x000fe200078e30ff */
[----:B------:R-:W-:Y:S02]  /*da50*/  IMAD.MOV.U32 R4, RZ, RZ, R24 ;  /* 0x000000ffff047224 */ /* 0x000fe400078e0018 */
[C---:B------:R-:W-:Y:S02]  /*da60*/  IMAD R3, R198.reuse, UR5, R3 ;  /* 0x00000005c6037c24 */ /* 0x040fe4000f8e0203 */
[----:B------:R-:W-:Y:S01]  /*da70*/  IMAD.WIDE.U32 R4, R198, UR4, R4 ;  /* 0x00000004c6047c25 */ /* 0x000fe2000f8e0004 */
[----:B------:R-:W-:-:S03]  /*da80*/  ULDC.64 UR4, c[0x0][0xb78] ;  /* 0x0002de0000047ab9 */ /* 0x000fc60000000a00 */
[----:B------:R-:W-:Y:S02]  /*da90*/  IMAD.IADD R5, R5, 0x1, R3 ;  /* 0x0000000105057824 */ /* 0x000fe400078e0203 */
[----:B------:R-:W-:Y:S02]  /*daa0*/  IMAD.MOV R11, RZ, RZ, -R191 ;  /* 0x000000ffff0b7224 */ /* 0x000fe400078e0abf */
[----:B------:R-:W-:Y:S02]  /*dab0*/  IMAD R3, R205, UR4, RZ ;  /* 0x00000004cd037c24 */ /* 0x000fe4000f8e02ff */
[C---:B------:R-:W-:Y:S01]  /*dac0*/  IMAD.WIDE.U32 R4, R83.reuse, UR4, R4 ;  /* 0x0000000453047c25 */ /* 0x040fe2000f8e0004 */
[----:B------:R-:W-:Y:S02]  /*dad0*/  ISETP.NE.AND P0, PT, R190, R11, PT ;  /* 0x0000000bbe00720c */ /* 0x000fe40003f05270 */
[----:B------:R-:W-:Y:S01]  /*dae0*/  SHF.R.S32.HI R11, RZ, 0x1f, R15 ;  /* 0x0000001fff0b7819 */ /* 0x000fe2000001140f */
[----:B------:R-:W-:Y:S01]  /*daf0*/  IMAD R14, R83, UR5, R3 ;  /* 0x00000005530e7c24 */ /* 0x000fe2000f8e0203 */
[C---:B------:R-:W-:Y:S01]  /*db00*/  IADD3 R10, P2, R15.reuse, R4, RZ ;  /* 0x000000040f0a7210 */ /* 0x040fe20007f5e0ff */
[C---:B------:R-:W-:Y:S01]  /*db10*/  VIADD R3, R15.reuse, 0x8 ;  /* 0x000000080f037836 */ /* 0x040fe20000000000 */
[----:B------:R-:W-:Y:S01]  /*db20*/  ISETP.GE.OR P1, PT, R15, R0, P0 ;  /* 0x000000000f00720c */ /* 0x000fe20000726670 */
[----:B------:R-:W-:Y:S01]  /*db30*/  ULDC.64 UR4, c[0x0][0xb40] ;  /* 0x0002d00000047ab9 */ /* 0x000fe20000000a00 */
[----:B------:R-:W-:-:S02]  /*db40*/  IADD3.X R11, R11, R5, R14, P2, !PT ;  /* 0x000000050b0b7210 */ /* 0x000fc400017fe40e */
[----:B------:R-:W-:Y:S02]  /*db50*/  ISETP.GE.OR P0, PT, R3, R0, P0 ;  /* 0x000000000300720c */ /* 0x000fe40000706670 */
[----:B------:R-:W-:-:S04]  /*db60*/  LEA R4, P2, R10, UR4, 0x2 ;  /* 0x000000040a047c11 */ /* 0x000fc8000f8410ff */
[----:B------:R-:W-:-:S05]  /*db70*/  LEA.HI.X R5, R10, UR5, R11, 0x2, P2 ;  /* 0x000000050a057c11 */ /* 0x000fca00090f140b */
[----:B------:R1:W-:Y:S04]  /*db80*/  @!P1 STG.E desc[UR40][R4.64], R21 ;  /* 0x0000001504009986 */ /* 0x0003e8000c101928 */
[----:B------:R1:W-:Y:S02]  /*db90*/  @!P0 STG.E desc[UR40][R4.64+0x20], R20 ;  /* 0x0000201404008986 */ /* 0x0003e4000c101928 */
.L_x_561:
[----:B------:R-:W2:Y:S01]  /*dba0*/  LDC R90, c[0x0][0xa8c] ;  /* 0x0002a300ff5a7b82 */ /* 0x000ea20000000800 */
[----:B------:R-:W-:Y:S01]  /*dbb0*/  ULDC.64 UR4, c[0x0][0xaa0] ;  /* 0x0002a80000047ab9 */ /* 0x000fe20000000a00 */
[--C-:B-1----:R-:W-:Y:S01]  /*dbc0*/  SHF.R.S32.HI R21, RZ, 0x1f, R187.reuse ;  /* 0x0000001fff157819 */ /* 0x102fe200000114bb */
[----:B------:R-:W-:Y:S01]  /*dbd0*/  IMAD R3, R81, UR4, RZ ;  /* 0x0000000451037c24 */ /* 0x000fe2000f8e02ff */
[----:B------:R-:W5:Y:S01]  /*dbe0*/  LD.E.128 R4, desc[UR40][R6.64] ;  /* 0x0000002806047980 */ /* 0x000f62000c101d00 */
[----:B------:R-:W-:Y:S02]  /*dbf0*/  IMAD.MOV.U32 R20, RZ, RZ, R187 ;  /* 0x000000ffff147224 */ /* 0x000fe400078e00bb */
[C---:B------:R-:W-:Y:S01]  /*dc00*/  IMAD R3, R24.reuse, UR5, R3 ;  /* 0x0000000518037c24 */ /* 0x040fe2000f8e0203 */
[----:B------:R-:W5:Y:S01]  /*dc10*/  LD.E.128 R8, desc[UR40][R8.64] ;  /* 0x0000002808087980 */ /* 0x000f62000c101d00 */
[----:B------:R-:W-:Y:S01]  /*dc20*/  IMAD.WIDE.U32 R20, R24, UR4, R20 ;  /* 0x0000000418147c25 */ /* 0x000fe2000f8e0014 */
[----:B------:R-:W-:-:S02]  /*dc30*/  ULDC.64 UR4, c[0x0][0xae0] ;  /* 0x0002b80000047ab9 */ /* 0x000fc40000000a00 */
[----:B------:R-:W5:Y:S02]  /*dc40*/  LD.E.128 R12, desc[UR40][R12.64] ;  /* 0x000000280c0c7980 */ /* 0x000f64000c101d00 */
[----:B------:R-:W-:Y:S01]  /*dc50*/  IADD3 R21, R21, R3, RZ ;  /* 0x0000000315157210 */ /* 0x000fe20007ffe0ff */
[----:B------:R-:W-:Y:S01]  /*dc60*/  VIADD R3, R187, 0x40 ;  /* 0x00000040bb037836 */ /* 0x000fe20000000000 */
[----:B------:R-:W5:Y:S01]  /*dc70*/  LD.E.128 R28, desc[UR40][R28.64] ;  /* 0x000000281c1c7980 */ /* 0x000f62000c101d00 */
[----:B------:R-:W-:Y:S02]  /*dc80*/  IMAD R81, R80, UR4, RZ ;  /* 0x0000000450517c24 */ /* 0x000fe4000f8e02ff */
[----:B------:R-:W-:Y:S01]  /*dc90*/  IMAD R85, R203, -0x40, R0 ;  /* 0xffffffc0cb557824 */ /* 0x000fe200078e0200 */
[----:B------:R-:W5:Y:S01]  /*dca0*/  LD.E.128 R32, desc[UR40][R32.64] ;  /* 0x0000002820207980 */ /* 0x000f62000c101d00 */
[----:B------:R-:W-:Y:S01]  /*dcb0*/  VIADD R0, R192, 0x20 ;  /* 0x00000020c0007836 */ /* 0x000fe20000000000 */
[----:B--2---:R-:W-:-:S02]  /*dcc0*/  ISETP.GE.AND P3, PT, R3, R90, PT ;  /* 0x0000005a0300720c */ /* 0x004fc40003f66270 */
[----:B------:R-:W5:Y:S01]  /*dcd0*/  LD.E.128 R36, desc[UR40][R36.64] ;  /* 0x0000002824247980 */ /* 0x000f62000c101d00 */
[C---:B------:R-:W-:Y:S02]  /*dce0*/  IMAD R81, R198.reuse, UR5, R81 ;  /* 0x00000005c6517c24 */ /* 0x040fe4000f8e0251 */
[----:B------:R-:W-:Y:S01]  /*dcf0*/  IMAD.WIDE.U32 R20, R198, UR4, R20 ;  /* 0x00000004c6147c25 */ /* 0x000fe2000f8e0014 */
[----:B------:R-:W5:Y:S01]  /*dd00*/  LD.E.128 R40, desc[UR40][R40.64] ;  /* 0x0000002828287980 */ /* 0x000f62000c101d00 */
[C---:B------:R-:W-:Y:S01]  /*dd10*/  ISETP.GE.AND P2, PT, R187.reuse, R90, PT ;  /* 0x0000005abb00720c */ /* 0x040fe20003f46270 */
[----:B------:R-:W-:Y:S02]  /*dd20*/  ULDC.64 UR4, c[0x0][0xae8] ;  /* 0x0002ba0000047ab9 */ /* 0x000fe40000000a00 */
[----:B------:R-:W5:Y:S01]  /*dd30*/  LD.E.128 R44, desc[UR40][R44.64] ;  /* 0x000000282c2c7980 */ /* 0x000f62000c101d00 */
[----:B------:R-:W-:Y:S01]  /*dd40*/  SEL R24, RZ, 0xffffffff, P3 ;  /* 0xffffffffff187807 */ /* 0x000fe20001800000 */
[----:B------:R-:W-:-:S02]  /*dd50*/  VIADD R86, R187, 0x80 ;  /* 0x00000080bb567836 */ /* 0x000fc40000000000 */
[----:B------:R-:W5:Y:S01]  /*dd60*/  LD.E.128 R48, desc[UR40][R48.64] ;  /* 0x0000002830307980 */ /* 0x000f62000c101d00 */
[----:B------:R-:W-:-:S03]  /*dd70*/  VIADD R87, R187, 0xc0 ;  /* 0x000000c0bb577836 */ /* 0x000fc60000000000 */
[----:B------:R-:W5:Y:S04]  /*dd80*/  LD.E.128 R52, desc[UR40][R52.64] ;  /* 0x0000002834347980 */ /* 0x000f68000c101d00 */
[----:B------:R-:W5:Y:S04]  /*dd90*/  LD.E.128 R56, desc[UR40][R56.64] ;  /* 0x0000002838387980 */ /* 0x000f68000c101d00 */
[----:B------:R-:W5:Y:S04]  /*dda0*/  LD.E.128 R60, desc[UR40][R60.64] ;  /* 0x000000283c3c7980 */ /* 0x000f68000c101d00 */
[----:B------:R-:W5:Y:S04]  /*ddb0*/  LD.E.128 R64, desc[UR40][R64.64] ;  /* 0x0000002840407980 */ /* 0x000f68000c101d00 */
[----:B------:R-:W5:Y:S04]  /*ddc0*/  LD.E.128 R68, desc[UR40][R68.64] ;  /* 0x0000002844447980 */ /* 0x000f68000c101d00 */
[----:B------:R-:W5:Y:S04]  /*ddd0*/  LD.E.128 R72, desc[UR40][R72.64] ;  /* 0x0000002848487980 */ /* 0x000f68000c101d00 */
[----:B------:R-:W5:Y:S01]  /*dde0*/  LD.E.128 R76, desc[UR40][R76.64] ;  /* 0x000000284c4c7980 */ /* 0x000f62000c101d00 */
[----:B------:R-:W-:Y:S01]  /*ddf0*/  ISETP.GE.AND P0, PT, R0, R85, PT ;  /* 0x000000550000720c */ /* 0x000fe20003f06270 */
[----:B------:R-:W-:Y:S01]  /*de00*/  VIADD R88, R187, 0x100 ;  /* 0x00000100bb587836 */ /* 0x000fe20000000000 */
[----:B------:R-:W-:Y:S01]  /*de10*/  IADD3 R21, R21, R81, RZ ;  /* 0x0000005115157210 */ /* 0x000fe20007ffe0ff */
[----:B------:R-:W-:Y:S01]  /*de20*/  @!PT LDS RZ, [RZ] ;  /* 0x00000000fffff984 */ /* 0x000fe20000000800 */
[----:B------:R-:W-:Y:S01]  /*de30*/  @!PT LDS RZ, [RZ] ;  /* 0x00000000fffff984 */ /* 0x000fe20000000800 */
[----:B------:R-:W-:Y:S01]  /*de40*/  @!PT LDS RZ, [RZ] ;  /* 0x00000000fffff984 */ /* 0x000fe20000000800 */
[----:B------:R-:W-:Y:S01]  /*de50*/  @!PT LDS RZ, [RZ] ;  /* 0x00000000fffff984 */ /* 0x000fe20000000800 */
[----:B------:R1:W-:Y:S06]  /*de60*/  MEMBAR.ALL.CTA ;  /* 0x0000000000007992 */ /* 0x0003ec0000008000 */
[----:B-1----:R-:W1:Y:S01]  /*de70*/  FENCE.VIEW.ASYNC.S ;  /* 0x00000000000073c6 */ /* 0x002e620000000000 */
[----:B------:R-:W-:Y:S01]  /*de80*/  SEL R0, RZ, 0x1, P2 ;  /* 0x00000001ff007807 */ /* 0x000fe20001000000 */
[C---:B------:R-:W-:Y:S01]  /*de90*/  VIADD R80, R187.reuse, 0x180 ;  /* 0x00000180bb507836 */ /* 0x040fe20000000000 */
[----:B------:R-:W-:Y:S01]  /*dea0*/  SHF.L.U32 R81, R24, 0x1, RZ ;  /* 0x0000000118517819 */ /* 0x000fe200000006ff */
[----:B------:R-:W-:Y:S01]  /*deb0*/  VIADD R82, R187, 0x1c0 ;  /* 0x000001c0bb527836 */ /* 0x000fe20000000000 */
[-C--:B------:R-:W-:Y:S01]  /*dec0*/  ISETP.GE.AND P2, PT, R86, R90.reuse, PT ;  /* 0x0000005a5600720c */ /* 0x080fe20003f46270 */
[----:B------:R-:W-:Y:S01]  /*ded0*/  BSSY B1, `(.L_x_562) ;  /* 0x0000037000017945 */ /* 0x000fe20003800000 */
[----:B------:R-:W-:-:S02]  /*dee0*/  ISETP.GE.AND P3, PT, R87, R90, PT ;  /* 0x0000005a5700720c */ /* 0x000fc40003f66270 */
[----:B------:R-:W-:Y:S02]  /*def0*/  LOP3.LUT R0, R81, 0x2, R0, 0xe2, !PT ;  /* 0x0000000251007812 */ /* 0x000fe400078ee200 */
[----:B------:R-:W-:Y:S02]  /*df00*/  SEL R81, RZ, 0x4, P2 ;  /* 0x00000004ff517807 */ /* 0x000fe40001000000 */
[----:B------:R-:W-:Y:S02]  /*df10*/  SEL R24, RZ, 0x8, P3 ;  /* 0x00000008ff187807 */ /* 0x000fe40001800000 */
[----:B------:R-:W-:Y:S02]  /*df20*/  IADD3 R89, R187, 0x140, RZ ;  /* 0x00000140bb597810 */ /* 0x000fe40007ffe0ff */
[----:B------:R-:W-:Y:S01]  /*df30*/  LOP3.LUT R24, R24, R0, R81, 0xfe, !PT ;  /* 0x0000000018187212 */ /* 0x000fe200078efe51 */
[----:B------:R-:W-:Y:S01]  /*df40*/  VIADD R0, R2, 0x28c20 ;  /* 0x00028c2002007836 */ /* 0x000fe20000000000 */
[----:B------:R-:W-:-:S02]  /*df50*/  ISETP.GE.AND P2, PT, R88, R90, PT ;  /* 0x0000005a5800720c */ /* 0x000fc40003f46270 */
[-C--:B------:R-:W-:Y:S02]  /*df60*/  ISETP.GE.AND P3, PT, R89, R90.reuse, PT ;  /* 0x0000005a5900720c */ /* 0x080fe40003f66270 */
[----:B------:R-:W-:Y:S02]  /*df70*/  ISETP.GE.AND P4, PT, R80, R90, PT ;  /* 0x0000005a5000720c */ /* 0x000fe40003f86270 */
[----:B------:R-:W-:Y:S02]  /*df80*/  ISETP.GE.AND P1, PT, R192, R85, PT ;  /* 0x00000055c000720c */ /* 0x000fe40003f26270 */
[----:B------:R-:W-:Y:S02]  /*df90*/  SEL R81, RZ, 0x10, P2 ;  /* 0x00000010ff517807 */ /* 0x000fe40001000000 */
[----:B------:R-:W-:Y:S02]  /*dfa0*/  SEL R80, RZ, 0x20, P3 ;  /* 0x00000020ff507807 */ /* 0x000fe40001800000 */
[----:B------:R-:W-:-:S02]  /*dfb0*/  PRMT R0, RZ, 0x654, R0 ;  /* 0x00000654ff007816 */ /* 0x000fc40000000000 */
[----:B------:R-:W-:Y:S01]  /*dfc0*/  LOP3.LUT R81, R80, R24, R81, 0xfe, !PT ;  /* 0x0000001850517212 */ /* 0x000fe200078efe51 */
[----:B------:R-:W-:Y:S01]  /*dfd0*/  IMAD R24, R205, UR4, RZ ;  /* 0x00000004cd187c24 */ /* 0x000fe2000f8e02ff */
[----:B-1----:R1:W-:Y:S01]  /*dfe0*/  SYNCS.ARRIVE.TRANS64.RED.A1T0 RZ, [R0+URZ], RZ ;  /* 0x000000ff00ff79a7 */ /* 0x0023e2000810043f */
[----:B------:R-:W-:Y:S02]  /*dff0*/  ISETP.GE.AND P2, PT, R82, R90, PT ;  /* 0x0000005a5200720c */ /* 0x000fe40003f46270 */
[C---:B------:R-:W-:Y:S01]  /*e000*/  IMAD R85, R83.reuse, UR5, R24 ;  /* 0x0000000553557c24 */ /* 0x040fe2000f8e0218 */
[----:B------:R-:W-:Y:S01]  /*e010*/  SHF.R.S32.HI R193, RZ, 0x1f, R192 ;  /* 0x0000001fffc17819 */ /* 0x000fe200000114c0 */
[----:B------:R-:W-:Y:S01]  /*e020*/  IMAD.WIDE.U32 R82, R83, UR4, R20 ;  /* 0x0000000453527c25 */ /* 0x000fe2000f8e0014 */
[----:B------:R-:W-:Y:S02]  /*e030*/  SEL R21, RZ, 0x80, P2 ;  /* 0x00000080ff157807 */ /* 0x000fe40001000000 */
[----:B-1----:R-:W-:-:S02]  /*e040*/  SEL R0, RZ, 0x40, P4 ;  /* 0x00000040ff007807 */ /* 0x002fc40002000000 */
[----:B------:R-:W-:Y:S02]  /*e050*/  IADD3 R91, R83, R85, RZ ;  /* 0x00000055535b7210 */ /* 0x000fe40007ffe0ff */
[----:B------:R-:W-:Y:S01]  /*e060*/  LOP3.LUT R0, R81, R0, RZ, 0xfc, !PT ;  /* 0x0000000051007212 */ /* 0x000fe200078efcff */
[----:B------:R-:W-:-:S03]  /*e070*/  IMAD.WIDE R80, R203, 0x40, R192 ;  /* 0x00000040cb507825 */ /* 0x000fc600078e02c0 */
[----:B------:R-:W-:Y:S01]  /*e080*/  LOP3.LUT R24, R0, R21, RZ, 0xfc, !PT ;  /* 0x0000001500187212 */ /* 0x000fe200078efcff */
[----:B------:R-:W-:Y:S06]  /*e090*/  @P1 BRA `(.L_x_563) ;  /* 0x0000000000681947 */ /* 0x000fec0003800000 */
[----:B------:R-:W-:Y:S01]  /*e0a0*/  ULDC.64 UR4, c[0x0][0xad8] ;  /* 0x0002b60000047ab9 */ /* 0x000fe20000000a00 */
[----:B------:R-:W-:Y:S01]  /*e0b0*/  IMAD.MOV.U32 R20, RZ, RZ, R82 ;  /* 0x000000ffff147224 */ /* 0x000fe200078e0052 */
[-C--:B------:R-:W-:Y:S01]  /*e0c0*/  ISETP.GE.AND P2, PT, R187, R90.reuse, PT ;  /* 0x0000005abb00720c */ /* 0x080fe20003f46270 */
[----:B------:R-:W-:Y:S01]  /*e0d0*/  IMAD R85, R81, UR4, RZ ;  /* 0x0000000451557c24 */ /* 0x000fe2000f8e02ff */
[-C--:B------:R-:W-:Y:S01]  /*e0e0*/  ISETP.GE.AND P3, PT, R3, R90.reuse, PT ;  /* 0x0000005a0300720c */ /* 0x080fe20003f66270 */
[----:B------:R-:W-:Y:S01]  /*e0f0*/  IMAD.MOV.U32 R21, RZ, RZ, R91 ;  /* 0x000000ffff157224 */ /* 0x000fe200078e005b */
[----:B------:R-:W-:Y:S01]  /*e100*/  ISETP.GE.AND P4, PT, R89, R90, PT ;  /* 0x0000005a5900720c */ /* 0x000fe20003f86270 */
[----:B------:R-:W-:Y:S01]  /*e110*/  IMAD R85, R80, UR5, R85 ;  /* 0x0000000550557c24 */ /* 0x000fe2000f8e0255 */
[----:B------:R-:W-:Y:S01]  /*e120*/  LOP3.LUT P5, RZ, R0, 0x40, RZ, 0xc0, !PT ;  /* 0x0000004000ff7812 */ /* 0x000fe200078ac0ff */
[----:B------:R-:W-:Y:S01]  /*e130*/  IMAD.WIDE.U32 R20, R80, UR4, R20 ;  /* 0x0000000450147c25 */ /* 0x000fe2000f8e0014 */
[----:B------:R-:W-:Y:S01]  /*e140*/  ULDC.64 UR4, c[0x0][0xa80] ;  /* 0x0002a00000047ab9 */ /* 0x000fe20000000a00 */
[----:B------:R-:W-:-:S02]  /*e150*/  LOP3.LUT P6, RZ, R24, 0x80, RZ, 0xc0, !PT ;  /* 0x0000008018ff7812 */ /* 0x000fc400078cc0ff */
[----:B------:R-:W-:Y:S02]  /*e160*/  LEA R84, P1, R20, UR4, 0x1 ;  /* 0x0000000414547c11 */ /* 0x000fe4000f8208ff */
[----:B------:R-:W-:-:S04]  /*e170*/  IADD3 R21, R21, R85, RZ ;  /* 0x0000005515157210 */ /* 0x000fc80007ffe0ff */
[----:B------:R-:W-:Y:S02]  /*e180*/  LEA.HI.X R85, R20, UR5, R21, 0x1, P1 ;  /* 0x0000000514557c11 */ /* 0x000fe400088f0c15 */
[----:B------:R-:W-:-:S03]  /*e190*/  ISETP.GE.AND P1, PT, R86, R90, PT ;  /* 0x0000005a5600720c */ /* 0x000fc60003f26270 */
[----:B-----5:R1:W-:Y:S01]  /*e1a0*/  @!P2 STG.E.128 desc[UR40][R84.64], R4 ;  /* 0x000000045400a986 */ /* 0x0203e2000c101d28 */
[----:B------:R-:W-:-:S03]  /*e1b0*/  ISETP.GE.AND P2, PT, R87, R90, PT ;  /* 0x0000005a5700720c */ /* 0x000fc60003f46270 */
[----:B------:R1:W-:Y:S01]  /*e1c0*/  @!P3 STG.E.128 desc[UR40][R84.64+0x80], R12 ;  /* 0x0000800c5400b986 */ /* 0x0003e2000c101d28 */
[----:B------:R-:W-:-:S03]  /*e1d0*/  ISETP.GE.AND P3, PT, R88, R90, PT ;  /* 0x0000005a5800720c */ /* 0x000fc60003f66270 */
[----:B------:R1:W-:Y:S04]  /*e1e0*/  @!P4 STG.E.128 desc[UR40][R84.64+0x280], R56 ;  /* 0x000280385400c986 */ /* 0x0003e8000c101d28 */
[----:B------:R1:W-:Y:S04]  /*e1f0*/  @!P1 STG.E.128 desc[UR40][R84.64+0x100], R32 ;  /* 0x0001002054009986 */ /* 0x0003e8000c101d28 */
[----:B------:R1:W-:Y:S04]  /*e200*/  @!P2 STG.E.128 desc[UR40][R84.64+0x180], R40 ;  /* 0x000180285400a986 */ /* 0x0003e8000c101d28 */
[----:B------:R1:W-:Y:S04]  /*e210*/  @!P3 STG.E.128 desc[UR40][R84.64+0x200], R48 ;  /* 0x000200305400b986 */ /* 0x0003e8000c101d28 */
[----:B------:R1:W-:Y:S04]  /*e220*/  @P5 STG.E.128 desc[UR40][R84.64+0x300], R64 ;  /* 0x0003004054005986 */ /* 0x0003e8000c101d28 */
[----:B------:R1:W-:Y:S02]  /*e230*/  @P6 STG.E.128 desc[UR40][R84.64+0x380], R72 ;  /* 0x0003804854006986 */ /* 0x0003e4000c101d28 */
.L_x_563:
[----:B------:R-:W-:Y:S05]  /*e240*/  BSYNC B1 ;  /* 0x0000000000017941 */ /* 0x000fea0003800000 */
.L_x_562:
[----:B------:R-:W-:Y:S05]  /*e250*/  @P0 BRA `(.L_x_564) ;  /* 0x0000000c00040947 */ /* 0x000fea0003800000 */
[----:B-1---5:R-:W-:Y:S01]  /*e260*/  IADD3 R7, P0, R80, 0x20, RZ ;  /* 0x0000002050077810 */ /* 0x022fe20007f1e0ff */
[----:B------:R-:W-:Y:S01]  /*e270*/  ULDC.64 UR4, c[0x0][0xad8] ;  /* 0x0002b60000047ab9 */ /* 0x000fe20000000a00 */
[----:B------:R-:W-:Y:S01]  /*e280*/  MOV R5, R91 ;  /* 0x0000005b00057202 */ /* 0x000fe20000000f00 */
[----:B------:R-:W-:Y:S01]  /*e290*/  IMAD.MOV.U32 R4, RZ, RZ, R82 ;  /* 0x000000ffff047224 */ /* 0x000fe200078e0052 */
[-C--:B------:R-:W-:Y:S01]  /*e2a0*/  ISETP.GE.AND P4, PT, R3, R90.reuse, PT ;  /* 0x0000005a0300720c */ /* 0x080fe20003f86270 */
[----:B------:R-:W-:Y:S01]  /*e2b0*/  IMAD.X R80, RZ, RZ, R81, P0 ;  /* 0x000000ffff507224 */ /* 0x000fe200000e0651 */
[-C--:B------:R-:W-:Y:S01]  /*e2c0*/  ISETP.GE.AND P3, PT, R86, R90.reuse, PT ;  /* 0x0000005a5600720c */ /* 0x080fe20003f66270 */
[----:B------:R-:W-:Y:S01]  /*e2d0*/  IMAD.WIDE.U32 R4, R7, UR4, R4 ;  /* 0x0000000407047c25 */ /* 0x000fe2000f8e0004 */
[-C--:B------:R-:W-:Y:S02]  /*e2e0*/  ISETP.GE.AND P5, PT, R187, R90.reuse, PT ;  /* 0x0000005abb00720c */ /* 0x080fe40003fa6270 */
[-C--:B------:R-:W-:Y:S01]  /*e2f0*/  ISETP.GE.AND P2, PT, R87, R90.reuse, PT ;  /* 0x0000005a5700720c */ /* 0x080fe20003f46270 */
[----:B------:R-:W-:Y:S01]  /*e300*/  IMAD R80, R80, UR4, RZ ;  /* 0x0000000450507c24 */ /* 0x000fe2000f8e02ff */
[----:B------:R-:W-:-:S02]  /*e310*/  ISETP.GE.AND P1, PT, R88, R90, PT ;  /* 0x0000005a5800720c */ /* 0x000fc40003f26270 */
[----:B------:R-:W-:Y:S01]  /*e320*/  ISETP.GE.AND P0, PT, R89, R90, PT ;  /* 0x0000005a5900720c */ /* 0x000fe20003f06270 */
        /* <DEDUP_REMOVED lines=17> */
.L_x_559:
[----:B------:R-:W-:Y:S01]  /*e440*/  ULDC.64 UR4, c[0x0][0xbd8] ;  /* 0x0002f60000047ab9 */ /* 0x000fe20000000a00 */
[----:B------:R-:W-:Y:S01]  /*e450*/  IMAD.MOV.U32 R3, RZ, RZ, RZ ;  /* 0x000000ffff037224 */ /* 0x000fe200078e00ff */
[----:B------:R-:W-:Y:S01]  /*e460*/  ISETP.NE.U32.AND P0, PT, RZ, UR4, PT ;  /* 0x00000004ff007c0c */ /* 0x000fe2000bf05070 */
[----:B------:R-:W2:Y:S01]  /*e470*/  LDC R12, c[0x0][0xa8c] ;  /* 0x0002a300ff0c7b82 */ /* 0x000ea20000000800 */
[----:B------:R-:W-:Y:S02]  /*e480*/  IADD3 R4, P1, R199, UR4, RZ ;  /* 0x00000004c7047c10 */ /* 0x000fe4000ff3e0ff */
[----:B------:R-:W-:Y:S02]  /*e490*/  ISETP.NE.AND.EX P0, PT, RZ, UR5, PT, P0 ;  /* 0x00000005ff007c0c */ /* 0x000fe4000bf05300 */
[----:B------:R-:W-:Y:S01]  /*e4a0*/  IADD3.X R5, R200, UR5, RZ, P1, !PT ;  /* 0x00000005c8057c10 */ /* 0x000fe20008ffe4ff */
[----:B------:R-:W-:Y:S02]  /*e4b0*/  ULDC.64 UR4, c[0x0][0xbe0] ;  /* 0x0002f80000047ab9 */ /* 0x000fe40000000a00 */
[----:B------:R-:W-:-:S04]  /*e4c0*/  ISETP.NE.U32.AND P1, PT, RZ, UR4, PT ;  /* 0x00000004ff007c0c */ /* 0x000fc8000bf25070 */
[----:B------:R-:W-:-:S04]  /*e4d0*/  ISETP.NE.AND.EX P1, PT, RZ, UR5, PT, P1 ;  /* 0x00000005ff007c0c */ /* 0x000fc8000bf25310 */
[----:B------:R3:W5:Y:S09]  /*e4e0*/  @P0 LDG.E R3, desc[UR40][R4.64] ;  /* 0x0000002804030981 */ /* 0x000772000c1e1900 */
[----:B------:R-:W-:Y:S01]  /*e4f0*/  @P1 IADD3 R6, P2, R199, UR4, RZ ;  /* 0x00000004c7061c10 */ /* 0x000fe2000ff5e0ff */
[----:B------:R-:W-:-:S02]  /*e500*/  ULDC UR4, c[0x0][0xa88] ;  /* 0x0002a20000047ab9 */ /* 0x000fc40000000800 */
[----:B------:R-:W-:Y:S02]  /*e510*/  MOV R0, UR4 ;  /* 0x0000000400007c02 */ /* 0x000fe40008000f00 */
[----:B------:R-:W-:-:S05]  /*e520*/  @P1 IADD3.X R7, R200, UR5, RZ, P2, !PT ;  /* 0x00000005c8071c10 */ /* 0x000fca00097fe4ff */
[----:B------:R3:W5:Y:S01]  /*e530*/  @P1 LDG.E R0, desc[UR40][R6.64] ;  /* 0x0000002806001981 */ /* 0x000762000c1e1900 */
[----:B------:R-:W-:Y:S01]  /*e540*/  ISETP.GE.AND P2, PT, R214, 0x40, PT ;  /* 0x00000040d600780c */ /* 0x000fe20003f46270 */
[----:B------:R-:W-:-:S12]  /*e550*/  @P1 BRA `(.L_x_565) ;  /* 0x0000000000101947 */ /* 0x000fd80003800000 */
[----:B------:R-:W-:Y:S05]  /*e560*/  @!P0 BRA `(.L_x_565) ;  /* 0x00000000000c8947 */ /* 0x000fea0003800000 */
[----:B---3--:R-:W3:Y:S04]  /*e570*/  LDG.E R7, desc[UR40][R4.64] ;  /* 0x0000002804077981 */ /* 0x008ee8000c1e1900 */
[----:B-----5:R-:W3:Y:S02]  /*e580*/  LDG.E R0, desc[UR40][R4.64+0x4] ;  /* 0x0000042804007981 */ /* 0x020ee4000c1e1900 */
[----:B---3--:R-:W-:-:S07]  /*e590*/  IMAD.IADD R0, R0, 0x1, -R7 ;  /* 0x0000000100007824 */ /* 0x008fce00078e0a07 */
.L_x_565:
[----:B------:R-:W-:Y:S01]  /*e5a0*/  BSSY B1, `(.L_x_566) ;  /* 0x000001d000017945 */ /* 0x000fe20003800000 */
[----:B------:R-:W-:Y:S02]  /*e5b0*/  SHF.R.S32.HI R9, RZ, 0x1f, R198 ;  /* 0x0000001fff097819 */ /* 0x000fe400000114c6 */
[----:B------:R-:W-:Y:S02]  /*e5c0*/  SHF.R.S32.HI R10, RZ, 0x1f, R187 ;  /* 0x0000001fff0a7819 */ /* 0x000fe400000114bb */
[----:B------:R-:W-:Y:S02]  /*e5d0*/  SEL R201, R201, RZ, !P0 ;  /* 0x000000ffc9c97207 */ /* 0x000fe40004000000 */
[----:B------:R-:W-:Y:S02]  /*e5e0*/  SEL R205, R205, RZ, !P0 ;  /* 0x000000ffcdcd7207 */ /* 0x000fe40004000000 */
[----:B-----5:R-:W-:Y:S01]  /*e5f0*/  SHF.R.S32.HI R8, RZ, 0x1f, R3 ;  /* 0x0000001fff087819 */ /* 0x020fe20000011403 */
[----:B------:R-:W-:Y:S06]  /*e600*/  @P2 BRA `(.L_x_567) ;  /* 0x0000000000582947 */ /* 0x000fec0003800000 */
[----:B---3--:R-:W3:Y:S02]  /*e610*/  S2R R4, SR_TID.X ;  /* 0x0000000000047919 */ /* 0x008ee40000002100 */
[----:B---3--:R-:W-:-:S05]  /*e620*/  IMAD R4, R203, 0x40, R4 ;  /* 0x00000040cb047824 */ /* 0x008fca00078e0204 */
[----:B------:R-:W-:-:S04]  /*e630*/  IADD3 R5, R4, -0x80, RZ ;  /* 0xffffff8004057810 */ /* 0x000fc80007ffe0ff */
[----:B------:R-:W-:-:S13]  /*e640*/  ISETP.GE.AND P0, PT, R5, R0, PT ;  /* 0x000000000500720c */ /* 0x000fda0003f06270 */
[----:B------:R-:W-:Y:S05]  /*e650*/  @P0 BRA `(.L_x_567) ;  /* 0x0000000000440947 */ /* 0x000fea0003800000 */
[----:B------:R-:W-:Y:S01]  /*e660*/  IADD3 R4, P0, R5, R3, RZ ;  /* 0x0000000305047210 */ /* 0x000fe20007f1e0ff */
[----:B------:R-:W-:Y:S02]  /*e670*/  ULDC.64 UR4, c[0x0][0xb70] ;  /* 0x0002dc0000047ab9 */ /* 0x000fe40000000a00 */
[----:B------:R-:W-:Y:S01]  /*e680*/  IMAD R7, R9, UR4, RZ ;  /* 0x0000000409077c24 */ /* 0x000fe2000f8e02ff */
[----:B------:R-:W-:-:S03]  /*e690*/  LEA.HI.X.SX32 R5, R5, R8, 0x1, P0 ;  /* 0x0000000805057211 */ /* 0x000fc600000f0eff */
[C---:B------:R-:W-:Y:S02]  /*e6a0*/  IMAD R7, R198.reuse, UR5, R7 ;  /* 0x00000005c6077c24 */ /* 0x040fe4000f8e0207 */
[----:B------:R-:W-:Y:S01]  /*e6b0*/  IMAD.WIDE.U32 R4, R198, UR4, R4 ;  /* 0x00000004c6047c25 */ /* 0x000fe2000f8e0004 */
[----:B------:R-:W-:-:S03]  /*e6c0*/  ULDC.64 UR4, c[0x0][0xb78] ;  /* 0x0002de0000047ab9 */ /* 0x000fc60000000a00 */
[----:B------:R-:W-:Y:S02]  /*e6d0*/  IMAD R6, R205, UR4, RZ ;  /* 0x00000004cd067c24 */ /* 0x000fe4000f8e02ff */
[----:B------:R-:W-:Y:S02]  /*e6e0*/  IMAD.IADD R5, R5, 0x1, R7 ;  /* 0x0000000105057824 */ /* 0x000fe400078e0207 */
[C---:B------:R-:W-:Y:S02]  /*e6f0*/  IMAD R7, R201.reuse, UR5, R6 ;  /* 0x00000005c9077c24 */ /* 0x040fe4000f8e0206 */
[----:B------:R-:W-:Y:S01]  /*e700*/  IMAD.WIDE.U32 R4, R201, UR4, R4 ;  /* 0x00000004c9047c25 */ /* 0x000fe2000f8e0004 */
[----:B------:R-:W-:-:S03]  /*e710*/  ULDC.64 UR4, c[0x0][0xb40] ;  /* 0x0002d00000047ab9 */ /* 0x000fc60000000a00 */
[----:B------:R-:W-:Y:S01]  /*e720*/  IMAD.IADD R5, R5, 0x1, R7 ;  /* 0x0000000105057824 */ /* 0x000fe200078e0207 */
[----:B------:R-:W-:-:S04]  /*e730*/  LEA R6, P0, R4, UR4, 0x2 ;  /* 0x0000000404067c11 */ /* 0x000fc8000f8010ff */
[----:B------:R-:W-:Y:S02]  /*e740*/  LEA.HI.X R7, R4, UR5, R5, 0x2, P0 ;  /* 0x0000000504077c11 */ /* 0x000fe400080f1405 */
[----:B------:R-:W-:-:S05]  /*e750*/  MOV R5, 0xff800000 ;  /* 0xff80000000057802 */ /* 0x000fca0000000f00 */
[----:B------:R4:W-:Y:S02]  /*e760*/  STG.E desc[UR40][R6.64], R5 ;  /* 0x0000000506007986 */ /* 0x0009e4000c101928 */
.L_x_567:
[----:B------:R-:W-:Y:S05]  /*e770*/  BSYNC B1 ;  /* 0x0000000000017941 */ /* 0x000fea0003800000 */
.L_x_566:
[----:B------:R-:W-:Y:S01]  /*e780*/  ULDC.64 UR4, c[0x0][0xaa0] ;  /* 0x0002a80000047ab9 */ /* 0x000fe20000000a00 */
[----:B---3--:R-:W-:Y:S01]  /*e790*/  IMAD.MOV.U32 R4, RZ, RZ, R187 ;  /* 0x000000ffff047224 */ /* 0x008fe200078e00bb */
[C---:B------:R-:W-:Y:S01]  /*e7a0*/  IADD3 R13, R187.reuse, 0x40, RZ ;  /* 0x00000040bb0d7810 */ /* 0x040fe20007ffe0ff */
[----:B----4-:R-:W-:Y:S01]  /*e7b0*/  IMAD.MOV.U32 R5, RZ, RZ, R10 ;  /* 0x000000ffff057224 */ /* 0x010fe200078e000a */
[-C--:B--2---:R-:W-:Y:S01]  /*e7c0*/  ISETP.GE.AND P2, PT, R187, R12.reuse, PT ;  /* 0x0000000cbb00720c */ /* 0x084fe20003f46270 */
[----:B------:R-:W-:Y:S01]  /*e7d0*/  IMAD R6, R8, UR4, RZ ;  /* 0x0000000408067c24 */ /* 0x000fe2000f8e02ff */
[-C--:B------:R-:W-:Y:S01]  /*e7e0*/  ISETP.GE.AND P0, PT, R13, R12.reuse, PT ;  /* 0x0000000c0d00720c */ /* 0x080fe20003f06270 */
[----:B------:R-:W-:Y:S01]  /*e7f0*/  IMAD.WIDE.U32 R4, R3, UR4, R4 ;  /* 0x0000000403047c25 */ /* 0x000fe2000f8e0004 */
[C---:B------:R-:W-:Y:S01]  /*e800*/  IADD3 R21, R187.reuse, 0xc0, RZ ;  /* 0x000000c0bb157810 */ /* 0x040fe20007ffe0ff */
[----:B------:R-:W-:Y:S01]  /*e810*/  BSSY B1, `(.L_x_568) ;  /* 0x0000048000017945 */ /* 0x000fe20003800000 */
[----:B------:R-:W-:Y:S01]  /*e820*/  IADD3 R31, R187, 0x140, RZ ;  /* 0x00000140bb1f7810 */ /* 0x000fe20007ffe0ff */
[----:B------:R-:W-:Y:S01]  /*e830*/  IMAD R3, R3, UR5, R6 ;  /* 0x0000000503037c24 */ /* 0x000fe2000f8e0206 */
[----:B------:R-:W-:Y:S01]  /*e840*/  ULDC.64 UR4, c[0x0][0xae0] ;  /* 0x0002b80000047ab9 */ /* 0x000fe20000000a00 */
[----:B------:R-:W-:Y:S01]  /*e850*/  SEL R6, RZ, 0xffffffff, P0 ;  /* 0xffffffffff067807 */ /* 0x000fe20000000000 */
[----:B------:R-:W-:Y:S01]  /*e860*/  IMAD R7, R9, UR4, RZ ;  /* 0x0000000409077c24 */ /* 0x000fe2000f8e02ff */
[----:B------:R-:W-:Y:S01]  /*e870*/  ISETP.GE.AND P3, PT, R21, R12, PT ;  /* 0x0000000c1500720c */ /* 0x000fe20003f66270 */
[----:B------:R-:W-:-:S02]  /*e880*/  IMAD.IADD R5, R5, 0x1, R3 ;  /* 0x0000000105057824 */ /* 0x000fc400078e0203 */
[----:B------:R-:W-:Y:S02]  /*e890*/  IMAD R3, R203, -0x40, R0 ;  /* 0xffffffc0cb037824 */ /* 0x000fe400078e0200 */
[C---:B------:R-:W-:Y:S02]  /*e8a0*/  VIADD R0, R192.reuse, 0x20 ;  /* 0x00000020c0007836 */ /* 0x040fe40000000000 */
[----:B------:R-:W-:Y:S01]  /*e8b0*/  VIADD R15, R187, 0x80 ;  /* 0x00000080bb0f7836 */ /* 0x000fe20000000000 */
[-C--:B------:R-:W-:Y:S01]  /*e8c0*/  ISETP.GE.AND P1, PT, R192, R3.reuse, PT ;  /* 0x00000003c000720c */ /* 0x080fe20003f26270 */
[----:B------:R-:W-:Y:S01]  /*e8d0*/  IMAD R7, R198, UR5, R7 ;  /* 0x00000005c6077c24 */ /* 0x000fe2000f8e0207 */
[----:B------:R-:W-:Y:S01]  /*e8e0*/  ISETP.GE.AND P0, PT, R0, R3, PT ;  /* 0x000000030000720c */ /* 0x000fe20003f06270 */
[----:B------:R-:W-:Y:S01]  /*e8f0*/  IMAD.WIDE.U32 R4, R198, UR4, R4 ;  /* 0x00000004c6047c25 */ /* 0x000fe2000f8e0004 */
[----:B------:R-:W-:Y:S01]  /*e900*/  SEL R0, RZ, 0x1, P2 ;  /* 0x00000001ff007807 */ /* 0x000fe20001000000 */
[----:B------:R-:W-:Y:S01]  /*e910*/  ULDC.64 UR4, c[0x0][0xae8] ;  /* 0x0002ba0000047ab9 */ /* 0x000fe20000000a00 */
[----:B------:R-:W-:Y:S01]  /*e920*/  ISETP.GE.AND P2, PT, R15, R12, PT ;  /* 0x0000000c0f00720c */ /* 0x000fe20003f46270 */
[----:B------:R-:W-:Y:S01]  /*e930*/  IMAD.SHL.U32 R3, R6, 0x2, RZ ;  /* 0x0000000206037824 */ /* 0x000fe200078e00ff */
[----:B------:R-:W-:Y:S01]  /*e940*/  IADD3 R5, R5, R7, RZ ;  /* 0x0000000705057210 */ /* 0x000fe20007ffe0ff */
[C---:B------:R-:W-:Y:S01]  /*e950*/  VIADD R29, R187.reuse, 0x100 ;  /* 0x00000100bb1d7836 */ /* 0x040fe20000000000 */
[----:B------:R-:W-:Y:S01]  /*e960*/  SEL R6, RZ, 0x8, P3 ;  /* 0x00000008ff067807 */ /* 0x000fe20001800000 */
[----:B------:R-:W-:Y:S01]  /*e970*/  VIADD R7, R187, 0x180 ;  /* 0x00000180bb077836 */ /* 0x000fe20000000000 */
[----:B------:R-:W-:Y:S01]  /*e980*/  LOP3.LUT R0, R3, 0x2, R0, 0xe2, !PT ;  /* 0x0000000203007812 */ /* 0x000fe200078ee200 */
[----:B------:R-:W-:Y:S01]  /*e990*/  VIADD R9, R187, 0x1c0 ;  /* 0x000001c0bb097836 */ /* 0x000fe20000000000 */
[----:B------:R-:W-:-:S02]  /*e9a0*/  SEL R3, RZ, 0x4, P2 ;  /* 0x00000004ff037807 */ /* 0x000fc40001000000 */
[-C--:B------:R-:W-:Y:S02]  /*e9b0*/  ISETP.GE.AND P2, PT, R29, R12.reuse, PT ;  /* 0x0000000c1d00720c */ /* 0x080fe40003f46270 */
[-C--:B------:R-:W-:Y:S02]  /*e9c0*/  ISETP.GE.AND P3, PT, R31, R12.reuse, PT ;  /* 0x0000000c1f00720c */ /* 0x080fe40003f66270 */
[----:B------:R-:W-:Y:S02]  /*e9d0*/  ISETP.GE.AND P4, PT, R7, R12, PT ;  /* 0x0000000c0700720c */ /* 0x000fe40003f86270 */
[----:B------:R-:W-:Y:S01]  /*e9e0*/  LOP3.LUT R3, R6, R0, R3, 0xfe, !PT ;  /* 0x0000000006037212 */ /* 0x000fe200078efe03 */
[----:B------:R-:W-:Y:S01]  /*e9f0*/  IMAD R0, R205, UR4, RZ ;  /* 0x00000004cd007c24 */ /* 0x000fe2000f8e02ff */
[----:B------:R-:W-:Y:S02]  /*ea00*/  SEL R6, RZ, 0x10, P2 ;  /* 0x00000010ff067807 */ /* 0x000fe40001000000 */
[----:B------:R-:W-:-:S02]  /*ea10*/  SEL R7, RZ, 0x20, P3 ;  /* 0x00000020ff077807 */ /* 0x000fc40001800000 */
[----:B------:R-:W-:Y:S02]  /*ea20*/  SEL R8, RZ, 0x40, P4 ;  /* 0x00000040ff087807 */ /* 0x000fe40002000000 */
[----:B------:R-:W-:Y:S01]  /*ea30*/  LOP3.LUT R11, R7, R3, R6, 0xfe, !PT ;  /* 0x00000003070b7212 */ /* 0x000fe200078efe06 */
[----:B------:R-:W-:Y:S01]  /*ea40*/  IMAD R3, R201, UR5, R0 ;  /* 0x00000005c9037c24 */ /* 0x000fe2000f8e0200 */
[----:B------:R-:W-:Y:S01]  /*ea50*/  ISETP.GE.AND P2, PT, R9, R12, PT ;  /* 0x0000000c0900720c */ /* 0x000fe20003f46270 */
[----:B------:R-:W-:Y:S01]  /*ea60*/  IMAD.WIDE.U32 R6, R201, UR4, R4 ;  /* 0x00000004c9067c25 */ /* 0x000fe2000f8e0004 */
[--C-:B------:R-:W-:Y:S02]  /*ea70*/  SHF.R.S32.HI R9, RZ, 0x1f, R192.reuse ;  /* 0x0000001fff097819 */ /* 0x100fe400000114c0 */
[----:B------:R-:W-:Y:S01]  /*ea80*/  LOP3.LUT R33, R11, R8, RZ, 0xfc, !PT ;  /* 0x000000080b217212 */ /* 0x000fe200078efcff */
[----:B------:R-:W-:Y:S01]  /*ea90*/  IMAD.MOV.U32 R8, RZ, RZ, R192 ;  /* 0x000000ffff087224 */ /* 0x000fe200078e00c0 */
[----:B------:R-:W-:-:S02]  /*eaa0*/  SEL R0, RZ, 0x80, P2 ;  /* 0x00000080ff007807 */ /* 0x000fc40001000000 */
[----:B------:R-:W-:Y:S01]  /*eab0*/  IADD3 R11, R7, R3, RZ ;  /* 0x00000003070b7210 */ /* 0x000fe20007ffe0ff */
[----:B------:R-:W-:Y:S01]  /*eac0*/  IMAD.WIDE R8, R203, 0x40, R8 ;  /* 0x00000040cb087825 */ /* 0x000fe200078e0208 */
        /* <DEDUP_REMOVED lines=8> */
[-C--:B------:R-:W-:Y:S01]  /*eb50*/  ISETP.GE.AND P4, PT, R21, R12.reuse, PT ;  /* 0x0000000c1500720c */ /* 0x080fe20003f86270 */
[C---:B------:R-:W-:Y:S01]  /*eb60*/  IMAD R3, R8.reuse, UR5, R3 ;  /* 0x0000000508037c24 */ /* 0x040fe2000f8e0203 */
[-C--:B------:R-:W-:Y:S01]  /*eb70*/  ISETP.GE.AND P3, PT, R29, R12.reuse, PT ;  /* 0x0000000c1d00720c */ /* 0x080fe20003f66270 */
[----:B------:R-:W-:Y:S01]  /*eb80*/  IMAD.WIDE.U32 R4, R8, UR4, R4 ;  /* 0x0000000408047c25 */ /* 0x000fe2000f8e0004 */
[----:B------:R-:W-:Y:S01]  /*eb90*/  ULDC.64 UR4, c[0x0][0xa80] ;  /* 0x0002a00000047ab9 */ /* 0x000fe20000000a00 */
[----:B------:R-:W-:-:S02]  /*eba0*/  ISETP.GE.AND P2, PT, R31, R12, PT ;  /* 0x0000000c1f00720c */ /* 0x000fc40003f46270 */
[----:B------:R-:W-:Y:S02]  /*ebb0*/  LEA R34, P1, R4, UR4, 0x1 ;  /* 0x0000000404227c11 */ /* 0x000fe4000f8208ff */
[----:B------:R-:W-:-:S04]  /*ebc0*/  IADD3 R3, R5, R3, RZ ;  /* 0x0000000305037210 */ /* 0x000fc80007ffe0ff */
[----:B------:R-:W-:Y:S02]  /*ebd0*/  LEA.HI.X R35, R4, UR5, R3, 0x1, P1 ;  /* 0x0000000504237c11 */ /* 0x000fe400088f0c03 */
[----:B------:R-:W-:-:S03]  /*ebe0*/  ISETP.GE.AND P1, PT, R15, R12, PT ;  /* 0x0000000c0f00720c */ /* 0x000fc60003f26270 */
        /* <DEDUP_REMOVED lines=10> */
.L_x_569:
[----:B------:R-:W-:Y:S05]  /*ec90*/  BSYNC B1 ;  /* 0x0000000000017941 */ /* 0x000fea0003800000 */
.L_x_568:
[----:B------:R-:W-:Y:S05]  /*eca0*/  @P0 BRA `(.L_x_564) ;  /* 0x0000000000700947 */ /* 0x000fea0003800000 */
[----:B------:R-:W-:Y:S01]  /*ecb0*/  IADD3 R3, P0, R8, 0x20, RZ ;  /* 0x0000002008037810 */ /* 0x000fe20007f1e0ff */
        /* <DEDUP_REMOVED lines=18> */
[----:B------:R3:W-:Y:S01]  /*ede0*/  @!P0 STG.E.128 desc[UR40][R6.64+0x80], RZ ;  /* 0x000080ff06008986 */ /* 0x0007e2000c101d28 */
[----:B------:R-:W-:-:S03]  /*edf0*/  LOP3.LUT P0, RZ, R0, 0x80, RZ, 0xc0, !PT ;  /* 0x0000008000ff7812 */ /* 0x000fc6000780c0ff */
[----:B------:R3:W-:Y:S04]  /*ee00*/  @!P1 STG.E.128 desc[UR40][R6.64+0x100], RZ ;  /* 0x000100ff06009986 */ /* 0x0007e8000c101d28 */
[----:B------:R3:W-:Y:S04]  /*ee10*/  @!P2 STG.E.128 desc[UR40][R6.64+0x180], RZ ;  /* 0x000180ff0600a986 */ /* 0x0007e8000c101d28 */
[----:B------:R3:W-:Y:S04]  /*ee20*/  @!P6 STG.E.128 desc[UR40][R6.64+0x200], RZ ;  /* 0x000200ff0600e986 */ /* 0x0007e8000c101d28 */
[----:B------:R3:W-:Y:S04]  /*ee30*/  @!P5 STG.E.128 desc[UR40][R6.64], RZ ;  /* 0x000000ff0600d986 */ /* 0x0007e8000c101d28 */
[----:B------:R3:W-:Y:S04]  /*ee40*/  @!P4 STG.E.128 desc[UR40][R6.64+0x280], RZ ;  /* 0x000280ff0600c986 */ /* 0x0007e8000c101d28 */
[----:B------:R3:W-:Y:S04]  /*ee50*/  @P3 STG.E.128 desc[UR40][R6.64+0x300], RZ ;  /* 0x000300ff06003986 */ /* 0x0007e8000c101d28 */
[----:B------:R3:W-:Y:S02]  /*ee60*/  @P0 STG.E.128 desc[UR40][R6.64+0x380], RZ ;  /* 0x000380ff06000986 */ /* 0x0007e4000c101d28 */
.L_x_564:
[----:B------:R-:W-:Y:S05]  /*ee70*/  BSYNC B0 ;  /* 0x0000000000007941 */ /* 0x000fea0003800000 */
.L_x_558:
[----:B------:R-:W-:Y:S02]  /*ee80*/  ULDC UR4, c[0x0][0xc14] ;  /* 0x0003050000047ab9 */ /* 0x000fe40000000800 */
[----:B-1----:R-:W-:-:S13]  /*ee90*/  ISETP.GE.AND P0, PT, R27, UR4, PT ;  /* 0x000000041b007c0c */ /* 0x002fda000bf06270 */
[----:B------:R-:W-:Y:S05]  /*eea0*/  @!P0 BRA `(.L_x_570) ;  /* 0xffffff2000948947 */ /* 0x000fea000383ffff */
[----:B------:R-:W-:Y:S05]  /*eeb0*/  BRA `(.L_x_447) ;  /* 0x0000005c00547947 */ /* 0x000fea0003800000 */
.L_x_445:
[----:B------:R-:W-:-:S08]  /*eec0*/  NOP ;  /* 0x0000000000007918 */ /* 0x000fd00000000000 */
[----:B------:R-:W0:-:S00]  /*eed0*/  USETMAXREG.DEALLOC.CTAPOOL 0x18 ;  /* 0x00000018000079c8 */ /* 0x000e0000080e0500 */
[----:B0-----:R-:W-:-:S06]  /*eee0*/  LOP3.LUT R0, R0, 0x3, RZ, 0xc0, !PT ;  /* 0x0000000300007812 */ /* 0x001fcc00078ec0ff */
[----:B------:R-:W0:Y:S02]  /*eef0*/  SHFL.IDX PT, R0, R0, RZ, 0x1f ;  /* 0x00001fff00007589 */ /* 0x000e2400000e0000 */
[----:B0-----:R-:W-:-:S13]  /*ef00*/  ISETP.NE.AND P0, PT, R0, RZ, PT ;  /* 0x000000ff0000720c */ /* 0x001fda0003f05270 */
[----:B------:R-:W-:Y:S05]  /*ef10*/  @P0 BRA `(.L_x_447) ;  /* 0x0000005c003c0947 */ /* 0x000fea0003800000 */
[----:B------:R-:W0:Y:S01]  /*ef20*/  S2R R2, SR_TID.X ;  /* 0x0000000000027919 */ /* 0x000e220000002100 */
[----:B------:R-:W-:Y:S01]  /*ef30*/  LOP3.LUT R4, R4, 0xffffffdf, RZ, 0xc0, !PT ;  /* 0xffffffdf04047812 */ /* 0x000fe200078ec0ff */
[----:B------:R-:W-:Y:S01]  /*ef40*/  ULDC UR5, c[0x0][0xc14] ;  /* 0x0003050000057ab9 */ /* 0x000fe20000000800 */
[----:B------:R-:W-:Y:S01]  /*ef50*/  IMAD.MOV.U32 R0, RZ, RZ, RZ ;  /* 0x000000ffff007224 */ /* 0x000fe200078e00ff */
        /* <DEDUP_REMOVED lines=11> */
[----:B------:R-:W-:Y:S02]  /*f010*/  ISETP.GE.U32.AND P0, PT, R8, 0x2, PT ;  /* 0x000000020800780c */ /* 0x000fe40003f06070 */
[----:B------:R-:W-:Y:S02]  /*f020*/  LOP3.LUT R4, R4, 0xfffffffe, RZ, 0xc0, !PT ;  /* 0xfffffffe04047812 */ /* 0x000fe400078ec0ff */
[----:B------:R-:W-:-:S07]  /*f030*/  MOV R19, RZ ;  /* 0x000000ff00137202 */ /* 0x000fce0000000f00 */
[----:B------:R-:W-:-:S04]  /*f040*/  @P1 LOP3.LUT R4, R4, 0x1, RZ, 0xfc, !PT ;  /* 0x0000000104041812 */ /* 0x000fc800078efcff */
[----:B------:R-:W-:-:S04]  /*f050*/  LOP3.LUT R4, R4, 0xffffffef, RZ, 0xc0, !PT ;  /* 0xffffffef04047812 */ /* 0x000fc800078ec0ff */
[----:B------:R-:W-:-:S04]  /*f060*/  @P0 LOP3.LUT R4, R4, 0x10, RZ, 0xfc, !PT ;  /* 0x0000001004040812 */ /* 0x000fc800078efcff */
[----:B------:R-:W-:Y:S01]  /*f070*/  LOP3.LUT R4, R4, 0xfffffff7, RZ, 0xc0, !PT ;  /* 0xfffffff704047812 */ /* 0x000fe200078ec0ff */
[----:B--2---:R-:W0:Y:S02]  /*f080*/  SHFL.UP PT, R5, R0, 0x1, RZ ;  /* 0x0420000000057989 */ /* 0x004e2400000e00ff */
[----:B0-----:R-:W-:-:S04]  /*f090*/  SEL R5, R5, RZ, P1 ;  /* 0x000000ff05057207 */ /* 0x001fc80000800000 */
[----:B------:R-:W-:-:S05]  /*f0a0*/  IADD3 R5, R0, R5, RZ ;  /* 0x0000000500057210 */ /* 0x000fca0007ffe0ff */
        /* <DEDUP_REMOVED lines=21> */
[----:B0-----:R-:W-:-:S04]  /*f200*/  IMAD R5, R5, UR4, RZ ;  /* 0x0000000405057c24 */ /* 0x001fc8000f8e02ff */
[----:B------:R-:W-:Y:S01]  /*f210*/  IMAD.MOV.U32 R6, RZ, RZ, R5 ;  /* 0x000000ffff067224 */ /* 0x000fe200078e0005 */
[----:B-1----:R-:W-:-:S13]  /*f220*/  ISETP.GT.AND P0, PT, R5, UR6, PT ;  /* 0x0000000605007c0c */ /* 0x002fda000bf04270 */
[----:B------:R-:W-:Y:S05]  /*f230*/  @P0 BRA `(.L_x_571) ;  /* 0x0000000000c00947 */ /* 0x000fea0003800000 */
[----:B------:R-:W-:Y:S01]  /*f240*/  IMAD.MOV.U32 R5, RZ, RZ, R6 ;  /* 0x000000ffff057224 */ /* 0x000fe200078e0006 */
[----:B------:R-:W-:Y:S01]  /*f250*/  MOV R19, RZ ;  /* 0x000000ff00137202 */ /* 0x000fe20000000f00 */
[----:B------:R-:W-:Y:S01]  /*f260*/  ULDC UR5, c[0x0][0xc14] ;  /* 0x0003050000057ab9 */ /* 0x000fe20000000800 */
[----:B------:R-:W-:Y:S01]  /*f270*/  ULDC UR7, c[0x0][0xc14] ;  /* 0x0003050000077ab9 */ /* 0x000fe20000000800 */
[----:B------:R-:W-:-:S05]  /*f280*/  ULDC UR4, c[0x0][0xc10] ;  /* 0x0003040000047ab9 */ /* 0x000fca0000000800 */
.L_x_575:
[----:B------:R-:W-:Y:S02]  /*f290*/  VIADD R0, R19, 0x1f ;  /* 0x0000001f13007836 */ /* 0x000fe40000000000 */
[----:B------:R-:W-:-:S03]  /*f2a0*/  IMAD.U32 R19, RZ, RZ, UR7 ;  /* 0x00000007ff137e24 */ /* 0x000fc6000f8e00ff */
[----:B------:R-:W-:-:S13]  /*f2b0*/  ISETP.GE.AND P0, PT, R0, UR5, PT ;  /* 0x0000000500007c0c */ /* 0x000fda000bf06270 */
[----:B------:R-:W-:Y:S05]  /*f2c0*/  @P0 BRA `(.L_x_572) ;  /* 0x0000000400400947 */ /* 0x000fea0003800000 */
[----:B------:R-:W0:Y:S01]  /*f2d0*/  S2R R2, SR_TID.X ;  /* 0x0000000000027919 */ /* 0x000e220000002100 */
[----:B------:R-:W-:Y:S01]  /*f2e0*/  MOV R19, R0 ;  /* 0x0000000000137202 */ /* 0x000fe20000000f00 */
        /* <DEDUP_REMOVED lines=10> */
.L_x_574:
[----:B------:R-:W-:Y:S05]  /*f390*/  BSYNC B0 ;  /* 0x0000000000007941 */ /* 0x000fea0003800000 */
.L_x_573:
        /* <DEDUP_REMOVED lines=20> */
[----:B------:R-:W0:Y:S02]  /*f4e0*/  SHFL.IDX PT, R3, R9, 0x1f, 0x1f ;  /* 0x03e01f0009037f89 */ /* 0x000e2400000e0000 */
[----:B0-----:R-:W-:-:S04]  /*f4f0*/  IMAD R6, R3, UR4, RZ ;  /* 0x0000000403067c24 */ /* 0x001fc8000f8e02ff */
[----:B------:R-:W-:-:S05]  /*f500*/  IMAD.IADD R5, R6, 0x1, R5 ;  /* 0x0000000106057824 */ /* 0x000fca00078e0205 */
[----:B------:R-:W-:-:S13]  /*f510*/  ISETP.GT.AND P0, PT, R5, UR6, PT ;  /* 0x0000000605007c0c */ /* 0x000fda000bf04270 */
[----:B------:R-:W-:Y:S05]  /*f520*/  @!P0 BRA `(.L_x_575) ;  /* 0xfffffffc00588947 */ /* 0x000fea000383ffff */
[----:B------:R-:W-:-:S07]  /*f530*/  MOV R2, R9 ;  /* 0x0000000900027202 */ /* 0x000fce0000000f00 */
.L_x_571:
        /* <DEDUP_REMOVED lines=10> */
[----:B0-----:R-:W-:-:S06]  /*f5e0*/  VIADD R3, R9, 0xffffffe ;  /* 0x0ffffffe09037836 */ /* 0x001fcc0000000000 */
[----:B------:R-:W0:Y:S02]  /*f5f0*/  F2I.FTZ.U32.TRUNC.NTZ R3, R3 ;  /* 0x0000000300037305 */ /* 0x000e24000021f000 */
[----:B0-----:R-:W-:Y:S01]  /*f600*/  IADD3 R11, RZ, -R3, RZ ;  /* 0x80000003ff0b7210 */ /* 0x001fe20007ffe0ff */
[----:B------:R-:W-:Y:S06]  /*f610*/  @!P0 BRA `(.L_x_576) ;  /* 0x0000000000088947 */ /* 0x000fec0003800000 */
[----:B------:R-:W-:-:S05]  /*f620*/  VIADD R9, R5, 0xffffffff ;  /* 0xffffffff05097836 */ /* 0x000fca0000000000 */
[----:B------:R0:W1:Y:S02]  /*f630*/  SHFL.IDX PT, R16, R2, R9, 0x1f ;  /* 0x00001f0902107589 */ /* 0x00006400000e0000 */
.L_x_576:
[----:B-1----:R-:W-:Y:S01]  /*f640*/  IMAD R16, R16, UR4, R7 ;  /* 0x0000000410107c24 */ /* 0x002fe2000f8e0207 */
[----:B------:R-:W-:Y:S01]  /*f650*/  IADD3 R19, R5, R19, RZ ;  /* 0x0000001305137210 */ /* 0x000fe20007ffe0ff */
[----:B------:R-:W-:Y:S02]  /*f660*/  IMAD R7, R11, R6, RZ ;  /* 0x000000060b077224 */ /* 0x000fe400078e02ff */
[----:B0-----:R-:W-:Y:S01]  /*f670*/  IMAD.MOV.U32 R2, RZ, RZ, RZ ;  /* 0x000000ffff027224 */ /* 0x001fe200078e00ff */
[----:B------:R-:W-:-:S03]  /*f680*/  IADD3 R17, -R16, UR6, RZ ;  /* 0x0000000610117c10 */ /* 0x000fc6000fffe1ff */
[----:B------:R-:W-:Y:S01]  /*f690*/  IMAD.HI.U32 R2, R3, R7, R2 ;  /* 0x0000000703027227 */ /* 0x000fe200078e0002 */
[----:B------:R-:W-:Y:S02]  /*f6a0*/  IABS R7, R0 ;  /* 0x0000000000077213 */ /* 0x000fe40000000000 */
[----:B------:R-:W-:Y:S02]  /*f6b0*/  IABS R3, R17 ;  /* 0x0000001100037213 */ /* 0x000fe40000000000 */
        /* <DEDUP_REMOVED lines=8> */
[----:B------:R-:W-:Y:S02]  /*f740*/  @P0 IADD3 R2, R2, 0x1, RZ ;  /* 0x0000000102020810 */ /* 0x000fe40007ffe0ff */
[----:B------:R-:W-:-:S13]  /*f750*/  ISETP.GE.AND P0, PT, R3, RZ, PT ;  /* 0x000000ff0300720c */ /* 0x000fda0003f06270 */
[----:B------:R-:W-:Y:S01]  /*f760*/  @!P0 IMAD.MOV R2, RZ, RZ, -R2 ;  /* 0x000000ffff028224 */ /* 0x000fe200078e0a02 */
[----:B------:R-:W-:-:S13]  /*f770*/  ISETP.NE.AND P0, PT, R0, RZ, PT ;  /* 0x000000ff0000720c */ /* 0x000fda0003f05270 */
[----:B------:R-:W-:-:S05]  /*f780*/  @!P0 LOP3.LUT R2, RZ, R0, RZ, 0x33, !PT ;  /* 0x00000000ff028212 */ /* 0x000fca00078e33ff */
[--C-:B------:R-:W-:Y:S02]  /*f790*/  IMAD.MOV R3, RZ, RZ, -R2.reuse ;  /* 0x000000ffff037224 */ /* 0x100fe400078e0a02 */
[----:B------:R-:W-:Y:S02]  /*f7a0*/  IMAD.MOV.U32 R18, RZ, RZ, R2 ;  /* 0x000000ffff127224 */ /* 0x000fe400078e0002 */
[----:B------:R-:W-:Y:S01]  /*f7b0*/  IMAD R17, R0, R3, R17 ;  /* 0x0000000300117224 */ /* 0x000fe200078e0211 */
[----:B------:R-:W-:Y:S06]  /*f7c0*/  BRA `(.L_x_577) ;  /* 0x00000000000c7947 */ /* 0x000fec0003800000 */
.L_x_572:
[----:B------:R-:W-:Y:S01]  /*f7d0*/  IMAD.MOV.U32 R17, RZ, RZ, RZ ;  /* 0x000000ffff117224 */ /* 0x000fe200078e00ff */
[----:B------:R-:W-:Y:S01]  /*f7e0*/  MOV R16, UR6 ;  /* 0x0000000600107c02 */ /* 0x000fe20008000f00 */
[----:B------:R-:W-:-:S07]  /*f7f0*/  IMAD.MOV.U32 R18, RZ, RZ, RZ ;  /* 0x000000ffff127224 */ /* 0x000fce00078e00ff */
.L_x_577:
        /* <DEDUP_REMOVED lines=16> */
[----:B------:R-:W-:Y:S01]  /*f900*/  ULDC.64 UR38, c[0x0][0x198] ;  /* 0x0000660000267ab9 */ /* 0x000fe20000000a00 */
[----:B------:R-:W-:Y:S02]  /*f910*/  ULDC UR36, c[0x0][0xc] ;  /* 0x0000030000247ab9 */ /* 0x000fe40000000800 */
[----:B------:R0:W-:Y:S04]  /*f920*/  STL [R1+0x8], R0 ;  /* 0x0000080001007387 */ /* 0x0001e80000100800 */
[----:B------:R0:W-:Y:S04]  /*f930*/  STL [R1+0x4], RZ ;  /* 0x000004ff01007387 */ /* 0x0001e80000100800 */
[----:B------:R0:W-:Y:S04]  /*f940*/  STL [R1+0xc], R0 ;  /* 0x00000c0001007387 */ /* 0x0001e80000100800 */
[----:B------:R0:W-:Y:S02]  /*f950*/  STL [R1+0x28], RZ ;  /* 0x000028ff01007387 */ /* 0x0001e40000100800 */
.L_x_660:
[----:B-1-3--:R-:W1:Y:S02]  /*f960*/  LDC.64 R2, c[0x0][0xc60] ;  /* 0x00031800ff027b82 */ /* 0x00ae640000000a00 */
[----:B-1----:R-:W-:-:S05]  /*f970*/  IMAD.WIDE R2, R19, 0x4, R2 ;  /* 0x0000000413027825 */ /* 0x002fca00078e0202 */
[----:B--2---:R-:W0:Y:S01]  /*f980*/  LDG.E R11, desc[UR40][R2.64] ;  /* 0x00000028020b7981 */ /* 0x004e22000c1e1900 */
[----:B------:R-:W-:Y:S05]  /*f990*/  YIELD ;  /* 0x0000000000007946 */ /* 0x000fea0003800000 */
[----:B------:R-:W-:Y:S01]  /*f9a0*/  ULDC.64 UR4, c[0x0][0xa28] ;  /* 0x00028a0000047ab9 */ /* 0x000fe20000000a00 */
[----:B------:R-:W-:Y:S01]  /*f9b0*/  IMAD.MOV.U32 R6, RZ, RZ, RZ ;  /* 0x000000ffff067224 */ /* 0x000fe200078e00ff */
[----:B------:R-:W-:Y:S01]  /*f9c0*/  ISETP.NE.U32.AND P0, PT, RZ, UR4, PT ;  /* 0x00000004ff007c0c */ /* 0x000fe2000bf05070 */
[----:B------:R-:W-:Y:S01]  /*f9d0*/  IMAD.MOV.U32 R4, RZ, RZ, RZ ;  /* 0x000000ffff047224 */ /* 0x000fe200078e00ff */
[----:B------:R-:W-:-:S02]  /*f9e0*/  ULDC.64 UR6, c[0x0][0xa10] ;  /* 0x0002840000067ab9 */ /* 0x000fc40000000a00 */
[----:B------:R-:W-:Y:S02]  /*f9f0*/  ISETP.NE.AND.EX P0, PT, RZ, UR5, PT, P0 ;  /* 0x00000005ff007c0c */ /* 0x000fe4000bf05300 */
[----:B0-----:R-:W-:Y:S01]  /*fa00*/  SHF.R.S32.HI R0, RZ, 0x1f, R11 ;  /* 0x0000001fff007819 */ /* 0x001fe2000001140b */
[----:B------:R-:W-:Y:S10]  /*fa10*/  STL [R1+0x14], R11 ;  /* 0x0000140b01007387 */ /* 0x000ff40000100800 */
[----:B------:R-:W-:-:S04]  /*fa20*/  @P0 LEA R2, P1, R11, UR4, 0x2 ;  /* 0x000000040b020c11 */ /* 0x000fc8000f8210ff */
        /* <DEDUP_REMOVED lines=9> */
[----:B------:R-:W-:Y:S01]  /*fac0*/  ISETP.NE.U32.AND P1, PT, RZ, UR4, PT ;  /* 0x00000004ff007c0c */ /* 0x000fe2000bf25070 */
[----:B------:R-:W-:Y:S01]  /*fad0*/  IMAD.MOV.U32 R10, RZ, RZ, RZ ;  /* 0x000000ffff0a7224 */ /* 0x000fe200078e00ff */
[C---:B------:R-:W-:Y:S02]  /*fae0*/  SHF.L.U32 R7, R11.reuse, 0x2, RZ ;  /* 0x000000020b077819 */ /* 0x040fe400000006ff */
[----:B------:R-:W-:Y:S02]  /*faf0*/  ISETP.NE.AND.EX P1, PT, RZ, UR5, PT, P1 ;  /* 0x00000005ff007c0c */ /* 0x000fe4000bf25310 */
[----:B------:R-:W-:Y:S01]  /*fb00*/  SHF.L.U64.HI R0, R11, 0x2, R0 ;  /* 0x000000020b007819 */ /* 0x000fe20000010200 */
[----:B------:R-:W-:Y:S04]  /*fb10*/  STL [R1+0x20], R7 ;  /* 0x0000200701007387 */ /* 0x000fe80000100800 */
[----:B------:R-:W-:Y:S06]  /*fb20*/  STL [R1+0x24], R0 ;  /* 0x0000240001007387 */ /* 0x000fec0000100800 */
[----:B------:R-:W-:-:S04]  /*fb30*/  @P1 IADD3 R8, P0, R7, UR4, RZ ;  /* 0x0000000407081c10 */ /* 0x000fc8000ff1e0ff */
[----:B------:R-:W-:Y:S01]  /*fb40*/  @P1 IADD3.X R9, R0, UR5, RZ, P0, !PT ;  /* 0x0000000500091c10 */ /* 0x000fe200087fe4ff */
[----:B------:R-:W-:Y:S02]  /*fb50*/  ULDC.64 UR4, c[0x0][0xa08] ;  /* 0x0002820000047ab9 */ /* 0x000fe40000000a00 */
[----:B------:R-:W-:-:S04]  /*fb60*/  ISETP.NE.U32.AND P2, PT, RZ, UR4, PT ;  /* 0x00000004ff007c0c */ /* 0x000fc8000bf45070 */
[----:B------:R-:W-:Y:S01]  /*fb70*/  ISETP.NE.AND.EX P2, PT, RZ, UR5, PT, P2 ;  /* 0x00000005ff007c0c */ /* 0x000fe2000bf45320 */
[----:B--2---:R0:W-:Y:S02]  /*fb80*/  STL [R1+0x34], R4 ;  /* 0x0000340401007387 */ /* 0x0041e40000100800 */
[----:B0-----:R-:W-:-:S04]  /*fb90*/  IADD3 R4, P0, R7, UR4, RZ ;  /* 0x0000000407047c10 */ /* 0x001fc8000ff1e0ff */
[----:B------:R-:W-:Y:S01]  /*fba0*/  IADD3.X R5, R0, UR5, RZ, P0, !PT ;  /* 0x0000000500057c10 */ /* 0x000fe200087fe4ff */
[----:B------:R-:W-:Y:S01]  /*fbb0*/  ULDC.64 UR4, c[0x0][0x3f8] ;  /* 0x0000fe0000047ab9 */ /* 0x000fe20000000a00 */
[----:B------:R-:W-:Y:S01]  /*fbc0*/  IADD3 R2, P0, R7, UR6, RZ ;  /* 0x0000000607027c10 */ /* 0x000fe2000ff1e0ff */
[----:B------:R-:W-:-:S03]  /*fbd0*/  UISETP.NE.U32.AND UP0, UPT, UR4, URZ, UPT ;  /* 0x0000003f0400728c */ /* 0x000fc6000bf05070 */
[----:B------:R0:W5:Y:S01]  /*fbe0*/  @P2 LDG.E R10, desc[UR40][R4.64] ;  /* 0x00000028040a2981 */ /* 0x000162000c1e1900 */
[----:B------:R-:W-:Y:S01]  /*fbf0*/  ULDC UR4, c[0x0][0x404] ;  /* 0x0001010000047ab9 */ /* 0x000fe20000000800 */
[----:B------:R-:W-:Y:S01]  /*fc00*/  UISETP.NE.AND.EX UP0, UPT, UR5, URZ, UPT, UP0 ;  /* 0x0000003f0500728c */ /* 0x000fe2000bf05300 */
[----:B------:R-:W-:Y:S02]  /*fc10*/  IADD3.X R3, R0, UR7, RZ, P0, !PT ;  /* 0x0000000700037c10 */ /* 0x000fe400087fe4ff */
[----:B------:R-:W-:Y:S01]  /*fc20*/  ULDC UR5, c[0x0][0x2e0] ;  /* 0x0000b80000057ab9 */ /* 0x000fe20000000800 */
[----:B------:R-:W-:-:S04]  /*fc30*/  USEL UR4, UR4, 0x1, UP0 ;  /* 0x0000000104047887 */ /* 0x000fc80008000000 */
[----:B------:R-:W-:-:S06]  /*fc40*/  UIMAD UR4, UR4, UR5, URZ ;  /* 0x00000005040472a4 */ /* 0x000fcc000f8e023f */
[----:B------:R-:W-:-:S06]  /*fc50*/  IMAD.U32 R0, RZ, RZ, UR4 ;  /* 0x00000004ff007e24 */ /* 0x000fcc000f8e00ff */
[----:B------:R0:W5:Y:S01]  /*fc60*/  @P1 LDG.E R0, desc[UR40][R8.64] ;  /* 0x0000002808001981 */ /* 0x000162000c1e1900 */
[----:B------:R-:W-:Y:S01]  /*fc70*/  ISETP.NE.U32.AND P0, PT, RZ, UR6, PT ;  /* 0x00000006ff007c0c */ /* 0x000fe2000bf05070 */
[----:B------:R-:W-:Y:S02]  /*fc80*/  ULDC UR4, c[0x0][0x338] ;  /* 0x0000ce0000047ab9 */ /* 0x000fe40000000800 */
[----:B------:R-:W-:Y:S02]  /*fc90*/  MOV R7, UR4 ;  /* 0x0000000400077c02 */ /* 0x000fe40008000f00 */
[----:B------:R-:W-:Y:S01]  /*fca0*/  ISETP.NE.AND.EX P0, PT, RZ, UR7, PT, P0 ;  /* 0x00000007ff007c0c */ /* 0x000fe2000bf05300 */
[----:B------:R-:W-:-:S12]  /*fcb0*/  @P1 BRA `(.L_x_579) ;  /* 0x0000000000101947 */ /* 0x000fd80003800000 */
[----:B------:R-:W-:Y:S05]  /*fcc0*/  @!P2 BRA `(.L_x_579) ;  /* 0x00000000000ca947 */ /* 0x000fea0003800000 */
[----:B0-----:R-:W2:Y:S04]  /*fcd0*/  LDG.E R8, desc[UR40][R4.64] ;  /* 0x0000002804087981 */ /* 0x001ea8000c1e1900 */
[----:B-----5:R-:W2:Y:S02]  /*fce0*/  LDG.E R0, desc[UR40][R4.64+0x4] ;  /* 0x0000042804007981 */ /* 0x020ea4000c1e1900 */
[----:B--2---:R-:W-:-:S07]  /*fcf0*/  IMAD.IADD R0, R0, 0x1, -R8 ;  /* 0x0000000100007824 */ /* 0x004fce00078e0a08 */
.L_x_579:
[----:B0-----:R-:W2:Y:S04]  /*fd00*/  @P0 LDG.E R4, desc[UR40][R2.64] ;  /* 0x0000002802040981 */ /* 0x001ea8000c1e1900 */
[----:B------:R-:W2:Y:S01]  /*fd10*/  @P0 LDG.E R5, desc[UR40][R2.64+0x4] ;  /* 0x0000042802050981 */ /* 0x000ea2000c1e1900 */
[----:B-----5:R-:W-:Y:S01]  /*fd20*/  IADD3 R0, -R6, R0, RZ ;  /* 0x0000000006007210 */ /* 0x020fe20007ffe1ff */
[----:B------:R-:W-:Y:S01]  /*fd30*/  BSSY B0, `(.L_x_580) ;  /* 0x0000115000007945 */ /* 0x000fe20003800000 */
[----:B------:R-:W-:Y:S01]  /*fd40*/  PLOP3.LUT P2, PT, PT, PT, PT, 0x80, 0x0 ;  /* 0x000000000000781c */ /* 0x000fe20003f4f070 */
[----:B--2---:R-:W-:-:S04]  /*fd50*/  @P0 IMAD.IADD R7, R5, 0x1, -R4 ;  /* 0x0000000105070824 */ /* 0x004fc800078e0a04 */
[----:B------:R-:W-:-:S04]  /*fd60*/  IMAD.IADD R8, R0, 0x1, R7 ;  /* 0x0000000100087824 */ /* 0x000fc800078e0207 */
[----:B------:R-:W-:Y:S01]  /*fd70*/  VIADD R5, R8, 0x3f ;  /* 0x0000003f08057836 */ /* 0x000fe20000000000 */
[----:B------:R0:W-:Y:S04]  /*fd80*/  STL [R1+0x2c], R8 ;  /* 0x00002c0801007387 */ /* 0x0001e80000100800 */
[----:B------:R-:W-:-:S04]  /*fd90*/  SHF.R.S32.HI R4, RZ, 0x1f, R5 ;  /* 0x0000001fff047819 */ /* 0x000fc80000011405 */
[----:B------:R-:W-:-:S04]  /*fda0*/  LEA.HI R5, R4, R5, RZ, 0x6 ;  /* 0x0000000504057211 */ /* 0x000fc800078f30ff */
[----:B------:R-:W-:-:S04]  /*fdb0*/  LOP3.LUT R4, R5, 0xffffffc0, RZ, 0xc0, !PT ;  /* 0xffffffc005047812 */ /* 0x000fc800078ec0ff */
[----:B------:R-:W-:Y:S02]  /*fdc0*/  VIADDMNMX R7, R4, -R0, R7, PT ;  /* 0x8000000004077246 */ /* 0x000fe40003800107 */
[----:B------:R-:W-:-:S04]  /*fdd0*/  IADD3 R4, -R0, RZ, RZ ;  /* 0x000000ff00047210 */ /* 0x000fc80007ffe1ff */
[----:B------:R-:W-:-:S04]  /*fde0*/  VIMNMX R4, RZ, R4, !PT ;  /* 0x00000004ff047248 */ /* 0x000fc80007fe0100 */
[----:B------:R-:W-:Y:S02]  /*fdf0*/  ISETP.GT.AND P1, PT, R7, R4, PT ;  /* 0x000000040700720c */ /* 0x000fe40003f24270 */
[----:B------:R-:W-:-:S11]  /*fe00*/  SHF.R.U32.HI R4, RZ, 0x6, R4 ;  /* 0x00000006ff047819 */ /* 0x000fd60000011604 */
[----:B------:R-:W-:-:S05]  /*fe10*/  @P1 VIADD R7, R7, 0x3f ;  /* 0x0000003f07071836 */ /* 0x000fca0000000000 */
[----:B------:R-:W-:-:S04]  /*fe20*/  @P1 SHF.R.S32.HI R0, RZ, 0x1f, R7 ;  /* 0x0000001fff001819 */ /* 0x000fc80000011407 */
[----:B------:R-:W-:Y:S01]  /*fe30*/  @P1 LEA.HI R7, R0, R7, RZ, 0x6 ;  /* 0x0000000700071211 */ /* 0x000fe200078f30ff */
[----:B------:R-:W-:-:S03]  /*fe40*/  IMAD.MOV.U32 R0, RZ, RZ, R4 ;  /* 0x000000ffff007224 */ /* 0x000fc600078e0004 */
[----:B------:R-:W-:Y:S02]  /*fe50*/  @P1 SHF.R.S32.HI R0, RZ, 0x6, R7 ;  /* 0x00000006ff001819 */ /* 0x000fe40000011407 */
[----:B------:R-:W-:-:S06]  /*fe60*/  MOV R7, RZ ;  /* 0x000000ff00077202 */ /* 0x000fcc0000000f00 */
[----:B------:R1:W5:Y:S01]  /*fe70*/  @P0 LDG.E R7, desc[UR40][R2.64] ;  /* 0x0000002802070981 */ /* 0x000362000c1e1900 */
[----:B------:R-:W-:Y:S01]  /*fe80*/  ISETP.GT.AND P1, PT, R0, R4, PT ;  /* 0x000000040000720c */ /* 0x000fe20003f24270 */
[----:B-1----:R-:W-:Y:S01]  /*fe90*/  IMAD.IADD R3, R10, 0x1, R6 ;  /* 0x000000010a037824 */ /* 0x002fe200078e0206 */
[----:B------:R-:W-:-:S04]  /*fea0*/  SHF.R.S32.HI R2, RZ, 0x6, R5 ;  /* 0x00000006ff027819 */ /* 0x000fc80000011405 */
[----:B------:R0:W-:Y:S04]  /*feb0*/  STL [R1+0x10], R3 ;  /* 0x0000100301007387 */ /* 0x0001e80000100800 */
[----:B------:R0:W-:Y:S03]  /*fec0*/  STL [R1+0x1c], R2 ;  /* 0x00001c0201007387 */ /* 0x0001e60000100800 */
[----:B------:R-:W-:Y:S05]  /*fed0*/  @!P1 BRA `(.L_x_581) ;  /* 0x0000000c00e89947 */ /* 0x000fea0003800000 */
[----:B0-----:R-:W0:Y:S01]  /*fee0*/  LDC R2, c[0x0][0x428] ;  /* 0x00010a00ff027b82 */ /* 0x001e220000000800 */
[----:B------:R-:W-:Y:S01]  /*fef0*/  UMOV UR4, 0xffffffff ;  /* 0xffffffff00047882 */ /* 0x000fe20000000000 */
[----:B------:R-:W-:Y:S01]  /*ff00*/  IMAD.MOV.U32 R3, RZ, RZ, R18 ;  /* 0x000000ffff037224 */ /* 0x000fe200078e0012 */
[----:B0-----:R-:W-:-:S13]  /*ff10*/  ISETP.NE.AND P1, PT, R2, 0x1, PT ;  /* 0x000000010200780c */ /* 0x001fda0003f25270 */
[----:B------:R-:W0:Y:S08]  /*ff20*/  @P1 LDC R2, c[0x0][0x42c] ;  /* 0x00010b00ff021b82 */ /* 0x000e300000000800 */
[----:B------:R-:W1:Y:S01]  /*ff30*/  @P1 LDC R5, c[0x0][0x430] ;  /* 0x00010c00ff051b82 */ /* 0x000e620000000800 */
[----:B0-----:R-:W-:-:S05]  /*ff40*/  @P1 IMAD.HI.U32 R2, R18, R2, RZ ;  /* 0x0000000212021227 */ /* 0x001fca00078e00ff */
[----:B-1----:R-:W-:Y:S02]  /*ff50*/  @P1 SHF.R.U32.HI R3, RZ, R5, R2 ;  /* 0x00000005ff031219 */ /* 0x002fe40000011602 */
[----:B------:R-:W-:Y:S01]  /*ff60*/  SEL R2, R11, RZ, !P0 ;  /* 0x000000ff0b027207 */ /* 0x000fe20004000000 */
[----:B------:R-:W-:Y:S06]  /*ff70*/  BRA.DIV UR4, `(.L_x_582) ;  /* 0x00000056045c7947 */ /* 0x000fec000b800000 */
.L_x_704:
[----:B------:R-:W-:-:S03]  /*ff80*/  UMOV UR4, 0xffffffff ;  /* 0xffffffff00047882 */ /* 0x000fc60000000000 */
[----:B------:R-:W-:Y:S05]  /*ff90*/  BRA.DIV UR4, `(.L_x_583) ;  /* 0x0000005604887947 */ /* 0x000fea000b800000 */
[----:B------:R-:W-:-:S13]  /*ffa0*/  ELECT P6, URZ, PT ;  /* 0x00000000003f782f */ /* 0x000fda00038c0000 */
.L_x_707:
[----:B------:R-:W2:Y:S01]  /*ffb0*/  LDL R5, [R1+0x28] ;  /* 0x0000280001057983 */ /* 0x000ea20000100800 */
[----:B------:R-:W-:Y:S01]  /*ffc0*/  MOV R8, 0x400 ;  /* 0x0000040000087802 */ /* 0x000fe20000000f00 */
[----:B------:R-:W-:Y:S01]  /*ffd0*/  BSSY B1, `(.L_x_584) ;  /* 0x000000a000017945 */ /* 0x000fe20003800000 */
[----:B--2---:R-:W-:-:S04]  /*ffe0*/  IADD3 R5, R5, 0x1, RZ ;  /* 0x0000000105057810 */ /* 0x004fc80007ffe0ff */
[----:B------:R-:W-:-:S04]  /*fff0*/  LEA.HI R6, R5, R5, RZ, 0x1 ;  /* 0x0000000505067211 */ /* 0x000fc800078f08ff */
[----:B------:R-:W-:-:S05]  /*10000*/  LOP3.LUT R6, R6, 0xfffffffe, RZ, 0xc0, !PT ;  /* 0xfffffffe06067812 */ /* 0x000fca00078ec0ff */
[----:B------:R-:W-:Y:S02]  /*10010*/  IMAD.IADD R6, R5, 0x1, -R6 ;  /* 0x0000000105067824 */ /* 0x000fe400078e0a06 */
[----:B------:R-:W0:Y:S03]  /*10020*/  S2R R5, SR_CgaCtaId ;  /* 0x0000000000057919 */ /* 0x000e260000008800 */
[----:B------:R-:W-:Y:S02]  /*10030*/  SHF.L.U32 R6, R6, 0x1f, RZ ;  /* 0x0000001f06067819 */ /* 0x000fe400000006ff */
[----:B0-----:R-:W-:-:S04]  /*10040*/  LEA R5, R5, R8, 0x18 ;  /* 0x0000000805057211 */ /* 0x001fc800078ec0ff */
[----:B------:R-:W0:Y:S02]  /*10050*/  SYNCS.PHASECHK.TRANS64.TRYWAIT P0, [R5+URZ+0x28c20], R6 ;  /* 0x028c2006050075a7 */ /* 0x000e24000800017f */
[----:B0-----:R-:W-:Y:S05]  /*10060*/  @!P0 BRA `(.L_x_585) ;  /* 0x0000005400748947 */ /* 0x001fea0003800000 */
.L_x_708:
[----:B------:R-:W-:Y:S05]  /*10070*/  BSYNC B1 ;  /* 0x0000000000017941 */ /* 0x000fea0003800000 */
.L_x_584:
[----:B------:R-:W-:Y:S04]  /*10080*/  BSSY B1, `(.L_x_586) ;  /* 0x0000061000017945 */ /* 0x000fe80003800000 */
[----:B------:R-:W-:Y:S05]  /*10090*/  @!P6 BRA `(.L_x_587) ;  /* 0x00000004007ce947 */ /* 0x000fea0003800000 */
[----:B------:R-:W0:Y:S04]  /*100a0*/  LDL R9, [R1+0x4] ;  /* 0x0000040001097983 */ /* 0x000e280000100800 */
[----:B------:R-:W2:Y:S01]  /*100b0*/  LDL R8, [R1+0xc] ;  /* 0x00000c0001087983 */ /* 0x000ea20000100800 */
[----:B0-----:R-:W-:Y:S01]  /*100c0*/  IMAD R6, R9, 0x8, R5 ;  /* 0x0000000809067824 */ /* 0x001fe200078e0205 */
[----:B--2---:R-:W-:-:S04]  /*100d0*/  SHF.L.U32 R9, R8, 0x1f, RZ ;  /* 0x0000001f08097819 */ /* 0x004fc800000006ff */
[----:B------:R-:W0:Y:S02]  /*100e0*/  SYNCS.PHASECHK.TRANS64.TRYWAIT P0, [R6+URZ+0x28ca0], R9 ;  /* 0x028ca009060075a7 */ /* 0x000e24000800017f */
[----:B0-----:R-:W-:Y:S05]  /*100f0*/  @!P0 BRA `(.L_x_588) ;  /* 0x0000005400648947 */ /* 0x001fea0003800000 */
.L_x_709:
[----:B------:R-:W1:Y:S02]  /*10100*/  S2R R8, SR_TID.X ;  /* 0x0000000000087919 */ /* 0x000e640000002100 */
[----:B-1----:R-:W-:-:S04]  /*10110*/  LOP3.LUT R8, R8, 0x7f, RZ, 0xc0, !PT ;  /* 0x0000007f08087812 */ /* 0x002fc800078ec0ff */
[----:B------:R-:W-:-:S13]  /*10120*/  ISETP.NE.AND P1, PT, R8, RZ, PT ;  /* 0x000000ff0800720c */ /* 0x000fda0003f25270 */
[----:B------:R-:W-:Y:S05]  /*10130*/  @P1 BRA `(.L_x_589) ;  /* 0x00000000001c1947 */ /* 0x000fea0003800000 */
[----:B------:R-:W1:Y:S02]  /*10140*/  S2R R8, SR_TID.X ;  /* 0x0000000000087919 */ /* 0x000e640000002100 */
[----:B-1----:R-:W-:-:S04]  /*10150*/  LOP3.LUT R8, R8, 0x1f, RZ, 0xc0, !PT ;  /* 0x0000001f08087812 */ /* 0x002fc800078ec0ff */
[----:B------:R-:W-:Y:S02]  /*10160*/  ISETP.NE.AND P0, PT, R8, RZ, PT ;  /* 0x000000ff0800720c */ /* 0x000fe40003f05270 */
[----:B------:R-:W-:-:S04]  /*10170*/  MOV R8, 0x2000 ;  /* 0x0000200000087802 */ /* 0x000fc80000000f00 */
[----:B------:R1:W-:Y:S07]  /*10180*/  SYNCS.ARRIVE.TRANS64 RZ, [R6+URZ+0x28c90], R8 ;  /* 0x028c900806ff79a7 */ /* 0x0003ee000800003f */
[----:B------:R-:W-:Y:S05]  /*10190*/  @!P0 BRA `(.L_x_589) ;  /* 0x0000000000048947 */ /* 0x000fea0003800000 */
[----:B------:R-:W-:Y:S01]  /*101a0*/  BPT.TRAP 0x1 ;  /* 0x000000040000795c */ /* 0x000fe20000300000 */
.L_x_589:
[----:B-1----:R-:W2:Y:S01]  /*101b0*/  LDL R8, [R1+0x4] ;  /* 0x0000040001087983 */ /* 0x002ea20000100800 */
[----:B------:R-:W-:Y:S01]  /*101c0*/  R2UR UR9, R6 ;  /* 0x00000000060972ca */ /* 0x000fe200000e0000 */
[----:B------:R-:W-:Y:S01]  /*101d0*/  UIADD3 UR4, UP0, UR38, 0x570, URZ ;  /* 0x0000057026047890 */ /* 0x000fe2000ff1e03f */
[----:B------:R-:W-:Y:S01]  /*101e0*/  R2UR UR12, R3 ;  /* 0x00000000030c72ca */ /* 0x000fe200000e0000 */
[----:B------:R-:W-:Y:S01]  /*101f0*/  UMOV UR6, 0x0 ;  /* 0x0000000000067882 */ /* 0x000fe20000000000 */
[----:B------:R-:W-:Y:S01]  /*10200*/  R2UR UR13, R2 ;  /* 0x00000000020d72ca */ /* 0x000fe200000e0000 */
[----:B------:R-:W-:Y:S01]  /*10210*/  UIADD3.X UR5, URZ, UR39, URZ, UP0, !UPT ;  /* 0x000000273f057290 */ /* 0x000fe200087fe43f */
[----:B------:R-:W-:Y:S01]  /*10220*/  UMOV UR7, 0x12f00000 ;  /* 0x12f0000000077882 */ /* 0x000fe20000000000 */
[----:B------:R-:W-:-:S06]  /*10230*/  UMOV UR10, URZ ;  /* 0x0000003f000a7c82 */ /* 0x000fcc0008000000 */
[----:B------:R-:W-:Y:S01]  /*10240*/  UIADD3 UR9, UR9, 0x28c90, URZ ;  /* 0x00028c9009097890 */ /* 0x000fe2000fffe03f */
[----:B--2---:R-:W-:-:S05]  /*10250*/  IMAD R8, R8, 0x2000, R5 ;  /* 0x0000200008087824 */ /* 0x004fca00078e0205 */
[----:B------:R-:W-:Y:S01]  /*10260*/  R2UR UR8, R8 ;  /* 0x00000000080872ca */ /* 0x000fe200000e0000 */
[----:B-----5:R-:W-:-:S05]  /*10270*/  IMAD R8, R0, 0x40, R7 ;  /* 0x0000004000087824 */ /* 0x020fca00078e0207 */
[----:B------:R-:W-:-:S04]  /*10280*/  IADD3 R8, R8, -0x40, RZ ;  /* 0xffffffc008087810 */ /* 0x000fc80007ffe0ff */
[----:B------:R-:W-:-:S03]  /*10290*/  R2UR UR11, R8 ;  /* 0x00000000080b72ca */ /* 0x000fc600000e0000 */
[----:B------:R-:W-:-:S10]  /*102a0*/  UIADD3 UR8, UR8, 0x22400, URZ ;  /* 0x0002240008087890 */ /* 0x000fd4000fffe03f */
[----:B------:R1:W-:Y:S01]  /*102b0*/  UTMALDG.4D [UR8], [UR4], desc[UR6] ;  /* 0x00000608040075b4 */ /* 0x0003e20008019000 */
[----:B------:R-:W2:Y:S02]  /*102c0*/  SYNCS.PHASECHK.TRANS64.TRYWAIT P0, [R6+URZ+0x28cc0], R9 ;  /* 0x028cc009060075a7 */ /* 0x000ea4000800017f */
[----:B-12---:R-:W-:Y:S05]  /*102d0*/  @!P0 BRA `(.L_x_590) ;  /* 0x0000005400008947 */ /* 0x006fea0003800000 */
.L_x_710:
[----:B------:R-:W-:Y:S05]  /*102e0*/  @P1 BRA `(.L_x_591) ;  /* 0x00000000001c1947 */ /* 0x000fea0003800000 */
[----:B------:R-:W2:Y:S01]  /*102f0*/  S2R R10, SR_TID.X ;  /* 0x00000000000a7919 */ /* 0x000ea20000002100 */
[----:B01----:R-:W-:-:S04]  /*10300*/  IMAD.MOV.U32 R9, RZ, RZ, 0x10000 ;  /* 0x00010000ff097424 */ /* 0x003fc800078e00ff */
[----:B------:R3:W-:Y:S01]  /*10310*/  SYNCS.ARRIVE.TRANS64 RZ, [R6+URZ+0x28cb0], R9 ;  /* 0x028cb00906ff79a7 */ /* 0x0007e2000800003f */
[----:B--2---:R-:W-:-:S04]  /*10320*/  LOP3.LUT R10, R10, 0x1f, RZ, 0xc0, !PT ;  /* 0x0000001f0a0a7812 */ /* 0x004fc800078ec0ff */
[----:B------:R-:W-:-:S13]  /*10330*/  ISETP.NE.AND P0, PT, R10, RZ, PT ;  /* 0x000000ff0a00720c */ /* 0x000fda0003f05270 */
[----:B---3--:R-:W-:Y:S05]  /*10340*/  @!P0 BRA `(.L_x_591) ;  /* 0x0000000000048947 */ /* 0x008fea0003800000 */
[----:B------:R-:W-:Y:S01]  /*10350*/  BPT.TRAP 0x1 ;  /* 0x000000040000795c */ /* 0x000fe20000300000 */
.L_x_591:
[----:B01----:R-:W2:Y:S01]  /*10360*/  LDL R9, [R1+0x4] ;  /* 0x0000040001097983 */ /* 0x003ea20000100800 */
[----:B------:R-:W-:Y:S01]  /*10370*/  R2UR UR9, R6 ;  /* 0x00000000060972ca */ /* 0x000fe200000e0000 */
[----:B------:R-:W-:Y:S01]  /*10380*/  UIADD3 UR4, UP0, UR38, 0x670, URZ ;  /* 0x0000067026047890 */ /* 0x000fe2000ff1e03f */
[----:B------:R-:W-:Y:S01]  /*10390*/  R2UR UR11, R8 ;  /* 0x00000000080b72ca */ /* 0x000fe200000e0000 */
[----:B------:R-:W-:Y:S01]  /*103a0*/  UMOV UR10, URZ ;  /* 0x0000003f000a7c82 */ /* 0x000fe20008000000 */
[----:B------:R-:W-:Y:S01]  /*103b0*/  R2UR UR12, R3 ;  /* 0x00000000030c72ca */ /* 0x000fe200000e0000 */
[----:B------:R-:W-:Y:S01]  /*103c0*/  UIADD3.X UR5, URZ, UR39, URZ, UP0, !UPT ;  /* 0x000000273f057290 */ /* 0x000fe200087fe43f */
        /* <DEDUP_REMOVED lines=22> */
[----:B------:R-:W-:Y:S01]  /*10530*/  UMOV UR10, UR18 ;  /* 0x00000012000a7c82 */ /* 0x000fe20008000000 */
[----:B------:R-:W-:Y:S01]  /*10540*/  UIADD3 UR17, UR14, 0xc400, URZ ;  /* 0x0000c4000e117890 */ /* 0x000fe2000fffe03f */
[----:B------:R0:W-:Y:S02]  /*10550*/  UTMALDG.4D [UR8], [UR4], desc[UR6] ;  /* 0x00000608040075b4 */ /* 0x0001e40008019000 */
        /* <DEDUP_REMOVED lines=19> */
.L_x_587:
[----:B------:R-:W-:Y:S05]  /*10690*/  BSYNC B1 ;  /* 0x0000000000017941 */ /* 0x000fea0003800000 */
.L_x_586:
[----:B0-----:R-:W2:Y:S04]  /*106a0*/  LDL.LU R6, [R1+0x4] ;  /* 0x0000040001067983 */ /* 0x001ea80000300800 */
[----:B------:R-:W3:Y:S01]  /*106b0*/  LDL.LU R9, [R1+0xc] ;  /* 0x00000c0001097983 */ /* 0x000ee20000300800 */
[----:B------:R-:W-:Y:S02]  /*106c0*/  PLOP3.LUT P2, PT, PT, PT, PT, 0x8, 0x0 ;  /* 0x000000000000781c */ /* 0x000fe40003f4e170 */
[----:B--2---:R-:W-:-:S04]  /*106d0*/  IADD3 R6, R6, 0x1, RZ ;  /* 0x0000000106067810 */ /* 0x004fc80007ffe0ff */
[----:B------:R-:W-:-:S04]  /*106e0*/  ISETP.NE.AND P0, PT, R6, 0x2, PT ;  /* 0x000000020600780c */ /* 0x000fc80003f05270 */
[----:B------:R-:W-:Y:S02]  /*106f0*/  SEL R8, RZ, 0x1, P0 ;  /* 0x00000001ff087807 */ /* 0x000fe40000000000 */
[----:B------:R-:W-:Y:S01]  /*10700*/  SEL R10, R6, RZ, P0 ;  /* 0x000000ff060a7207 */ /* 0x000fe20000000000 */
[----:B------:R-:W-:Y:S01]  /*10710*/  VIADD R6, R0, 0xfffffffe ;  /* 0xfffffffe00067836 */ /* 0x000fe20000000000 */
[----:B---3--:R-:W-:-:S03]  /*10720*/  LOP3.LUT R9, R9, R8, RZ, 0x3c, !PT ;  /* 0x0000000809097212 */ /* 0x008fc600078e3cff */
[----:B------:R1:W-:Y:S01]  /*10730*/  STL [R1+0x4], R10 ;  /* 0x0000040a01007387 */ /* 0x0003e20000100800 */
[----:B------:R-:W-:-:S03]  /*10740*/  ISETP.GE.AND P0, PT, R6, R4, PT ;  /* 0x000000040600720c */ /* 0x000fc60003f06270 */
[----:B------:R1:W-:Y:S10]  /*10750*/  STL [R1+0xc], R9 ;  /* 0x00000c0901007387 */ /* 0x0003f40000100800 */
[----:B-1----:R-:W-:Y:S05]  /*10760*/  @!P0 BRA `(.L_x_581) ;  /* 0x0000000400c48947 */ /* 0x002fea0003800000 */
[C---:B-----5:R-:W-:Y:S01]  /*10770*/  IMAD R6, R0.reuse, 0x40, R7 ;  /* 0x0000004000067824 */ /* 0x060fe200078e0207 */
[----:B------:R-:W-:-:S03]  /*10780*/  IADD3 R0, R0, -0x1, RZ ;  /* 0xffffffff00007810 */ /* 0x000fc60007ffe0ff */
[----:B------:R-:W-:-:S07]  /*10790*/  VIADD R6, R6, 0xffffff80 ;  /* 0xffffff8006067836 */ /* 0x000fce0000000000 */
.L_x_598:
[----:B------:R-:W-:Y:S05]  /*107a0*/  YIELD ;  /* 0x0000000000007946 */ /* 0x000fea0003800000 */
[----:B------:R-:W-:Y:S04]  /*107b0*/  BSSY B1, `(.L_x_592) ;  /* 0x000005f000017945 */ /* 0x000fe80003800000 */
[----:B-1----:R-:W-:Y:S05]  /*107c0*/  @!P6 BRA `(.L_x_593) ;  /* 0x000000040074e947 */ /* 0x002fea0003800000 */
[----:B------:R-:W2:Y:S04]  /*107d0*/  LDL R7, [R1+0x4] ;  /* 0x0000040001077983 */ /* 0x000ea80000100800 */
[----:B------:R-:W3:Y:S01]  /*107e0*/  LDL R8, [R1+0xc] ;  /* 0x00000c0001087983 */ /* 0x000ee20000100800 */
[----:B--2---:R-:W-:Y:S01]  /*107f0*/  IMAD R7, R7, 0x8, R5 ;  /* 0x0000000807077824 */ /* 0x004fe200078e0205 */
[----:B---3--:R-:W-:-:S04]  /*10800*/  SHF.L.U32 R8, R8, 0x1f, RZ ;  /* 0x0000001f08087819 */ /* 0x008fc800000006ff */
[----:B------:R-:W0:Y:S02]  /*10810*/  SYNCS.PHASECHK.TRANS64.TRYWAIT P0, [R7+URZ+0x28ca0], R8 ;  /* 0x028ca008070075a7 */ /* 0x000e24000800017f */
[----:B0-----:R-:W-:Y:S05]  /*10820*/  @!P0 BRA `(.L_x_594) ;  /* 0x0000004c00c08947 */ /* 0x001fea0003800000 */
.L_x_711:
        /* <DEDUP_REMOVED lines=11> */
.L_x_595:
[----:B-1----:R-:W2:Y:S01]  /*108e0*/  LDL R9, [R1+0x4] ;  /* 0x0000040001097983 */ /* 0x002ea20000100800 */
[----:B------:R-:W-:Y:S01]  /*108f0*/  R2UR UR9, R7 ;  /* 0x00000000070972ca */ /* 0x000fe200000e0000 */
[----:B------:R-:W-:Y:S01]  /*10900*/  UIADD3 UR4, UP0, UR38, 0x570, URZ ;  /* 0x0000057026047890 */ /* 0x000fe2000ff1e03f */
[----:B------:R-:W-:Y:S01]  /*10910*/  R2UR UR11, R6 ;  /* 0x00000000060b72ca */ /* 0x000fe200000e0000 */
[----:B------:R-:W-:Y:S01]  /*10920*/  UMOV UR6, 0x0 ;  /* 0x0000000000067882 */ /* 0x000fe20000000000 */
[----:B------:R-:W-:Y:S01]  /*10930*/  R2UR UR12, R3 ;  /* 0x00000000030c72ca */ /* 0x000fe200000e0000 */
[----:B------:R-:W-:Y:S01]  /*10940*/  UIADD3.X UR5, URZ, UR39, URZ, UP0, !UPT ;  /* 0x000000273f057290 */ /* 0x000fe200087fe43f */
[----:B------:R-:W-:Y:S01]  /*10950*/  R2UR UR13, R2 ;  /* 0x00000000020d72ca */ /* 0x000fe200000e0000 */
[----:B------:R-:W-:Y:S01]  /*10960*/  UMOV UR7, 0x12f00000 ;  /* 0x12f0000000077882 */ /* 0x000fe20000000000 */
[----:B------:R-:W-:-:S05]  /*10970*/  UMOV UR10, URZ ;  /* 0x0000003f000a7c82 */ /* 0x000fca0008000000 */
[----:B------:R-:W-:Y:S01]  /*10980*/  UIADD3 UR9, UR9, 0x28c90, URZ ;  /* 0x00028c9009097890 */ /* 0x000fe2000fffe03f */
[----:B--2---:R-:W-:-:S05]  /*10990*/  IMAD R9, R9, 0x2000, R5 ;  /* 0x0000200009097824 */ /* 0x004fca00078e0205 */
[----:B------:R-:W-:-:S13]  /*109a0*/  R2UR UR8, R9 ;  /* 0x00000000090872ca */ /* 0x000fda00000e0000 */
[----:B------:R-:W-:-:S09]  /*109b0*/  UIADD3 UR8, UR8, 0x22400, URZ ;  /* 0x0002240008087890 */ /* 0x000fd2000fffe03f */
[----:B------:R1:W-:Y:S01]  /*109c0*/  UTMALDG.4D [UR8], [UR4], desc[UR6] ;  /* 0x00000608040075b4 */ /* 0x0003e20008019000 */
[----:B------:R-:W2:Y:S02]  /*109d0*/  SYNCS.PHASECHK.TRANS64.TRYWAIT P1, [R7+URZ+0x28cc0], R8 ;  /* 0x028cc008070075a7 */ /* 0x000ea4000802017f */
[----:B-12---:R-:W-:Y:S05]  /*109e0*/  @!P1 BRA `(.L_x_596) ;  /* 0x0000004c00649947 */ /* 0x006fea0003800000 */
.L_x_712:
        /* <DEDUP_REMOVED lines=8> */
.L_x_597:
        /* <DEDUP_REMOVED lines=16> */
[----:B--2---:R-:W-:-:S04]  /*10b70*/  LEA R7, R8, R5, 0x10 ;  /* 0x0000000508077211 */ /* 0x004fc800078e80ff */
        /* <DEDUP_REMOVED lines=21> */
[----:B------:R-:W-:Y:S01]  /*10cd0*/  UMOV UR15, 0x180 ;  /* 0x00000180000f7882 */ /* 0x000fe20000000000 */
[----:B------:R0:W-:Y:S02]  /*10ce0*/  UTMALDG.4D [UR8], [UR4], desc[UR6] ;  /* 0x00000608040075b4 */ /* 0x0001e40008019000 */
[----:B0-----:R-:W-:Y:S01]  /*10cf0*/  UMOV UR8, UR16 ;  /* 0x0000001000087c82 */ /* 0x001fe20008000000 */
[----:B------:R-:W-:-:S02]  /*10d00*/  UMOV UR10, UR22 ;  /* 0x00000016000a7c82 */ /* 0x000fc40008000000 */
[----:B------:R0:W-:Y:S02]  /*10d10*/  UTMALDG.4D [UR8], [UR4], desc[UR6] ;  /* 0x00000608040075b4 */ /* 0x0001e40008019000 */
[----:B0-----:R-:W-:Y:S01]  /*10d20*/  UMOV UR8, UR17 ;  /* 0x0000001100087c82 */ /* 0x001fe20008000000 */
[----:B------:R-:W-:Y:S01]  /*10d30*/  UMOV UR10, UR15 ;  /* 0x0000000f000a7c82 */ /* 0x000fe20008000000 */
[----:B------:R-:W-:Y:S01]  /*10d40*/  UMOV UR15, 0x1c0 ;  /* 0x000001c0000f7882 */ /* 0x000fe20000000000 */
[----:B------:R0:W-:Y:S02]  /*10d50*/  UTMALDG.4D [UR8], [UR4], desc[UR6] ;  /* 0x00000608040075b4 */ /* 0x0001e40008019000 */
[----:B0-----:R-:W-:Y:S01]  /*10d60*/  UMOV UR8, UR14 ;  /* 0x0000000e00087c82 */ /* 0x001fe20008000000 */
[----:B------:R-:W-:Y:S02]  /*10d70*/  UMOV UR10, UR15 ;  /* 0x0000000f000a7c82 */ /* 0x000fe40008000000 */
[----:B------:R0:W-:Y:S02]  /*10d80*/  UTMALDG.4D [UR8], [UR4], desc[UR6] ;  /* 0x00000608040075b4 */ /* 0x0001e40008019000 */
[----:B0-----:R-:W-:Y:S01]  /*10d90*/  NOP ;  /* 0x0000000000007918 */ /* 0x001fe20000000000 */
.L_x_593:
[----:B------:R-:W-:Y:S05]  /*10da0*/  BSYNC B1 ;  /* 0x0000000000017941 */ /* 0x000fea0003800000 */
.L_x_592:
[----:B------:R-:W2:Y:S04]  /*10db0*/  LDL.LU R7, [R1+0x4] ;  /* 0x0000040001077983 */ /* 0x000ea80000300800 */
[----:B------:R-:W3:Y:S01]  /*10dc0*/  LDL.LU R8, [R1+0xc] ;  /* 0x00000c0001087983 */ /* 0x000ee20000300800 */
[----:B------:R-:W-:Y:S01]  /*10dd0*/  VIADD R0, R0, 0xffffffff ;  /* 0xffffffff00007836 */ /* 0x000fe20000000000 */
[----:B------:R-:W-:Y:S01]  /*10de0*/  IADD3 R6, R6, -0x40, RZ ;  /* 0xffffffc006067810 */ /* 0x000fe20007ffe0ff */
[----:B--2---:R-:W-:-:S05]  /*10df0*/  VIADD R7, R7, 0x1 ;  /* 0x0000000107077836 */ /* 0x004fca0000000000 */
[----:B------:R-:W-:-:S04]  /*10e00*/  ISETP.NE.AND P0, PT, R7, 0x2, PT ;  /* 0x000000020700780c */ /* 0x000fc80003f05270 */
[----:B------:R-:W-:Y:S02]  /*10e10*/  SEL R9, R7, RZ, P0 ;  /* 0x000000ff07097207 */ /* 0x000fe40000000000 */
[----:B------:R-:W-:Y:S02]  /*10e20*/  SEL R7, RZ, 0x1, P0 ;  /* 0x00000001ff077807 */ /* 0x000fe40000000000 */
[----:B------:R-:W-:Y:S01]  /*10e30*/  ISETP.GT.AND P0, PT, R0, R4, PT ;  /* 0x000000040000720c */ /* 0x000fe20003f04270 */
[----:B------:R1:W-:Y:S01]  /*10e40*/  STL [R1+0x4], R9 ;  /* 0x0000040901007387 */ /* 0x0003e20000100800 */
[----:B---3--:R-:W-:-:S05]  /*10e50*/  LOP3.LUT R8, R8, R7, RZ, 0x3c, !PT ;  /* 0x0000000708087212 */ /* 0x008fca00078e3cff */
[----:B------:R1:W-:Y:S06]  /*10e60*/  STL [R1+0xc], R8 ;  /* 0x00000c0801007387 */ /* 0x0003ec0000100800 */
[----:B------:R-:W-:Y:S05]  /*10e70*/  @P0 BRA `(.L_x_598) ;  /* 0xfffffff800480947 */ /* 0x000fea000383ffff */
.L_x_581:
[----:B------:R-:W-:Y:S05]  /*10e80*/  BSYNC B0 ;  /* 0x0000000000007941 */ /* 0x000fea0003800000 */
.L_x_580:
[----:B-----5:R-:W2:Y:S01]  /*10e90*/  LDL R7, [R1+0x2c] ;  /* 0x00002c0001077983 */ /* 0x020ea20000100800 */
[----:B------:R-:W-:Y:S05]  /*10ea0*/  @!P2 WARPSYNC.ALL ;  /* 0x000000000000a948 */ /* 0x000fea0003800000 */
[----:B------:R-:W-:Y:S01]  /*10eb0*/  BSSY B6, `(.L_x_599) ;  /* 0x00002fe000067945 */ /* 0x000fe20003800000 */
[----:B------:R-:W-:Y:S01]  /*10ec0*/  @!P2 BAR.SYNC.DEFER_BLOCKING 0xc, 0x120 ;  /* 0x030480000000ab1d */ /* 0x000fe20000010000 */
[----:B--2---:R-:W-:-:S13]  /*10ed0*/  ISETP.GT.AND P0, PT, R7, RZ, PT ;  /* 0x000000ff0700720c */ /* 0x004fda0003f04270 */
[----:B------:R-:W-:Y:S05]  /*10ee0*/  @P0 BRA `(.L_x_600) ;  /* 0x0000000000440947 */ /* 0x000fea0003800000 */
[----:B------:R-:W2:Y:S02]  /*10ef0*/  S2R R7, SR_TID.X ;  /* 0x0000000000077919 */ /* 0x000ea40000002100 */
[----:B--2---:R-:W-:-:S04]  /*10f00*/  LOP3.LUT R7, R7, 0x1f, RZ, 0xc0, !PT ;  /* 0x0000001f07077812 */ /* 0x004fc800078ec0ff */
[----:B------:R-:W-:-:S13]  /*10f10*/  ISETP.NE.AND P1, PT, R7, RZ, PT ;  /* 0x000000ff0700720c */ /* 0x000fda0003f25270 */
[----:B------:R-:W-:Y:S05]  /*10f20*/  @P1 BRA `(.L_x_601) ;  /* 0x0000002c00d81947 */ /* 0x000fea0003800000 */
[----:B------:R-:W2:Y:S01]  /*10f30*/  S2R R7, SR_LANEID ;  /* 0x0000000000077919 */ /* 0x000ea20000000000 */
[----:B------:R-:W-:Y:S01]  /*10f40*/  VOTEU.ANY UR4, UPT, PT ;  /* 0x0000000000047886 */ /* 0x000fe200038e0100 */
[----:B0-----:R-:W0:Y:S01]  /*10f50*/  LDC.64 R2, c[0x0][0xc38] ;  /* 0x00030e00ff027b82 */ /* 0x001e220000000a00 */
[----:B------:R-:W2:Y:S08]  /*10f60*/  FLO.U32 R0, UR4 ;  /* 0x0000000400007d00 */ /* 0x000eb000080e0000 */
[----:B------:R-:W0:Y:S01]  /*10f70*/  POPC R5, UR4 ;  /* 0x0000000400057d09 */ /* 0x000e220008000000 */
[----:B--2---:R-:W-:-:S13]  /*10f80*/  ISETP.EQ.U32.AND P0, PT, R0, R7, PT ;  /* 0x000000070000720c */ /* 0x004fda0003f02070 */
[----:B0-----:R-:W2:Y:S01]  /*10f90*/  @P0 ATOMG.E.ADD.STRONG.GPU PT, R3, desc[UR40][R2.64], R5 ;  /* 0x00000005020309a8 */ /* 0x001ea200081ee1e8 */
[----:B------:R-:W0:Y:S02]  /*10fa0*/  S2R R4, SR_LTMASK ;  /* 0x0000000000047919 */ /* 0x000e240000003900 */
[----:B0-----:R-:W-:-:S04]  /*10fb0*/  LOP3.LUT R4, R4, UR4, RZ, 0xc0, !PT ;  /* 0x0000000404047c12 */ /* 0x001fc8000f8ec0ff */
[----:B------:R-:W0:Y:S01]  /*10fc0*/  POPC R7, R4 ;  /* 0x0000000400077309 */ /* 0x000e220000000000 */
[----:B--2---:R-:W0:Y:S02]  /*10fd0*/  SHFL.IDX PT, R0, R3, R0, 0x1f ;  /* 0x00001f0003007589 */ /* 0x004e2400000e0000 */
[----:B0-----:R-:W-:Y:S01]  /*10fe0*/  IADD3 R16, R0, UR36, R7 ;  /* 0x0000002400107c10 */ /* 0x001fe2000fffe007 */
[----:B------:R-:W-:Y:S06]  /*10ff0*/  BRA `(.L_x_601) ;  /* 0x0000002c00a47947 */ /* 0x000fec0003800000 */
.L_x_600:
[----:B------:R-:W2:Y:S01]  /*11000*/  S2R R0, SR_CgaCtaId ;  /* 0x0000000000007919 */ /* 0x000ea20000008800 */
[----:B0-----:R-:W-:-:S04]  /*11010*/  MOV R2, 0x400 ;  /* 0x0000040000027802 */ /* 0x001fc80000000f00 */
[----:B--2---:R-:W-:-:S05]  /*11020*/  LEA R3, R0, R2, 0x18 ;  /* 0x0000000200037211 */ /* 0x004fca00078ec0ff */
        /* <DEDUP_REMOVED lines=13> */
[----:B------:R-:W-:Y:S01]  /*11100*/  IMAD.U32 R7, RZ, RZ, UR9 ;  /* 0x00000009ff077e24 */ /* 0x000fe2000f8e00ff */
[----:B------:R-:W-:Y:S01]  /*11110*/  MOV R12, 0x1 ;  /* 0x00000001000c7802 */ /* 0x000fe20000000f00 */
[----:B------:R-:W-:-:S02]  /*11120*/  IMAD.U32 R11, RZ, RZ, UR5 ;  /* 0x00000005ff0b7e24 */ /* 0x000fc4000f8e00ff */
[----:B-1----:R-:W-:Y:S02]  /*11130*/  IMAD.MOV.U32 R8, RZ, RZ, 0x70 ;  /* 0x00000070ff087424 */ /* 0x002fe400078e00ff */
[----:B------:R-:W-:-:S07]  /*11140*/  IMAD.MOV.U32 R13, RZ, RZ, RZ ;  /* 0x000000ffff0d7224 */ /* 0x000fce00078e00ff */
[----:B------:R-:W-:-:S07]  /*11150*/  LEPC R20, `(.L_x_602) ;  /* 0x000000001014794e */ /* 0x000fce0000000000 */
[----:B0-----:R-:W-:Y:S05]  /*11160*/  CALL.ABS.NOINC R2 ;  /* 0x0000000002007343 */ /* 0x001fea0003c00000 */
.L_x_602:
[----:B------:R-:W2:Y:S02]  /*11170*/  LDL R2, [R1+0x18] ;  /* 0x0000180001027983 */ /* 0x000ea40000100800 */
        /* <DEDUP_REMOVED lines=12> */
[----:B-1----:R-:W-:Y:S01]  /*11240*/  MOV R8, 0x70 ;  /* 0x0000007000087802 */ /* 0x002fe20000000f00 */
[----:B------:R-:W-:-:S02]  /*11250*/  IMAD.U32 R10, RZ, RZ, UR4 ;  /* 0x00000004ff0a7e24 */ /* 0x000fc4000f8e00ff */
[----:B------:R-:W-:Y:S02]  /*11260*/  IMAD.U32 R11, RZ, RZ, UR5 ;  /* 0x00000005ff0b7e24 */ /* 0x000fe4000f8e00ff */
[----:B------:R-:W-:Y:S02]  /*11270*/  IMAD.MOV.U32 R12, RZ, RZ, 0x1 ;  /* 0x00000001ff0c7424 */ /* 0x000fe400078e00ff */
[----:B0-----:R-:W-:-:S07]  /*11280*/  IMAD.MOV.U32 R13, RZ, RZ, RZ ;  /* 0x000000ffff0d7224 */ /* 0x001fce00078e00ff */
[----:B------:R-:W-:-:S07]  /*11290*/  LEPC R20, `(.L_x_604) ;  /* 0x000000001014794e */ /* 0x000fce0000000000 */
[----:B--2---:R-:W-:Y:S05]  /*112a0*/  CALL.ABS.NOINC R2 ;  /* 0x0000000002007343 */ /* 0x004fea0003c00000 */
.L_x_604:
[----:B------:R-:W-:Y:S01]  /*112b0*/  MOV R2, 0x0 ;  /* 0x0000000000027802 */ /* 0x000fe20000000f00 */
[----:B------:R-:W-:Y:S01]  /*112c0*/  ULDC.64 UR4, c[0x4][0x88] ;  /* 0x0100220000047ab9 */ /* 0x000fe20000000a00 */
[----:B------:R-:W-:Y:S01]  /*112d0*/  ULDC.64 UR6, c[0x4][0x90] ;  /* 0x0100240000067ab9 */ /* 0x000fe20000000a00 */
[----:B------:R-:W-:Y:S01]  /*112e0*/  ULDC.64 UR8, c[0x4][0x18] ;  /* 0x0100060000087ab9 */ /* 0x000fe20000000a00 */
[----:B------:R-:W-:Y:S01]  /*112f0*/  MOV R4, UR4 ;  /* 0x0000000400047c02 */ /* 0x000fe20008000f00 */
[----:B------:R-:W-:Y:S01]  /*11300*/  IMAD.U32 R5, RZ, RZ, UR5 ;  /* 0x00000005ff057e24 */ /* 0x000fe2000f8e00ff */
[----:B------:R-:W0:Y:S01]  /*11310*/  LDC.64 R2, c[0x4][R2] ;  /* 0x0100000002027b82 */ /* 0x000e220000000a00 */
        /* <DEDUP_REMOVED lines=8> */
[----:B0-----:R-:W-:Y:S05]  /*113a0*/  CALL.ABS.NOINC R2 ;  /* 0x0000000002007343 */ /* 0x001fea0003c00000 */
.L_x_603:
        /* <DEDUP_REMOVED lines=17> */
[----:B----4-:R-:W-:Y:S02]  /*114c0*/  IMAD R17, R17, 0x40, R4 ;  /* 0x0000004011117824 */ /* 0x010fe400078e0204 */
[----:B------:R-:W0:Y:S01]  /*114d0*/  LDC R4, c[0x0][0x428] ;  /* 0x00010a00ff047b82 */ /* 0x000e220000000800 */
[----:B------:R-:W-:-:S06]  /*114e0*/  MOV R0, R5 ;  /* 0x0000000500007202 */ /* 0x000fcc0000000f00 */
[----:B------:R2:W5:Y:S01]  /*114f0*/  @P0 LDG.E R0, desc[UR40][R2.64] ;  /* 0x0000002802000981 */ /* 0x000562000c1e1900 */
[----:B------:R-:W-:Y:S02]  /*11500*/  PLOP3.LUT P1, PT, P6, PT, PT, 0x8, 0x0 ;  /* 0x000000000000781c */ /* 0x000fe4000372e170 */
[----:B0-----:R-:W-:Y:S01]  /*11510*/  ISETP.NE.AND P0, PT, R4, 0x1, PT ;  /* 0x000000010400780c */ /* 0x001fe20003f05270 */
[----:B------:R-:W-:-:S12]  /*11520*/  IMAD.MOV.U32 R4, RZ, RZ, R18 ;  /* 0x000000ffff047224 */ /* 0x000fd800078e0012 */
[----:B--2---:R-:W0:Y:S08]  /*11530*/  @P0 LDC R3, c[0x0][0x42c] ;  /* 0x00010b00ff030b82 */ /* 0x004e300000000800 */
[----:B------:R-:W2:Y:S01]  /*11540*/  @P0 LDC R2, c[0x0][0x430] ;  /* 0x00010c00ff020b82 */ /* 0x000ea20000000800 */
[----:B0-----:R-:W-:-:S05]  /*11550*/  @P0 IMAD.HI.U32 R3, R18, R3, RZ ;  /* 0x0000000312030227 */ /* 0x001fca00078e00ff */
[----:B--2---:R-:W-:Y:S02]  /*11560*/  @P0 SHF.R.U32.HI R4, RZ, R2, R3 ;  /* 0x00000002ff040219 */ /* 0x004fe40000011603 */
[----:B------:R-:W-:-:S04]  /*11570*/  ISETP.NE.U32.AND P0, PT, RZ, UR4, PT ;  /* 0x00000004ff007c0c */ /* 0x000fc8000bf05070 */
[----:B------:R-:W-:-:S04]  /*11580*/  ISETP.NE.AND.EX P0, PT, RZ, UR5, PT, P0 ;  /* 0x00000005ff007c0c */ /* 0x000fc8000bf05300 */
[----:B------:R-:W-:-:S09]  /*11590*/  SEL R2, R5, RZ, !P0 ;  /* 0x000000ff05027207 */ /* 0x000fd20004000000 */
.L_x_605:
        /* <DEDUP_REMOVED lines=17> */
.L_x_715:
[----:B------:R-:W2:Y:S01]  /*116b0*/  LDL R3, [R1+0x1c] ;  /* 0x00001c0001037983 */ /* 0x000ea20000100800 */
[----:B------:R-:W-:Y:S01]  /*116c0*/  UMOV UR4, 0xffffffff ;  /* 0xffffffff00047882 */ /* 0x000fe20000000000 */
[----:B-1----:R-:W-:Y:S02]  /*116d0*/  SHF.R.S32.HI R8, RZ, 0x1f, R0 ;  /* 0x0000001fff087819 */ /* 0x002fe40000011400 */
[----:B--2---:R-:W-:Y:S01]  /*116e0*/  IADD3 R3, R3, -0x1, RZ ;  /* 0xffffffff03037810 */ /* 0x004fe20007ffe0ff */
[----:B------:R-:W-:Y:S06]  /*116f0*/  BRA.DIV UR4, `(.L_x_607) ;  /* 0x0000004204687947 */ /* 0x000fec000b800000 */
[----:B------:R-:W-:-:S13]  /*11700*/  ELECT P6, URZ, PT ;  /* 0x00000000003f782f */ /* 0x000fda00038c0000 */
.L_x_718:
        /* <DEDUP_REMOVED lines=11> */
[----:B------:R-:W-:-:S05]  /*117c0*/  @P0 SHF.R.U32.HI R5, RZ, R7, R6 ;  /* 0x00000007ff050219 */ /* 0x000fca0000011606 */
[----:B------:R-:W-:-:S04]  /*117d0*/  IMAD.MOV R6, RZ, RZ, -R5 ;  /* 0x000000ffff067224 */ /* 0x000fc800078e0a05 */
[----:B------:R-:W-:Y:S02]  /*117e0*/  IMAD R7, R9, R6, R3 ;  /* 0x0000000609077224 */ /* 0x000fe400078e0203 */
[----:B------:R-:W-:-:S03]  /*117f0*/  IMAD R6, R8, UR4, RZ ;  /* 0x0000000408067c24 */ /* 0x000fc6000f8e02ff */
[----:B------:R0:W-:Y:S01]  /*11800*/  STL [R1+0x30], R7 ;  /* 0x0000300701007387 */ /* 0x0001e20000100800 */
[----:B------:R-:W-:Y:S01]  /*11810*/  IMAD R9, R0, UR5, R6 ;  /* 0x0000000500097c24 */ /* 0x000fe2000f8e0206 */
[----:B------:R-:W-:Y:S02]  /*11820*/  MOV R6, R5 ;  /* 0x0000000500067202 */ /* 0x000fe40000000f00 */
[----:B0-----:R-:W-:-:S03]  /*11830*/  SHF.R.S32.HI R7, RZ, 0x1f, R5 ;  /* 0x0000001fff077819 */ /* 0x001fc60000011405 */
[----:B------:R-:W-:-:S04]  /*11840*/  IMAD.WIDE.U32 R6, R0, UR4, R6 ;  /* 0x0000000400067c25 */ /* 0x000fc8000f8e0006 */
[----:B------:R-:W-:Y:S01]  /*11850*/  IMAD.IADD R5, R7, 0x1, R9 ;  /* 0x0000000107057824 */ /* 0x000fe200078e0209 */
[----:B------:R-:W-:-:S04]  /*11860*/  LEA R10, P0, R6, R20, 0x2 ;  /* 0x00000014060a7211 */ /* 0x000fc800078010ff */
[----:B------:R-:W-:-:S05]  /*11870*/  LEA.HI.X R11, R6, R21, R5, 0x2, P0 ;  /* 0x00000015060b7211 */ /* 0x000fca00000f1405 */
[----:B------:R0:W5:Y:S04]  /*11880*/  LDG.E R6, desc[UR40][R10.64] ;  /* 0x000000280a067981 */ /* 0x000168000c1e1900 */
.L_x_609:
        /* <DEDUP_REMOVED lines=9> */
.L_x_719:
        /* <DEDUP_REMOVED lines=11> */
.L_x_611:
        /* <DEDUP_REMOVED lines=23> */
.L_x_608:
        /* <DEDUP_REMOVED lines=22> */
[----:B--2---:R-:W-:-:S04]  /*11ca0*/  IADD3 R10, R10, 0x1, RZ ;  /* 0x000000010a0a7810 */ /* 0x004fc80007ffe0ff */
[----:B------:R-:W-:Y:S01]  /*11cb0*/  LEA.HI R2, R10, R10, RZ, 0x1 ;  /* 0x0000000a0a027211 */ /* 0x000fe200078f08ff */
[----:B------:R0:W-:Y:S03]  /*11cc0*/  STL [R1+0x28], R10 ;  /* 0x0000280a01007387 */ /* 0x0001e60000100800 */
[----:B------:R-:W-:-:S05]  /*11cd0*/  LOP3.LUT R2, R2, 0xfffffffe, RZ, 0xc0, !PT ;  /* 0xfffffffe02027812 */ /* 0x000fca00078ec0ff */
[----:B------:R-:W-:-:S05]  /*11ce0*/  IMAD.IADD R2, R10, 0x1, -R2 ;  /* 0x000000010a027824 */ /* 0x000fca00078e0a02 */
[----:B------:R-:W-:-:S04]  /*11cf0*/  SHF.L.U32 R2, R2, 0x1f, RZ ;  /* 0x0000001f02027819 */ /* 0x000fc800000006ff */
[----:B------:R-:W1:Y:S02]  /*11d00*/  SYNCS.PHASECHK.TRANS64.TRYWAIT P0, [R7+URZ+0x28c20], R2 ;  /* 0x028c2002070075a7 */ /* 0x000e64000800017f */
[----:B01----:R-:W-:Y:S05]  /*11d10*/  @!P0 BRA `(.L_x_613) ;  /* 0x0000003c00148947 */ /* 0x003fea0003800000 */
.L_x_720:
[----:B------:R-:W-:Y:S05]  /*11d20*/  BSYNC B0 ;  /* 0x0000000000007941 */ /* 0x000fea0003800000 */
.L_x_612:
[----:B------:R-:W-:Y:S04]  /*11d30*/  BSSY B0, `(.L_x_614) ;  /* 0x0000050000007945 */ /* 0x000fe80003800000 */
[----:B------:R-:W-:Y:S05]  /*11d40*/  @!P6 BRA `(.L_x_615) ;  /* 0x000000040038e947 */ /* 0x000fea0003800000 */
[----:B------:R-:W2:Y:S01]  /*11d50*/  LDL R7, [R1] ;  /* 0x0000000001077983 */ /* 0x000ea20000100800 */
[----:B------:R-:W-:-:S03]  /*11d60*/  MOV R9, 0x400 ;  /* 0x0000040000097802 */ /* 0x000fc60000000f00 */
[----:B0-----:R-:W3:Y:S01]  /*11d70*/  LDL R5, [R1+0x8] ;  /* 0x0000080001057983 */ /* 0x001ee20000100800 */
[----:B------:R-:W0:Y:S02]  /*11d80*/  S2R R10, SR_CgaCtaId ;  /* 0x00000000000a7919 */ /* 0x000e240000008800 */
[----:B0-----:R-:W-:-:S05]  /*11d90*/  LEA R9, R10, R9, 0x18 ;  /* 0x000000090a097211 */ /* 0x001fca00078ec0ff */
[----:B--2---:R-:W-:Y:S01]  /*11da0*/  IMAD R2, R7, 0x8, R9 ;  /* 0x0000000807027824 */ /* 0x004fe200078e0209 */
[----:B---3--:R-:W-:-:S04]  /*11db0*/  SHF.L.U32 R5, R5, 0x1f, RZ ;  /* 0x0000001f05057819 */ /* 0x008fc800000006ff */
[----:B------:R-:W0:Y:S02]  /*11dc0*/  SYNCS.PHASECHK.TRANS64.TRYWAIT P0, [R2+URZ+0x28c60], R5 ;  /* 0x028c6005020075a7 */ /* 0x000e24000800017f */
[----:B0-----:R-:W-:Y:S05]  /*11dd0*/  @!P0 BRA `(.L_x_616) ;  /* 0x0000003c00048947 */ /* 0x001fea0003800000 */
.L_x_721:
        /* <DEDUP_REMOVED lines=11> */
.L_x_617:
        /* <DEDUP_REMOVED lines=44> */
[----:B------:R-:W-:-:S02]  /*12150*/  UMOV UR10, UR21 ;  /* 0x00000015000a7c82 */ /* 0x000fc40008000000 */
[----:B------:R0:W-:Y:S01]  /*12160*/  UTMALDG.4D [UR8], [UR4], desc[UR6] ;  /* 0x00000608040075b4 */ /* 0x0001e20008019000 */
        /* <DEDUP_REMOVED lines=12> */
.L_x_615:
[----:B------:R-:W-:Y:S05]  /*12230*/  BSYNC B0 ;  /* 0x0000000000007941 */ /* 0x000fea0003800000 */
.L_x_614:
[----:B0-----:R-:W2:Y:S01]  /*12240*/  LDL.LU R2, [R1+0x2c] ;  /* 0x00002c0001027983 */ /* 0x001ea20000300800 */
[----:B------:R-:W-:Y:S01]  /*12250*/  BSSY B0, `(.L_x_618) ;  /* 0x00001a8000007945 */ /* 0x000fe20003800000 */
[----:B--2---:R-:W-:-:S13]  /*12260*/  ISETP.GE.AND P0, PT, R2, 0x41, PT ;  /* 0x000000410200780c */ /* 0x004fda0003f06270 */
[----:B------:R-:W-:Y:S05]  /*12270*/  @!P0 BRA `(.L_x_619) ;  /* 0x0000001800948947 */ /* 0x000fea0003800000 */
[----:B------:R-:W2:Y:S01]  /*12280*/  LDL R5, [R1+0x1c] ;  /* 0x00001c0001057983 */ /* 0x000ea20000100800 */
[----:B------:R-:W-:Y:S01]  /*12290*/  MOV R2, 0x1 ;  /* 0x0000000100027802 */ /* 0x000fe20000000f00 */
[----:B------:R-:W-:Y:S01]  /*122a0*/  BSSY B1, `(.L_x_620) ;  /* 0x0000091000017945 */ /* 0x000fe20003800000 */
[----:B--2---:R-:W-:-:S05]  /*122b0*/  IMAD.MOV R9, RZ, RZ, -R5 ;  /* 0x000000ffff097224 */ /* 0x004fca00078e0a05 */
        /* <DEDUP_REMOVED lines=29> */
[C---:B------:R-:W-:Y:S02]  /*12490*/  IMAD R10, R0.reuse, UR5, R6 ;  /* 0x00000005000a7c24 */ /* 0x040fe4000f8e0206 */
[--C-:B------:R-:W-:Y:S02]  /*124a0*/  IMAD.MOV.U32 R6, RZ, RZ, R2.reuse ;  /* 0x000000ffff067224 */ /* 0x100fe400078e0002 */
[----:B------:R-:W-:Y:S02]  /*124b0*/  IMAD.MOV R2, RZ, RZ, -R2 ;  /* 0x000000ffff027224 */ /* 0x000fe400078e0a02 */
[----:B------:R-:W-:-:S04]  /*124c0*/  IMAD.WIDE.U32 R6, R0, UR4, R6 ;  /* 0x0000000400067c25 */ /* 0x000fc8000f8e0006 */
[----:B------:R-:W-:Y:S01]  /*124d0*/  IMAD R5, R11, R2, R5 ;  /* 0x000000020b057224 */ /* 0x000fe200078e0205 */
[----:B------:R-:W-:Y:S02]  /*124e0*/  IADD3 R10, R10, R7, RZ ;  /* 0x000000070a0a7210 */ /* 0x000fe40007ffe0ff */
[----:B------:R-:W-:-:S04]  /*124f0*/  LEA R20, P0, R6, R20, 0x2 ;  /* 0x0000001406147211 */ /* 0x000fc800078010ff */
[----:B------:R-:W-:-:S05]  /*12500*/  LEA.HI.X R21, R6, R21, R10, 0x2, P0 ;  /* 0x0000001506157211 */ /* 0x000fca00000f140a */
[----:B------:R1:W5:Y:S04]  /*12510*/  LDG.E R6, desc[UR40][R20.64] ;  /* 0x0000002814067981 */ /* 0x000368000c1e1900 */
.L_x_624:
[----:B------:R-:W2:Y:S01]  /*12520*/  S2R R7, SR_CgaCtaId ;  /* 0x0000000000077919 */ /* 0x000ea20000008800 */
[----:B------:R-:W-:-:S04]  /*12530*/  MOV R2, 0x400 ;  /* 0x0000040000027802 */ /* 0x000fc80000000f00 */
[----:B--2---:R-:W-:Y:S02]  /*12540*/  LEA R2, R7, R2, 0x18 ;  /* 0x0000000207027211 */ /* 0x004fe400078ec0ff */
[----:B------:R-:W-:-:S03]  /*12550*/  SHF.L.U32 R7, R12, 0x1f, RZ ;  /* 0x0000001f0c077819 */ /* 0x000fc600000006ff */
[----:B------:R-:W-:-:S04]  /*12560*/  IMAD R2, R13, 0x8, R2 ;  /* 0x000000080d027824 */ /* 0x000fc800078e0202 */
[----:B------:R-:W2:Y:S02]  /*12570*/  SYNCS.PHASECHK.TRANS64.TRYWAIT P0, [R2+URZ+0x28c40], R7 ;  /* 0x028c4007020075a7 */ /* 0x000ea4000800017f */
[----:B--2---:R-:W-:Y:S05]  /*12580*/  @!P0 BRA `(.L_x_625) ;  /* 0x00000034002c8947 */ /* 0x004fea0003800000 */
.L_x_722:
[----:B------:R-:W3:Y:S02]  /*12590*/  S2R R10, SR_TID.X ;  /* 0x00000000000a7919 */ /* 0x000ee40000002100 */
[----:B---3--:R-:W-:-:S04]  /*125a0*/  LOP3.LUT R10, R10, 0x7f, RZ, 0xc0, !PT ;  /* 0x0000007f0a0a7812 */ /* 0x008fc800078ec0ff */
[----:B------:R-:W-:-:S13]  /*125b0*/  ISETP.NE.AND P1, PT, R10, RZ, PT ;  /* 0x000000ff0a00720c */ /* 0x000fda0003f25270 */
[----:B------:R-:W-:Y:S05]  /*125c0*/  @P1 BRA `(.L_x_626) ;  /* 0x00000000001c1947 */ /* 0x000fea0003800000 */
[----:B------:R-:W3:Y:S02]  /*125d0*/  S2R R10, SR_TID.X ;  /* 0x00000000000a7919 */ /* 0x000ee40000002100 */
[----:B---3--:R-:W-:-:S04]  /*125e0*/  LOP3.LUT R10, R10, 0x1f, RZ, 0xc0, !PT ;  /* 0x0000001f0a0a7812 */ /* 0x008fc800078ec0ff */
[----:B------:R-:W-:Y:S02]  /*125f0*/  ISETP.NE.AND P0, PT, R10, RZ, PT ;  /* 0x000000ff0a00720c */ /* 0x000fe40003f05270 */
[----:B------:R-:W-:-:S04]  /*12600*/  MOV R10, 0x2000 ;  /* 0x00002000000a7802 */ /* 0x000fc80000000f00 */
[----:B------:R3:W-:Y:S07]  /*12610*/  SYNCS.ARRIVE.TRANS64 RZ, [R2+URZ+0x28c30], R10 ;  /* 0x028c300a02ff79a7 */ /* 0x0007ee000800003f */
[----:B------:R-:W-:Y:S05]  /*12620*/  @!P0 BRA `(.L_x_626) ;  /* 0x0000000000048947 */ /* 0x000fea0003800000 */
[----:B------:R-:W-:Y:S01]  /*12630*/  BPT.TRAP 0x1 ;  /* 0x000000040000795c */ /* 0x000fe20000300000 */
.L_x_626:
[----:B---3--:R-:W3:Y:S01]  /*12640*/  LDL R10, [R1] ;  /* 0x00000000010a7983 */ /* 0x008ee20000100800 */
[----:B0-----:R-:W-:-:S03]  /*12650*/  MOV R12, 0x400 ;  /* 0x00000400000c7802 */ /* 0x001fc60000000f00 */
[----:B------:R-:W4:Y:S01]  /*12660*/  LDL R11, [R1+0x10] ;  /* 0x00001000010b7983 */ /* 0x000f220000100800 */
[----:B------:R-:W0:Y:S01]  /*12670*/  S2R R13, SR_CgaCtaId ;  /* 0x00000000000d7919 */ /* 0x000e220000008800 */
        /* <DEDUP_REMOVED lines=8> */
[----:B------:R-:W-:Y:S01]  /*12700*/  UMOV UR7, 0x14f00000 ;  /* 0x14f0000000077882 */ /* 0x000fe20000000000 */
[----:B------:R-:W-:Y:S01]  /*12710*/  UMOV UR10, URZ ;  /* 0x0000003f000a7c82 */ /* 0x000fe20008000000 */
[----:B---3--:R-:W-:-:S05]  /*12720*/  IMAD R10, R10, 0x2000, R12 ;  /* 0x000020000a0a7824 */ /* 0x008fca00078e020c */
[----:B------:R-:W-:Y:S01]  /*12730*/  R2UR UR8, R10 ;  /* 0x000000000a0872ca */ /* 0x000fe200000e0000 */
[----:B----4-:R-:W-:-:S05]  /*12740*/  IMAD R5, R5, 0x40, R11 ;  /* 0x0000004005057824 */ /* 0x010fca00078e020b */
[----:B------:R-:W-:-:S07]  /*12750*/  R2UR UR11, R5 ;  /* 0x00000000050b72ca */ /* 0x000fce00000e0000 */
[----:B------:R-:W-:-:S09]  /*12760*/  UIADD3 UR8, UR8, 0x22400, URZ ;  /* 0x0002240008087890 */ /* 0x000fd2000fffe03f */
[----:B------:R0:W-:Y:S01]  /*12770*/  UTMALDG.4D [UR8], [UR4], desc[UR6] ;  /* 0x00000608040075b4 */ /* 0x0001e20008019000 */
[----:B------:R-:W3:Y:S02]  /*12780*/  SYNCS.PHASECHK.TRANS64.TRYWAIT P0, [R2+URZ+0x28c60], R7 ;  /* 0x028c6007020075a7 */ /* 0x000ee4000800017f */
[----:B0--3--:R-:W-:Y:S05]  /*12790*/  @!P0 BRA `(.L_x_627) ;  /* 0x0000003000bc8947 */ /* 0x009fea0003800000 */
.L_x_723:
[----:B------:R-:W-:Y:S05]  /*127a0*/  @P1 BRA `(.L_x_628) ;  /* 0x00000000001c1947 */ /* 0x000fea0003800000 */
[----:B------:R-:W3:Y:S01]  /*127b0*/  S2R R10, SR_TID.X ;  /* 0x00000000000a7919 */ /* 0x000ee20000002100 */
[----:B0-2---:R-:W-:-:S04]  /*127c0*/  MOV R7, 0x10000 ;  /* 0x0001000000077802 */ /* 0x005fc80000000f00 */
[----:B------:R4:W-:Y:S01]  /*127d0*/  SYNCS.ARRIVE.TRANS64 RZ, [R2+URZ+0x28c50], R7 ;  /* 0x028c500702ff79a7 */ /* 0x0009e2000800003f */
[----:B---3--:R-:W-:-:S04]  /*127e0*/  LOP3.LUT R10, R10, 0x1f, RZ, 0xc0, !PT ;  /* 0x0000001f0a0a7812 */ /* 0x008fc800078ec0ff */
[----:B------:R-:W-:-:S13]  /*127f0*/  ISETP.NE.AND P0, PT, R10, RZ, PT ;  /* 0x000000ff0a00720c */ /* 0x000fda0003f05270 */
[----:B----4-:R-:W-:Y:S05]  /*12800*/  @!P0 BRA `(.L_x_628) ;  /* 0x0000000000048947 */ /* 0x010fea0003800000 */
[----:B------:R-:W-:Y:S01]  /*12810*/  BPT.TRAP 0x1 ;  /* 0x000000040000795c */ /* 0x000fe20000300000 */
.L_x_628:
[----:B0-2---:R-:W2:Y:S01]  /*12820*/  LDL R7, [R1] ;  /* 0x0000000001077983 */ /* 0x005ea20000100800 */
[----:B------:R-:W-:Y:S01]  /*12830*/  MOV R10, 0x400 ;  /* 0x00000400000a7802 */ /* 0x000fe20000000f00 */
[----:B------:R-:W0:Y:S01]  /*12840*/  S2R R11, SR_CgaCtaId ;  /* 0x00000000000b7919 */ /* 0x000e220000008800 */
[----:B------:R-:W-:Y:S01]  /*12850*/  R2UR UR9, R2 ;  /* 0x00000000020972ca */ /* 0x000fe200000e0000 */
[----:B------:R-:W-:Y:S01]  /*12860*/  UIADD3 UR4, UP0, UR38, 0x470, URZ ;  /* 0x0000047026047890 */ /* 0x000fe2000ff1e03f */
[----:B------:R-:W-:Y:S02]  /*12870*/  R2UR UR11, R5 ;  /* 0x00000000050b72ca */ /* 0x000fe400000e0000 */
[----:B------:R-:W-:Y:S02]  /*12880*/  R2UR UR12, R4 ;  /* 0x00000000040c72ca */ /* 0x000fe400000e0000 */
[----:B------:R-:W-:Y:S01]  /*12890*/  R2UR UR13, R6 ;  /* 0x00000000060d72ca */ /* 0x000fe200000e0000 */
[----:B------:R-:W-:Y:S01]  /*128a0*/  UIADD3.X UR5, URZ, UR39, URZ, UP0, !UPT ;  /* 0x000000273f057290 */ /* 0x000fe200087fe43f */
[----:B0-----:R-:W-:-:S05]  /*128b0*/  LEA R10, R11, R10, 0x18 ;  /* 0x0000000a0b0a7211 */ /* 0x001fca00078ec0ff */
        /* <DEDUP_REMOVED lines=43> */
[----:B--2---:R-:W-:Y:S01]  /*12b70*/  NOP ;  /* 0x0000000000007918 */ /* 0x004fe20000000000 */
.L_x_623:
[----:B------:R-:W-:Y:S05]  /*12b80*/  BSYNC B2 ;  /* 0x0000000000027941 */ /* 0x000fea0003800000 */
.L_x_622:
[----:B------:R-:W2:Y:S02]  /*12b90*/  LDL.LU R2, [R1+0x1c] ;  /* 0x00001c0001027983 */ /* 0x000ea40000300800 */
[----:B--2---:R-:W-:-:S07]  /*12ba0*/  VIADD R5, R2, 0xfffffffd ;  /* 0xfffffffd02057836 */ /* 0x004fce0000000000 */
.L_x_621:
[----:B------:R-:W-:Y:S05]  /*12bb0*/  BSYNC B1 ;  /* 0x0000000000017941 */ /* 0x000fea0003800000 */
.L_x_620:
[----:B------:R-:W-:-:S04]  /*12bc0*/  IADD3 R2, -R9, RZ, RZ ;  /* 0x000000ff09027210 */ /* 0x000fc80007ffe1ff */
[----:B------:R-:W-:-:S13]  /*12bd0*/  ISETP.NE.AND P0, PT, R3, R2, PT ;  /* 0x000000020300720c */ /* 0x000fda0003f05270 */
[----:B------:R-:W-:Y:S05]  /*12be0*/  @!P0 BRA `(.L_x_619) ;  /* 0x0000001000388947 */ /* 0x000fea0003800000 */
.L_x_643:
[----:B--2---:R-:W2:Y:S04]  /*12bf0*/  LDL.LU R3, [R1] ;  /* 0x0000000001037983 */ /* 0x004ea80000300800 */
        /* <DEDUP_REMOVED lines=8> */
[----:B------:R-:W-:Y:S06]  /*12c80*/  @!P6 BRA `(.L_x_630) ;  /* 0x0000000400e8e947 */ /* 0x000fec0003800000 */
[----:B------:R-:W-:Y:S01]  /*12c90*/  ULDC.64 UR4, c[0x0][0x3f8] ;  /* 0x0000fe0000047ab9 */ /* 0x000fe20000000a00 */
[----:B------:R-:W-:Y:S01]  /*12ca0*/  IMAD.MOV.U32 R11, RZ, RZ, R5 ;  /* 0x000000ffff0b7224 */ /* 0x000fe200078e0005 */
[----:B------:R-:W-:-:S04]  /*12cb0*/  ISETP.NE.U32.AND P0, PT, RZ, UR4, PT ;  /* 0x00000004ff007c0c */ /* 0x000fc8000bf05070 */
[----:B------:R-:W-:-:S13]  /*12cc0*/  ISETP.NE.AND.EX P0, PT, RZ, UR5, PT, P0 ;  /* 0x00000005ff007c0c */ /* 0x000fda000bf05300 */
        /* <DEDUP_REMOVED lines=8> */
[--C-:B------:R-:W-:Y:S01]  /*12d50*/  SHF.R.S32.HI R3, RZ, 0x1f, R2.reuse ;  /* 0x0000001fff037819 */ /* 0x100fe20000011402 */
[----:B------:R-:W-:-:S04]  /*12d60*/  IMAD.MOV R6, RZ, RZ, -R2 ;  /* 0x000000ffff067224 */ /* 0x000fc800078e0a02 */
[----:B------:R-:W-:Y:S02]  /*12d70*/  IMAD R11, R11, R6, R5 ;  /* 0x000000060b0b7224 */ /* 0x000fe400078e0205 */
[----:B------:R-:W-:Y:S02]  /*12d80*/  IMAD R6, R8, UR6, RZ ;  /* 0x0000000608067c24 */ /* 0x000fe4000f8e02ff */
[----:B------:R-:W-:-:S04]  /*12d90*/  IMAD.WIDE.U32 R2, R0, UR6, R2 ;  /* 0x0000000600027c25 */ /* 0x000fc8000f8e0002 */
[----:B------:R-:W-:-:S04]  /*12da0*/  IMAD R6, R0, UR7, R6 ;  /* 0x0000000700067c24 */ /* 0x000fc8000f8e0206 */
[----:B------:R-:W-:Y:S01]  /*12db0*/  IMAD.IADD R3, R6, 0x1, R3 ;  /* 0x0000000106037824 */ /* 0x000fe200078e0203 */
[----:B------:R-:W-:-:S04]  /*12dc0*/  LEA R6, P0, R2, UR4, 0x2 ;  /* 0x0000000402067c11 */ /* 0x000fc8000f8010ff */
[----:B------:R-:W-:-:S05]  /*12dd0*/  LEA.HI.X R7, R2, UR5, R3, 0x2, P0 ;  /* 0x0000000502077c11 */ /* 0x000fca00080f1403 */
[----:B------:R2:W5:Y:S04]  /*12de0*/  LDG.E R6, desc[UR40][R6.64] ;  /* 0x0000002806067981 */ /* 0x000568000c1e1900 */
.L_x_631:
[----:B------:R-:W3:Y:S01]  /*12df0*/  S2R R3, SR_CgaCtaId ;  /* 0x0000000000037919 */ /* 0x000ee20000008800 */
[----:B------:R-:W-:-:S04]  /*12e00*/  MOV R2, 0x400 ;  /* 0x0000040000027802 */ /* 0x000fc80000000f00 */
[----:B---3--:R-:W-:Y:S02]  /*12e10*/  LEA R2, R3, R2, 0x18 ;  /* 0x0000000203027211 */ /* 0x008fe400078ec0ff */
[----:B------:R-:W-:Y:S02]  /*12e20*/  SHF.L.U32 R3, R10, 0x1f, RZ ;  /* 0x0000001f0a037819 */ /* 0x000fe400000006ff */
[----:B------:R-:W-:-:S04]  /*12e30*/  LEA R2, R9, R2, 0x3 ;  /* 0x0000000209027211 */ /* 0x000fc800078e18ff */
[----:B------:R-:W3:Y:S02]  /*12e40*/  SYNCS.PHASECHK.TRANS64.TRYWAIT P0, [R2+URZ+0x28c40], R3 ;  /* 0x028c4003020075a7 */ /* 0x000ee4000800017f */
[----:B---3--:R-:W-:Y:S05]  /*12e50*/  @!P0 BRA `(.L_x_632) ;  /* 0x0000002c00208947 */ /* 0x008fea0003800000 */
.L_x_724:
[----:B--2---:R-:W2:Y:S02]  /*12e60*/  S2R R7, SR_TID.X ;  /* 0x0000000000077919 */ /* 0x004ea40000002100 */
        /* <DEDUP_REMOVED lines=10> */
.L_x_633:
[----:B0-----:R-:W4:Y:S01]  /*12f10*/  LDL R12, [R1+0x10] ;  /* 0x00001000010c7983 */ /* 0x001f220000100800 */
[----:B--2---:R-:W-:Y:S01]  /*12f20*/  MOV R7, 0x400 ;  /* 0x0000040000077802 */ /* 0x004fe20000000f00 */
[----:B------:R-:W0:Y:S01]  /*12f30*/  S2R R13, SR_CgaCtaId ;  /* 0x00000000000d7919 */ /* 0x000e220000008800 */
[----:B------:R-:W-:Y:S01]  /*12f40*/  R2UR UR9, R2 ;  /* 0x00000000020972ca */ /* 0x000fe200000e0000 */
[----:B------:R-:W-:Y:S01]  /*12f50*/  UIADD3 UR4, UP0, UR38, 0x370, URZ ;  /* 0x0000037026047890 */ /* 0x000fe2000ff1e03f */
[----:B------:R-:W-:Y:S02]  /*12f60*/  R2UR UR12, R4 ;  /* 0x00000000040c72ca */ /* 0x000fe400000e0000 */
[----:B-----5:R-:W-:Y:S01]  /*12f70*/  R2UR UR13, R6 ;  /* 0x00000000060d72ca */ /* 0x020fe200000e0000 */
[----:B------:R-:W-:Y:S01]  /*12f80*/  UIADD3.X UR5, URZ, UR39, URZ, UP0, !UPT ;  /* 0x000000273f057290 */ /* 0x000fe200087fe43f */
[----:B0-----:R-:W-:-:S05]  /*12f90*/  LEA R7, R13, R7, 0x18 ;  /* 0x000000070d077211 */ /* 0x001fca00078ec0ff */
[----:B------:R-:W-:-:S05]  /*12fa0*/  IMAD R7, R9, 0x2000, R7 ;  /* 0x0000200009077824 */ /* 0x000fca00078e0207 */
[----:B------:R-:W-:Y:S01]  /*12fb0*/  R2UR UR8, R7 ;  /* 0x00000000070872ca */ /* 0x000fe200000e0000 */
[----:B------:R-:W-:Y:S01]  /*12fc0*/  UIADD3 UR9, UR9, 0x28c30, URZ ;  /* 0x00028c3009097890 */ /* 0x000fe2000fffe03f */
[----:B------:R-:W-:Y:S01]  /*12fd0*/  UMOV UR6, 0x0 ;  /* 0x0000000000067882 */ /* 0x000fe20000000000 */
[----:B------:R-:W-:Y:S01]  /*12fe0*/  UMOV UR7, 0x14f00000 ;  /* 0x14f0000000077882 */ /* 0x000fe20000000000 */
[----:B------:R-:W-:-:S09]  /*12ff0*/  UMOV UR10, URZ ;  /* 0x0000003f000a7c82 */ /* 0x000fd20008000000 */
[----:B------:R-:W-:Y:S01]  /*13000*/  UIADD3 UR8, UR8, 0x22400, URZ ;  /* 0x0002240008087890 */ /* 0x000fe2000fffe03f */
[----:B----4-:R-:W-:-:S04]  /*13010*/  LEA R7, R11, R12, 0x6 ;  /* 0x0000000c0b077211 */ /* 0x010fc800078e30ff */
[----:B------:R-:W-:-:S13]  /*13020*/  R2UR UR11, R7 ;  /* 0x00000000070b72ca */ /* 0x000fda00000e0000 */
[----:B------:R0:W-:Y:S01]  /*13030*/  UTMALDG.4D [UR8], [UR4], desc[UR6] ;  /* 0x00000608040075b4 */ /* 0x0001e20008019000 */
[----:B------:R-:W2:Y:S02]  /*13040*/  SYNCS.PHASECHK.TRANS64.TRYWAIT P1, [R2+URZ+0x28c60], R3 ;  /* 0x028c6003020075a7 */ /* 0x000ea4000802017f */
[----:B0-2---:R-:W-:Y:S05]  /*13050*/  @!P1 BRA `(.L_x_634) ;  /* 0x0000002800b49947 */ /* 0x005fea0003800000 */
.L_x_725:
[----:B------:R-:W-:Y:S05]  /*13060*/  @P0 BRA `(.L_x_635) ;  /* 0x00000000001c0947 */ /* 0x000fea0003800000 */
[----:B------:R-:W2:Y:S01]  /*13070*/  S2R R11, SR_TID.X ;  /* 0x00000000000b7919 */ /* 0x000ea20000002100 */
[----:B0--3--:R-:W-:-:S04]  /*13080*/  IMAD.MOV.U32 R3, RZ, RZ, 0x10000 ;  /* 0x00010000ff037424 */ /* 0x009fc800078e00ff */
[----:B------:R4:W-:Y:S01]  /*13090*/  SYNCS.ARRIVE.TRANS64 RZ, [R2+URZ+0x28c50], R3 ;  /* 0x028c500302ff79a7 */ /* 0x0009e2000800003f */
[----:B--2---:R-:W-:-:S04]  /*130a0*/  LOP3.LUT R11, R11, 0x1f, RZ, 0xc0, !PT ;  /* 0x0000001f0b0b7812 */ /* 0x004fc800078ec0ff */
[----:B------:R-:W-:-:S13]  /*130b0*/  ISETP.NE.AND P1, PT, R11, RZ, PT ;  /* 0x000000ff0b00720c */ /* 0x000fda0003f25270 */
[----:B----4-:R-:W-:Y:S05]  /*130c0*/  @!P1 BRA `(.L_x_635) ;  /* 0x0000000000049947 */ /* 0x010fea0003800000 */
[----:B------:R-:W-:Y:S01]  /*130d0*/  BPT.TRAP 0x1 ;  /* 0x000000040000795c */ /* 0x000fe20000300000 */
.L_x_635:
[----:B------:R-:W2:Y:S01]  /*130e0*/  S2R R11, SR_CgaCtaId ;  /* 0x00000000000b7919 */ /* 0x000ea20000008800 */
[----:B0--3--:R-:W-:Y:S01]  /*130f0*/  MOV R3, 0x400 ;  /* 0x0000040000037802 */ /* 0x009fe20000000f00 */
        /* <DEDUP_REMOVED lines=15> */
[----:B--2---:R-:W-:-:S05]  /*131f0*/  LEA R3, R11, R3, 0x18 ;  /* 0x000000030b037211 */ /* 0x004fca00078ec0ff */
[----:B------:R-:W-:-:S05]  /*13200*/  IMAD R2, R9, 0x10000, R3 ;  /* 0x0001000009027824 */ /* 0x000fca00078e0203 */
        /* <DEDUP_REMOVED lines=33> */
[----:B--2---:R-:W-:Y:S01]  /*13420*/  NOP ;  /* 0x0000000000007918 */ /* 0x004fe20000000000 */
.L_x_630:
[----:B------:R-:W-:Y:S05]  /*13430*/  BSYNC B1 ;  /* 0x0000000000017941 */ /* 0x000fea0003800000 */
.L_x_629:
        /* <DEDUP_REMOVED lines=14> */
[----:B------:R-:W3:Y:S01]  /*13520*/  LDC R6, c[0x0][0x41c] ;  /* 0x00010700ff067b82 */ /* 0x000ee20000000800 */
[----:B------:R-:W-:Y:S01]  /*13530*/  ULDC.64 UR6, c[0x0][0x408] ;  /* 0x0001020000067ab9 */ /* 0x000fe20000000a00 */
[----:B---3--:R-:W-:-:S13]  /*13540*/  ISETP.NE.AND P0, PT, R6, 0x1, PT ;  /* 0x000000010600780c */ /* 0x008fda0003f05270 */
[----:B------:R-:W3:Y:S02]  /*13550*/  @P0 LDC.64 R2, c[0x0][0x420] ;  /* 0x00010800ff020b82 */ /* 0x000ee40000000a00 */
[----:B---3--:R-:W-:-:S04]  /*13560*/  @P0 IMAD.HI.U32 R7, R9, R2, RZ ;  /* 0x0000000209070227 */ /* 0x008fc800078e00ff */
[----:B------:R-:W-:Y:S01]  /*13570*/  IMAD.MOV.U32 R2, RZ, RZ, R9 ;  /* 0x000000ffff027224 */ /* 0x000fe200078e0009 */
[----:B------:R-:W-:-:S04]  /*13580*/  @P0 SHF.R.U32.HI R2, RZ, R3, R7 ;  /* 0x00000003ff020219 */ /* 0x000fc80000011607 */
[----:B------:R-:W-:-:S05]  /*13590*/  IADD3 R3, -R2, RZ, RZ ;  /* 0x000000ff02037210 */ /* 0x000fca0007ffe1ff */
[----:B------:R-:W-:Y:S01]  /*135a0*/  IMAD R9, R6, R3, R9 ;  /* 0x0000000306097224 */ /* 0x000fe200078e0209 */
[----:B------:R-:W-:Y:S01]  /*135b0*/  SHF.R.S32.HI R3, RZ, 0x1f, R2 ;  /* 0x0000001fff037819 */ /* 0x000fe20000011402 */
[----:B------:R-:W-:-:S04]  /*135c0*/  IMAD R6, R8, UR6, RZ ;  /* 0x0000000608067c24 */ /* 0x000fc8000f8e02ff */
[C---:B------:R-:W-:Y:S02]  /*135d0*/  IMAD R6, R0.reuse, UR7, R6 ;  /* 0x0000000700067c24 */ /* 0x040fe4000f8e0206 */
[----:B------:R-:W-:-:S04]  /*135e0*/  IMAD.WIDE.U32 R2, R0, UR6, R2 ;  /* 0x0000000600027c25 */ /* 0x000fc8000f8e0002 */
[----:B------:R-:W-:Y:S01]  /*135f0*/  IMAD.IADD R3, R6, 0x1, R3 ;  /* 0x0000000106037824 */ /* 0x000fe200078e0203 */
[----:B------:R-:W-:-:S04]  /*13600*/  LEA R6, P0, R2, UR4, 0x2 ;  /* 0x0000000402067c11 */ /* 0x000fc8000f8010ff */
[----:B------:R-:W-:-:S05]  /*13610*/  LEA.HI.X R7, R2, UR5, R3, 0x2, P0 ;  /* 0x0000000502077c11 */ /* 0x000fca00080f1403 */
[----:B------:R3:W5:Y:S04]  /*13620*/  LDG.E R6, desc[UR40][R6.64] ;  /* 0x0000002806067981 */ /* 0x000768000c1e1900 */
.L_x_638:
[----:B------:R-:W4:Y:S01]  /*13630*/  S2R R3, SR_CgaCtaId ;  /* 0x0000000000037919 */ /* 0x000f220000008800 */
[----:B------:R-:W-:-:S04]  /*13640*/  MOV R2, 0x400 ;  /* 0x0000040000027802 */ /* 0x000fc80000000f00 */
[----:B----4-:R-:W-:Y:S02]  /*13650*/  LEA R2, R3, R2, 0x18 ;  /* 0x0000000203027211 */ /* 0x010fe400078ec0ff */
[----:B------:R-:W-:-:S03]  /*13660*/  SHF.L.U32 R3, R10, 0x1f, RZ ;  /* 0x0000001f0a037819 */ /* 0x000fc600000006ff */
[----:B------:R-:W-:-:S04]  /*13670*/  IMAD R2, R11, 0x8, R2 ;  /* 0x000000080b027824 */ /* 0x000fc800078e0202 */
[----:B------:R-:W4:Y:S02]  /*13680*/  SYNCS.PHASECHK.TRANS64.TRYWAIT P0, [R2+URZ+0x28c40], R3 ;  /* 0x028c4003020075a7 */ /* 0x000f24000800017f */
[----:B----4-:R-:W-:Y:S05]  /*13690*/  @!P0 BRA `(.L_x_639) ;  /* 0x0000002400388947 */ /* 0x010fea0003800000 */
.L_x_726:
[----:B---3--:R-:W3:Y:S02]  /*136a0*/  S2R R7, SR_TID.X ;  /* 0x0000000000077919 */ /* 0x008ee40000002100 */
        /* <DEDUP_REMOVED lines=10> */
.L_x_640:
[----:B---3--:R-:W3:Y:S01]  /*13750*/  LDL R7, [R1] ;  /* 0x0000000001077983 */ /* 0x008ee20000100800 */
[----:B--2---:R-:W-:-:S03]  /*13760*/  MOV R11, 0x400 ;  /* 0x00000400000b7802 */ /* 0x004fc60000000f00 */
[----:B------:R-:W2:Y:S01]  /*13770*/  LDL R10, [R1+0x10] ;  /* 0x00001000010a7983 */ /* 0x000ea20000100800 */
[----:B0-----:R-:W0:Y:S01]  /*13780*/  S2R R12, SR_CgaCtaId ;  /* 0x00000000000c7919 */ /* 0x001e220000008800 */
        /* <DEDUP_REMOVED lines=12> */
[----:B--2---:R-:W-:-:S05]  /*13850*/  IMAD R9, R9, 0x40, R10 ;  /* 0x0000004009097824 */ /* 0x004fca00078e020a */
[----:B------:R-:W-:-:S07]  /*13860*/  R2UR UR11, R9 ;  /* 0x00000000090b72ca */ /* 0x000fce00000e0000 */
[----:B------:R-:W-:-:S09]  /*13870*/  UIADD3 UR8, UR8, 0x22400, URZ ;  /* 0x0002240008087890 */ /* 0x000fd2000fffe03f */
[----:B------:R0:W-:Y:S01]  /*13880*/  UTMALDG.4D [UR8], [UR4], desc[UR6] ;  /* 0x00000608040075b4 */ /* 0x0001e20008019000 */
[----:B------:R-:W2:Y:S02]  /*13890*/  SYNCS.PHASECHK.TRANS64.TRYWAIT P1, [R2+URZ+0x28c60], R3 ;  /* 0x028c6003020075a7 */ /* 0x000ea4000802017f */
[----:B0-2---:R-:W-:Y:S05]  /*138a0*/  @!P1 BRA `(.L_x_641) ;  /* 0x0000002000c89947 */ /* 0x005fea0003800000 */
.L_x_727:
[----:B------:R-:W-:Y:S05]  /*138b0*/  @P0 BRA `(.L_x_642) ;  /* 0x00000000001c0947 */ /* 0x000fea0003800000 */
[----:B------:R-:W2:Y:S01]  /*138c0*/  S2R R7, SR_TID.X ;  /* 0x0000000000077919 */ /* 0x000ea20000002100 */
[----:B0---4-:R-:W-:-:S04]  /*138d0*/  MOV R3, 0x10000 ;  /* 0x0001000000037802 */ /* 0x011fc80000000f00 */
[----:B------:R3:W-:Y:S01]  /*138e0*/  SYNCS.ARRIVE.TRANS64 RZ, [R2+URZ+0x28c50], R3 ;  /* 0x028c500302ff79a7 */ /* 0x0007e2000800003f */
[----:B--2---:R-:W-:-:S04]  /*138f0*/  LOP3.LUT R7, R7, 0x1f, RZ, 0xc0, !PT ;  /* 0x0000001f07077812 */ /* 0x004fc800078ec0ff */
[----:B------:R-:W-:-:S13]  /*13900*/  ISETP.NE.AND P1, PT, R7, RZ, PT ;  /* 0x000000ff0700720c */ /* 0x000fda0003f25270 */
[----:B---3--:R-:W-:Y:S05]  /*13910*/  @!P1 BRA `(.L_x_642) ;  /* 0x0000000000049947 */ /* 0x008fea0003800000 */
[----:B------:R-:W-:Y:S01]  /*13920*/  BPT.TRAP 0x1 ;  /* 0x000000040000795c */ /* 0x000fe20000300000 */
.L_x_642:
[----:B0---4-:R-:W2:Y:S01]  /*13930*/  LDL R3, [R1] ;  /* 0x0000000001037983 */ /* 0x011ea20000100800 */
        /* <DEDUP_REMOVED lines=52> */
[----:B---3--:R-:W-:Y:S01]  /*13c80*/  NOP ;  /* 0x0000000000007918 */ /* 0x008fe20000000000 */
.L_x_637:
[----:B------:R-:W-:Y:S05]  /*13c90*/  BSYNC B1 ;  /* 0x0000000000017941 */ /* 0x000fea0003800000 */
.L_x_636:
[C---:B------:R-:W-:Y:S01]  /*13ca0*/  ISETP.GT.AND P0, PT, R5.reuse, 0x1, PT ;  /* 0x000000010500780c */ /* 0x040fe20003f04270 */
[----:B------:R-:W-:-:S12]  /*13cb0*/  VIADD R5, R5, 0xfffffffe ;  /* 0xfffffffe05057836 */ /* 0x000fd80000000000 */
[----:B------:R-:W-:Y:S05]  /*13cc0*/  @P0 BRA `(.L_x_643) ;  /* 0xffffffec00c80947 */ /* 0x000fea000383ffff */
.L_x_619:
[----:B------:R-:W-:Y:S05]  /*13cd0*/  BSYNC B0 ;  /* 0x0000000000007941 */ /* 0x000fea0003800000 */
.L_x_618:
[----:B------:R-:W3:Y:S01]  /*13ce0*/  LDL.LU R3, [R1] ;  /* 0x0000000001037983 */ /* 0x000ee20000300800 */
[----:B------:R-:W-:Y:S01]  /*13cf0*/  BSSY B0, `(.L_x_644) ;  /* 0x0000016000007945 */ /* 0x000fe20003800000 */
[----:B------:R-:W4:Y:S02]  /*13d00*/  S2R R2, SR_TID.X ;  /* 0x0000000000027919 */ /* 0x000f240000002100 */
[----:B----4-:R-:W-:-:S04]  /*13d10*/  LOP3.LUT R2, R2, 0x1f, RZ, 0xc0, !PT ;  /* 0x0000001f02027812 */ /* 0x010fc800078ec0ff */
[----:B------:R-:W-:Y:S02]  /*13d20*/  ISETP.NE.AND P1, PT, R2, RZ, PT ;  /* 0x000000ff0200720c */ /* 0x000fe40003f25270 */
[----:B---3--:R-:W-:-:S04]  /*13d30*/  IADD3 R0, R3, 0x1, RZ ;  /* 0x0000000103007810 */ /* 0x008fc80007ffe0ff */
[----:B------:R-:W-:-:S04]  /*13d40*/  ISETP.NE.AND P0, PT, R0, 0x2, PT ;  /* 0x000000020000780c */ /* 0x000fc80003f05270 */
[----:B------:R-:W-:Y:S02]  /*13d50*/  SEL R2, R0, RZ, P0 ;  /* 0x000000ff00027207 */ /* 0x000fe40000000000 */
[----:B------:R-:W-:-:S03]  /*13d60*/  SEL R0, RZ, 0x1, P0 ;  /* 0x00000001ff007807 */ /* 0x000fc60000000000 */
[----:B------:R3:W-:Y:S01]  /*13d70*/  STL [R1], R2 ;  /* 0x0000000201007387 */ /* 0x0007e20000100800 */
[----:B------:R-:W-:Y:S05]  /*13d80*/  @P1 BRA `(.L_x_645) ;  /* 0x0000000000301947 */ /* 0x000fea0003800000 */
[----:B------:R-:W4:Y:S01]  /*13d90*/  S2R R7, SR_LANEID ;  /* 0x0000000000077919 */ /* 0x000f220000000000 */
[----:B------:R-:W-:Y:S01]  /*13da0*/  VOTEU.ANY UR4, UPT, PT ;  /* 0x0000000000047886 */ /* 0x000fe200038e0100 */
[----:B---3--:R-:W3:Y:S01]  /*13db0*/  LDC.64 R2, c[0x0][0xc38] ;  /* 0x00030e00ff027b82 */ /* 0x008ee20000000a00 */
[----:B------:R-:W4:Y:S08]  /*13dc0*/  FLO.U32 R4, UR4 ;  /* 0x0000000400047d00 */ /* 0x000f3000080e0000 */
[----:B------:R-:W3:Y:S01]  /*13dd0*/  POPC R5, UR4 ;  /* 0x0000000400057d09 */ /* 0x000ee20008000000 */
[----:B----4-:R-:W-:-:S13]  /*13de0*/  ISETP.EQ.U32.AND P0, PT, R4, R7, PT ;  /* 0x000000070400720c */ /* 0x010fda0003f02070 */
[----:B---3--:R-:W3:Y:S01]  /*13df0*/  @P0 ATOMG.E.ADD.STRONG.GPU PT, R3, desc[UR40][R2.64], R5 ;  /* 0x00000005020309a8 */ /* 0x008ee200081ee1e8 */
[----:B------:R-:W4:Y:S02]  /*13e00*/  S2R R6, SR_LTMASK ;  /* 0x0000000000067919 */ /* 0x000f240000003900 */
[----:B----4-:R-:W-:-:S04]  /*13e10*/  LOP3.LUT R6, R6, UR4, RZ, 0xc0, !PT ;  /* 0x0000000406067c12 */ /* 0x010fc8000f8ec0ff */
[----:B------:R-:W4:Y:S01]  /*13e20*/  POPC R7, R6 ;  /* 0x0000000600077309 */ /* 0x000f220000000000 */
[----:B---3--:R-:W4:Y:S02]  /*13e30*/  SHFL.IDX PT, R4, R3, R4, 0x1f ;  /* 0x00001f0403047589 */ /* 0x008f2400000e0000 */
[----:B----4-:R-:W-:-:S07]  /*13e40*/  IADD3 R16, R4, UR36, R7 ;  /* 0x0000002404107c10 */ /* 0x010fce000fffe007 */
.L_x_645:
[----:B------:R-:W-:Y:S05]  /*13e50*/  BSYNC B0 ;  /* 0x0000000000007941 */ /* 0x000fea0003800000 */
.L_x_644:
[----:B---3--:R-:W3:Y:S02]  /*13e60*/  LDL.LU R2, [R1+0x8] ;  /* 0x0000080001027983 */ /* 0x008ee40000300800 */
[----:B---3--:R-:W-:-:S05]  /*13e70*/  LOP3.LUT R2, R2, R0, RZ, 0x3c, !PT ;  /* 0x0000000002027212 */ /* 0x008fca00078e3cff */
[----:B------:R3:W-:Y:S02]  /*13e80*/  STL [R1+0x8], R2 ;  /* 0x0000080201007387 */ /* 0x0007e40000100800 */
.L_x_601:
[----:B------:R-:W-:Y:S05]  /*13e90*/  BSYNC B6 ;  /* 0x0000000000067941 */ /* 0x000fea0003800000 */
.L_x_599:
[----:B------:R-:W-:-:S03]  /*13ea0*/  UMOV UR4, 0xffffffff ;  /* 0xffffffff00047882 */ /* 0x000fc60000000000 */
[----:B------:R-:W-:Y:S05]  /*13eb0*/  BRA.DIV UR4, `(.L_x_646) ;  /* 0x0000001e04587947 */ /* 0x000fea000b800000 */
[----:B------:R4:W0:Y:S04]  /*13ec0*/  SHFL.IDX PT, R4, R16, RZ, 0x1f ;  /* 0x00001fff10047589 */ /* 0x00082800000e0000 */
[----:B------:R4:W0:Y:S02]  /*13ed0*/  SHFL.IDX PT, R6, R16, 0x1, 0x1f ;  /* 0x00201f0010067f89 */ /* 0x00082400000e0000 */
.L_x_731:
[----:B------:R-:W0:Y:S01]  /*13ee0*/  S2R R0, SR_TID.X ;  /* 0x0000000000007919 */ /* 0x000e220000002100 */
[----:B------:R-:W-:Y:S01]  /*13ef0*/  ULDC UR4, c[0x0][0xc14] ;  /* 0x0003050000047ab9 */ /* 0x000fe20000000800 */
[----:B------:R-:W-:Y:S01]  /*13f00*/  BSSY B0, `(.L_x_647) ;  /* 0x000000b000007945 */ /* 0x000fe20003800000 */
[----:B------:R-:W-:Y:S02]  /*13f10*/  MOV R17, RZ ;  /* 0x000000ff00117202 */ /* 0x000fe40000000f00 */
[----:B01----:R-:W-:Y:S01]  /*13f20*/  LOP3.LUT R8, R0, 0x1f, RZ, 0xc0, !PT ;  /* 0x0000001f00087812 */ /* 0x003fe200078ec0ff */
[----:B------:R-:W-:-:S03]  /*13f30*/  IMAD.U32 R0, RZ, RZ, UR4 ;  /* 0x00000004ff007e24 */ /* 0x000fc6000f8e00ff */
[C---:B------:R-:W-:Y:S01]  /*13f40*/  ISETP.NE.AND P0, PT, R8.reuse, 0x1f, PT ;  /* 0x0000001f0800780c */ /* 0x040fe20003f05270 */
[----:B------:R-:W-:-:S05]  /*13f50*/  IMAD.IADD R5, R8, 0x1, R19 ;  /* 0x0000000108057824 */ /* 0x000fca00078e0213 */
[----:B------:R-:W-:-:S13]  /*13f60*/  ISETP.GE.OR P0, PT, R5, R0, !P0 ;  /* 0x000000000500720c */ /* 0x000fda0004706670 */
[----:B------:R-:W-:Y:S05]  /*13f70*/  @P0 BRA `(.L_x_648) ;  /* 0x00000000000c0947 */ /* 0x000fea0003800000 */
[----:B---3--:R-:W0:Y:S02]  /*13f80*/  LDC.64 R2, c[0x0][0xc58] ;  /* 0x00031600ff027b82 */ /* 0x008e240000000a00 */
[----:B0-----:R-:W-:-:S05]  /*13f90*/  IMAD.WIDE R2, R5, 0x4, R2 ;  /* 0x0000000405027825 */ /* 0x001fca00078e0202 */
[----:B------:R0:W5:Y:S02]  /*13fa0*/  LDG.E R17, desc[UR40][R2.64] ;  /* 0x0000002802117981 */ /* 0x000164000c1e1900 */
.L_x_648:
[----:B------:R-:W-:Y:S05]  /*13fb0*/  BSYNC B0 ;  /* 0x0000000000007941 */ /* 0x000fea0003800000 */
.L_x_647:
[----:B------:R-:W-:-:S03]  /*13fc0*/  UMOV UR4, 0xffffffff ;  /* 0xffffffff00047882 */ /* 0x000fc60000000000 */
[----:B------:R-:W-:Y:S05]  /*13fd0*/  BRA.DIV UR4, `(.L_x_649) ;  /* 0x0000001e045c7947 */ /* 0x000fea000b800000 */
[----:B-----5:R-:W1:Y:S01]  /*13fe0*/  SHFL.UP PT, R14, R17, 0x1, RZ ;  /* 0x04200000110e7989 */ /* 0x020e6200000e00ff */
[C---:B------:R-:W-:Y:S02]  /*13ff0*/  ISETP.NE.AND P0, PT, R8.reuse, RZ, PT ;  /* 0x000000ff0800720c */ /* 0x040fe40003f05270 */
[----:B------:R-:W-:Y:S02]  /*14000*/  ISETP.GE.U32.AND P1, PT, R8, 0x2, PT ;  /* 0x000000020800780c */ /* 0x000fe40003f26070 */
[----:B-1----:R-:W-:Y:S02]  /*14010*/  SEL R14, R14, RZ, P0 ;  /* 0x000000ff0e0e7207 */ /* 0x002fe40000000000 */
[----:B------:R-:W-:-:S03]  /*14020*/  ISETP.GE.U32.AND P0, PT, R8, 0x4, PT ;  /* 0x000000040800780c */ /* 0x000fc60003f06070 */
[----:B------:R-:W-:-:S05]  /*14030*/  IMAD.IADD R13, R17, 0x1, R14 ;  /* 0x00000001110d7824 */ /* 0x000fca00078e020e */
[----:B------:R-:W1:Y:S02]  /*14040*/  SHFL.UP PT, R14, R13, 0x2, RZ ;  /* 0x044000000d0e7989 */ /* 0x000e6400000e00ff */
[----:B-1----:R-:W-:Y:S02]  /*14050*/  SEL R14, R14, RZ, P1 ;  /* 0x000000ff0e0e7207 */ /* 0x002fe40000800000 */
[----:B------:R-:W-:-:S03]  /*14060*/  ISETP.GE.U32.AND P1, PT, R8, 0x8, PT ;  /* 0x000000080800780c */ /* 0x000fc60003f26070 */
[----:B0-----:R-:W-:-:S05]  /*14070*/  IMAD.IADD R3, R13, 0x1, R14 ;  /* 0x000000010d037824 */ /* 0x001fca00078e020e */
[----:B------:R-:W0:Y:S02]  /*14080*/  SHFL.UP PT, R14, R3, 0x4, RZ ;  /* 0x04800000030e7989 */ /* 0x000e2400000e00ff */
[----:B0-----:R-:W-:Y:S02]  /*14090*/  SEL R14, R14, RZ, P0 ;  /* 0x000000ff0e0e7207 */ /* 0x001fe40000000000 */
[----:B------:R-:W-:Y:S02]  /*140a0*/  ISETP.GE.U32.AND P0, PT, R8, 0x10, PT ;  /* 0x000000100800780c */ /* 0x000fe40003f06070 */
[----:B------:R-:W-:-:S05]  /*140b0*/  IADD3 R5, R3, R14, RZ ;  /* 0x0000000e03057210 */ /* 0x000fca0007ffe0ff */
[----:B------:R-:W0:Y:S02]  /*140c0*/  SHFL.UP PT, R14, R5, 0x8, RZ ;  /* 0x05000000050e7989 */ /* 0x000e2400000e00ff */
[----:B0-----:R-:W-:-:S05]  /*140d0*/  SEL R14, R14, RZ, P1 ;  /* 0x000000ff0e0e7207 */ /* 0x001fca0000800000 */
[----:B------:R-:W-:-:S05]  /*140e0*/  IMAD.IADD R7, R5, 0x1, R14 ;  /* 0x0000000105077824 */ /* 0x000fca00078e020e */
[----:B------:R-:W3:Y:S02]  /*140f0*/  SHFL.UP PT, R14, R7, 0x10, RZ ;  /* 0x06000000070e7989 */ /* 0x000ee400000e00ff */
[----:B---3--:R-:W-:-:S05]  /*14100*/  SEL R2, R14, RZ, P0 ;  /* 0x000000ff0e027207 */ /* 0x008fca0000000000 */
[----:B------:R-:W-:-:S05]  /*14110*/  IMAD.IADD R2, R7, 0x1, R2 ;  /* 0x0000000107027824 */ /* 0x000fca00078e0202 */
[----:B------:R0:W1:Y:S02]  /*14120*/  SHFL.IDX PT, R14, R2, 0x1f, 0x1f ;  /* 0x03e01f00020e7f89 */ /* 0x00006400000e0000 */
.L_x_739:
[----:B------:R-:W-:Y:S02]  /*14130*/  ULDC UR4, c[0x0][0xc10] ;  /* 0x0003040000047ab9 */ /* 0x000fe40000000800 */
[----:B----4-:R-:W-:-:S05]  /*14140*/  MOV R16, UR4 ;  /* 0x0000000400107c02 */ /* 0x010fca0008000f00 */
[----:B-1----:R-:W-:-:S04]  /*14150*/  IMAD R3, R14, R16, RZ ;  /* 0x000000100e037224 */ /* 0x002fc800078e02ff */
[----:B------:R-:W-:-:S05]  /*14160*/  IMAD.IADD R6, R6, 0x1, R3 ;  /* 0x0000000106067824 */ /* 0x000fca00078e0203 */
[----:B------:R-:W-:-:S13]  /*14170*/  ISETP.GT.AND P0, PT, R6, R4, PT ;  /* 0x000000040600720c */ /* 0x000fda0003f04270 */
[----:B------:R-:W-:Y:S05]  /*14180*/  @P0 BRA `(.L_x_650) ;  /* 0x0000000000b40947 */ /* 0x000fea0003800000 */
[----:B------:R-:W1:Y:S02]  /*14190*/  LDC R0, c[0x0][0xc14] ;  /* 0x00030500ff007b82 */ /* 0x000e640000000800 */
.L_x_655:
[----:B------:R-:W-:-:S05]  /*141a0*/  VIADD R19, R19, 0x1f ;  /* 0x0000001f13137836 */ /* 0x000fca0000000000 */
[----:B-1----:R-:W-:-:S13]  /*141b0*/  ISETP.GE.AND P0, PT, R19, R0, PT ;  /* 0x000000001300720c */ /* 0x002fda0003f06270 */
[----:B------:R-:W-:Y:S05]  /*141c0*/  @P0 BRA `(.L_x_651) ;  /* 0x00000004005c0947 */ /* 0x000fea0003800000 */
[----:B0-----:R-:W0:Y:S01]  /*141d0*/  S2R R2, SR_TID.X ;  /* 0x0000000000027919 */ /* 0x001e220000002100 */
[----:B------:R-:W-:Y:S01]  /*141e0*/  BSSY B0, `(.L_x_652) ;  /* 0x000000a000007945 */ /* 0x000fe20003800000 */
[----:B------:R-:W-:Y:S01]  /*141f0*/  IMAD.MOV.U32 R17, RZ, RZ, RZ ;  /* 0x000000ffff117224 */ /* 0x000fe200078e00ff */
[----:B0-----:R-:W-:-:S04]  /*14200*/  LOP3.LUT R8, R2, 0x1f, RZ, 0xc0, !PT ;  /* 0x0000001f02087812 */ /* 0x001fc800078ec0ff */
[C---:B------:R-:W-:Y:S02]  /*14210*/  ISETP.NE.AND P1, PT, R8.reuse, 0x1f, PT ;  /* 0x0000001f0800780c */ /* 0x040fe40003f25270 */
[----:B------:R-:W-:-:S04]  /*14220*/  IADD3 R5, R8, R19, RZ ;  /* 0x0000001308057210 */ /* 0x000fc80007ffe0ff */
[----:B------:R-:W-:-:S13]  /*14230*/  ISETP.GE.OR P0, PT, R5, R0, !P1 ;  /* 0x000000000500720c */ /* 0x000fda0004f06670 */
[----:B------:R-:W-:Y:S05]  /*14240*/  @P0 BRA `(.L_x_653) ;  /* 0x00000000000c0947 */ /* 0x000fea0003800000 */
[----:B------:R-:W0:Y:S02]  /*14250*/  LDC.64 R2, c[0x0][0xc58] ;  /* 0x00031600ff027b82 */ /* 0x000e240000000a00 */
[----:B0-----:R-:W-:-:S05]  /*14260*/  IMAD.WIDE R2, R5, 0x4, R2 ;  /* 0x0000000405027825 */ /* 0x001fca00078e0202 */
[----:B------:R0:W5:Y:S02]  /*14270*/  LDG.E R17, desc[UR40][R2.64] ;  /* 0x0000002802117981 */ /* 0x000164000c1e1900 */
.L_x_653:
[----:B------:R-:W-:Y:S05]  /*14280*/  BSYNC B0 ;  /* 0x0000000000007941 */ /* 0x000fea0003800000 */
.L_x_652:
        /* <DEDUP_REMOVED lines=10> */
[----:B------:R-:W-:Y:S02]  /*14330*/  ISETP.GE.U32.AND P1, PT, R8, 0x8, PT ;  /* 0x000000080800780c */ /* 0x000fe40003f26070 */
[----:B0-----:R-:W-:-:S05]  /*14340*/  IADD3 R3, R13, R14, RZ ;  /* 0x0000000e0d037210 */ /* 0x001fca0007ffe0ff */
        /* <DEDUP_REMOVED lines=10> */
[----:B------:R0:W1:Y:S02]  /*143f0*/  SHFL.IDX PT, R14, R2, 0x1f, 0x1f ;  /* 0x03e01f00020e7f89 */ /* 0x00006400000e0000 */
.L_x_747:
[----:B------:R-:W-:Y:S02]  /*14400*/  ULDC UR4, c[0x0][0xc10] ;  /* 0x0003040000047ab9 */ /* 0x000fe40000000800 */
[----:B------:R-:W-:-:S04]  /*14410*/  IMAD.U32 R16, RZ, RZ, UR4 ;  /* 0x00000004ff107e24 */ /* 0x000fc8000f8e00ff */
[----:B-1----:R-:W-:-:S04]  /*14420*/  IMAD R3, R14, R16, RZ ;  /* 0x000000100e037224 */ /* 0x002fc800078e02ff */
[----:B------:R-:W-:-:S05]  /*14430*/  IMAD.IADD R6, R3, 0x1, R6 ;  /* 0x0000000103067824 */ /* 0x000fca00078e0206 */
[----:B------:R-:W-:-:S13]  /*14440*/  ISETP.GT.AND P0, PT, R6, R4, PT ;  /* 0x000000040600720c */ /* 0x000fda0003f04270 */
[----:B------:R-:W-:Y:S05]  /*14450*/  @!P0 BRA `(.L_x_655) ;  /* 0xfffffffc00508947 */ /* 0x000fea000383ffff */
.L_x_650:
[----:B------:R-:W-:Y:S01]  /*14460*/  IADD3 R6, -R3, R6, RZ ;  /* 0x0000000603067210 */ /* 0x000fe20007ffe1ff */
[----:B------:R-:W-:-:S04]  /*14470*/  UMOV UR4, 0xffffffff ;  /* 0xffffffff00047882 */ /* 0x000fc80000000000 */
[----:B------:R-:W-:-:S05]  /*14480*/  IMAD R3, R2, R16, R6 ;  /* 0x0000001002037224 */ /* 0x000fca00078e0206 */
[----:B------:R-:W-:Y:S01]  /*14490*/  ISETP.GT.AND P6, PT, R3, R4, PT ;  /* 0x000000040300720c */ /* 0x000fe20003fc4270 */
[----:B------:R-:W-:-:S12]  /*144a0*/  BRA.DIV UR4, `(.L_x_656) ;  /* 0x0000001e04c87947 */ /* 0x000fd8000b800000 */
[----:B------:R-:W-:-:S04]  /*144b0*/  VOTE.ANY R3, PT, !P6 ;  /* 0x0000000000037806 */ /* 0x000fc800070e0100 */
[----:B------:R-:W1:Y:S02]  /*144c0*/  POPC R5, R3 ;  /* 0x0000000300057309 */ /* 0x000e640000000000 */
[----:B-1----:R1:W3:Y:S02]  /*144d0*/  SHFL.IDX PT, R17, R17, R5, 0x1f ;  /* 0x00001f0511117589 */ /* 0x0022e400000e0000 */
.L_x_751:
[----:B------:R-:W-:Y:S01]  /*144e0*/  ISETP.NE.AND P0, PT, R3, RZ, PT ;  /* 0x000000ff0300720c */ /* 0x000fe20003f05270 */
[----:B------:R-:W-:-:S12]  /*144f0*/  IMAD.MOV.U32 R14, RZ, RZ, RZ ;  /* 0x000000ffff0e7224 */ /* 0x000fd800078e00ff */
[----:B------:R-:W-:Y:S05]  /*14500*/  @!P0 BRA `(.L_x_657) ;  /* 0x0000000000108947 */ /* 0x000fea0003800000 */
[----:B------:R-:W-:Y:S01]  /*14510*/  UMOV UR4, 0xffffffff ;  /* 0xffffffff00047882 */ /* 0x000fe20000000000 */
[----:B------:R-:W-:Y:S02]  /*14520*/  VIADD R12, R5, 0xffffffff ;  /* 0xffffffff050c7836 */ /* 0x000fe40000000000 */
[----:B------:R-:W-:Y:S05]  /*14530*/  BRA.DIV UR4, `(.L_x_658) ;  /* 0x0000001e04ec7947 */ /* 0x000fea000b800000 */
[----:B------:R4:W0:Y:S02]  /*14540*/  SHFL.IDX PT, R14, R2, R12, 0x1f ;  /* 0x00001f0c020e7589 */ /* 0x00082400000e0000 */
.L_x_657:
[----:B0-----:R-:W-:Y:S01]  /*14550*/  IMAD R16, R14, R16, R6 ;  /* 0x000000100e107224 */ /* 0x001fe200078e0206 */
[----:B---3--:R-:W-:Y:S01]  /*14560*/  IABS R6, R17 ;  /* 0x0000001100067213 */ /* 0x008fe20000000000 */
[----:B----4-:R-:W-:Y:S02]  /*14570*/  IMAD.MOV.U32 R2, RZ, RZ, RZ ;  /* 0x000000ffff027224 */ /* 0x010fe400078e00ff */
[----:B------:R-:W-:Y:S01]  /*14580*/  IMAD.IADD R19, R5, 0x1, R19 ;  /* 0x0000000105137824 */ /* 0x000fe200078e0213 */
[----:B------:R-:W0:Y:S08]  /*14590*/  I2F.RP R7, R6 ;  /* 0x0000000600077306 */ /* 0x000e300000209400 */
[----:B0-----:R-:W0:Y:S02]  /*145a0*/  MUFU.RCP R7, R7 ;  /* 0x0000000700077308 */ /* 0x001e240000001000 */
[----:B0-----:R-:W-:-:S06]  /*145b0*/  IADD3 R8, R7, 0xffffffe, RZ ;  /* 0x0ffffffe07087810 */ /* 0x001fcc0007ffe0ff */
[----:B------:R-:W0:Y:S02]  /*145c0*/  F2I.FTZ.U32.TRUNC.NTZ R3, R8 ;  /* 0x0000000800037305 */ /* 0x000e24000021f000 */
[----:B0-----:R-:W-:-:S04]  /*145d0*/  IMAD.MOV R9, RZ, RZ, -R3 ;  /* 0x000000ffff097224 */ /* 0x001fc800078e0a03 */
[----:B------:R-:W-:-:S04]  /*145e0*/  IMAD R9, R9, R6, RZ ;  /* 0x0000000609097224 */ /* 0x000fc800078e02ff */
        /* <DEDUP_REMOVED lines=9> */
[----:B------:R-:W-:Y:S01]  /*14680*/  @!P0 IMAD.IADD R7, R7, 0x1, -R6 ;  /* 0x0000000107078824 */ /* 0x000fe200078e0a06 */
[----:B------:R-:W-:-:S04]  /*14690*/  @!P0 IADD3 R3, R3, 0x1, RZ ;  /* 0x0000000103038810 */ /* 0x000fc80007ffe0ff */
[----:B------:R-:W-:-:S13]  /*146a0*/  ISETP.GE.U32.AND P0, PT, R7, R6, PT ;  /* 0x000000060700720c */ /* 0x000fda0003f06070 */
[----:B------:R-:W-:Y:S01]  /*146b0*/  @P0 VIADD R3, R3, 0x1 ;  /* 0x0000000103030836 */ /* 0x000fe20000000000 */
[----:B------:R-:W-:-:S13]  /*146c0*/  ISETP.GE.AND P0, PT, R4, RZ, PT ;  /* 0x000000ff0400720c */ /* 0x000fda0003f06270 */
[----:B------:R-:W-:Y:S01]  /*146d0*/  @!P0 IMAD.MOV R3, RZ, RZ, -R3 ;  /* 0x000000ffff038224 */ /* 0x000fe200078e0a03 */
[----:B------:R-:W-:-:S13]  /*146e0*/  ISETP.NE.AND P0, PT, R17, RZ, PT ;  /* 0x000000ff1100720c */ /* 0x000fda0003f05270 */
[----:B------:R-:W-:-:S04]  /*146f0*/  @!P0 LOP3.LUT R3, RZ, R17, RZ, 0x33, !PT ;  /* 0x00000011ff038212 */ /* 0x000fc800078e33ff */
[----:B------:R-:W-:Y:S01]  /*14700*/  IADD3 R4, -R3, RZ, RZ ;  /* 0x000000ff03047210 */ /* 0x000fe20007ffe1ff */
[----:B------:R-:W-:-:S04]  /*14710*/  IMAD.MOV.U32 R18, RZ, RZ, R3 ;  /* 0x000000ffff127224 */ /* 0x000fc800078e0003 */
[----:B------:R-:W-:Y:S01]  /*14720*/  IMAD R17, R17, R4, R2 ;  /* 0x0000000411117224 */ /* 0x000fe200078e0202 */
[----:B------:R-:W-:Y:S06]  /*14730*/  BRA `(.L_x_659) ;  /* 0x00000000001c7947 */ /* 0x000fec0003800000 */
.L_x_651:
[----:B------:R-:W-:Y:S01]  /*14740*/  UMOV UR4, URZ ;  /* 0x0000003f00047c82 */ /* 0x000fe20008000000 */
[----:B------:R-:W-:Y:S01]  /*14750*/  UMOV UR5, URZ ;  /* 0x0000003f00057c82 */ /* 0x000fe20008000000 */
[----:B------:R-:W-:Y:S01]  /*14760*/  ULDC UR6, c[0x0][0xc14] ;  /* 0x0003050000067ab9 */ /* 0x000fe20000000800 */
[----:B------:R-:W-:Y:S01]  /*14770*/  MOV R16, R4 ;  /* 0x0000000400107202 */ /* 0x000fe20000000f00 */
[----:B------:R-:W-:Y:S01]  /*14780*/  IMAD.U32 R17, RZ, RZ, UR4 ;  /* 0x00000004ff117e24 */ /* 0x000fe2000f8e00ff */
[----:B------:R-:W-:Y:S01]  /*14790*/  MOV R19, UR6 ;  /* 0x0000000600137c02 */ /* 0x000fe20008000f00 */
[----:B------:R-:W-:-:S07]  /*147a0*/  IMAD.U32 R18, RZ, RZ, UR5 ;  /* 0x00000005ff127e24 */ /* 0x000fce000f8e00ff */
.L_x_659:
        /* <DEDUP_REMOVED lines=12> */
.L_x_578:
[----:B0-----:R-:W4:Y:S01]  /*14870*/  LDL.LU R0, [R1+0x28] ;  /* 0x0000280001007983 */ /* 0x001f220000300800 */
[----:B------:R-:W-:Y:S01]  /*14880*/  BSSY B0, `(.L_x_661) ;  /* 0x000000b000007945 */ /* 0x000fe20003800000 */
[----:B-1----:R-:W0:Y:S01]  /*14890*/  S2R R5, SR_CgaCtaId ;  /* 0x0000000000057919 */ /* 0x002e220000008800 */
[----:B----4-:R-:W-:-:S05]  /*148a0*/  VIADD R0, R0, 0x1 ;  /* 0x0000000100007836 */ /* 0x010fca0000000000 */
[----:B---3--:R-:W-:-:S04]  /*148b0*/  LEA.HI R2, R0, R0, RZ, 0x1 ;  /* 0x0000000000027211 */ /* 0x008fc800078f08ff */
[----:B------:R-:W-:-:S05]  /*148c0*/  LOP3.LUT R3, R2, 0xfffffffe, RZ, 0xc0, !PT ;  /* 0xfffffffe02037812 */ /* 0x000fca00078ec0ff */
[----:B------:R-:W-:Y:S01]  /*148d0*/  IMAD.IADD R3, R0, 0x1, -R3 ;  /* 0x0000000100037824 */ /* 0x000fe200078e0a03 */
[----:B------:R-:W-:-:S04]  /*148e0*/  MOV R0, 0x400 ;  /* 0x0000040000007802 */ /* 0x000fc80000000f00 */
[----:B0-----:R-:W-:Y:S02]  /*148f0*/  LEA R0, R5, R0, 0x18 ;  /* 0x0000000005007211 */ /* 0x001fe400078ec0ff */
[----:B------:R-:W-:-:S04]  /*14900*/  SHF.L.U32 R3, R3, 0x1f, RZ ;  /* 0x0000001f03037819 */ /* 0x000fc800000006ff */
[----:B------:R-:W0:Y:S02]  /*14910*/  SYNCS.PHASECHK.TRANS64.TRYWAIT P0, [R0+URZ+0x28c20], R3 ;  /* 0x028c2003000075a7 */ /* 0x000e24000800017f */
[----:B0-----:R-:W-:Y:S05]  /*14920*/  @!P0 BRA `(.L_x_662) ;  /* 0x0000001c00148947 */ /* 0x001fea0003800000 */
.L_x_754:
[----:B------:R-:W-:Y:S05]  /*14930*/  BSYNC B0 ;  /* 0x0000000000007941 */ /* 0x000fea0003800000 */
.L_x_661:
[----:B------:R-:W-:-:S03]  /*14940*/  UMOV UR4, 0xffffffff ;  /* 0xffffffff00047882 */ /* 0x000fc60000000000 */
[----:B------:R-:W-:Y:S05]  /*14950*/  BRA.DIV UR4, `(.L_x_663) ;  /* 0x0000001e041c7947 */ /* 0x000fea000b800000 */
[----:B------:R-:W1:Y:S02]  /*14960*/  S2R R2, SR_TID.X ;  /* 0x0000000000027919 */ /* 0x000e640000002100 */
[----:B-1----:R-:W-:-:S04]  /*14970*/  SHF.R.U32.HI R2, RZ, 0x5, R2 ;  /* 0x00000005ff027819 */ /* 0x002fc80000011602 */
[----:B------:R-:W-:-:S05]  /*14980*/  LOP3.LUT R2, R2, 0x3, RZ, 0xc0, !PT ;  /* 0x0000000302027812 */ /* 0x000fca00078ec0ff */
[----:B------:R1:W3:Y:S02]  /*14990*/  SHFL.IDX PT, R14, R2, RZ, 0x1f ;  /* 0x00001fff020e7589 */ /* 0x0002e400000e0000 */
.L_x_757:
[----:B---3--:R-:W-:-:S13]  /*149a0*/  ISETP.NE.AND P0, PT, R14, RZ, PT ;  /* 0x000000ff0e00720c */ /* 0x008fda0003f05270 */
[----:B------:R-:W-:Y:S05]  /*149b0*/  @P0 BRA `(.L_x_447) ;  /* 0x0000000000940947 */ /* 0x000fea0003800000 */
[----:B------:R-:W-:-:S03]  /*149c0*/  UMOV UR4, 0xffffffff ;  /* 0xffffffff00047882 */ /* 0x000fc60000000000 */
[----:B------:R-:W-:Y:S05]  /*149d0*/  BRA.DIV UR4, `(.L_x_664) ;  /* 0x0000001e04307947 */ /* 0x000fea000b800000 */
[----:B------:R-:W-:-:S13]  /*149e0*/  ELECT P6, URZ, PT ;  /* 0x00000000003f782f */ /* 0x000fda00038c0000 */
.L_x_760:
[----:B------:R-:W-:Y:S05]  /*149f0*/  @!P6 BRA `(.L_x_447) ;  /* 0x000000000084e947 */ /* 0x000fea0003800000 */
[----:B-1----:R-:W3:Y:S02]  /*14a00*/  LDL.LU R2, [R1+0x38] ;  /* 0x0000380001027983 */ /* 0x002ee40000300800 */
[----:B---3--:R-:W-:-:S04]  /*14a10*/  LOP3.LUT R2, R2, 0x2, RZ, 0xfc, !PT ;  /* 0x0000000202027812 */ /* 0x008fc800078efcff */
[----:B------:R-:W-:-:S13]  /*14a20*/  ISETP.NE.AND P2, PT, R2, 0x3, PT ;  /* 0x000000030200780c */ /* 0x000fda0003f45270 */
[----:B------:R-:W-:Y:S05]  /*14a30*/  @!P2 BRA `(.L_x_665) ;  /* 0x000000000004a947 */ /* 0x000fea0003800000 */
[----:B------:R-:W-:Y:S01]  /*14a40*/  BPT.TRAP 0x1 ;  /* 0x000000040000795c */ /* 0x000fe20000300000 */
.L_x_665:
[----:B0-----:R-:W3:Y:S04]  /*14a50*/  LDL R3, [R1] ;  /* 0x0000000001037983 */ /* 0x001ee80000100800 */
[----:B------:R-:W4:Y:S01]  /*14a60*/  LDL.LU R7, [R1+0x8] ;  /* 0x0000080001077983 */ /* 0x000f220000300800 */
[----:B------:R-:W-:-:S05]  /*14a70*/  IADD3 R2, R0, 0x28c40, RZ ;  /* 0x00028c4000027810 */ /* 0x000fca0007ffe0ff */
[C---:B---3--:R-:W-:Y:S02]  /*14a80*/  IMAD R6, R3.reuse, 0x8, R2 ;  /* 0x0000000803067824 */ /* 0x048fe400078e0202 */
[----:B------:R-:W-:Y:S01]  /*14a90*/  VIADD R3, R3, 0x1 ;  /* 0x0000000103037836 */ /* 0x000fe20000000000 */
[----:B----4-:R-:W-:-:S04]  /*14aa0*/  SHF.L.U32 R5, R7, 0x1f, RZ ;  /* 0x0000001f07057819 */ /* 0x010fc800000006ff */
[C---:B------:R-:W-:Y:S01]  /*14ab0*/  ISETP.NE.AND P1, PT, R3.reuse, 0x2, PT ;  /* 0x000000020300780c */ /* 0x040fe20003f25270 */
[----:B------:R-:W0:Y:S03]  /*14ac0*/  SYNCS.PHASECHK.TRANS64.TRYWAIT P0, [R6+URZ], R5 ;  /* 0x00000005060075a7 */ /* 0x000e26000800017f */
[----:B------:R-:W-:Y:S02]  /*14ad0*/  SEL R4, RZ, 0x1, P1 ;  /* 0x00000001ff047807 */ /* 0x000fe40000800000 */
[----:B------:R-:W-:Y:S02]  /*14ae0*/  SEL R3, R3, RZ, P1 ;  /* 0x000000ff03037207 */ /* 0x000fe40000800000 */
[----:B------:R-:W-:Y:S02]  /*14af0*/  LOP3.LUT R4, R7, R4, RZ, 0x3c, !PT ;  /* 0x0000000407047212 */ /* 0x000fe400078e3cff */
[----:B------:R-:W-:-:S02]  /*14b00*/  LEA R7, R3, R2, 0x3 ;  /* 0x0000000203077211 */ /* 0x000fc400078e18ff */
[----:B------:R-:W-:Y:S01]  /*14b10*/  SHF.L.U32 R2, R4, 0x1f, RZ ;  /* 0x0000001f04027819 */ /* 0x000fe200000006ff */
[----:B0-----:R-:W-:Y:S06]  /*14b20*/  @!P0 BRA `(.L_x_666) ;  /* 0x0000001800fc8947 */ /* 0x001fec0003800000 */
.L_x_761:
[----:B------:R-:W1:Y:S02]  /*14b30*/  SYNCS.PHASECHK.TRANS64.TRYWAIT P0, [R7+URZ], R2 ;  /* 0x00000002070075a7 */ /* 0x000e64000800017f */
[----:B-1----:R-:W-:Y:S05]  /*14b40*/  @!P0 BRA `(.L_x_667) ;  /* 0x0000001c00088947 */ /* 0x002fea0003800000 */
.L_x_762:
[----:B------:R-:W-:Y:S05]  /*14b50*/  @!P2 BRA `(.L_x_668) ;  /* 0x000000000004a947 */ /* 0x000fea0003800000 */
[----:B------:R-:W-:Y:S01]  /*14b60*/  BPT.TRAP 0x1 ;  /* 0x000000040000795c */ /* 0x000fe20000300000 */
.L_x_668:
[----:B------:R-:W3:Y:S01]  /*14b70*/  LDL.LU R4, [R1] ;  /* 0x0000000001047983 */ /* 0x000ee20000300800 */
[----:B------:R-:W-:-:S04]  /*14b80*/  VIADD R0, R0, 0x28c60 ;  /* 0x00028c6000007836 */ /* 0x000fc80000000000 */
[----:B---3--:R-:W-:-:S04]  /*14b90*/  IMAD R4, R4, 0x8, R0 ;  /* 0x0000000804047824 */ /* 0x008fc800078e0200 */
[----:B------:R-:W3:Y:S02]  /*14ba0*/  SYNCS.PHASECHK.TRANS64.TRYWAIT P0, [R4+URZ], R5 ;  /* 0x00000005040075a7 */ /* 0x000ee4000800017f */
[----:B---3--:R-:W-:Y:S05]  /*14bb0*/  @!P0 BRA `(.L_x_669) ;  /* 0x0000001c00008947 */ /* 0x008fea0003800000 */
.L_x_763:
[----:B------:R-:W-:-:S07]  /*14bc0*/  LEA R3, R3, R0, 0x3 ;  /* 0x0000000003037211 */ /* 0x000fce00078e18ff */
.L_x_670:
[----:B----4-:R4:W0:Y:S02]  /*14bd0*/  SYNCS.PHASECHK.TRANS64.TRYWAIT P0, [R3+URZ], R2 ;  /* 0x00000002030075a7 */ /* 0x010824000800017f */
[----:B0-----:R-:W-:Y:S05]  /*14be0*/  @!P0 NANOSLEEP.SYNCS 0x989680 ;  /* 0x009896800000895d */ /* 0x001fea0003900000 */
[----:B------:R-:W0:Y:S02]  /*14bf0*/  @!P0 SYNCS.PHASECHK.TRANS64 P0, [R3+URZ], R2 ;  /* 0x00000002030085a7 */ /* 0x000e24000800007f */
[----:B0-----:R-:W-:Y:S05]  /*14c00*/  @!P0 BRA `(.L_x_670) ;  /* 0xfffffffc00f08947 */ /* 0x001fea000383ffff */
.L_x_447:
[----:B------:R-:W-:Y:S05]  /*14c10*/  BSYNC B8 ;  /* 0x0000000000087941 */ /* 0x000fea0003800000 */
.L_x_444:
[----:B------:R-:W-:Y:S05]  /*14c20*/  EXIT ;  /* 0x000000000000794d */ /* 0x000fea0003800000 */
.L_x_463:
[----:B0-----:R0:W1:Y:S02]  /*14c30*/  SYNCS.PHASECHK.TRANS64.TRYWAIT P5, [R72+URZ+0x28c90], R59 ;  /* 0x028c903b480075a7 */ /* 0x00106400080a017f */
[----:B-1----:R-:W-:Y:S05]  /*14c40*/  @!P5 NANOSLEEP.SYNCS 0x989680 ;  /* 0x009896800000d95d */ /* 0x002fea0003900000 */
[----:B------:R-:W1:Y:S02]  /*14c50*/  @!P5 SYNCS.PHASECHK.TRANS64 P5, [R72+URZ+0x28c90], R59 ;  /* 0x028c903b4800d5a7 */ /* 0x000e6400080a007f */
[----:B-1----:R-:W-:Y:S05]  /*14c60*/  @!P5 BRA `(.L_x_463) ;  /* 0xfffffffc00f0d947 */ /* 0x002fea000383ffff */
[----:B------:R-:W-:Y:S05]  /*14c70*/  BRA `(.L_x_671) ;  /* 0xfffffed8005c7947 */ /* 0x000fea000383ffff */
.L_x_473:
[----:B0-----:R0:W1:Y:S02]  /*14c80*/  SYNCS.PHASECHK.TRANS64.TRYWAIT P5, [R72+URZ+0x28c90], R59 ;  /* 0x028c903b480075a7 */ /* 0x00106400080a017f */
[----:B-1----:R-:W-:Y:S05]  /*14c90*/  @!P5 NANOSLEEP.SYNCS 0x989680 ;  /* 0x009896800000d95d */ /* 0x002fea0003900000 */
[----:B------:R-:W1:Y:S02]  /*14ca0*/  @!P5 SYNCS.PHASECHK.TRANS64 P5, [R72+URZ+0x28c90], R59 ;  /* 0x028c903b4800d5a7 */ /* 0x000e6400080a007f */
[----:B-1----:R-:W-:Y:S05]  /*14cb0*/  @!P5 BRA `(.L_x_473) ;  /* 0xfffffffc00f0d947 */ /* 0x002fea000383ffff */
[----:B------:R-:W-:Y:S05]  /*14cc0*/  BRA `(.L_x_672) ;  /* 0xfffffee000ac7947 */ /* 0x000fea000383ffff */
.L_x_478:
[----:B0-----:R0:W1:Y:S02]  /*14cd0*/  SYNCS.PHASECHK.TRANS64.TRYWAIT P5, [R72+URZ+0x28c90], R59 ;  /* 0x028c903b480075a7 */ /* 0x00106400080a017f */
[----:B-1----:R-:W-:Y:S05]  /*14ce0*/  @!P5 NANOSLEEP.SYNCS 0x989680 ;  /* 0x009896800000d95d */ /* 0x002fea0003900000 */
[----:B------:R-:W1:Y:S02]  /*14cf0*/  @!P5 SYNCS.PHASECHK.TRANS64 P5, [R72+URZ+0x28c90], R59 ;  /* 0x028c903b4800d5a7 */ /* 0x000e6400080a007f */
[----:B-1----:R-:W-:Y:S05]  /*14d00*/  @!P5 BRA `(.L_x_478) ;  /* 0xfffffffc00f0d947 */ /* 0x002fea000383ffff */
[----:B------:R-:W-:Y:S05]  /*14d10*/  BRA `(.L_x_673) ;  /* 0xfffffee800b87947 */ /* 0x000fea000383ffff */
.L_x_482:
[----:B----4-:R4:W0:Y:S02]  /*14d20*/  SYNCS.PHASECHK.TRANS64.TRYWAIT P5, [R72+URZ+0x28cb0], R59 ;  /* 0x028cb03b480075a7 */ /* 0x01082400080a017f */
[----:B0-----:R-:W-:Y:S05]  /*14d30*/  @!P5 NANOSLEEP.SYNCS 0x989680 ;  /* 0x009896800000d95d */ /* 0x001fea0003900000 */
[----:B------:R-:W0:Y:S02]  /*14d40*/  @!P5 SYNCS.PHASECHK.TRANS64 P5, [R72+URZ+0x28cb0], R59 ;  /* 0x028cb03b4800d5a7 */ /* 0x000e2400080a007f */
[----:B0-----:R-:W-:Y:S05]  /*14d50*/  @!P5 BRA `(.L_x_482) ;  /* 0xfffffffc00f0d947 */ /* 0x001fea000383ffff */
[----:B------:R-:W-:Y:S05]  /*14d60*/  BRA `(.L_x_674) ;  /* 0xfffffeec00347947 */ /* 0x000fea000383ffff */
.L_x_493:
[----:B0-----:R0:W1:Y:S02]  /*14d70*/  SYNCS.PHASECHK.TRANS64.TRYWAIT P0, [R8+URZ+0x28c50], R3 ;  /* 0x028c5003080075a7 */ /* 0x001064000800017f */
[----:B-1----:R-:W-:Y:S05]  /*14d80*/  @!P0 NANOSLEEP.SYNCS 0x989680 ;  /* 0x009896800000895d */ /* 0x002fea0003900000 */
[----:B------:R-:W1:Y:S02]  /*14d90*/  @!P0 SYNCS.PHASECHK.TRANS64 P0, [R8+URZ+0x28c50], R3 ;  /* 0x028c5003080085a7 */ /* 0x000e64000800007f */
[----:B-1----:R-:W-:Y:S05]  /*14da0*/  @!P0 BRA `(.L_x_493) ;  /* 0xfffffffc00f08947 */ /* 0x002fea000383ffff */
[----:B------:R-:W-:Y:S05]  /*14db0*/  BRA `(.L_x_675) ;  /* 0xfffffef800547947 */ /* 0x000fea000383ffff */
.L_x_500:
[----:B-1----:R1:W2:Y:S02]  /*14dc0*/  SYNCS.PHASECHK.TRANS64.TRYWAIT P0, [R0+URZ+0x28c50], R3 ;  /* 0x028c5003000075a7 */ /* 0x0022a4000800017f */
[----:B--2---:R-:W-:Y:S05]  /*14dd0*/  @!P0 NANOSLEEP.SYNCS 0x989680 ;  /* 0x009896800000895d */ /* 0x004fea0003900000 */
[----:B------:R-:W2:Y:S02]  /*14de0*/  @!P0 SYNCS.PHASECHK.TRANS64 P0, [R0+URZ+0x28c50], R3 ;  /* 0x028c5003000085a7 */ /* 0x000ea4000800007f */
[----:B--2---:R-:W-:Y:S05]  /*14df0*/  @!P0 BRA `(.L_x_500) ;  /* 0xfffffffc00f08947 */ /* 0x004fea000383ffff */
[----:B------:R-:W-:Y:S05]  /*14e00*/  BRA `(.L_x_499) ;  /* 0xffffff0400807947 */ /* 0x000fea000383ffff */
.L_x_515:
[----:B------:R-:W-:Y:S01]  /*14e10*/  BSSY B1, `(.L_x_676) ;  /* 0x0000008000017945 */ /* 0x000fe20003800000 */
[----:B------:R-:W-:Y:S01]  /*14e20*/  IMAD.MOV.U32 R13, RZ, RZ, R26 ;  /* 0x000000ffff0d7224 */ /* 0x000fe200078e001a */
[----:B------:R-:W-:Y:S01]  /*14e30*/  MOV R11, 0x1c1f ;  /* 0x00001c1f000b7802 */ /* 0x000fe20000000f00 */
[----:B------:R-:W-:Y:S02]  /*14e40*/  IMAD.MOV.U32 R12, RZ, RZ, RZ ;  /* 0x000000ffff0c7224 */ /* 0x000fe400078e00ff */
[----:B------:R-:W-:-:S07]  /*14e50*/  IMAD.MOV.U32 R15, RZ, RZ, -0x1 ;  /* 0xffffffffff0f7424 */ /* 0x000fce00078e00ff */
[----:B0----5:R-:W-:Y:S05]  /*14e60*/  WARPSYNC.COLLECTIVE R15, `(.L_x_677) ;  /* 0x000000000f087348 */ /* 0x021fea0003c00000 */
[----:B------:R1:W2:Y:S02]  /*14e70*/  SHFL.IDX P6, R14, R13, R12, R11 ;  /* 0x0000000c0d0e7389 */ /* 0x0002a400000c000b */
[----:B012--5:R-:W-:Y:S01]  /*14e80*/  ENDCOLLECTIVE ;  /* 0x000000000000791b */ /* 0x027fe20003800000 */
.L_x_677:
[----:B------:R-:W-:Y:S05]  /*14e90*/  BSYNC B1 ;  /* 0x0000000000017941 */ /* 0x000fea0003800000 */
.L_x_676:
[----:B------:R-:W-:Y:S05]  /*14ea0*/  BRA `(.L_x_678) ;  /* 0xffffff1800a87947 */ /* 0x000fea000383ffff */
.L_x_516:
[----:B------:R-:W-:Y:S01]  /*14eb0*/  BSSY B1, `(.L_x_679) ;  /* 0x0000008000017945 */ /* 0x000fe20003800000 */
[----:B------:R-:W-:Y:S01]  /*14ec0*/  IMAD.MOV.U32 R13, RZ, RZ, R24 ;  /* 0x000000ffff0d7224 */ /* 0x000fe200078e0018 */
[----:B------:R-:W-:Y:S01]  /*14ed0*/  MOV R12, RZ ;  /* 0x000000ff000c7202 */ /* 0x000fe20000000f00 */
[----:B------:R-:W-:Y:S02]  /*14ee0*/  IMAD.MOV.U32 R11, RZ, RZ, 0x1c1f ;  /* 0x00001c1fff0b7424 */ /* 0x000fe400078e00ff */
[----:B------:R-:W-:-:S07]  /*14ef0*/  IMAD.MOV.U32 R15, RZ, RZ, -0x1 ;  /* 0xffffffffff0f7424 */ /* 0x000fce00078e00ff */
[----:B0----5:R-:W-:Y:S05]  /*14f00*/  WARPSYNC.COLLECTIVE R15, `(.L_x_680) ;  /* 0x000000000f087348 */ /* 0x021fea0003c00000 */
[----:B------:R1:W2:Y:S02]  /*14f10*/  SHFL.IDX P6, R14, R13, R12, R11 ;  /* 0x0000000c0d0e7389 */ /* 0x0002a400000c000b */
[----:B012--5:R-:W-:Y:S01]  /*14f20*/  ENDCOLLECTIVE ;  /* 0x000000000000791b */ /* 0x027fe20003800000 */
.L_x_680:
[----:B------:R-:W-:Y:S05]  /*14f30*/  BSYNC B1 ;  /* 0x0000000000017941 */ /* 0x000fea0003800000 */
.L_x_679:
[----:B------:R-:W-:Y:S05]  /*14f40*/  BRA `(.L_x_681) ;  /* 0xffffff1800887947 */ /* 0x000fea000383ffff */
.L_x_517:
[----:B------:R-:W-:Y:S01]  /*14f50*/  BSSY B1, `(.L_x_682) ;  /* 0x0000008000017945 */ /* 0x000fe20003800000 */
[----:B------:R-:W-:Y:S01]  /*14f60*/  MOV R13, R28 ;  /* 0x0000001c000d7202 */ /* 0x000fe20000000f00 */
[----:B------:R-:W-:Y:S01]  /*14f70*/  IMAD.MOV.U32 R12, RZ, RZ, RZ ;  /* 0x000000ffff0c7224 */ /* 0x000fe200078e00ff */
[----:B------:R-:W-:Y:S01]  /*14f80*/  MOV R15, 0xffffffff ;  /* 0xffffffff000f7802 */ /* 0x000fe20000000f00 */
[----:B------:R-:W-:-:S07]  /*14f90*/  IMAD.MOV.U32 R11, RZ, RZ, 0x1c1f ;  /* 0x00001c1fff0b7424 */ /* 0x000fce00078e00ff */
[----:B0----5:R-:W-:Y:S05]  /*14fa0*/  WARPSYNC.COLLECTIVE R15, `(.L_x_683) ;  /* 0x000000000f087348 */ /* 0x021fea0003c00000 */
[----:B------:R1:W2:Y:S02]  /*14fb0*/  SHFL.IDX P6, R14, R13, R12, R11 ;  /* 0x0000000c0d0e7389 */ /* 0x0002a400000c000b */
[----:B012--5:R-:W-:Y:S01]  /*14fc0*/  ENDCOLLECTIVE ;  /* 0x000000000000791b */ /* 0x027fe20003800000 */
.L_x_683:
[----:B------:R-:W-:Y:S05]  /*14fd0*/  BSYNC B1 ;  /* 0x0000000000017941 */ /* 0x000fea0003800000 */
.L_x_682:
[----:B------:R-:W-:Y:S05]  /*14fe0*/  BRA `(.L_x_684) ;  /* 0xffffff1800687947 */ /* 0x000fea000383ffff */
.L_x_518:
        /* <DEDUP_REMOVED lines=8> */
.L_x_686:
[----:B------:R-:W-:Y:S05]  /*15070*/  BSYNC B1 ;  /* 0x0000000000017941 */ /* 0x000fea0003800000 */
.L_x_685:
[----:B------:R-:W-:Y:S05]  /*15080*/  BRA `(.L_x_687) ;  /* 0xffffff1800487947 */ /* 0x000fea000383ffff */
.L_x_520:
[----:B0-----:R0:W1:Y:S02]  /*15090*/  SYNCS.PHASECHK.TRANS64.TRYWAIT P0, [R2+URZ+0x28c00], R25 ;  /* 0x028c0019020075a7 */ /* 0x001064000800017f */
[----:B-1----:R-:W-:Y:S05]  /*150a0*/  @!P0 NANOSLEEP.SYNCS 0x989680 ;  /* 0x009896800000895d */ /* 0x002fea0003900000 */
[----:B------:R-:W1:Y:S02]  /*150b0*/  @!P0 SYNCS.PHASECHK.TRANS64 P0, [R2+URZ+0x28c00], R25 ;  /* 0x028c0019020085a7 */ /* 0x000e64000800007f */
[----:B-1----:R-:W-:Y:S05]  /*150c0*/  @!P0 BRA `(.L_x_520) ;  /* 0xfffffffc00f08947 */ /* 0x002fea000383ffff */
[----:B------:R-:W-:Y:S05]  /*150d0*/  BRA `(.L_x_688) ;  /* 0xffffff1800b47947 */ /* 0x000fea000383ffff */
.L_x_528:
        /* <DEDUP_REMOVED lines=8> */
.L_x_690:
[----:B------:R-:W-:Y:S05]  /*15160*/  BSYNC B1 ;  /* 0x0000000000017941 */ /* 0x000fea0003800000 */
.L_x_689:
[----:B------:R-:W-:Y:S05]  /*15170*/  BRA `(.L_x_691) ;  /* 0xffffff2400847947 */ /* 0x000fea000383ffff */
.L_x_529:
        /* <DEDUP_REMOVED lines=8> */
.L_x_693:
[----:B------:R-:W-:Y:S05]  /*15200*/  BSYNC B1 ;  /* 0x0000000000017941 */ /* 0x000fea0003800000 */
.L_x_692:
[----:B------:R-:W-:Y:S05]  /*15210*/  BRA `(.L_x_694) ;  /* 0xffffff2400687947 */ /* 0x000fea000383ffff */
.L_x_530:
        /* <DEDUP_REMOVED lines=8> */
.L_x_696:
[----:B------:R-:W-:Y:S05]  /*152a0*/  BSYNC B1 ;  /* 0x0000000000017941 */ /* 0x000fea0003800000 */
.L_x_695:
[----:B------:R-:W-:Y:S05]  /*152b0*/  BRA `(.L_x_697) ;  /* 0xffffff24004c7947 */ /* 0x000fea000383ffff */
.L_x_531:
        /* <DEDUP_REMOVED lines=8> */
.L_x_699:
[----:B------:R-:W-:Y:S05]  /*15340*/  BSYNC B1 ;  /* 0x0000000000017941 */ /* 0x000fea0003800000 */
.L_x_698:
[----:B------:R-:W-:Y:S05]  /*15350*/  BRA `(.L_x_700) ;  /* 0xffffff2400307947 */ /* 0x000fea000383ffff */
.L_x_533:
[----:B0-----:R0:W1:Y:S02]  /*15360*/  SYNCS.PHASECHK.TRANS64.TRYWAIT P1, [R2+URZ+0x28c00], R3 ;  /* 0x028c0003020075a7 */ /* 0x001064000802017f */
[----:B-1----:R-:W-:Y:S05]  /*15370*/  @!P1 NANOSLEEP.SYNCS 0x989680 ;  /* 0x009896800000995d */ /* 0x002fea0003900000 */
[----:B------:R-:W1:Y:S02]  /*15380*/  @!P1 SYNCS.PHASECHK.TRANS64 P1, [R2+URZ+0x28c00], R3 ;  /* 0x028c0003020095a7 */ /* 0x000e64000802007f */
[----:B-1----:R-:W-:Y:S05]  /*15390*/  @!P1 BRA `(.L_x_533) ;  /* 0xfffffffc00f09947 */ /* 0x002fea000383ffff */
[----:B------:R-:W-:Y:S05]  /*153a0*/  BRA `(.L_x_701) ;  /* 0xffffff2400947947 */ /* 0x000fea000383ffff */
.L_x_539:
[----:B0-----:R0:W1:Y:S02]  /*153b0*/  SYNCS.PHASECHK.TRANS64.TRYWAIT P1, [R15+URZ+0x28c30], R58 ;  /* 0x028c303a0f0075a7 */ /* 0x001064000802017f */
[----:B-1----:R-:W-:Y:S05]  /*153c0*/  @!P1 NANOSLEEP.SYNCS 0x989680 ;  /* 0x009896800000995d */ /* 0x002fea0003900000 */
[----:B------:R-:W1:Y:S02]  /*153d0*/  @!P1 SYNCS.PHASECHK.TRANS64 P1, [R15+URZ+0x28c30], R58 ;  /* 0x028c303a0f0095a7 */ /* 0x000e64000802007f */
[----:B-1----:R-:W-:Y:S05]  /*153e0*/  @!P1 BRA `(.L_x_539) ;  /* 0xfffffffc00f09947 */ /* 0x002fea000383ffff */
[----:B------:R-:W-:Y:S05]  /*153f0*/  BRA `(.L_x_538) ;  /* 0xffffff3000987947 */ /* 0x000fea000383ffff */
.L_x_544:
[----:B--2---:R2:W4:Y:S02]  /*15400*/  SYNCS.PHASECHK.TRANS64.TRYWAIT P2, [R15+URZ+0x28c50], R58 ;  /* 0x028c503a0f0075a7 */ /* 0x004524000804017f */
[----:B----4-:R-:W-:Y:S05]  /*15410*/  @!P2 NANOSLEEP.SYNCS 0x989680 ;  /* 0x009896800000a95d */ /* 0x010fea0003900000 */
[----:B------:R-:W4:Y:S02]  /*15420*/  @!P2 SYNCS.PHASECHK.TRANS64 P2, [R15+URZ+0x28c50], R58 ;  /* 0x028c503a0f00a5a7 */ /* 0x000f24000804007f */
[----:B----4-:R-:W-:Y:S05]  /*15430*/  @!P2 BRA `(.L_x_544) ;  /* 0xfffffffc00f0a947 */ /* 0x010fea000383ffff */
[----:B------:R-:W-:Y:S05]  /*15440*/  BRA `(.L_x_543) ;  /* 0xffffff4400d87947 */ /* 0x000fea000383ffff */
.L_x_551:
[----:B-1----:R1:W2:Y:S02]  /*15450*/  SYNCS.PHASECHK.TRANS64.TRYWAIT P3, [R15+URZ+0x28c30], R213 ;  /* 0x028c30d50f0075a7 */ /* 0x0022a4000806017f */
[----:B--2---:R-:W-:Y:S05]  /*15460*/  @!P3 NANOSLEEP.SYNCS 0x989680 ;  /* 0x009896800000b95d */ /* 0x004fea0003900000 */
[----:B------:R-:W2:Y:S02]  /*15470*/  @!P3 SYNCS.PHASECHK.TRANS64 P3, [R15+URZ+0x28c30], R213 ;  /* 0x028c30d50f00b5a7 */ /* 0x000ea4000806007f */
[----:B--2---:R-:W-:Y:S05]  /*15480*/  @!P3 BRA `(.L_x_551) ;  /* 0xfffffffc00f0b947 */ /* 0x004fea000383ffff */
[----:B------:R-:W-:Y:S05]  /*15490*/  BRA `(.L_x_550) ;  /* 0xffffff4800e07947 */ /* 0x000fea000383ffff */
.L_x_556:
[----:B--2---:R2:W3:Y:S02]  /*154a0*/  SYNCS.PHASECHK.TRANS64.TRYWAIT P3, [R15+URZ+0x28c50], R213 ;  /* 0x028c50d50f0075a7 */ /* 0x0044e4000806017f */
[----:B---3--:R-:W-:Y:S05]  /*154b0*/  @!P3 NANOSLEEP.SYNCS 0x989680 ;  /* 0x009896800000b95d */ /* 0x008fea0003900000 */
[----:B------:R-:W3:Y:S02]  /*154c0*/  @!P3 SYNCS.PHASECHK.TRANS64 P3, [R15+URZ+0x28c50], R213 ;  /* 0x028c50d50f00b5a7 */ /* 0x000ee4000806007f */
[----:B---3--:R-:W-:Y:S05]  /*154d0*/  @!P3 BRA `(.L_x_556) ;  /* 0xfffffffc00f0b947 */ /* 0x008fea000383ffff */
[----:B------:R-:W-:Y:S05]  /*154e0*/  BRA `(.L_x_555) ;  /* 0xffffff64003c7947 */ /* 0x000fea000383ffff */
.L_x_582:
[----:B------:R-:W0:Y:S01]  /*154f0*/  S2R R8, SR_TID.X ;  /* 0x0000000000087919 */ /* 0x000e220000002100 */
[----:B------:R-:W-:Y:S01]  /*15500*/  BSSY B1, `(.L_x_702) ;  /* 0x000000a000017945 */ /* 0x000fe20003800000 */
[----:B------:R-:W-:Y:S01]  /*15510*/  IMAD.MOV.U32 R12, RZ, RZ, RZ ;  /* 0x000000ffff0c7224 */ /* 0x000fe200078e00ff */
[----:B------:R-:W-:Y:S01]  /*15520*/  MOV R15, 0xffffffff ;  /* 0xffffffff000f7802 */ /* 0x000fe20000000f00 */
[----:B------:R-:W-:Y:S01]  /*15530*/  IMAD.MOV.U32 R11, RZ, RZ, 0x1f ;  /* 0x0000001fff0b7424 */ /* 0x000fe200078e00ff */
[----:B0-----:R-:W-:-:S04]  /*15540*/  SHF.R.U32.HI R8, RZ, 0x5, R8 ;  /* 0x00000005ff087819 */ /* 0x001fc80000011608 */
[----:B------:R-:W-:-:S04]  /*15550*/  LOP3.LUT R8, R8, 0x3, RZ, 0xc0, !PT ;  /* 0x0000000308087812 */ /* 0x000fc800078ec0ff */
[----:B------:R-:W-:-:S07]  /*15560*/  MOV R13, R8 ;  /* 0x00000008000d7202 */ /* 0x000fce0000000f00 */
[----:B-----5:R-:W-:Y:S05]  /*15570*/  WARPSYNC.COLLECTIVE R15, `(.L_x_703) ;  /* 0x000000000f087348 */ /* 0x020fea0003c00000 */
[----:B------:R0:W1:Y:S02]  /*15580*/  SHFL.IDX P6, R14, R13, R12, R11 ;  /* 0x0000000c0d0e7389 */ /* 0x00006400000c000b */
[----:B01---5:R-:W-:Y:S01]  /*15590*/  ENDCOLLECTIVE ;  /* 0x000000000000791b */ /* 0x023fe20003800000 */
.L_x_703:
[----:B------:R-:W-:Y:S05]  /*155a0*/  BSYNC B1 ;  /* 0x0000000000017941 */ /* 0x000fea0003800000 */
.L_x_702:
[----:B------:R-:W-:Y:S05]  /*155b0*/  BRA `(.L_x_704) ;  /* 0xffffffa800707947 */ /* 0x000fea000383ffff */
.L_x_583:
[----:B------:R-:W-:Y:S01]  /*155c0*/  BSSY B1, `(.L_x_705) ;  /* 0x0000006000017945 */ /* 0x000fe20003800000 */
[----:B------:R-:W-:-:S07]  /*155d0*/  IMAD.MOV.U32 R15, RZ, RZ, -0x1 ;  /* 0xffffffffff0f7424 */ /* 0x000fce00078e00ff */
[----:B-----5:R-:W-:Y:S05]  /*155e0*/  WARPSYNC.COLLECTIVE R15, `(.L_x_706) ;  /* 0x000000000f0c7348 */ /* 0x020fea0003c00000 */
[----:B------:R-:W-:Y:S02]  /*155f0*/  ELECT P6, UR62, PT ;  /* 0x00000000003e782f */ /* 0x000fe400038c0000 */
[----:B------:R-:W-:Y:S01]  /*15600*/  MOV R14, UR62 ;  /* 0x0000003e000e7c02 */ /* 0x000fe20008000f00 */
[----:B-----5:R-:W-:Y:S10]  /*15610*/  ENDCOLLECTIVE ;  /* 0x000000000000791b */ /* 0x020ff40003800000 */
.L_x_706:
[----:B------:R-:W-:Y:S05]  /*15620*/  BSYNC B1 ;  /* 0x0000000000017941 */ /* 0x000fea0003800000 */
.L_x_705:
[----:B------:R-:W-:Y:S05]  /*15630*/  BRA `(.L_x_707) ;  /* 0xffffffa8005c7947 */ /* 0x000fea000383ffff */
.L_x_585:
[----:B0-----:R0:W1:Y:S02]  /*15640*/  SYNCS.PHASECHK.TRANS64.TRYWAIT P0, [R5+URZ+0x28c20], R6 ;  /* 0x028c2006050075a7 */ /* 0x001064000800017f */
[----:B-1----:R-:W-:Y:S05]  /*15650*/  @!P0 NANOSLEEP.SYNCS 0x989680 ;  /* 0x009896800000895d */ /* 0x002fea0003900000 */
[----:B------:R-:W1:Y:S02]  /*15660*/  @!P0 SYNCS.PHASECHK.TRANS64 P0, [R5+URZ+0x28c20], R6 ;  /* 0x028c2006050085a7 */ /* 0x000e64000800007f */
[----:B-1----:R-:W-:Y:S05]  /*15670*/  @!P0 BRA `(.L_x_585) ;  /* 0xfffffffc00f08947 */ /* 0x002fea000383ffff */
[----:B------:R-:W-:Y:S05]  /*15680*/  BRA `(.L_x_708) ;  /* 0xffffffa800787947 */ /* 0x000fea000383ffff */
.L_x_588:
[----:B0-----:R0:W1:Y:S02]  /*15690*/  SYNCS.PHASECHK.TRANS64.TRYWAIT P0, [R6+URZ+0x28ca0], R9 ;  /* 0x028ca009060075a7 */ /* 0x001064000800017f */
[----:B-1----:R-:W-:Y:S05]  /*156a0*/  @!P0 NANOSLEEP.SYNCS 0x989680 ;  /* 0x009896800000895d */ /* 0x002fea0003900000 */
[----:B------:R-:W1:Y:S02]  /*156b0*/  @!P0 SYNCS.PHASECHK.TRANS64 P0, [R6+URZ+0x28ca0], R9 ;  /* 0x028ca009060085a7 */ /* 0x000e64000800007f */
[----:B-1----:R-:W-:Y:S05]  /*156c0*/  @!P0 BRA `(.L_x_588) ;  /* 0xfffffffc00f08947 */ /* 0x002fea000383ffff */
[----:B------:R-:W-:Y:S05]  /*156d0*/  BRA `(.L_x_709) ;  /* 0xffffffa800887947 */ /* 0x000fea000383ffff */
.L_x_590:
[----:B-1----:R1:W2:Y:S02]  /*156e0*/  SYNCS.PHASECHK.TRANS64.TRYWAIT P0, [R6+URZ+0x28cc0], R9 ;  /* 0x028cc009060075a7 */ /* 0x0022a4000800017f */
[----:B--2---:R-:W-:Y:S05]  /*156f0*/  @!P0 NANOSLEEP.SYNCS 0x989680 ;  /* 0x009896800000895d */ /* 0x004fea0003900000 */
[----:B------:R-:W2:Y:S02]  /*15700*/  @!P0 SYNCS.PHASECHK.TRANS64 P0, [R6+URZ+0x28cc0], R9 ;  /* 0x028cc009060085a7 */ /* 0x000ea4000800007f */
[----:B--2---:R-:W-:Y:S05]  /*15710*/  @!P0 BRA `(.L_x_590) ;  /* 0xfffffffc00f08947 */ /* 0x004fea000383ffff */
[----:B------:R-:W-:Y:S05]  /*15720*/  BRA `(.L_x_710) ;  /* 0xffffffa800ec7947 */ /* 0x000fea000383ffff */
.L_x_594:
[----:B0-----:R0:W1:Y:S02]  /*15730*/  SYNCS.PHASECHK.TRANS64.TRYWAIT P0, [R7+URZ+0x28ca0], R8 ;  /* 0x028ca008070075a7 */ /* 0x001064000800017f */
[----:B-1----:R-:W-:Y:S05]  /*15740*/  @!P0 NANOSLEEP.SYNCS 0x989680 ;  /* 0x009896800000895d */ /* 0x002fea0003900000 */
[----:B------:R-:W1:Y:S02]  /*15750*/  @!P0 SYNCS.PHASECHK.TRANS64 P0, [R7+URZ+0x28ca0], R8 ;  /* 0x028ca008070085a7 */ /* 0x000e64000800007f */
[----:B-1----:R-:W-:Y:S05]  /*15760*/  @!P0 BRA `(.L_x_594) ;  /* 0xfffffffc00f08947 */ /* 0x002fea000383ffff */
[----:B------:R-:W-:Y:S05]  /*15770*/  BRA `(.L_x_711) ;  /* 0xffffffb0002c7947 */ /* 0x000fea000383ffff */
.L_x_596:
[----:B-1----:R1:W2:Y:S02]  /*15780*/  SYNCS.PHASECHK.TRANS64.TRYWAIT P1, [R7+URZ+0x28cc0], R8 ;  /* 0x028cc008070075a7 */ /* 0x0022a4000802017f */
[----:B--2---:R-:W-:Y:S05]  /*15790*/  @!P1 NANOSLEEP.SYNCS 0x989680 ;  /* 0x009896800000995d */ /* 0x004fea0003900000 */
[----:B------:R-:W2:Y:S02]  /*157a0*/  @!P1 SYNCS.PHASECHK.TRANS64 P1, [R7+URZ+0x28cc0], R8 ;  /* 0x028cc008070095a7 */ /* 0x000ea4000802007f */
[----:B--2---:R-:W-:Y:S05]  /*157b0*/  @!P1 BRA `(.L_x_596) ;  /* 0xfffffffc00f09947 */ /* 0x004fea000383ffff */
[----:B------:R-:W-:Y:S05]  /*157c0*/  BRA `(.L_x_712) ;  /* 0xffffffb000887947 */ /* 0x000fea000383ffff */
.L_x_606:
        /* <DEDUP_REMOVED lines=8> */
[----:B-1----:R-:W-:Y:S05]  /*15850*/  WARPSYNC.COLLECTIVE R15, `(.L_x_714) ;  /* 0x000000000f087348 */ /* 0x002fea0003c00000 */
[----:B------:R0:W2:Y:S02]  /*15860*/  SHFL.IDX P6, R14, R13, R12, R11 ;  /* 0x0000000c0d0e7389 */ /* 0x0000a400000c000b */
[----:B012---:R-:W-:Y:S01]  /*15870*/  ENDCOLLECTIVE ;  /* 0x000000000000791b */ /* 0x007fe20003800000 */
.L_x_714:
[----:B------:R-:W-:Y:S05]  /*15880*/  BSYNC B0 ;  /* 0x0000000000007941 */ /* 0x000fea0003800000 */
.L_x_713:
[----:B------:R-:W-:Y:S05]  /*15890*/  BRA `(.L_x_715) ;  /* 0xffffffbc00847947 */ /* 0x000fea000383ffff */
.L_x_607:
[----:B------:R-:W-:Y:S01]  /*158a0*/  BSSY B0, `(.L_x_716) ;  /* 0x0000006000007945 */ /* 0x000fe20003800000 */
[----:B------:R-:W-:-:S07]  /*158b0*/  MOV R15, 0xffffffff ;  /* 0xffffffff000f7802 */ /* 0x000fce0000000f00 */
[----:B------:R-:W-:Y:S05]  /*158c0*/  WARPSYNC.COLLECTIVE R15, `(.L_x_717) ;  /* 0x000000000f0c7348 */ /* 0x000fea0003c00000 */
[----:B------:R-:W-:Y:S02]  /*158d0*/  ELECT P6, UR62, PT ;  /* 0x00000000003e782f */ /* 0x000fe400038c0000 */
[----:B------:R-:W-:Y:S01]  /*158e0*/  MOV R14, UR62 ;  /* 0x0000003e000e7c02 */ /* 0x000fe20008000f00 */
[----:B------:R-:W-:Y:S10]  /*158f0*/  ENDCOLLECTIVE ;  /* 0x000000000000791b */ /* 0x000ff40003800000 */
.L_x_717:
[----:B------:R-:W-:Y:S05]  /*15900*/  BSYNC B0 ;  /* 0x0000000000007941 */ /* 0x000fea0003800000 */
.L_x_716:
[----:B------:R-:W-:Y:S05]  /*15910*/  BRA `(.L_x_718) ;  /* 0xffffffbc007c7947 */ /* 0x000fea000383ffff */
.L_x_610:
[----:B0-----:R0:W1:Y:S02]  /*15920*/  SYNCS.PHASECHK.TRANS64.TRYWAIT P0, [R5+URZ+0x28c40], R7 ;  /* 0x028c4007050075a7 */ /* 0x001064000800017f */
[----:B-1----:R-:W-:Y:S05]  /*15930*/  @!P0 NANOSLEEP.SYNCS 0x989680 ;  /* 0x009896800000895d */ /* 0x002fea0003900000 */
[----:B------:R-:W1:Y:S02]  /*15940*/  @!P0 SYNCS.PHASECHK.TRANS64 P0, [R5+URZ+0x28c40], R7 ;  /* 0x028c4007050085a7 */ /* 0x000e64000800007f */
[----:B-1----:R-:W-:Y:S05]  /*15950*/  @!P0 BRA `(.L_x_610) ;  /* 0xfffffffc00f08947 */ /* 0x002fea000383ffff */
[----:B------:R-:W-:Y:S05]  /*15960*/  BRA `(.L_x_719) ;  /* 0xffffffbc00ec7947 */ /* 0x000fea000383ffff */
.L_x_613:
        /* <DEDUP_REMOVED lines=8> */
.L_x_616:
[----:B0-----:R0:W1:Y:S02]  /*159f0*/  SYNCS.PHASECHK.TRANS64.TRYWAIT P0, [R2+URZ+0x28c60], R5 ;  /* 0x028c6005020075a7 */ /* 0x001064000800017f */
[----:B-1----:R-:W-:Y:S05]  /*15a00*/  @!P0 NANOSLEEP.SYNCS 0x989680 ;  /* 0x009896800000895d */ /* 0x002fea0003900000 */
[----:B------:R-:W1:Y:S02]  /*15a10*/  @!P0 SYNCS.PHASECHK.TRANS64 P0, [R2+URZ+0x28c60], R5 ;  /* 0x028c6005020085a7 */ /* 0x000e64000800007f */
[----:B-1----:R-:W-:Y:S05]  /*15a20*/  @!P0 BRA `(.L_x_616) ;  /* 0xfffffffc00f08947 */ /* 0x002fea000383ffff */
[----:B------:R-:W-:Y:S05]  /*15a30*/  BRA `(.L_x_721) ;  /* 0xffffffc000e87947 */ /* 0x000fea000383ffff */
.L_x_625:
[----:B--2---:R2:W3:Y:S02]  /*15a40*/  SYNCS.PHASECHK.TRANS64.TRYWAIT P0, [R2+URZ+0x28c40], R7 ;  /* 0x028c4007020075a7 */ /* 0x0044e4000800017f */
[----:B---3--:R-:W-:Y:S05]  /*15a50*/  @!P0 NANOSLEEP.SYNCS 0x989680 ;  /* 0x009896800000895d */ /* 0x008fea0003900000 */
[----:B------:R-:W3:Y:S02]  /*15a60*/  @!P0 SYNCS.PHASECHK.TRANS64 P0, [R2+URZ+0x28c40], R7 ;  /* 0x028c4007020085a7 */ /* 0x000ee4000800007f */
[----:B---3--:R-:W-:Y:S05]  /*15a70*/  @!P0 BRA `(.L_x_625) ;  /* 0xfffffffc00f08947 */ /* 0x008fea000383ffff */
[----:B------:R-:W-:Y:S05]  /*15a80*/  BRA `(.L_x_722) ;  /* 0xffffffc800c07947 */ /* 0x000fea000383ffff */
.L_x_627:
[----:B0-----:R0:W3:Y:S02]  /*15a90*/  SYNCS.PHASECHK.TRANS64.TRYWAIT P0, [R2+URZ+0x28c60], R7 ;  /* 0x028c6007020075a7 */ /* 0x0010e4000800017f */
[----:B---3--:R-:W-:Y:S05]  /*15aa0*/  @!P0 NANOSLEEP.SYNCS 0x989680 ;  /* 0x009896800000895d */ /* 0x008fea0003900000 */
[----:B------:R-:W3:Y:S02]  /*15ab0*/  @!P0 SYNCS.PHASECHK.TRANS64 P0, [R2+URZ+0x28c60], R7 ;  /* 0x028c6007020085a7 */ /* 0x000ee4000800007f */
[----:B---3--:R-:W-:Y:S05]  /*15ac0*/  @!P0 BRA `(.L_x_627) ;  /* 0xfffffffc00f08947 */ /* 0x008fea000383ffff */
[----:B------:R-:W-:Y:S05]  /*15ad0*/  BRA `(.L_x_723) ;  /* 0xffffffcc00307947 */ /* 0x000fea000383ffff */
.L_x_632:
[----:B---3--:R3:W4:Y:S02]  /*15ae0*/  SYNCS.PHASECHK.TRANS64.TRYWAIT P0, [R2+URZ+0x28c40], R3 ;  /* 0x028c4003020075a7 */ /* 0x008724000800017f */
[----:B----4-:R-:W-:Y:S05]  /*15af0*/  @!P0 NANOSLEEP.SYNCS 0x989680 ;  /* 0x009896800000895d */ /* 0x010fea0003900000 */
[----:B------:R-:W4:Y:S02]  /*15b00*/  @!P0 SYNCS.PHASECHK.TRANS64 P0, [R2+URZ+0x28c40], R3 ;  /* 0x028c4003020085a7 */ /* 0x000f24000800007f */
[----:B----4-:R-:W-:Y:S05]  /*15b10*/  @!P0 BRA `(.L_x_632) ;  /* 0xfffffffc00f08947 */ /* 0x010fea000383ffff */
[----:B------:R-:W-:Y:S05]  /*15b20*/  BRA `(.L_x_724) ;  /* 0xffffffd000cc7947 */ /* 0x000fea000383ffff */
.L_x_634:
[----:B0-----:R0:W2:Y:S02]  /*15b30*/  SYNCS.PHASECHK.TRANS64.TRYWAIT P1, [R2+URZ+0x28c60], R3 ;  /* 0x028c6003020075a7 */ /* 0x0010a4000802017f */
[----:B--2---:R-:W-:Y:S05]  /*15b40*/  @!P1 NANOSLEEP.SYNCS 0x989680 ;  /* 0x009896800000995d */ /* 0x004fea0003900000 */
[----:B------:R-:W2:Y:S02]  /*15b50*/  @!P1 SYNCS.PHASECHK.TRANS64 P1, [R2+URZ+0x28c60], R3 ;  /* 0x028c6003020095a7 */ /* 0x000ea4000802007f */
[----:B--2---:R-:W-:Y:S05]  /*15b60*/  @!P1 BRA `(.L_x_634) ;  /* 0xfffffffc00f09947 */ /* 0x004fea000383ffff */
[----:B------:R-:W-:Y:S05]  /*15b70*/  BRA `(.L_x_725) ;  /* 0xffffffd400387947 */ /* 0x000fea000383ffff */
.L_x_639:
[----:B----4-:R4:W0:Y:S02]  /*15b80*/  SYNCS.PHASECHK.TRANS64.TRYWAIT P0, [R2+URZ+0x28c40], R3 ;  /* 0x028c4003020075a7 */ /* 0x010824000800017f */
[----:B0-----:R-:W-:Y:S05]  /*15b90*/  @!P0 NANOSLEEP.SYNCS 0x989680 ;  /* 0x009896800000895d */ /* 0x001fea0003900000 */
[----:B------:R-:W0:Y:S02]  /*15ba0*/  @!P0 SYNCS.PHASECHK.TRANS64 P0, [R2+URZ+0x28c40], R3 ;  /* 0x028c4003020085a7 */ /* 0x000e24000800007f */
[----:B0-----:R-:W-:Y:S05]  /*15bb0*/  @!P0 BRA `(.L_x_639) ;  /* 0xfffffffc00f08947 */ /* 0x001fea000383ffff */
[----:B------:R-:W-:Y:S05]  /*15bc0*/  BRA `(.L_x_726) ;  /* 0xffffffd800b47947 */ /* 0x000fea000383ffff */
.L_x_641:
[----:B0-----:R0:W2:Y:S02]  /*15bd0*/  SYNCS.PHASECHK.TRANS64.TRYWAIT P1, [R2+URZ+0x28c60], R3 ;  /* 0x028c6003020075a7 */ /* 0x0010a4000802017f */
[----:B--2---:R-:W-:Y:S05]  /*15be0*/  @!P1 NANOSLEEP.SYNCS 0x989680 ;  /* 0x009896800000995d */ /* 0x004fea0003900000 */
[----:B------:R-:W2:Y:S02]  /*15bf0*/  @!P1 SYNCS.PHASECHK.TRANS64 P1, [R2+URZ+0x28c60], R3 ;  /* 0x028c6003020095a7 */ /* 0x000ea4000802007f */
[----:B--2---:R-:W-:Y:S05]  /*15c00*/  @!P1 BRA `(.L_x_641) ;  /* 0xfffffffc00f09947 */ /* 0x004fea000383ffff */
[----:B------:R-:W-:Y:S05]  /*15c10*/  BRA `(.L_x_727) ;  /* 0xffffffdc00247947 */ /* 0x000fea000383ffff */
.L_x_646:
[----:B------:R-:W-:Y:S01]  /*15c20*/  BSSY B0, `(.L_x_728) ;  /* 0x0000008000007945 */ /* 0x000fe20003800000 */
[----:B0-----:R-:W-:Y:S01]  /*15c30*/  IMAD.MOV.U32 R13, RZ, RZ, R16 ;  /* 0x000000ffff0d7224 */ /* 0x001fe200078e0010 */
[----:B--2---:R-:W-:Y:S01]  /*15c40*/  MOV R11, 0x1f ;  /* 0x0000001f000b7802 */ /* 0x004fe20000000f00 */
[----:B------:R-:W-:Y:S02]  /*15c50*/  IMAD.MOV.U32 R12, RZ, RZ, RZ ;  /* 0x000000ffff0c7224 */ /* 0x000fe400078e00ff */
[----:B------:R-:W-:-:S07]  /*15c60*/  IMAD.MOV.U32 R15, RZ, RZ, -0x1 ;  /* 0xffffffffff0f7424 */ /* 0x000fce00078e00ff */
[----:B-1-3--:R-:W-:Y:S05]  /*15c70*/  WARPSYNC.COLLECTIVE R15, `(.L_x_729) ;  /* 0x000000000f087348 */ /* 0x00afea0003c00000 */
[----:B------:R0:W2:Y:S02]  /*15c80*/  SHFL.IDX P6, R14, R13, R12, R11 ;  /* 0x0000000c0d0e7389 */ /* 0x0000a400000c000b */
[----:B0123--:R-:W-:Y:S01]  /*15c90*/  ENDCOLLECTIVE ;  /* 0x000000000000791b */ /* 0x00ffe20003800000 */
.L_x_729:
[----:B------:R-:W-:Y:S05]  /*15ca0*/  BSYNC B0 ;  /* 0x0000000000007941 */ /* 0x000fea0003800000 */
.L_x_728:
[----:B------:R-:W-:Y:S01]  /*15cb0*/  MOV R13, R16 ;  /* 0x00000010000d7202 */ /* 0x000fe20000000f00 */
[----:B------:R-:W-:Y:S01]  /*15cc0*/  IMAD.MOV.U32 R12, RZ, RZ, 0x1 ;  /* 0x00000001ff0c7424 */ /* 0x000fe200078e00ff */
[----:B------:R-:W-:Y:S01]  /*15cd0*/  MOV R15, 0xffffffff ;  /* 0xffffffff000f7802 */ /* 0x000fe20000000f00 */
[----:B------:R-:W-:Y:S02]  /*15ce0*/  IMAD.MOV.U32 R11, RZ, RZ, 0x1f ;  /* 0x0000001fff0b7424 */ /* 0x000fe400078e00ff */
[----:B------:R-:W-:-:S07]  /*15cf0*/  IMAD.MOV.U32 R4, RZ, RZ, R14 ;  /* 0x000000ffff047224 */ /* 0x000fce00078e000e */
[----:B------:R-:W-:Y:S05]  /*15d00*/  WARPSYNC.COLLECTIVE R15, `(.L_x_730) ;  /* 0x000000000f087348 */ /* 0x000fea0003c00000 */
[----:B------:R0:W1:Y:S02]  /*15d10*/  SHFL.IDX P6, R14, R13, R12, R11 ;  /* 0x0000000c0d0e7389 */ /* 0x00006400000c000b */
[----:B01----:R-:W-:Y:S01]  /*15d20*/  ENDCOLLECTIVE ;  /* 0x000000000000791b */ /* 0x003fe20003800000 */
.L_x_730:
[----:B------:R-:W-:Y:S01]  /*15d30*/  IMAD.MOV.U32 R6, RZ, RZ, R14 ;  /* 0x000000ffff067224 */ /* 0x000fe200078e000e */
[----:B------:R-:W-:Y:S06]  /*15d40*/  BRA `(.L_x_731) ;  /* 0xffffffe000647947 */ /* 0x000fec000383ffff */
.L_x_649:
[----:B------:R-:W-:Y:S01]  /*15d50*/  BSSY B0, `(.L_x_732) ;  /* 0x0000008000007945 */ /* 0x000fe20003800000 */
[----:B-----5:R-:W-:Y:S01]  /*15d60*/  IMAD.MOV.U32 R13, RZ, RZ, R17 ;  /* 0x000000ffff0d7224 */ /* 0x020fe200078e0011 */
[----:B------:R-:W-:Y:S01]  /*15d70*/  MOV R12, 0x1 ;  /* 0x00000001000c7802 */ /* 0x000fe20000000f00 */
[----:B--2---:R-:W-:Y:S02]  /*15d80*/  IMAD.MOV.U32 R11, RZ, RZ, RZ ;  /* 0x000000ffff0b7224 */ /* 0x004fe400078e00ff */
[----:B------:R-:W-:-:S07]  /*15d90*/  IMAD.MOV.U32 R15, RZ, RZ, -0x1 ;  /* 0xffffffffff0f7424 */ /* 0x000fce00078e00ff */
[----:B0--34-:R-:W-:Y:S05]  /*15da0*/  WARPSYNC.COLLECTIVE R15, `(.L_x_733) ;  /* 0x000000000f087348 */ /* 0x019fea0003c00000 */
[----:B------:R1:W2:Y:S02]  /*15db0*/  SHFL.UP P6, R14, R13, R12, R11 ;  /* 0x0400000c0d0e7389 */ /* 0x0002a400000c000b */
[----:B01234-:R-:W-:Y:S01]  /*15dc0*/  ENDCOLLECTIVE ;  /* 0x000000000000791b */ /* 0x01ffe20003800000 */
.L_x_733:
[----:B------:R-:W-:Y:S05]  /*15dd0*/  BSYNC B0 ;  /* 0x0000000000007941 */ /* 0x000fea0003800000 */
.L_x_732:
[----:B------:R-:W-:Y:S01]  /*15de0*/  ISETP.NE.AND P0, PT, R8, RZ, PT ;  /* 0x000000ff0800720c */ /* 0x000fe20003f05270 */
[----:B------:R-:W-:Y:S01]  /*15df0*/  IMAD.MOV.U32 R12, RZ, RZ, 0x2 ;  /* 0x00000002ff0c7424 */ /* 0x000fe200078e00ff */
[----:B------:R-:W-:Y:S01]  /*15e00*/  MOV R15, 0xffffffff ;  /* 0xffffffff000f7802 */ /* 0x000fe20000000f00 */
[----:B------:R-:W-:Y:S01]  /*15e10*/  IMAD.MOV.U32 R11, RZ, RZ, RZ ;  /* 0x000000ffff0b7224 */ /* 0x000fe200078e00ff */
[----:B------:R-:W-:Y:S02]  /*15e20*/  SEL R14, R14, RZ, P0 ;  /* 0x000000ff0e0e7207 */ /* 0x000fe40000000000 */
[----:B------:R-:W-:Y:S02]  /*15e30*/  ISETP.GE.U32.AND P0, PT, R8, 0x2, PT ;  /* 0x000000020800780c */ /* 0x000fe40003f06070 */
[----:B------:R-:W-:-:S11]  /*15e40*/  IADD3 R13, R17, R14, RZ ;  /* 0x0000000e110d7210 */ /* 0x000fd60007ffe0ff */
[----:B------:R-:W-:Y:S05]  /*15e50*/  WARPSYNC.COLLECTIVE R15, `(.L_x_734) ;  /* 0x000000000f087348 */ /* 0x000fea0003c00000 */
[----:B------:R0:W1:Y:S02]  /*15e60*/  SHFL.UP P6, R14, R13, R12, R11 ;  /* 0x0400000c0d0e7389 */ /* 0x00006400000c000b */
[----:B01----:R-:W-:Y:S01]  /*15e70*/  ENDCOLLECTIVE ;  /* 0x000000000000791b */ /* 0x003fe20003800000 */
.L_x_734:
        /* <DEDUP_REMOVED lines=8> */
.L_x_735:
        /* <DEDUP_REMOVED lines=8> */
.L_x_736:
        /* <DEDUP_REMOVED lines=8> */
.L_x_737:
[----:B------:R-:W-:Y:S01]  /*16000*/  MOV R12, 0x1f ;  /* 0x0000001f000c7802 */ /* 0x000fe20000000f00 */
[----:B------:R-:W-:Y:S01]  /*16010*/  IMAD.MOV.U32 R11, RZ, RZ, 0x1f ;  /* 0x0000001fff0b7424 */ /* 0x000fe200078e00ff */
[----:B------:R-:W-:-:S05]  /*16020*/  SEL R2, R14, RZ, P0 ;  /* 0x000000ff0e027207 */ /* 0x000fca0000000000 */
[----:B------:R-:W-:-:S04]  /*16030*/  IMAD.IADD R2, R7, 0x1, R2 ;  /* 0x0000000107027824 */ /* 0x000fc800078e0202 */
[----:B------:R-:W-:-:S07]  /*16040*/  IMAD.MOV.U32 R13, RZ, RZ, R2 ;  /* 0x000000ffff0d7224 */ /* 0x000fce00078e0002 */
[----:B------:R-:W-:Y:S05]  /*16050*/  WARPSYNC.COLLECTIVE R15, `(.L_x_738) ;  /* 0x000000000f087348 */ /* 0x000fea0003c00000 */
[----:B------:R0:W1:Y:S02]  /*16060*/  SHFL.IDX P6, R14, R13, R12, R11 ;  /* 0x0000000c0d0e7389 */ /* 0x00006400000c000b */
[----:B01----:R-:W-:Y:S01]  /*16070*/  ENDCOLLECTIVE ;  /* 0x000000000000791b */ /* 0x003fe20003800000 */
.L_x_738:
[----:B------:R-:W-:Y:S05]  /*16080*/  BRA `(.L_x_739) ;  /* 0xffffffe000287947 */ /* 0x000fea000383ffff */
.L_x_654:
[----:B------:R-:W-:Y:S01]  /*16090*/  BSSY B0, `(.L_x_740) ;  /* 0x0000008000007945 */ /* 0x000fe20003800000 */
[----:B-----5:R-:W-:Y:S01]  /*160a0*/  IMAD.MOV.U32 R13, RZ, RZ, R17 ;  /* 0x000000ffff0d7224 */ /* 0x020fe200078e0011 */
[----:B------:R-:W-:Y:S01]  /*160b0*/  MOV R12, 0x1 ;  /* 0x00000001000c7802 */ /* 0x000fe20000000f00 */
[----:B--2---:R-:W-:Y:S02]  /*160c0*/  IMAD.MOV.U32 R11, RZ, RZ, RZ ;  /* 0x000000ffff0b7224 */ /* 0x004fe400078e00ff */
[----:B------:R-:W-:-:S07]  /*160d0*/  IMAD.MOV.U32 R15, RZ, RZ, -0x1 ;  /* 0xffffffffff0f7424 */ /* 0x000fce00078e00ff */
[----:B0-----:R-:W-:Y:S05]  /*160e0*/  WARPSYNC.COLLECTIVE R15, `(.L_x_741) ;  /* 0x000000000f087348 */ /* 0x001fea0003c00000 */
[----:B------:R1:W2:Y:S02]  /*160f0*/  SHFL.UP P6, R14, R13, R12, R11 ;  /* 0x0400000c0d0e7389 */ /* 0x0002a400000c000b */
[----:B012---:R-:W-:Y:S01]  /*16100*/  ENDCOLLECTIVE ;  /* 0x000000000000791b */ /* 0x007fe20003800000 */
.L_x_741:
[----:B------:R-:W-:Y:S05]  /*16110*/  BSYNC B0 ;  /* 0x0000000000007941 */ /* 0x000fea0003800000 */
.L_x_740:
        /* <DEDUP_REMOVED lines=10> */
.L_x_742:
        /* <DEDUP_REMOVED lines=8> */
.L_x_743:
        /* <DEDUP_REMOVED lines=8> */
.L_x_744:
        /* <DEDUP_REMOVED lines=8> */
.L_x_745:
        /* <DEDUP_REMOVED lines=8> */
.L_x_746:
[----:B------:R-:W-:Y:S05]  /*163c0*/  BRA `(.L_x_747) ;  /* 0xffffffe0000c7947 */ /* 0x000fea000383ffff */
.L_x_656:
[----:B------:R-:W-:Y:S01]  /*163d0*/  BSSY B0, `(.L_x_748) ;  /* 0x0000006000007945 */ /* 0x000fe20003800000 */
[----:B------:R-:W-:Y:S01]  /*163e0*/  PLOP3.LUT P6, PT, P6, PT, PT, 0x8, 0x0 ;  /* 0x000000000000781c */ /* 0x000fe200037ce170 */
[----:B------:R-:W-:-:S12]  /*163f0*/  IMAD.MOV.U32 R15, RZ, RZ, -0x1 ;  /* 0xffffffffff0f7424 */ /* 0x000fd800078e00ff */
[----:B0-2---:R-:W-:Y:S05]  /*16400*/  WARPSYNC.COLLECTIVE R15, `(.L_x_749) ;  /* 0x000000000f087348 */ /* 0x005fea0003c00000 */
[----:B------:R-:W-:Y:S01]  /*16410*/  VOTE.ANY R14, PT, P6 ;  /* 0x00000000000e7806 */ /* 0x000fe200030e0100 */
[----:B0-2---:R-:W-:Y:S06]  /*16420*/  ENDCOLLECTIVE ;  /* 0x000000000000791b */ /* 0x005fec0003800000 */
.L_x_749:
[----:B------:R-:W-:Y:S05]  /*16430*/  BSYNC B0 ;  /* 0x0000000000007941 */ /* 0x000fea0003800000 */
.L_x_748:
[----:B------:R-:W-:Y:S01]  /*16440*/  MOV R3, R14 ;  /* 0x0000000e00037202 */ /* 0x000fe20000000f00 */
[----:B------:R-:W-:Y:S01]  /*16450*/  IMAD.MOV.U32 R13, RZ, RZ, R17 ;  /* 0x000000ffff0d7224 */ /* 0x000fe200078e0011 */
[----:B------:R-:W-:Y:S01]  /*16460*/  MOV R11, 0x1f ;  /* 0x0000001f000b7802 */ /* 0x000fe20000000f00 */
[----:B------:R-:W-:Y:S01]  /*16470*/  IMAD.MOV.U32 R15, RZ, RZ, -0x1 ;  /* 0xffffffffff0f7424 */ /* 0x000fe200078e00ff */
[----:B------:R-:W0:Y:S02]  /*16480*/  POPC R5, R3 ;  /* 0x0000000300057309 */ /* 0x000e240000000000 */
[----:B0-----:R-:W-:-:S07]  /*16490*/  IMAD.MOV.U32 R12, RZ, RZ, R5 ;  /* 0x000000ffff0c7224 */ /* 0x001fce00078e0005 */
[----:B------:R-:W-:Y:S05]  /*164a0*/  WARPSYNC.COLLECTIVE R15, `(.L_x_750) ;  /* 0x000000000f087348 */ /* 0x000fea0003c00000 */
[----:B------:R0:W1:Y:S02]  /*164b0*/  SHFL.IDX P6, R14, R13, R12, R11 ;  /* 0x0000000c0d0e7389 */ /* 0x00006400000c000b */
[----:B01----:R-:W-:Y:S01]  /*164c0*/  ENDCOLLECTIVE ;  /* 0x000000000000791b */ /* 0x003fe20003800000 */
.L_x_750:
[----:B------:R-:W-:Y:S01]  /*164d0*/  IMAD.MOV.U32 R17, RZ, RZ, R14 ;  /* 0x000000ffff117224 */ /* 0x000fe200078e000e */
[----:B------:R-:W-:Y:S06]  /*164e0*/  BRA `(.L_x_751) ;  /* 0xffffffdc00fc7947 */ /* 0x000fec000383ffff */
.L_x_658:
[----:B------:R-:W-:Y:S01]  /*164f0*/  BSSY B0, `(.L_x_752) ;  /* 0x0000007000007945 */ /* 0x000fe20003800000 */
[----:B------:R-:W-:Y:S01]  /*16500*/  MOV R13, R2 ;  /* 0x00000002000d7202 */ /* 0x000fe20000000f00 */
[----:B--2---:R-:W-:Y:S02]  /*16510*/  IMAD.MOV.U32 R11, RZ, RZ, 0x1f ;  /* 0x0000001fff0b7424 */ /* 0x004fe400078e00ff */
[----:B------:R-:W-:-:S07]  /*16520*/  IMAD.MOV.U32 R15, RZ, RZ, -0x1 ;  /* 0xffffffffff0f7424 */ /* 0x000fce00078e00ff */
[----:B01-3--:R-:W-:Y:S05]  /*16530*/  WARPSYNC.COLLECTIVE R15, `(.L_x_753) ;  /* 0x000000000f087348 */ /* 0x00bfea0003c00000 */
[----:B------:R2:W4:Y:S02]  /*16540*/  SHFL.IDX P6, R14, R13, R12, R11 ;  /* 0x0000000c0d0e7389 */ /* 0x00052400000c000b */
[----:B01234-:R-:W-:Y:S01]  /*16550*/  ENDCOLLECTIVE ;  /* 0x000000000000791b */ /* 0x01ffe20003800000 */
.L_x_753:
[----:B------:R-:W-:Y:S05]  /*16560*/  BSYNC B0 ;  /* 0x0000000000007941 */ /* 0x000fea0003800000 */
.L_x_752:
[----:B------:R-:W-:Y:S05]  /*16570*/  BRA `(.L_x_657) ;  /* 0xffffffdc00f47947 */ /* 0x000fea000383ffff */
.L_x_662:
[----:B0-----:R0:W1:Y:S02]  /*16580*/  SYNCS.PHASECHK.TRANS64.TRYWAIT P0, [R0+URZ+0x28c20], R3 ;  /* 0x028c2003000075a7 */ /* 0x001064000800017f */
[----:B-1----:R-:W-:Y:S05]  /*16590*/  @!P0 NANOSLEEP.SYNCS 0x989680 ;  /* 0x009896800000895d */ /* 0x002fea0003900000 */
[----:B------:R-:W1:Y:S02]  /*165a0*/  @!P0 SYNCS.PHASECHK.TRANS64 P0, [R0+URZ+0x28c20], R3 ;  /* 0x028c2003000085a7 */ /* 0x000e64000800007f */
[----:B-1----:R-:W-:Y:S05]  /*165b0*/  @!P0 BRA `(.L_x_662) ;  /* 0xfffffffc00f08947 */ /* 0x002fea000383ffff */
[----:B------:R-:W-:Y:S05]  /*165c0*/  BRA `(.L_x_754) ;  /* 0xffffffe000d87947 */ /* 0x000fea000383ffff */
.L_x_663:
[----:B------:R-:W1:Y:S01]  /*165d0*/  S2R R2, SR_TID.X ;  /* 0x0000000000027919 */ /* 0x000e620000002100 */
[----:B------:R-:W-:Y:S01]  /*165e0*/  BSSY B0, `(.L_x_755) ;  /* 0x000000a000007945 */ /* 0x000fe20003800000 */
[----:B------:R-:W-:Y:S01]  /*165f0*/  IMAD.MOV.U32 R12, RZ, RZ, RZ ;  /* 0x000000ffff0c7224 */ /* 0x000fe200078e00ff */
[----:B------:R-:W-:Y:S01]  /*16600*/  MOV R15, 0xffffffff ;  /* 0xffffffff000f7802 */ /* 0x000fe20000000f00 */
[----:B--2---:R-:W-:Y:S01]  /*16610*/  IMAD.MOV.U32 R11, RZ, RZ, 0x1f ;  /* 0x0000001fff0b7424 */ /* 0x004fe200078e00ff */
[----:B-1----:R-:W-:-:S04]  /*16620*/  SHF.R.U32.HI R2, RZ, 0x5, R2 ;  /* 0x00000005ff027819 */ /* 0x002fc80000011602 */
[----:B------:R-:W-:-:S04]  /*16630*/  LOP3.LUT R2, R2, 0x3, RZ, 0xc0, !PT ;  /* 0x0000000302027812 */ /* 0x000fc800078ec0ff */
[----:B------:R-:W-:-:S07]  /*16640*/  MOV R13, R2 ;  /* 0x00000002000d7202 */ /* 0x000fce0000000f00 */
[----:B0-----:R-:W-:Y:S05]  /*16650*/  WARPSYNC.COLLECTIVE R15, `(.L_x_756) ;  /* 0x000000000f087348 */ /* 0x001fea0003c00000 */
[----:B------:R1:W2:Y:S02]  /*16660*/  SHFL.IDX P6, R14, R13, R12, R11 ;  /* 0x0000000c0d0e7389 */ /* 0x0002a400000c000b */
[----:B012---:R-:W-:Y:S01]  /*16670*/  ENDCOLLECTIVE ;  /* 0x000000000000791b */ /* 0x007fe20003800000 */
.L_x_756:
[----:B------:R-:W-:Y:S05]  /*16680*/  BSYNC B0 ;  /* 0x0000000000007941 */ /* 0x000fea0003800000 */
.L_x_755:
[----:B------:R-:W-:Y:S05]  /*16690*/  BRA `(.L_x_757) ;  /* 0xffffffe000c07947 */ /* 0x000fea000383ffff */
.L_x_664:
[----:B------:R-:W-:Y:S01]  /*166a0*/  BSSY B0, `(.L_x_758) ;  /* 0x0000006000007945 */ /* 0x000fe20003800000 */
[----:B------:R-:W-:-:S07]  /*166b0*/  IMAD.MOV.U32 R15, RZ, RZ, -0x1 ;  /* 0xffffffffff0f7424 */ /* 0x000fce00078e00ff */
[----:B012---:R-:W-:Y:S05]  /*166c0*/  WARPSYNC.COLLECTIVE R15, `(.L_x_759) ;  /* 0x000000000f0c7348 */ /* 0x007fea0003c00000 */
[----:B------:R-:W-:Y:S02]  /*166d0*/  ELECT P6, UR62, PT ;  /* 0x00000000003e782f */ /* 0x000fe400038c0000 */
[----:B------:R-:W-:Y:S01]  /*166e0*/  MOV R14, UR62 ;  /* 0x0000003e000e7c02 */ /* 0x000fe20008000f00 */
[----:B012---:R-:W-:Y:S10]  /*166f0*/  ENDCOLLECTIVE ;  /* 0x000000000000791b */ /* 0x007ff40003800000 */
.L_x_759:
[----:B------:R-:W-:Y:S05]  /*16700*/  BSYNC B0 ;  /* 0x0000000000007941 */ /* 0x000fea0003800000 */
.L_x_758:
[----:B------:R-:W-:Y:S05]  /*16710*/  BRA `(.L_x_760) ;  /* 0xffffffe000b47947 */ /* 0x000fea000383ffff */
.L_x_666:
[----:B0-----:R0:W1:Y:S02]  /*16720*/  SYNCS.PHASECHK.TRANS64.TRYWAIT P0, [R6+URZ], R5 ;  /* 0x00000005060075a7 */ /* 0x001064000800017f */
[----:B-1----:R-:W-:Y:S05]  /*16730*/  @!P0 NANOSLEEP.SYNCS 0x989680 ;  /* 0x009896800000895d */ /* 0x002fea0003900000 */
[----:B------:R-:W1:Y:S02]  /*16740*/  @!P0 SYNCS.PHASECHK.TRANS64 P0, [R6+URZ], R5 ;  /* 0x00000005060085a7 */ /* 0x000e64000800007f */
[----:B-1----:R-:W-:Y:S05]  /*16750*/  @!P0 BRA `(.L_x_666) ;  /* 0xfffffffc00f08947 */ /* 0x002fea000383ffff */
[----:B------:R-:W-:Y:S05]  /*16760*/  BRA `(.L_x_761) ;  /* 0xffffffe000f07947 */ /* 0x000fea000383ffff */
.L_x_667:
[----:B-1----:R1:W3:Y:S02]  /*16770*/  SYNCS.PHASECHK.TRANS64.TRYWAIT P0, [R7+URZ], R2 ;  /* 0x00000002070075a7 */ /* 0x0022e4000800017f */
[----:B---3--:R-:W-:Y:S05]  /*16780*/  @!P0 NANOSLEEP.SYNCS 0x989680 ;  /* 0x009896800000895d */ /* 0x008fea0003900000 */
[----:B------:R-:W3:Y:S02]  /*16790*/  @!P0 SYNCS.PHASECHK.TRANS64 P0, [R7+URZ], R2 ;  /* 0x00000002070085a7 */ /* 0x000ee4000800007f */
[----:B---3--:R-:W-:Y:S05]  /*167a0*/  @!P0 BRA `(.L_x_667) ;  /* 0xfffffffc00f08947 */ /* 0x008fea000383ffff */
[----:B------:R-:W-:Y:S05]  /*167b0*/  BRA `(.L_x_762) ;  /* 0xffffffe000e47947 */ /* 0x000fea000383ffff */
.L_x_669:
[----:B---3--:R3:W4:Y:S02]  /*167c0*/  SYNCS.PHASECHK.TRANS64.TRYWAIT P0, [R4+URZ], R5 ;  /* 0x00000005040075a7 */ /* 0x008724000800017f */
[----:B----4-:R-:W-:Y:S05]  /*167d0*/  @!P0 NANOSLEEP.SYNCS 0x989680 ;  /* 0x009896800000895d */ /* 0x010fea0003900000 */
[----:B------:R-:W4:Y:S02]  /*167e0*/  @!P0 SYNCS.PHASECHK.TRANS64 P0, [R4+URZ], R5 ;  /* 0x00000005040085a7 */ /* 0x000f24000800007f */
[----:B----4-:R-:W-:Y:S05]  /*167f0*/  @!P0 BRA `(.L_x_669) ;  /* 0xfffffffc00f08947 */ /* 0x010fea000383ffff */
[----:B------:R-:W-:Y:S05]  /*16800*/  BRA `(.L_x_763) ;  /* 0xffffffe000ec7947 */ /* 0x000fea000383ffff */
.L_x_764:
        /* <DEDUP_REMOVED lines=15> */
.L_x_4552:


//--------------------- .text._ZN7cutlass13device_kernelIN5flash11enable_sm90INS1_16FlashAttnFwdSm90INS1_25CollectiveMainloopFwdSm90ILi2EN4cute5tupleIJNS5_1CILi1EEES8_S8_EEENS6_IJNS7_ILi64EEESA_SA_EEELi512ENS_6half_tEfNS_4arch4Sm90ELb0ELb0ELb1ELb1ELb0ELb0ELb1ELb0ELb0ELb0ELb0ELb0EEENS1_21CollectiveEpilogueFwdINS6_IJSA_NS7_ILi512EEESA_EEES9_SC_SE_Li256ELb1ELb0ELb0ELb0EEENS1_36VarlenDynamicPersistentTileSchedulerILi64ELi64ELi256ELi32ELb0ELb0ELb1ELb0ELb1ELb1EEEEEEEEEvNT_6ParamsE --------------------------
	.section	.text._ZN7cutlass13device_kernelIN5flash11enable_sm90INS1_16FlashAttnFwdSm90INS1_25CollectiveMainloopFwdSm90ILi2EN4cute5tupleIJNS5_1CILi1EEES8_S8_EEENS6_IJNS7_ILi64EEESA_SA_EEELi512ENS_6half_tEfNS_4arch4Sm90ELb0ELb0ELb1ELb1ELb0ELb0ELb1ELb0ELb0ELb0ELb0ELb0EEENS1_21CollectiveEpilogueFwdINS6_IJSA_NS7_ILi512EEESA_EEES9_SC_SE_Li256ELb1ELb0ELb0ELb0EEENS1_36VarlenDynamicPersistentTileSchedulerILi64ELi64ELi256ELi32ELb0ELb0ELb1ELb0ELb1ELb1EEEEEEEEEvNT_6ParamsE,"ax",@progbits
	.align	128
.text._ZN7cutlass13device_kernelIN5flash11enable_sm90INS1_16FlashAttnFwdSm90INS1_25CollectiveMainloopFwdSm90ILi2EN4cute5tupleIJNS5_1CILi1EEES8_S8_EEENS6_IJNS7_ILi64EEESA_SA_EEELi512ENS_6half_tEfNS_4arch4Sm90ELb0ELb0ELb1ELb1ELb0ELb0ELb1ELb0ELb0ELb0ELb0ELb0EEENS1_21CollectiveEpilogueFwdINS6_IJSA_NS7_ILi512EEESA_EEES9_SC_SE_Li256ELb1ELb0ELb0ELb0EEENS1_36VarlenDynamicPersistentTileSchedulerILi64ELi64ELi256ELi32ELb0ELb0ELb1ELb0ELb1ELb1EEEEEEEEEvNT_6ParamsE:
        .type           _ZN7cutlass13device_kernelIN5flash11enable_sm90INS1_16FlashAttnFwdSm90INS1_25CollectiveMainloopFwdSm90ILi2EN4cute5tupleIJNS5_1CILi1EEES8_S8_EEENS6_IJNS7_ILi64EEESA_SA_EEELi512ENS_6half_tEfNS_4arch4Sm90ELb0ELb0ELb1ELb1ELb0ELb0ELb1ELb0ELb0ELb0ELb0ELb0EEENS1_21CollectiveEpilogueFwdINS6_IJSA_NS7_ILi512EEESA_EEES9_SC_SE_Li256ELb1ELb0ELb0ELb0EEENS1_36VarlenDynamicPersistentTileSchedulerILi64ELi64ELi256ELi32ELb0ELb0ELb1ELb0ELb1ELb1EEEEEEEEEvNT_6ParamsE,@function
        .size           _ZN7cutlass13device_kernelIN5flash11enable_sm90INS1_16FlashAttnFwdSm90INS1_25CollectiveMainloopFwdSm90ILi2EN4cute5tupleIJNS5_1CILi1EEES8_S8_EEENS6_IJNS7_ILi64EEESA_SA_EEELi512ENS_6half_tEfNS_4arch4Sm90ELb0ELb0ELb1ELb1ELb0ELb0ELb1ELb0ELb0ELb0ELb0ELb0EEENS1_21CollectiveEpilogueFwdINS6_IJSA_NS7_ILi512EEESA_EEES9_SC_SE_Li256ELb1ELb0ELb0ELb0EEENS1_36VarlenDynamicPersistentTileSchedulerILi64ELi64ELi256ELi32ELb0ELb0ELb1ELb0ELb1ELb1EEEEEEEEEvNT_6ParamsE,(.L_x_4553 - _ZN7cutlass13device_kernelIN5flash11enable_sm90INS1_16FlashAttnFwdSm90INS1_25CollectiveMainloopFwdSm90ILi2EN4cute5tupleIJNS5_1CILi1EEES8_S8_EEENS6_IJNS7_ILi64EEESA_SA_EEELi512ENS_6half_tEfNS_4arch4Sm90ELb0ELb0ELb1ELb1ELb0ELb0ELb1ELb0ELb0ELb0ELb0ELb0EEENS1_21CollectiveEpilogueFwdINS6_IJSA_NS7_ILi512EEESA_EEES9_SC_SE_Li256ELb1ELb0ELb0ELb0EEENS1_36VarlenDynamicPersistentTileSchedulerILi64ELi64ELi256ELi32ELb0ELb0ELb1ELb0ELb1ELb1EEEEEEEEEvNT_6ParamsE)
        .other          _ZN7cutlass13device_kernelIN5flash11enable_sm90INS1_16FlashAttnFwdSm90INS1_25CollectiveMainloopFwdSm90ILi2EN4cute5tupleIJNS5_1CILi1EEES8_S8_EEENS6_IJNS7_ILi64EEESA_SA_EEELi512ENS_6half_tEfNS_4arch4Sm90ELb0ELb0ELb1ELb1ELb0ELb0ELb1ELb0ELb0ELb0ELb0ELb0EEENS1_21CollectiveEpilogueFwdINS6_IJSA_NS7_ILi512EEESA_EEES9_SC_SE_Li256ELb1ELb0ELb0ELb0EEENS1_36VarlenDynamicPersistentTileSchedulerILi64ELi64ELi256ELi32ELb0ELb0ELb1ELb0ELb1ELb1EEEEEEEEEvNT_6ParamsE,@"STO_CUDA_ENTRY STV_DEFAULT"
_ZN7cutlass13device_kernelIN5flash11enable_sm90INS1_16FlashAttnFwdSm90INS1_25CollectiveMainloopFwdSm90ILi2EN4cute5tupleIJNS5_1CILi1EEES8_S8_EEENS6_IJNS7_ILi64EEESA_SA_EEELi512ENS_6half_tEfNS_4arch4Sm90ELb0ELb0ELb1ELb1ELb0ELb0ELb1ELb0ELb0ELb0ELb0ELb0EEENS1_21CollectiveEpilogueFwdINS6_IJSA_NS7_ILi512EEESA_EEES9_SC_SE_Li256ELb1ELb0ELb0ELb0EEENS1_36VarlenDynamicPersistentTileSchedulerILi64ELi64ELi256ELi32ELb0ELb0ELb1ELb0ELb1ELb1EEEEEEEEEvNT_6ParamsE:
        /* <DEDUP_REMOVED lines=22> */
[----:B0-----:R-:W-:Y:S01]  /*0160*/  NOP ;  /* 0x0000000000007918 */ /* 0x001fe20000000000 */
.L_x_766:
[----:B------:R-:W-:Y:S05]  /*0170*/  BSYNC B0 ;  /* 0x0000000000007941 */ /* 0x000fea0003800000 */
.L_x_765:
        /* <DEDUP_REMOVED lines=12> */
[----:B------:R-:W-:Y:S01]  /*0240*/  VOTEU.ANY UP2, P0 ;  /* 0x00000000003f7886 */ /* 0x000fe20000040100 */
        /* <DEDUP_REMOVED lines=8> */
[----:B-1----:R0:W1:Y:S01]  /*02d0*/  @UP0 SYNCS.EXCH.64 URZ, [UR8+0x38800], UR4 ;  /* 0x03880004083f05b2 */ /* 0x0020620008000100 */
[----:B------:R0:W2:Y:S05]  /*02e0*/  @UP1 SYNCS.EXCH.64 URZ, [UR8+0x38810], UR4 ;  /* 0x03881004083f15b2 */ /* 0x0000aa0008000100 */
[----:B------:R0:W3:Y:S02]  /*02f0*/  @UP2 SYNCS.EXCH.64 URZ, [UR8+0x38820], UR6 ;  /* 0x03882006083f25b2 */ /* 0x0000e40008000100 */
        /* <DEDUP_REMOVED lines=13> */
[----:B------:R0:W0:Y:S01]  /*03d0*/  SYNCS.EXCH.64 URZ, [UR6+0x38848], UR4 ;  /* 0x03884804063f75b2 */ /* 0x0000220008000100 */
[----:B------:R-:W-:Y:S01]  /*03e0*/  NOP ;  /* 0x0000000000007918 */ /* 0x000fe20000000000 */
.L_x_767:
        /* <DEDUP_REMOVED lines=22> */
.L_x_768:
        /* <DEDUP_REMOVED lines=18> */
.L_x_769:
        /* <DEDUP_REMOVED lines=22> */
.L_x_770:
        /* <DEDUP_REMOVED lines=22> */
.L_x_771:
[----:B------:R-:W-:Y:S01]  /*0930*/  ISETP.NE.AND P0, PT, R3, RZ, PT ;  /* 0x000000ff0300720c */ /* 0x000fe20003f05270 */
[----:B------:R-:W-:Y:S01]  /*0940*/  NOP ;  /* 0x0000000000007918 */ /* 0x000fe20000000000 */
[----:B01234-:R-:W-:Y:S11]  /*0950*/  BAR.SYNC.DEFER_BLOCKING 0x0 ;  /* 0x0000000000007b1d */ /* 0x01fff60000010000 */
[----:B------:R-:W-:Y:S05]  /*0960*/  @!P0 BRA `(.L_x_772) ;  /* 0x000000b000d08947 */ /* 0x000fea0003800000 */
.L_x_773:
        /* <DEDUP_REMOVED lines=22> */
[----:B------:R-:W-:Y:S01]  /*0ad0*/  UMOV UR36, URZ ;  /* 0x0000003f00247c82 */ /* 0x000fe20008000000 */
[----:B------:R-:W-:Y:S01]  /*0ae0*/  UMOV UR41, URZ ;  /* 0x0000003f00297c82 */ /* 0x000fe20008000000 */
[----:B------:R-:W-:-:S04]  /*0af0*/  SHF.R.S32.HI R0, RZ, 0x1f, R191 ;  /* 0x0000001fff007819 */ /* 0x000fc800000114bf */
[CC--:B------:R-:W-:Y:S02]  /*0b00*/  LEA.HI R2, R0.reuse, R191.reuse, RZ, 0x4 ;  /* 0x000000bf00027211 */ /* 0x0c0fe400078f20ff */
[----:B------:R-:W-:Y:S02]  /*0b10*/  LEA.HI R6, R0, R191, RZ, 0x5 ;  /* 0x000000bf00067211 */ /* 0x000fe400078f28ff */
[----:B------:R-:W-:Y:S02]  /*0b20*/  SHF.R.S32.HI R3, RZ, 0x4, R2 ;  /* 0x00000004ff037819 */ /* 0x000fe40000011402 */
[----:B------:R-:W-:Y:S02]  /*0b30*/  SHF.R.S32.HI R12, RZ, 0x5, R6 ;  /* 0x00000005ff0c7819 */ /* 0x000fe40000011406 */
[C---:B------:R-:W-:Y:S02]  /*0b40*/  LEA.HI R5, R2.reuse, R3, RZ, 0x1 ;  /* 0x0000000302057211 */ /* 0x040fe400078f08ff */
[----:B------:R-:W-:-:S02]  /*0b50*/  LOP3.LUT R2, R2, 0xfffffff0, RZ, 0xc0, !PT ;  /* 0xfffffff002027812 */ /* 0x000fc400078ec0ff */
[----:B------:R-:W-:Y:S02]  /*0b60*/  LOP3.LUT R8, R5, 0x1ffffffe, RZ, 0xc0, !PT ;  /* 0x1ffffffe05087812 */ /* 0x000fe400078ec0ff */
[----:B------:R-:W-:Y:S01]  /*0b70*/  SHF.R.S32.HI R5, RZ, 0x1f, R6 ;  /* 0x0000001fff057819 */ /* 0x000fe20000011406 */
[----:B------:R-:W-:Y:S01]  /*0b80*/  IMAD.IADD R6, R191, 0x1, -R2 ;  /* 0x00000001bf067824 */ /* 0x000fe200078e0a02 */
[----:B------:R-:W-:Y:S01]  /*0b90*/  LEA.HI R4, R0, R191, RZ, 0x7 ;  /* 0x000000bf00047211 */ /* 0x000fe200078f38ff */
[----:B------:R-:W-:Y:S01]  /*0ba0*/  IMAD.IADD R9, R3, 0x1, -R8 ;  /* 0x0000000103097824 */ /* 0x000fe200078e0a08 */
[----:B------:R-:W-:Y:S02]  /*0bb0*/  LEA.HI R5, R5, R12, RZ, 0x2 ;  /* 0x0000000c05057211 */ /* 0x000fe400078f10ff */
[----:B------:R-:W-:Y:S01]  /*0bc0*/  SHF.R.S32.HI R3, RZ, 0x1f, R6 ;  /* 0x0000001fff037819 */ /* 0x000fe20000011406 */
[----:B------:R-:W-:Y:S01]  /*0bd0*/  IMAD.SHL.U32 R9, R9, 0x8, RZ ;  /* 0x0000000809097824 */ /* 0x000fe200078e00ff */
[----:B------:R-:W-:-:S02]  /*0be0*/  SHF.R.S32.HI R189, RZ, 0x7, R4 ;  /* 0x00000007ffbd7819 */ /* 0x000fc40000011404 */
[----:B------:R-:W-:Y:S02]  /*0bf0*/  LOP3.LUT R7, R5, 0x3ffffc, RZ, 0xc0, !PT ;  /* 0x003ffffc05077812 */ /* 0x000fe400078ec0ff */
        /* <DEDUP_REMOVED lines=9> */
[----:B------:R-:W-:Y:S01]  /*0c90*/  LOP3.LUT R11, R10, 0x7ffffe00, RZ, 0xc0, !PT ;  /* 0x7ffffe000a0b7812 */ /* 0x000fe200078ec0ff */
[----:B------:R-:W-:Y:S01]  /*0ca0*/  IMAD.U32 R190, R190, 0x40, R9 ;  /* 0x00000040bebe7824 */ /* 0x000fe200078e0009 */
[----:B------:R-:W-:Y:S01]  /*0cb0*/  SHF.R.S32.HI R3, RZ, 0x1f, R2 ;  /* 0x0000001fff037819 */ /* 0x000fe20000011402 */
[C---:B------:R-:W-:Y:S01]  /*0cc0*/  IMAD.SHL.U32 R10, R8.reuse, 0x40, RZ ;  /* 0x00000040080a7824 */ /* 0x040fe200078e00ff */
[----:B------:R-:W-:Y:S01]  /*0cd0*/  R2P PR, R8, 0x6 ;  /* 0x0000000608007804 */ /* 0x000fe20000000000 */
[----:B------:R-:W-:Y:S01]  /*0ce0*/  IMAD R11, R12, 0x400, R11 ;  /* 0x000004000c0b7824 */ /* 0x000fe200078e020b */
[----:B------:R-:W-:Y:S02]  /*0cf0*/  LEA.HI R5, R3, R2, RZ, 0x2 ;  /* 0x0000000203057211 */ /* 0x000fe400078f10ff */
[----:B------:R-:W-:Y:S02]  /*0d00*/  LOP3.LUT R10, R10, 0x1c0, RZ, 0xc0, !PT ;  /* 0x000001c00a0a7812 */ /* 0x000fe400078ec0ff */
[----:B------:R-:W-:-:S02]  /*0d10*/  SHF.R.S32.HI R6, RZ, 0x2, R5 ;  /* 0x00000002ff067819 */ /* 0x000fc40000011405 */
[----:B------:R-:W-:Y:S02]  /*0d20*/  LOP3.LUT R9, R10, 0x8, R9, 0xf8, !PT ;  /* 0x000000080a097812 */ /* 0x000fe400078ef809 */
[----:B------:R-:W-:Y:S02]  /*0d30*/  SHF.R.S32.HI R7, RZ, 0x1f, R5 ;  /* 0x0000001fff077819 */ /* 0x000fe40000011405 */
[----:B------:R-:W-:Y:S02]  /*0d40*/  SHF.R.U32.HI R10, RZ, 0x3, R10 ;  /* 0x00000003ff0a7819 */ /* 0x000fe4000001160a */
[----:B------:R-:W-:Y:S02]  /*0d50*/  LEA.HI R7, R7, R6, RZ, 0x3 ;  /* 0x0000000607077211 */ /* 0x000fe400078f18ff */
[----:B------:R-:W-:Y:S02]  /*0d60*/  LOP3.LUT R10, R9, R10, RZ, 0x3c, !PT ;  /* 0x0000000a090a7212 */ /* 0x000fe400078e3cff */
[----:B------:R-:W-:-:S02]  /*0d70*/  LEA.HI R3, R3, R2, RZ, 0x5 ;  /* 0x0000000203037211 */ /* 0x000fc400078f28ff */
[----:B------:R-:W-:Y:S01]  /*0d80*/  LOP3.LUT R7, R7, 0xfffffff8, RZ, 0xc0, !PT ;  /* 0xfffffff807077812 */ /* 0x000fe200078ec0ff */
[----:B------:R-:W-:Y:S01]  /*0d90*/  IMAD.IADD R10, R11, 0x1, R10 ;  /* 0x000000010b0a7824 */ /* 0x000fe200078e020a */
[----:B------:R-:W-:Y:S02]  /*0da0*/  SHF.R.S32.HI R3, RZ, 0x5, R3 ;  /* 0x00000005ff037819 */ /* 0x000fe40000011403 */
[----:B------:R-:W-:Y:S02]  /*0db0*/  IADD3 R6, R6, -R7, RZ ;  /* 0x8000000706067210 */ /* 0x000fe40007ffe0ff */
[----:B------:R-:W-:Y:S02]  /*0dc0*/  LEA.HI R0, R0, R191, RZ, 0x3 ;  /* 0x000000bf00007211 */ /* 0x000fe400078f18ff */
[----:B------:R-:W-:Y:S01]  /*0dd0*/  LEA.HI R4, R4, R189, RZ, 0x1 ;  /* 0x000000bd04047211 */ /* 0x000fe200078f08ff */
[----:B------:R-:W-:Y:S01]  /*0de0*/  IMAD R17, R3, 0x10, R6 ;  /* 0x0000001003117824 */ /* 0x000fe200078e0206 */
[----:B------:R-:W-:-:S02]  /*0df0*/  LEA R184, R10, UR37, 0x1 ;  /* 0x000000250ab87c11 */ /* 0x000fc4000f8e08ff */
[----:B------:R-:W-:Y:S02]  /*0e00*/  LOP3.LUT R5, R5, 0x7ffffffc, RZ, 0xc0, !PT ;  /* 0x7ffffffc05057812 */ /* 0x000fe400078ec0ff */
[----:B------:R-:W-:Y:S01]  /*0e10*/  LOP3.LUT R6, R0, 0x1ffffff8, RZ, 0xc0, !PT ;  /* 0x1ffffff800067812 */ /* 0x000fe200078ec0ff */
[----:B------:R-:W-:Y:S01]  /*0e20*/  VIADD R187, R184, 0x36400 ;  /* 0x00036400b8bb7836 */ /* 0x000fe20000000000 */
[----:B------:R-:W-:Y:S01]  /*0e30*/  LOP3.LUT R4, R4, 0xfffffe, RZ, 0xc0, !PT ;  /* 0x00fffffe04047812 */ /* 0x000fe200078ec0ff */
[----:B------:R-:W-:Y:S01]  /*0e40*/  IMAD.IADD R22, R2, 0x1, -R5 ;  /* 0x0000000102167824 */ /* 0x000fe200078e0a05 */
[----:B------:R-:W-:Y:S01]  /*0e50*/  SEL R186, R186, 0xffffffc0, !P2 ;  /* 0xffffffc0baba7807 */ /* 0x000fe20005000000 */
[----:B------:R-:W-:Y:S01]  /*0e60*/  IMAD.IADD R6, R191, 0x1, -R6 ;  /* 0x00000001bf067824 */ /* 0x000fe200078e0a06 */
[----:B------:R-:W-:Y:S01]  /*0e70*/  IADD3 R185, R184, 0x36420, RZ ;  /* 0x00036420b8b97810 */ /* 0x000fe20007ffe0ff */
[----:B------:R-:W-:Y:S01]  /*0e80*/  IMAD.IADD R4, R189, 0x1, -R4 ;  /* 0x00000001bd047824 */ /* 0x000fe200078e0a04 */
[----:B------:R-:W-:Y:S01]  /*0e90*/  MOV R7, R15 ;  /* 0x0000000f00077202 */ /* 0x000fe20000000f00 */
[C---:B------:R-:W-:Y:S01]  /*0ea0*/  @P1 VIADD R185, R187.reuse, 0xffffffe0 ;  /* 0xffffffe0bbb91836 */ /* 0x040fe20000000000 */
[----:B------:R-:W-:Y:S01]  /*0eb0*/  SHF.R.S32.HI R18, RZ, 0x3, R0 ;  /* 0x00000003ff127819 */ /* 0x000fe20000011400 */
[----:B------:R-:W-:Y:S01]  /*0ec0*/  IMAD.IADD R187, R187, 0x1, R186 ;  /* 0x00000001bbbb7824 */ /* 0x000fe200078e02ba */
[----:B------:R-:W-:Y:S01]  /*0ed0*/  SHF.L.U32 R22, R22, 0x1, RZ ;  /* 0x0000000116167819 */ /* 0x000fe200000006ff */
[----:B------:R-:W-:-:S02]  /*0ee0*/  IMAD.MOV.U32 R5, RZ, RZ, R13 ;  /* 0x000000ffff057224 */ /* 0x000fc400078e000d */
[----:B------:R-:W-:Y:S02]  /*0ef0*/  IMAD.MOV.U32 R2, RZ, RZ, RZ ;  /* 0x000000ffff027224 */ /* 0x000fe400078e00ff */
[----:B------:R-:W-:Y:S02]  /*0f00*/  IMAD.SHL.U32 R16, R6, 0x8, RZ ;  /* 0x0000000806107824 */ /* 0x000fe400078e00ff */
[----:B------:R-:W-:Y:S02]  /*0f10*/  IMAD.SHL.U32 R23, R4, 0x100, RZ ;  /* 0x0000010004177824 */ /* 0x000fe400078e00ff */
[----:B------:R-:W-:-:S07]  /*0f20*/  IMAD.IADD R186, R186, 0x1, R185 ;  /* 0x00000001baba7824 */ /* 0x000fce00078e02b9 */
.L_x_812:
[----:B0-2---:R-:W0:Y:S01]  /*0f30*/  LDC.64 R8, c[0x0][0xd60] ;  /* 0x00035800ff087b82 */ /* 0x005e220000000a00 */
[----:B------:R-:W-:Y:S01]  /*0f40*/  ULDC.64 UR10, c[0x0][0x208] ;  /* 0x00008200000a7ab9 */ /* 0x000fe20000000a00 */
        /* <DEDUP_REMOVED lines=8> */
[----:B------:R-:W-:Y:S01]  /*0fd0*/  PLOP3.LUT P0, PT, PT, PT, UP0, 0x80, 0x0 ;  /* 0x000000000000781c */ /* 0x000fe20003f0f008 */
[----:B------:R-:W-:Y:S01]  /*0fe0*/  UMOV UR39, UR5 ;  /* 0x0000000500277c82 */ /* 0x000fe20008000000 */
        /* <DEDUP_REMOVED lines=22> */
[----:B-1-3--:R-:W-:Y:S05]  /*1150*/  @P0 BRA `(.L_x_774) ;  /* 0x0000000000300947 */ /* 0x00afea0003800000 */
[----:B------:R-:W-:Y:S02]  /*1160*/  ULDC.64 UR4, c[0x0][0xb00] ;  /* 0x0002c00000047ab9 */ /* 0x000fe40000000a00 */
[----:B------:R-:W-:-:S04]  /*1170*/  ISETP.NE.U32.AND P0, PT, RZ, UR4, PT ;  /* 0x00000004ff007c0c */ /* 0x000fc8000bf05070 */
[----:B------:R-:W-:-:S13]  /*1180*/  ISETP.NE.AND.EX P0, PT, RZ, UR5, PT, P0 ;  /* 0x00000005ff007c0c */ /* 0x000fda000bf05300 */
[----:B------:R-:W-:Y:S05]  /*1190*/  @!P0 BRA `(.L_x_774) ;  /* 0x0000000000208947 */ /* 0x000fea0003800000 */
[----:B------:R-:W-:Y:S01]  /*11a0*/  ULDC.64 UR4, c[0x0][0xb00] ;  /* 0x0002c00000047ab9 */ /* 0x000fe20000000a00 */
[----:B------:R-:W-:Y:S01]  /*11b0*/  ULDC.64 UR6, c[0x0][0x208] ;  /* 0x0000820000067ab9 */ /* 0x000fe20000000a00 */
[----:B------:R-:W-:-:S06]  /*11c0*/  UIMAD.WIDE UR4, UR38, 0x4, UR4 ;  /* 0x00000004260478a5 */ /* 0x000fcc000f8e0204 */
[----:B0-----:R-:W-:Y:S01]  /*11d0*/  IMAD.U32 R6, RZ, RZ, UR4 ;  /* 0x00000004ff067e24 */ /* 0x001fe2000f8e00ff */
[----:B------:R-:W-:-:S05]  /*11e0*/  MOV R7, UR5 ;  /* 0x0000000500077c02 */ /* 0x000fca0008000f00 */
[----:B-----5:R-:W2:Y:S04]  /*11f0*/  LDG.E R152, desc[UR6][R6.64] ;  /* 0x0000000606987981 */ /* 0x020ea8000c1e1900 */
[----:B------:R-:W2:Y:S02]  /*1200*/  LDG.E R9, desc[UR6][R6.64+0x4] ;  /* 0x0000040606097981 */ /* 0x000ea4000c1e1900 */
[----:B--2---:R-:W-:-:S07]  /*1210*/  IMAD.IADD R152, R9, 0x1, -R152 ;  /* 0x0000000109987824 */ /* 0x004fce00078e0a98 */
.L_x_774:
[----:B------:R-:W2:Y:S01]  /*1220*/  LDL R4, [R1] ;  /* 0x0000000001047983 */ /* 0x000ea20000100800 */
[----:B-----5:R-:W-:Y:S01]  /*1230*/  IMAD.IADD R152, R152, 0x1, -R3 ;  /* 0x0000000198987824 */ /* 0x020fe200078e0a03 */
[----:B------:R-:W-:Y:S01]  /*1240*/  CS2R R150, SRZ ;  /* 0x0000000000967805 */ /* 0x000fe2000001ff00 */
[----:B------:R-:W-:Y:S01]  /*1250*/  IMAD.MOV.U32 R188, RZ, RZ, R5 ;  /* 0x000000ffffbc7224 */ /* 0x000fe200078e0005 */
[----:B------:R-:W-:Y:S01]  /*1260*/  CS2R R148, SRZ ;  /* 0x0000000000947805 */ /* 0x000fe2000001ff00 */
[----:B------:R-:W-:Y:S01]  /*1270*/  VIADD R0, R152, 0x3f ;  /* 0x0000003f98007836 */ /* 0x000fe20000000000 */
[----:B------:R-:W-:Y:S01]  /*1280*/  CS2R R174, SRZ ;  /* 0x0000000000ae7805 */ /* 0x000fe2000001ff00 */
[----:B------:R-:W-:Y:S01]  /*1290*/  IMAD.MOV.U32 R176, RZ, RZ, RZ ;  /* 0x000000ffffb07224 */ /* 0x000fe200078e00ff */
[----:B------:R-:W-:Y:S02]  /*12a0*/  CS2R R144, SRZ ;  /* 0x0000000000907805 */ /* 0x000fe4000001ff00 */
[----:B------:R-:W-:-:S02]  /*12b0*/  CS2R R142, SRZ ;  /* 0x00000000008e7805 */ /* 0x000fc4000001ff00 */
[----:B------:R-:W-:Y:S02]  /*12c0*/  SHF.R.S32.HI R3, RZ, 0x1f, R0 ;  /* 0x0000001fff037819 */ /* 0x000fe40000011400 */
[----:B------:R-:W-:Y:S02]  /*12d0*/  CS2R R140, SRZ ;  /* 0x00000000008c7805 */ /* 0x000fe4000001ff00 */
[----:B------:R-:W-:Y:S02]  /*12e0*/  CS2R R138, SRZ ;  /* 0x00000000008a7805 */ /* 0x000fe4000001ff00 */
[----:B------:R-:W-:Y:S02]  /*12f0*/  CS2R R136, SRZ ;  /* 0x0000000000887805 */ /* 0x000fe4000001ff00 */
[----:B------:R-:W-:Y:S01]  /*1300*/  LEA.HI R173, R3, R0, RZ, 0x6 ;  /* 0x0000000003ad7211 */ /* 0x000fe200078f30ff */
[----:B------:R-:W-:Y:S01]  /*1310*/  IMAD.MOV.U32 R0, RZ, RZ, RZ ;  /* 0x000000ffff007224 */ /* 0x000fe200078e00ff */
[----:B------:R-:W-:-:S02]  /*1320*/  MOV R3, RZ ;  /* 0x000000ff00037202 */ /* 0x000fc40000000f00 */
[----:B------:R-:W-:Y:S02]  /*1330*/  CS2R R134, SRZ ;  /* 0x0000000000867805 */ /* 0x000fe4000001ff00 */
[----:B------:R-:W-:Y:S01]  /*1340*/  CS2R R132, SRZ ;  /* 0x0000000000847805 */ /* 0x000fe2000001ff00 */
[----:B------:R-:W-:Y:S01]  /*1350*/  IMAD.MOV.U32 R172, RZ, RZ, RZ ;  /* 0x000000ffffac7224 */ /* 0x000fe200078e00ff */
        /* <DEDUP_REMOVED lines=16> */
[----:B------:R-:W-:Y:S01]  /*1460*/  CS2R R100, SRZ ;  /* 0x0000000000647805 */ /* 0x000fe2000001ff00 */
[----:B------:R-:W-:Y:S01]  /*1470*/  IMAD.MOV.U32 R153, RZ, RZ, RZ ;  /* 0x000000ffff997224 */ /* 0x000fe200078e00ff */
        /* <DEDUP_REMOVED lines=34> */
[----:B------:R-:W-:-:S02]  /*16a0*/  MOV R20, RZ ;  /* 0x000000ff00147202 */ /* 0x000fc40000000f00 */
[----:B0-----:R-:W-:Y:S02]  /*16b0*/  CS2R R8, SRZ ;  /* 0x0000000000087805 */ /* 0x001fe4000001ff00 */
[----:B------:R-:W-:Y:S02]  /*16c0*/  SHF.R.S32.HI R173, RZ, 0x6, R173 ;  /* 0x00000006ffad7819 */ /* 0x000fe400000114ad */
[----:B--2---:R-:W-:-:S13]  /*16d0*/  ISETP.NE.AND P0, PT, R4, 0x1, PT ;  /* 0x000000010400780c */ /* 0x004fda0003f05270 */
[----:B------:R-:W-:Y:S05]  /*16e0*/  @!P0 BRA `(.L_x_775) ;  /* 0x0000001400d48947 */ /* 0x000fea0003800000 */
[----:B------:R-:W-:Y:S02]  /*16f0*/  ISETP.GE.AND P1, PT, R152, 0x1, PT ;  /* 0x000000019800780c */ /* 0x000fe40003f26270 */
[----:B------:R-:W-:-:S11]  /*1700*/  PLOP3.LUT P0, PT, PT, PT, PT, 0x80, 0x0 ;  /* 0x000000000000781c */ /* 0x000fd60003f0f070 */
[----:B------:R-:W-:Y:S05]  /*1710*/  @!P1 BRA `(.L_x_776) ;  /* 0x0000007800fc9947 */ /* 0x000fea0003800000 */
[----:B------:R-:W0:Y:S01]  /*1720*/  SHFL.IDX PT, R4, R189, RZ, 0x1f ;  /* 0x00001fffbd047589 */ /* 0x000e2200000e0000 */
[----:B------:R-:W-:Y:S01]  /*1730*/  UMOV UR7, 0x40000040 ;  /* 0x4000004000077882 */ /* 0x000fe20000000000 */
[----:B------:R-:W-:Y:S01]  /*1740*/  UMOV UR9, 0x40000040 ;  /* 0x4000004000097882 */ /* 0x000fe20000000000 */
[----:B------:R-:W-:Y:S01]  /*1750*/  UMOV UR11, 0x40000040 ;  /* 0x40000040000b7882 */ /* 0x000fe20000000000 */
[----:B------:R-:W-:Y:S01]  /*1760*/  BAR.SYNC.DEFER_BLOCKING 0xe, 0x100 ;  /* 0x0384000000007b1d */ /* 0x000fe20000010000 */
[----:B------:R-:W-:-:S05]  /*1770*/  ISETP.GE.AND P0, PT, R152, 0x41, PT ;  /* 0x000000419800780c */ /* 0x000fca0003f06270 */
[----:B------:R-:W-:Y:S01]  /*1780*/  UMOV UR13, 0x40000040 ;  /* 0x40000040000d7882 */ /* 0x000fe20000000000 */
[----:B------:R-:W-:Y:S01]  /*1790*/  UMOV UR15, 0x40000040 ;  /* 0x40000040000f7882 */ /* 0x000fe20000000000 */
[----:B------:R-:W-:Y:S01]  /*17a0*/  UMOV UR17, 0x40000040 ;  /* 0x4000004000117882 */ /* 0x000fe20000000000 */
[----:B------:R-:W-:Y:S01]  /*17b0*/  UMOV UR19, 0x40000040 ;  /* 0x4000004000137882 */ /* 0x000fe20000000000 */
[----:B------:R-:W1:Y:S01]  /*17c0*/  S2R R6, SR_TID.X ;  /* 0x0000000000067919 */ /* 0x000e620000002100 */
[----:B0-----:R-:W-:Y:S01]  /*17d0*/  R2UR UR4, R4 ;  /* 0x00000000040472ca */ /* 0x001fe200000e0000 */
[----:B------:R-:W-:Y:S01]  /*17e0*/  IMAD.U32 R4, RZ, RZ, UR36 ;  /* 0x00000024ff047e24 */ /* 0x000fe2000f8e00ff */
[----:B------:R-:W-:-:S11]  /*17f0*/  WARPGROUP.ARRIVE ;  /* 0x00000000000079c5 */ /* 0x000fd60000000000 */
[----:B------:R-:W-:-:S04]  /*1800*/  ULEA.HI UR5, UR4, UR4, URZ, 0x1 ;  /* 0x0000000404057291 */ /* 0x000fc8000f8f083f */
[----:B------:R-:W-:-:S04]  /*1810*/  ULOP3.LUT UR5, UR5, 0x1fffe, URZ, 0xc0, !UPT ;  /* 0x0001fffe05057892 */ /* 0x000fc8000f8ec03f */
[----:B------:R-:W-:Y:S01]  /*1820*/  UIADD3 UR5, UR4, -UR5, URZ ;  /* 0x8000000504057290 */ /* 0x000fe2000fffe03f */
[----:B-1----:R-:W-:Y:S01]  /*1830*/  LOP3.LUT R5, R6, 0x7f, RZ, 0xc0, !PT ;  /* 0x0000007f06057812 */ /* 0x002fe200078ec0ff */
[----:B------:R-:W-:Y:S02]  /*1840*/  UIADD3 UR4, UR37, 0x36400, URZ ;  /* 0x0003640025047890 */ /* 0x000fe4000fffe03f */
[----:B------:R-:W-:Y:S01]  /*1850*/  ULEA UR5, UR5, UR37, 0xf ;  /* 0x0000002505057291 */ /* 0x000fe2000f8e783f */
[----:B------:R-:W-:Y:S01]  /*1860*/  ISETP.NE.AND P1, PT, R5, RZ, PT ;  /* 0x000000ff0500720c */ /* 0x000fe20003f25270 */
[----:B------:R-:W-:Y:S02]  /*1870*/  USHF.R.U32.HI UR4, URZ, 0x4, UR4 ;  /* 0x000000043f047899 */ /* 0x000fe40008011604 */
[----:B------:R-:W-:Y:S02]  /*1880*/  UIADD3 UR5, UR5, 0x400, URZ ;  /* 0x0000040005057890 */ /* 0x000fe4000fffe03f */
[----:B------:R-:W-:-:S02]  /*1890*/  ULOP3.LUT UR4, UR4, 0x3fff, URZ, 0xc0, !UPT ;  /* 0x00003fff04047892 */ /* 0x000fc4000f8ec03f */
[----:B------:R-:W-:Y:S02]  /*18a0*/  USHF.R.U32.HI UR5, URZ, 0x4, UR5 ;  /* 0x000000043f057899 */ /* 0x000fe40008011605 */
[----:B------:R-:W-:Y:S02]  /*18b0*/  ULOP3.LUT UR4, UR4, 0x10000, URZ, 0xfc, !UPT ;  /* 0x0001000004047892 */ /* 0x000fe4000f8efc3f */
[----:B------:R-:W-:Y:S02]  /*18c0*/  ULOP3.LUT UR5, UR5, 0x3fff, URZ, 0xc0, !UPT ;  /* 0x00003fff05057892 */ /* 0x000fe4000f8ec03f */
[----:B------:R-:W-:Y:S01]  /*18d0*/  UIADD3 UR8, UR4, 0x2, URZ ;  /* 0x0000000204087890 */ /* 0x000fe2000fffe03f */
[----:B------:R-:W-:Y:S01]  /*18e0*/  @!P1 LEA R4, R4, UR37, 0x3 ;  /* 0x0000002504049c11 */ /* 0x000fe2000f8e18ff */
[----:B------:R-:W-:Y:S02]  /*18f0*/  ULOP3.LUT UR20, UR5, 0x2000000, URZ, 0xfc, !UPT ;  /* 0x0200000005147892 */ /* 0x000fe4000f8efc3f */
[----:B------:R-:W-:-:S02]  /*1900*/  UIADD3 UR12, UR4, 0x4, URZ ;  /* 0x00000004040c7890 */ /* 0x000fc4000fffe03f */
[----:B------:R-:W-:Y:S01]  /*1910*/  ULEA UR6, UR36, UR20, 0xc ;  /* 0x0000001424067291 */ /* 0x000fe2000f8e603f */
[----:B------:R-:W-:Y:S01]  /*1920*/  @!P1 VIADD R4, R4, 0x38860 ;  /* 0x0003886004049836 */ /* 0x000fe20000000000 */
[----:B------:R-:W-:Y:S01]  /*1930*/  UMOV UR5, 0x40000040 ;  /* 0x4000004000057882 */ /* 0x000fe20000000000 */
[----:B------:R-:W-:Y:S02]  /*1940*/  UIADD3 UR16, UR4, 0x6, URZ ;  /* 0x0000000604107890 */ /* 0x000fe4000fffe03f */
[----:B------:R-:W-:Y:S01]  /*1950*/  UIADD3 UR10, UR6, 0x80, URZ ;  /* 0x00000080060a7890 */ /* 0x000fe2000fffe03f */
[----:B------:R-:W-:Y:S01]  /*1960*/  @!P1 PRMT R4, RZ, 0x654, R4 ;  /* 0x00000654ff049816 */ /* 0x000fe20000000004 */
[----:B------:R-:W-:Y:S02]  /*1970*/  UIADD3 UR14, UR6, 0x100, URZ ;  /* 0x00000100060e7890 */ /* 0x000fe4000fffe03f */
[----:B------:R-:W-:Y:S01]  /*1980*/  HGMMA.64x256x16.F32 R24, gdesc[UR4].tnspB, RZ, !UPT, gsb0 ;  /* 0x43e00000041879f0 */ /* 0x000fe2000c0008ff */
[----:B------:R-:W-:-:S02]  /*1990*/  UIADD3 UR18, UR6, 0x180, URZ ;  /* 0x0000018006127890 */ /* 0x000fc4000fffe03f */
        /* <DEDUP_REMOVED lines=16> */
[----:B------:R-:W-:-:S07]  /*1aa0*/  VIADD R173, R173, 0xfffffffe ;  /* 0xfffffffeadad7836 */ /* 0x000fce0000000000 */
.L_x_778:
[----:B------:R-:W-:Y:S01]  /*1ab0*/  BAR.SYNC.DEFER_BLOCKING 0xe, 0x100 ;  /* 0x0384000000007b1d */ /* 0x000fe20000010000 */
[----:B01----:R-:W-:Y:S01]  /*1ac0*/  IMAD.U32 R4, RZ, RZ, UR36 ;  /* 0x00000024ff047e24 */ /* 0x003fe2000f8e00ff */
[----:B------:R-:W-:Y:S01]  /*1ad0*/  UIADD3 UR36, UR36, 0x1, URZ ;  /* 0x0000000124247890 */ /* 0x000fe2000fffe03f */
[C---:B------:R-:W-:Y:S01]  /*1ae0*/  ISETP.GT.AND P0, PT, R173.reuse, RZ, PT ;  /* 0x000000ffad00720c */ /* 0x040fe20003f04270 */
[----:B------:R-:W-:Y:S02]  /*1af0*/  VIADD R173, R173, 0xffffffff ;  /* 0xffffffffadad7836 */ /* 0x000fe40000000000 */
[----:B------:R-:W-:Y:S01]  /*1b00*/  LEA R4, R4, R17, 0x6 ;  /* 0x0000001104047211 */ /* 0x000fe200078e30ff */
[----:B------:R-:W-:Y:S01]  /*1b10*/  UISETP.NE.AND UP0, UPT, UR36, 0x2, UPT ;  /* 0x000000022400788c */ /* 0x000fe2000bf05270 */
[----:B------:R-:W-:Y:S02]  /*1b20*/  UMOV UR7, 0x40000040 ;  /* 0x4000004000077882 */ /* 0x000fe40000000000 */
[----:B------:R-:W-:Y:S01]  /*1b30*/  LEA R4, R4, UR37, 0x2 ;  /* 0x0000002504047c11 */ /* 0x000fe2000f8e10ff */
[----:B------:R-:W-:Y:S01]  /*1b40*/  USEL UR36, UR36, URZ, UP0 ;  /* 0x0000003f24247287 */ /* 0x000fe20008000000 */
[----:B------:R-:W-:Y:S01]  /*1b50*/  UMOV UR11, 0x40000040 ;  /* 0x40000040000b7882 */ /* 0x000fe20000000000 */
[----:B------:R-:W-:-:S02]  /*1b60*/  UMOV UR15, 0x40000040 ;  /* 0x40000040000f7882 */ /* 0x000fc40000000000 */
[----:B------:R-:W-:Y:S01]  /*1b70*/  ULEA UR6, UR36, UR20, 0xc ;  /* 0x0000001424067291 */ /* 0x000fe2000f8e603f */
[----:B------:R-:W-:-:S03]  /*1b80*/  UMOV UR19, 0x40000040 ;  /* 0x4000004000137882 */ /* 0x000fc60000000000 */
[----:B------:R-:W-:Y:S02]  /*1b90*/  UIADD3 UR10, UR6, 0x80, URZ ;  /* 0x00000080060a7890 */ /* 0x000fe4000fffe03f */
[----:B------:R-:W-:Y:S02]  /*1ba0*/  UIADD3 UR14, UR6, 0x100, URZ ;  /* 0x00000100060e7890 */ /* 0x000fe4000fffe03f */
[----:B------:R-:W-:Y:S01]  /*1bb0*/  UIADD3 UR18, UR6, 0x180, URZ ;  /* 0x0000018006127890 */ /* 0x000fe2000fffe03f */
[----:B------:R-:W0:Y:S04]  /*1bc0*/  LDS R5, [R4+0x38400] ;  /* 0x0384000004057984 */ /* 0x000e280000000800 */
[----:B------:R1:W2:Y:S02]  /*1bd0*/  LDS R6, [R4+0x38420] ;  /* 0x0384200004067984 */ /* 0x0002a40000000800 */
[----:B-1----:R-:W-:-:S05]  /*1be0*/  IMAD.U32 R4, RZ, RZ, UR36 ;  /* 0x00000024ff047e24 */ /* 0x002fca000f8e00ff */
[----:B------:R-:W-:-:S05]  /*1bf0*/  @!P1 LEA R4, R4, UR37, 0x3 ;  /* 0x0000002504049c11 */ /* 0x000fca000f8e18ff */
[----:B------:R-:W-:-:S05]  /*1c00*/  @!P1 VIADD R4, R4, 0x38860 ;  /* 0x0003886004049836 */ /* 0x000fca0000000000 */
[----:B------:R-:W-:Y:S01]  /*1c10*/  @!P1 PRMT R4, RZ, 0x654, R4 ;  /* 0x00000654ff049816 */ /* 0x000fe20000000004 */
        /* <DEDUP_REMOVED lines=127> */
[----:B------:R-:W-:-:S06]  /*2410*/  FMUL.FTZ R151, R151, R6 ;  /* 0x0000000697977220 */ /* 0x000fcc0000410000 */
[----:B------:R-:W-:-:S06]  /*2420*/  WARPGROUP.ARRIVE ;  /* 0x00000000000079c5 */ /* 0x000fcc0000000000 */
[----:B------:R-:W-:Y:S01]  /*2430*/  HGMMA.64x256x16.F32 R24, gdesc[UR4].tnspB, R24, gsb0 ;  /* 0x43e00000041879f0 */ /* 0x000fe20008000818 */
[----:B------:R-:W-:-:S06]  /*2440*/  USEL UR6, URZ, 0x1, UP0 ;  /* 0x000000013f067887 */ /* 0x000fcc0008000000 */
[----:B------:R-:W-:Y:S01]  /*2450*/  LOP3.LUT R2, R2, UR6, RZ, 0x3c, !PT ;  /* 0x0000000602027c12 */ /* 0x000fe2000f8e3cff */
[----:B------:R-:W-:Y:S02]  /*2460*/  WARPGROUP.DEPBAR.LE gsb0, 0x0 ;  /* 0x00008000000079c5 */ /* 0x000fe40000010000 */
[----:B------:R-:W-:-:S15]  /*2470*/  WARPGROUP.ARRIVE ;  /* 0x00000000000079c5 */ /* 0x000fde0000000000 */
[----:B------:R-:W-:-:S03]  /*2480*/  NOP ;  /* 0x0000000000007918 */ /* 0x000fc60000000000 */
        /* <DEDUP_REMOVED lines=13> */
.L_x_777:
[----:B------:R-:W-:Y:S01]  /*2560*/  BAR.SYNC.DEFER_BLOCKING 0xe, 0x100 ;  /* 0x0384000000007b1d */ /* 0x000fe20000010000 */
[----:B01----:R-:W-:Y:S01]  /*2570*/  IMAD.U32 R4, RZ, RZ, UR36 ;  /* 0x00000024ff047e24 */ /* 0x003fe2000f8e00ff */
[----:B------:R-:W-:Y:S01]  /*2580*/  UIADD3 UR36, UR36, 0x1, URZ ;  /* 0x0000000124247890 */ /* 0x000fe2000fffe03f */
[----:B------:R-:W-:-:S03]  /*2590*/  PLOP3.LUT P0, PT, PT, PT, PT, 0x8, 0x0 ;  /* 0x000000000000781c */ /* 0x000fc60003f0e170 */
[----:B------:R-:W-:Y:S01]  /*25a0*/  LEA R4, R4, R17, 0x6 ;  /* 0x0000001104047211 */ /* 0x000fe200078e30ff */
[----:B------:R-:W-:-:S03]  /*25b0*/  UISETP.NE.AND UP0, UPT, UR36, 0x2, UPT ;  /* 0x000000022400788c */ /* 0x000fc6000bf05270 */
[----:B------:R-:W-:Y:S01]  /*25c0*/  LEA R6, R4, UR37, 0x2 ;  /* 0x0000002504067c11 */ /* 0x000fe2000f8e10ff */
[----:B------:R-:W-:Y:S02]  /*25d0*/  USEL UR4, URZ, 0x1, UP0 ;  /* 0x000000013f047887 */ /* 0x000fe40008000000 */
[----:B------:R-:W-:-:S04]  /*25e0*/  USEL UR36, UR36, URZ, UP0 ;  /* 0x0000003f24247287 */ /* 0x000fc80008000000 */
[----:B------:R-:W-:Y:S01]  /*25f0*/  LOP3.LUT R2, R2, UR4, RZ, 0x3c, !PT ;  /* 0x0000000402027c12 */ /* 0x000fe2000f8e3cff */
[----:B------:R-:W0:Y:S04]  /*2600*/  LDS R5, [R6+0x38400] ;  /* 0x0384000006057984 */ /* 0x000e280000000800 */
[----:B------:R-:W1:Y:S01]  /*2610*/  LDS R4, [R6+0x38420] ;  /* 0x0384200006047984 */ /* 0x000e620000000800 */
[-C--:B0-----:R-:W-:Y:S01]  /*2620*/  FMUL.FTZ R160, R36, R5.reuse ;  /* 0x0000000524a07220 */ /* 0x081fe20000410000 */
[-C--:B------:R-:W-:Y:S01]  /*2630*/  FMUL.FTZ R12, R40, R5.reuse ;  /* 0x00000005280c7220 */ /* 0x080fe20000410000 */
[-C--:B------:R-:W-:Y:S01]  /*2640*/  FMUL.FTZ R167, R24, R5.reuse ;  /* 0x0000000518a77220 */ /* 0x080fe20000410000 */
[-C--:B------:R-:W-:Y:S01]  /*2650*/  FMUL.FTZ R8, R25, R5.reuse ;  /* 0x0000000519087220 */ /* 0x080fe20000410000 */
        /* <DEDUP_REMOVED lines=126> */
.L_x_775:
        /* <DEDUP_REMOVED lines=23> */
[----:B------:R-:W-:Y:S01]  /*2fb0*/  MOV R10, UR6 ;  /* 0x00000006000a7c02 */ /* 0x000fe20008000f00 */
[----:B------:R-:W-:Y:S02]  /*2fc0*/  IMAD.U32 R6, RZ, RZ, UR4 ;  /* 0x00000004ff067e24 */ /* 0x000fe4000f8e00ff */
[----:B------:R-:W-:-:S02]  /*2fd0*/  IMAD.U32 R7, RZ, RZ, UR5 ;  /* 0x00000005ff077e24 */ /* 0x000fc4000f8e00ff */
[----:B------:R-:W-:Y:S02]  /*2fe0*/  IMAD.U32 R11, RZ, RZ, UR7 ;  /* 0x00000007ff0b7e24 */ /* 0x000fe4000f8e00ff */
[----:B------:R-:W-:Y:S02]  /*2ff0*/  IMAD.MOV.U32 R8, RZ, RZ, 0x70 ;  /* 0x00000070ff087424 */ /* 0x000fe400078e00ff */
[----:B------:R-:W-:Y:S02]  /*3000*/  IMAD.MOV.U32 R12, RZ, RZ, 0x1 ;  /* 0x00000001ff0c7424 */ /* 0x000fe400078e00ff */
[----:B0-----:R-:W-:-:S07]  /*3010*/  IMAD.MOV.U32 R13, RZ, RZ, RZ ;  /* 0x000000ffff0d7224 */ /* 0x001fce00078e00ff */
[----:B------:R-:W-:-:S07]  /*3020*/  LEPC R20, `(.L_x_779) ;  /* 0x000000001014794e */ /* 0x000fce0000000000 */
[----:B-1----:R-:W-:Y:S05]  /*3030*/  CALL.ABS.NOINC R14 ;  /* 0x000000000e007343 */ /* 0x002fea0003c00000 */
.L_x_779:
[----:B------:R-:W2:Y:S01]  /*3040*/  LDL R20, [R1] ;  /* 0x0000000001147983 */ /* 0x000ea20000100800 */
[----:B------:R-:W-:-:S04]  /*3050*/  ULEA.HI UR4, UR41, UR41, URZ, 0x1 ;  /* 0x0000002929047291 */ /* 0x000fc8000f8f083f */
[----:B------:R-:W-:-:S04]  /*3060*/  ULOP3.LUT UR4, UR4, 0xfffffffe, URZ, 0xc0, !UPT ;  /* 0xfffffffe04047892 */ /* 0x000fc8000f8ec03f */
[----:B------:R-:W-:-:S06]  /*3070*/  UIADD3 UR4, UR41, -UR4, URZ ;  /* 0x8000000429047290 */ /* 0x000fcc000fffe03f */
[----:B------:R-:W-:-:S04]  /*3080*/  MOV R4, UR4 ;  /* 0x0000000400047c02 */ /* 0x000fc80008000f00 */
[----:B------:R-:W-:-:S04]  /*3090*/  SHF.L.U32 R4, R4, 0x1f, RZ ;  /* 0x0000001f04047819 */ /* 0x000fc800000006ff */
[----:B------:R-:W0:Y:S01]  /*30a0*/  SYNCS.PHASECHK.TRANS64.TRYWAIT P1, [UR37+0x38800], R4 ;  /* 0x03880004ff0075a7 */ /* 0x000e220008020165 */
[----:B--2---:R-:W-:Y:S01]  /*30b0*/  ISETP.NE.AND P0, PT, R20, RZ, PT ;  /* 0x000000ff1400720c */ /* 0x004fe20003f05270 */
[----:B0-----:R-:W-:-:S12]  /*30c0*/  @!P1 BRA `(.L_x_780) ;  /* 0x000000dc00289947 */ /* 0x001fd80003800000 */
.L_x_894:
[----:B------:R-:W-:Y:S05]  /*30d0*/  @P0 BRA `(.L_x_781) ;  /* 0x0000000000040947 */ /* 0x000fea0003800000 */
[----:B------:R-:W-:Y:S01]  /*30e0*/  BPT.TRAP 0x1 ;  /* 0x000000040000795c */ /* 0x000fe20000300000 */
.L_x_781:
[----:B0-----:R-:W-:Y:S01]  /*30f0*/  IMAD.U32 R3, RZ, RZ, UR36 ;  /* 0x00000024ff037e24 */ /* 0x001fe2000f8e00ff */
[----:B------:R-:W-:-:S04]  /*3100*/  SHF.L.U32 R6, R2, 0x1f, RZ ;  /* 0x0000001f02067819 */ /* 0x000fc800000006ff */
[----:B------:R-:W-:-:S04]  /*3110*/  LEA R3, R3, UR37, 0x3 ;  /* 0x0000002503037c11 */ /* 0x000fc8000f8e18ff */
[----:B------:R0:W1:Y:S01]  /*3120*/  SYNCS.PHASECHK.TRANS64.TRYWAIT P1, [R3+URZ+0x38830], R6 ;  /* 0x03883006030075a7 */ /* 0x000062000802017f */
[----:B------:R-:W-:Y:S05]  /*3130*/  @P0 BRA `(.L_x_782) ;  /* 0x0000000000040947 */ /* 0x000fea0003800000 */
[----:B------:R-:W-:Y:S01]  /*3140*/  BPT.TRAP 0x1 ;  /* 0x000000040000795c */ /* 0x000fe20000300000 */
.L_x_782:
[----:B-1----:R-:W-:Y:S05]  /*3150*/  @P1 BRA `(.L_x_783) ;  /* 0x0000000000081947 */ /* 0x002fea0003800000 */
[----:B------:R-:W1:Y:S02]  /*3160*/  SYNCS.PHASECHK.TRANS64.TRYWAIT P1, [R3+URZ+0x38830], R6 ;  /* 0x03883006030075a7 */ /* 0x000e64000802017f */
[----:B-1----:R-:W-:Y:S05]  /*3170*/  @!P1 BRA `(.L_x_784) ;  /* 0x000000dc00149947 */ /* 0x002fea0003800000 */
.L_x_783:
[----:B------:R-:W-:-:S04]  /*3180*/  UIADD3 UR4, UR37, 0x22400, URZ ;  /* 0x0002240025047890 */ /* 0x000fc8000fffe03f */
[----:B------:R-:W-:-:S04]  /*3190*/  USHF.R.U32.HI UR4, URZ, 0x4, UR4 ;  /* 0x000000043f047899 */ /* 0x000fc80008011604 */
[----:B------:R-:W-:-:S06]  /*31a0*/  ULOP3.LUT UR4, UR4, 0x3fff, URZ, 0xc0, !UPT ;  /* 0x00003fff04047892 */ /* 0x000fcc000f8ec03f */
[----:B------:R-:W-:Y:S01]  /*31b0*/  IMAD.U32 R0, RZ, RZ, UR4 ;  /* 0x00000004ff007e24 */ /* 0x000fe2000f8e00ff */
[----:B------:R-:W-:Y:S05]  /*31c0*/  WARPSYNC.ALL ;  /* 0x0000000000007948 */ /* 0x000fea0003800000 */
[----:B------:R-:W-:-:S04]  /*31d0*/  LOP3.LUT R0, R0, 0x10000, RZ, 0xfc, !PT ;  /* 0x0001000000007812 */ /* 0x000fc800078efcff */
        /* <DEDUP_REMOVED lines=10> */
[----:B------:R-:W-:-:S02]  /*3280*/  UMOV UR17, 0x40000040 ;  /* 0x4000004000117882 */ /* 0x000fc40000000000 */
[----:B------:R-:W-:Y:S02]  /*3290*/  ULEA UR6, UR36, UR6, 0x9 ;  /* 0x0000000624067291 */ /* 0x000fe4000f8e483f */
[----:B------:R-:W-:Y:S02]  /*32a0*/  ULOP3.LUT UR4, UR4, 0x10000, URZ, 0xfc, !UPT ;  /* 0x0001000004047892 */ /* 0x000fe4000f8efc3f */
[----:B------:R-:W-:Y:S02]  /*32b0*/  UIADD3 UR14, UR6, 0x2, URZ ;  /* 0x00000002060e7890 */ /* 0x000fe4000fffe03f */
[----:B------:R-:W-:Y:S02]  /*32c0*/  UIADD3 UR12, UR4, 0x2, URZ ;  /* 0x00000002040c7890 */ /* 0x000fe4000fffe03f */
[----:B------:R-:W-:Y:S02]  /*32d0*/  UIADD3 UR18, UR6, 0x4, URZ ;  /* 0x0000000406127890 */ /* 0x000fe4000fffe03f */
[----:B------:R-:W-:-:S02]  /*32e0*/  UIADD3 UR16, UR4, 0x4, URZ ;  /* 0x0000000404107890 */ /* 0x000fc4000fffe03f */
[----:B------:R-:W-:Y:S01]  /*32f0*/  HGMMA.64x64x16.F32 R24, gdesc[UR4], RZ, !UPT, gsb0 ;  /* 0x00e00000041879f0 */ /* 0x000fe2000c0008ff */
[----:B------:R-:W-:Y:S02]  /*3300*/  UIADD3 UR22, UR6, 0x6, URZ ;  /* 0x0000000606167890 */ /* 0x000fe4000fffe03f */
[----:B------:R-:W-:Y:S01]  /*3310*/  UIADD3 UR20, UR4, 0x6, URZ ;  /* 0x0000000604147890 */ /* 0x000fe2000fffe03f */
[----:B------:R-:W-:Y:S01]  /*3320*/  UMOV UR23, 0x40000040 ;  /* 0x4000004000177882 */ /* 0x000fe20000000000 */
[----:B------:R-:W-:Y:S01]  /*3330*/  UMOV UR21, 0x40000040 ;  /* 0x4000004000157882 */ /* 0x000fe20000000000 */
        /* <DEDUP_REMOVED lines=10> */
[----:B------:R-:W2:Y:S02]  /*33e0*/  SYNCS.PHASECHK.TRANS64.TRYWAIT P1, [UR37+0x38810], R4 ;  /* 0x03881004ff0075a7 */ /* 0x000ea40008020165 */
[----:B--2---:R-:W-:Y:S05]  /*33f0*/  @!P1 BRA `(.L_x_785) ;  /* 0x000000d800889947 */ /* 0x004fea0003800000 */
.L_x_895:
[----:B------:R-:W-:Y:S05]  /*3400*/  @P0 BRA `(.L_x_786) ;  /* 0x0000000000040947 */ /* 0x000fea0003800000 */
[----:B------:R-:W-:Y:S01]  /*3410*/  BPT.TRAP 0x1 ;  /* 0x000000040000795c */ /* 0x000fe20000300000 */
.L_x_786:
[----:B------:R3:W4:Y:S01]  /*3420*/  SYNCS.PHASECHK.TRANS64.TRYWAIT P1, [R3+URZ+0x38850], R6 ;  /* 0x03885006030075a7 */ /* 0x000722000802017f */
[----:B------:R-:W-:Y:S05]  /*3430*/  @P0 BRA `(.L_x_787) ;  /* 0x0000000000040947 */ /* 0x000fea0003800000 */
[----:B------:R-:W-:Y:S01]  /*3440*/  BPT.TRAP 0x1 ;  /* 0x000000040000795c */ /* 0x000fe20000300000 */
.L_x_787:
[----:B----4-:R-:W-:Y:S05]  /*3450*/  @P1 BRA `(.L_x_788) ;  /* 0x0000000000081947 */ /* 0x010fea0003800000 */
[----:B------:R-:W4:Y:S02]  /*3460*/  SYNCS.PHASECHK.TRANS64.TRYWAIT P1, [R3+URZ+0x38850], R6 ;  /* 0x03885006030075a7 */ /* 0x000f24000802017f */
[----:B----4-:R-:W-:Y:S05]  /*3470*/  @!P1 BRA `(.L_x_789) ;  /* 0x000000d800809947 */ /* 0x010fea0003800000 */
.L_x_788:
[----:B------:R-:W-:Y:S01]  /*3480*/  UIADD3 UR4, UR37, 0x400, URZ ;  /* 0x0000040025047890 */ /* 0x000fe2000fffe03f */
[----:B------:R-:W-:Y:S01]  /*3490*/  WARPGROUP.ARRIVE ;  /* 0x00000000000079c5 */ /* 0x000fe20000000000 */
[----:B------:R-:W-:-:S05]  /*34a0*/  UIADD3 UR5, UR37, 0x26400, URZ ;  /* 0x0002640025057890 */ /* 0x000fca000fffe03f */
[----:B--2---:R-:W2:Y:S01]  /*34b0*/  S2R R4, SR_TID.X ;  /* 0x0000000000047919 */ /* 0x004ea20000002100 */
[----:B------:R-:W-:Y:S01]  /*34c0*/  USHF.R.U32.HI UR4, URZ, 0x4, UR4 ;  /* 0x000000043f047899 */ /* 0x000fe20008011604 */
[----:B------:R-:W-:Y:S01]  /*34d0*/  IMAD R5, R173, -0x40, R152 ;  /* 0xffffffc0ad057824 */ /* 0x000fe200078e0298 */
[----:B------:R-:W-:Y:S01]  /*34e0*/  USHF.R.U32.HI UR5, URZ, 0x4, UR5 ;  /* 0x000000043f057899 */ /* 0x000fe20008011605 */
[----:B------:R-:W5:Y:S01]  /*34f0*/  S2R R57, SR_TID.X ;  /* 0x0000000000397919 */ /* 0x000f620000002100 */
[----:B------:R-:W-:Y:S02]  /*3500*/  ULOP3.LUT UR4, UR4, 0x3fff, URZ, 0xc0, !UPT ;  /* 0x00003fff04047892 */ /* 0x000fe4000f8ec03f */
[----:B------:R-:W-:Y:S01]  /*3510*/  ULOP3.LUT UR5, UR5, 0x3fff, URZ, 0xc0, !UPT ;  /* 0x00003fff05057892 */ /* 0x000fe2000f8ec03f */
[----:B------:R-:W-:Y:S01]  /*3520*/  IADD3 R5, -R22, 0x40, R5 ;  /* 0x0000004016057810 */ /* 0x000fe20007ffe105 */
[----:B------:R-:W-:Y:S02]  /*3530*/  ULOP3.LUT UR4, UR4, 0x10000, URZ, 0xfc, !UPT ;  /* 0x0001000004047892 */ /* 0x000fe4000f8efc3f */
[----:B------:R-:W-:Y:S01]  /*3540*/  ULOP3.LUT UR5, UR5, 0x10000, URZ, 0xfc, !UPT ;  /* 0x0001000005057892 */ /* 0x000fe2000f8efc3f */
[C---:B------:R-:W-:Y:S01]  /*3550*/  ISETP.GT.AND P1, PT, R5.reuse, RZ, PT ;  /* 0x000000ff0500720c */ /* 0x040fe20003f24270 */
[----:B------:R-:W-:Y:S01]  /*3560*/  ULEA UR6, UR36, UR4, 0xc ;  /* 0x0000000424067291 */ /* 0x000fe2000f8e603f */
[C---:B------:R-:W-:Y:S01]  /*3570*/  ISETP.GT.AND P2, PT, R5.reuse, 0x1, PT ;  /* 0x000000010500780c */ /* 0x040fe20003f44270 */
[----:B------:R-:W-:Y:S01]  /*3580*/  UMOV UR9, 0x40000040 ;  /* 0x4000004000097882 */ /* 0x000fe20000000000 */
[----:B------:R-:W-:Y:S01]  /*3590*/  UMOV UR11, 0x40000040 ;  /* 0x40000040000b7882 */ /* 0x000fe20000000000 */
[----:B------:R-:W-:Y:S01]  /*35a0*/  UIADD3 UR14, UR5, 0x800, URZ ;  /* 0x00000800050e7890 */ /* 0x000fe2000fffe03f */
[C---:B------:R-:W-:Y:S01]  /*35b0*/  ISETP.GT.AND P3, PT, R5.reuse, 0x8, PT ;  /* 0x000000080500780c */ /* 0x040fe20003f64270 */
[----:B------:R-:W-:Y:S01]  /*35c0*/  UMOV UR8, UR5 ;  /* 0x0000000500087c82 */ /* 0x000fe20008000000 */
[----:B------:R-:W-:Y:S01]  /*35d0*/  UMOV UR10, UR6 ;  /* 0x00000006000a7c82 */ /* 0x000fe20008000000 */
[----:B------:R-:W-:Y:S01]  /*35e0*/  UIADD3 UR15, UR6, 0x800, URZ ;  /* 0x00000800060f7890 */ /* 0x000fe2000fffe03f */
[----:B------:R-:W-:Y:S01]  /*35f0*/  HGMMA.64x64x16.F32 R24, gdesc[UR8], R24, gsb0 ;  /* 0x00e00000081879f0 */ /* 0x000fe20008000818 */
[----:B------:R-:W-:Y:S01]  /*3600*/  UIADD3 UR8, UR5, 0x2, URZ ;  /* 0x0000000205087890 */ /* 0x000fe2000fffe03f */
[C---:B------:R-:W-:Y:S01]  /*3610*/  ISETP.GT.AND P4, PT, R5.reuse, 0x9, PT ;  /* 0x000000090500780c */ /* 0x040fe20003f84270 */
[----:B------:R-:W-:Y:S01]  /*3620*/  UIADD3 UR10, UR6, 0x2, URZ ;  /* 0x00000002060a7890 */ /* 0x000fe2000fffe03f */
[C---:B------:R-:W-:Y:S01]  /*3630*/  ISETP.GT.AND P5, PT, R5.reuse, 0x10, PT ;  /* 0x000000100500780c */ /* 0x040fe20003fa4270 */
[----:B------:R-:W-:Y:S01]  /*3640*/  UMOV UR9, 0x40000040 ;  /* 0x4000004000097882 */ /* 0x000fe20000000000 */
[----:B------:R-:W-:Y:S01]  /*3650*/  UMOV UR11, 0x40000040 ;  /* 0x40000040000b7882 */ /* 0x000fe20000000000 */
[----:B------:R-:W-:Y:S01]  /*3660*/  UMOV UR25, 0x40000040 ;  /* 0x4000004000197882 */ /* 0x000fe20000000000 */
[----:B------:R-:W-:Y:S01]  /*3670*/  UMOV UR27, 0x40000040 ;  /* 0x40000040001b7882 */ /* 0x000fe20000000000 */
[----:B------:R-:W-:-:S02]  /*3680*/  ISETP.GT.AND P6, PT, R5, 0x11, PT ;  /* 0x000000110500780c */ /* 0x000fc40003fc4270 */
[----:B--2---:R-:W-:Y:S02]  /*3690*/  SHF.R.U32.HI R4, RZ, 0x7, R4 ;  /* 0x00000007ff047819 */ /* 0x004fe40000011604 */
[----:B-----5:R-:W-:-:S04]  /*36a0*/  LOP3.LUT R57, R57, 0x7f, RZ, 0xc0, !PT ;  /* 0x0000007f39397812 */ /* 0x020fc800078ec0ff */
[----:B------:R-:W2:Y:S02]  /*36b0*/  SHFL.IDX PT, R4, R4, RZ, 0x1f ;  /* 0x00001fff04047589 */ /* 0x000ea400000e0000 */
[----:B--2---:R-:W-:-:S13]  /*36c0*/  R2UR UR7, R4 ;  /* 0x00000000040772ca */ /* 0x004fda00000e0000 */
[----:B------:R-:W-:-:S04]  /*36d0*/  UISETP.GT.AND UP0, UPT, UR7, 0x7f, UPT ;  /* 0x0000007f0700788c */ /* 0x000fc8000bf04270 */
[----:B------:R-:W-:Y:S01]  /*36e0*/  USEL UR7, URZ, 0x2, !UP0 ;  /* 0x000000023f077887 */ /* 0x000fe2000c000000 */
[----:B------:R-:W-:Y:S02]  /*36f0*/  WARPGROUP.DEPBAR.LE gsb0, 0x0 ;  /* 0x00008000000079c5 */ /* 0x000fe40000010000 */
[----:B------:R-:W-:-:S06]  /*3700*/  WARPGROUP.ARRIVE ;  /* 0x00000000000079c5 */ /* 0x000fcc0000000000 */
[----:B------:R-:W-:Y:S01]  /*3710*/  HGMMA.64x64x16.F32 R24, gdesc[UR8], R24, gsb0 ;  /* 0x00e00000081879f0 */ /* 0x000fe20008000818 */
[----:B------:R-:W-:Y:S02]  /*3720*/  UIADD3 UR8, UR5, 0x4, URZ ;  /* 0x0000000405087890 */ /* 0x000fe4000fffe03f */
[----:B------:R-:W-:Y:S01]  /*3730*/  UIADD3 UR10, UR6, 0x4, URZ ;  /* 0x00000004060a7890 */ /* 0x000fe2000fffe03f */
[----:B------:R-:W-:Y:S01]  /*3740*/  UMOV UR9, 0x40000040 ;  /* 0x4000004000097882 */ /* 0x000fe20000000000 */
[----:B------:R-:W-:Y:S01]  /*3750*/  UMOV UR11, 0x40000040 ;  /* 0x40000040000b7882 */ /* 0x000fe20000000000 */
        /* <DEDUP_REMOVED lines=94> */
[----:B------:R-:W-:Y:S02]  /*3d40*/  UIADD3 UR8, UR7, UR14, URZ ;  /* 0x0000000e07087290 */ /* 0x000fe4000fffe03f */
[----:B------:R-:W-:Y:S01]  /*3d50*/  UIADD3 UR10, UR7, UR15, URZ ;  /* 0x0000000f070a7290 */ /* 0x000fe2000fffe03f */
[----:B------:R-:W-:Y:S01]  /*3d60*/  UMOV UR9, 0x40000040 ;  /* 0x4000004000097882 */ /* 0x000fe20000000000 */
[----:B------:R-:W-:Y:S01]  /*3d70*/  UMOV UR11, 0x40000040 ;  /* 0x40000040000b7882 */ /* 0x000fe20000000000 */
[----:B------:R-:W-:Y:S02]  /*3d80*/  WARPGROUP.DEPBAR.LE gsb0, 0x0 ;  /* 0x00008000000079c5 */ /* 0x000fe40000010000 */
[----:B------:R-:W-:-:S06]  /*3d90*/  WARPGROUP.ARRIVE ;  /* 0x00000000000079c5 */ /* 0x000fcc0000000000 */
[----:B------:R-:W-:Y:S01]  /*3da0*/  HGMMA.64x64x16.F32 R24, gdesc[UR8], R24, gsb0 ;  /* 0x00e00000081879f0 */ /* 0x000fe20008000818 */
[----:B------:R-:W-:Y:S01]  /*3db0*/  UMOV UR9, 0x4 ;  /* 0x0000000400097882 */ /* 0x000fe20000000000 */
[----:B------:R-:W-:Y:S01]  /*3dc0*/  UMOV UR10, 0x28 ;  /* 0x00000028000a7882 */ /* 0x000fe20000000000 */
[----:B------:R-:W-:Y:S02]  /*3dd0*/  USEL UR8, UR9, 0x2, UP0 ;  /* 0x0000000209087887 */ /* 0x000fe40008000000 */
[----:B------:R-:W-:Y:S02]  /*3de0*/  USEL UR9, UR9, 0x6, !UP0 ;  /* 0x0000000609097887 */ /* 0x000fe4000c000000 */
[----:B------:R-:W-:Y:S02]  /*3df0*/  UIADD3 UR24, UR14, UR8, URZ ;  /* 0x000000080e187290 */ /* 0x000fe4000fffe03f */
[----:B------:R-:W-:Y:S01]  /*3e00*/  UIADD3 UR26, UR15, UR8, URZ ;  /* 0x000000080f1a7290 */ /* 0x000fe2000fffe03f */
[----:B------:R-:W-:Y:S01]  /*3e10*/  UMOV UR11, 0xa00 ;  /* 0x00000a00000b7882 */ /* 0x000fe20000000000 */
[----:B------:R-:W-:-:S02]  /*3e20*/  USEL UR10, UR10, 0x26, UP0 ;  /* 0x000000260a0a7887 */ /* 0x000fc40008000000 */
[----:B------:R-:W-:Y:S02]  /*3e30*/  USEL UR11, UR11, 0x980, UP0 ;  /* 0x000009800b0b7887 */ /* 0x000fe40008000000 */
[----:B------:R-:W-:Y:S02]  /*3e40*/  ULOP3.LUT UR10, UR10, 0x6, URZ, 0xc0, !UPT ;  /* 0x000000060a0a7892 */ /* 0x000fe4000f8ec03f */
[----:B------:R-:W-:Y:S01]  /*3e50*/  ULOP3.LUT UR11, UR11, 0xa00, URZ, 0xc0, !UPT ;  /* 0x00000a000b0b7892 */ /* 0x000fe2000f8ec03f */
[----:B------:R-:W-:Y:S02]  /*3e60*/  WARPGROUP.DEPBAR.LE gsb0, 0x0 ;  /* 0x00008000000079c5 */ /* 0x000fe40000010000 */
[----:B------:R-:W-:-:S06]  /*3e70*/  WARPGROUP.ARRIVE ;  /* 0x00000000000079c5 */ /* 0x000fcc0000000000 */
[----:B------:R-:W-:Y:S01]  /*3e80*/  HGMMA.64x64x16.F32 R24, gdesc[UR24], R24, gsb0 ;  /* 0x00e00000181879f0 */ /* 0x000fe20008000818 */
[----:B------:R-:W-:Y:S02]  /*3e90*/  UIADD3 UR24, UR14, UR9, URZ ;  /* 0x000000090e187290 */ /* 0x000fe4000fffe03f */
[----:B------:R-:W-:Y:S01]  /*3ea0*/  UIADD3 UR26, UR15, UR9, URZ ;  /* 0x000000090f1a7290 */ /* 0x000fe2000fffe03f */
[----:B------:R-:W-:Y:S01]  /*3eb0*/  UMOV UR25, 0x40000040 ;  /* 0x4000004000197882 */ /* 0x000fe20000000000 */
[----:B------:R-:W-:Y:S01]  /*3ec0*/  UMOV UR27, 0x40000040 ;  /* 0x40000040001b7882 */ /* 0x000fe20000000000 */
[----:B------:R-:W-:Y:S01]  /*3ed0*/  ULOP3.LUT UR15, UR42, 0x2000000, URZ, 0xfc, !UPT ;  /* 0x020000002a0f7892 */ /* 0x000fe2000f8efc3f */
[----:B------:R-:W-:Y:S02]  /*3ee0*/  WARPGROUP.DEPBAR.LE gsb0, 0x0 ;  /* 0x00008000000079c5 */ /* 0x000fe40000010000 */
[----:B------:R-:W-:-:S06]  /*3ef0*/  WARPGROUP.ARRIVE ;  /* 0x00000000000079c5 */ /* 0x000fcc0000000000 */
[----:B------:R-:W-:Y:S01]  /*3f00*/  HGMMA.64x64x16.F32 R24, gdesc[UR24], R24, gsb0 ;  /* 0x00e00000181879f0 */ /* 0x000fe20008000818 */
[----:B------:R-:W-:Y:S02]  /*3f10*/  UIADD3 UR24, UR10, UR11, UR5 ;  /* 0x0000000b0a187290 */ /* 0x000fe4000fffe005 */
[----:B------:R-:W-:Y:S01]  /*3f20*/  UIADD3 UR26, UR10, UR11, UR6 ;  /* 0x0000000b0a1a7290 */ /* 0x000fe2000fffe006 */
[----:B------:R-:W-:Y:S01]  /*3f30*/  UMOV UR25, 0x40000040 ;  /* 0x4000004000197882 */ /* 0x000fe20000000000 */
[----:B------:R-:W-:Y:S01]  /*3f40*/  UMOV UR27, 0x40000040 ;  /* 0x40000040001b7882 */ /* 0x000fe20000000000 */
[----:B------:R-:W-:Y:S02]  /*3f50*/  UIADD3 UR10, UR5, 0xa00, URZ ;  /* 0x00000a00050a7890 */ /* 0x000fe4000fffe03f */
[----:B------:R-:W-:Y:S01]  /*3f60*/  UIADD3 UR11, UR6, 0xa00, URZ ;  /* 0x00000a00060b7890 */ /* 0x000fe2000fffe03f */
        /* <DEDUP_REMOVED lines=21> */
[----:B------:R-:W-:Y:S01]  /*40c0*/  UMOV UR10, 0x30 ;  /* 0x00000030000a7882 */ /* 0x000fe20000000000 */
[----:B------:R-:W-:Y:S01]  /*40d0*/  UMOV UR11, 0xc00 ;  /* 0x00000c00000b7882 */ /* 0x000fe20000000000 */
[----:B------:R-:W-:Y:S02]  /*40e0*/  USEL UR10, UR10, 0x2e, UP0 ;  /* 0x0000002e0a0a7887 */ /* 0x000fe40008000000 */
[----:B------:R-:W-:-:S02]  /*40f0*/  USEL UR11, UR11, 0xb80, UP0 ;  /* 0x00000b800b0b7887 */ /* 0x000fc40008000000 */
[----:B------:R-:W-:Y:S02]  /*4100*/  ULOP3.LUT UR10, UR10, 0x6, URZ, 0xc0, !UPT ;  /* 0x000000060a0a7892 */ /* 0x000fe4000f8ec03f */
        /* <DEDUP_REMOVED lines=53> */
[----:B------:R-:W-:Y:S02]  /*4460*/  UMOV UR7, 0x40 ;  /* 0x0000004000077882 */ /* 0x000fe40000000000 */
[----:B------:R-:W-:-:S04]  /*4470*/  USEL UR7, UR7, 0x3e, UP0 ;  /* 0x0000003e07077887 */ /* 0x000fc80008000000 */
        /* <DEDUP_REMOVED lines=8> */
[----:B------:R-:W-:Y:S02]  /*4500*/  UIADD3 UR8, UR9, UR10, URZ ;  /* 0x0000000a09087290 */ /* 0x000fe4000fffe03f */
[----:B------:R-:W-:-:S03]  /*4510*/  UIADD3 UR10, UR9, UR11, URZ ;  /* 0x0000000b090a7290 */ /* 0x000fc6000fffe03f */
[----:B------:R-:W-:Y:S01]  /*4520*/  UMOV UR9, 0x40000040 ;  /* 0x4000004000097882 */ /* 0x000fe20000000000 */
[----:B------:R-:W-:Y:S01]  /*4530*/  UMOV UR11, 0x40000040 ;  /* 0x40000040000b7882 */ /* 0x000fe20000000000 */
[----:B------:R-:W-:Y:S02]  /*4540*/  WARPGROUP.DEPBAR.LE gsb0, 0x0 ;  /* 0x00008000000079c5 */ /* 0x000fe40000010000 */
[----:B------:R-:W-:-:S06]  /*4550*/  WARPGROUP.ARRIVE ;  /* 0x00000000000079c5 */ /* 0x000fcc0000000000 */
[----:B------:R-:W-:Y:S03]  /*4560*/  HGMMA.64x64x16.F32 R24, gdesc[UR24], R24, gsb0 ;  /* 0x00e00000181879f0 */ /* 0x000fe60008000818 */
[----:B------:R-:W-:Y:S02]  /*4570*/  WARPGROUP.DEPBAR.LE gsb0, 0x0 ;  /* 0x00008000000079c5 */ /* 0x000fe40000010000 */
[----:B------:R-:W-:-:S06]  /*4580*/  WARPGROUP.ARRIVE ;  /* 0x00000000000079c5 */ /* 0x000fcc0000000000 */
[----:B------:R-:W-:Y:S01]  /*4590*/  HGMMA.64x64x16.F32 R24, gdesc[UR8], R24, gsb0 ;  /* 0x00e00000081879f0 */ /* 0x000fe20008000818 */
[----:B------:R-:W-:Y:S01]  /*45a0*/  UMOV UR8, 0x1000 ;  /* 0x0000100000087882 */ /* 0x000fe20000000000 */
[----:B------:R-:W-:Y:S01]  /*45b0*/  UMOV UR9, 0x40000040 ;  /* 0x4000004000097882 */ /* 0x000fe20000000000 */
[----:B------:R-:W-:Y:S01]  /*45c0*/  USEL UR8, UR8, 0xf80, UP0 ;  /* 0x00000f8008087887 */ /* 0x000fe20008000000 */
[----:B------:R-:W-:-:S03]  /*45d0*/  UMOV UR11, 0x40000040 ;  /* 0x40000040000b7882 */ /* 0x000fc60000000000 */
[----:B------:R-:W-:-:S04]  /*45e0*/  ULOP3.LUT UR8, UR8, 0x1e00, URZ, 0xc0, !UPT ;  /* 0x00001e0008087892 */ /* 0x000fc8000f8ec03f */
[----:B------:R-:W-:Y:S02]  /*45f0*/  UIADD3 UR10, UR7, UR8, UR5 ;  /* 0x00000008070a7290 */ /* 0x000fe4000fffe005 */
[----:B------:R-:W-:-:S03]  /*4600*/  UIADD3 UR6, UR7, UR8, UR6 ;  /* 0x0000000807067290 */ /* 0x000fc6000fffe006 */
[----:B------:R-:W-:Y:S02]  /*4610*/  UMOV UR7, 0x40000040 ;  /* 0x4000004000077882 */ /* 0x000fe40000000000 */
[----:B------:R-:W-:Y:S02]  /*4620*/  UMOV UR8, UR10 ;  /* 0x0000000a00087c82 */ /* 0x000fe40008000000 */
[----:B------:R-:W-:Y:S01]  /*4630*/  UMOV UR10, UR6 ;  /* 0x00000006000a7c82 */ /* 0x000fe20008000000 */
[----:B------:R-:W-:Y:S01]  /*4640*/  ULDC UR6, c[0x0][0xad0] ;  /* 0x0002b40000067ab9 */ /* 0x000fe20000000800 */
[----:B------:R-:W-:Y:S02]  /*4650*/  WARPGROUP.DEPBAR.LE gsb0, 0x0 ;  /* 0x00008000000079c5 */ /* 0x000fe40000010000 */
[----:B------:R-:W-:-:S06]  /*4660*/  WARPGROUP.ARRIVE ;  /* 0x00000000000079c5 */ /* 0x000fcc0000000000 */
[----:B------:R-:W-:Y:S01]  /*4670*/  HGMMA.64x64x16.F32 R24, gdesc[UR8], R24, gsb0 ;  /* 0x00e00000081879f0 */ /* 0x000fe20008000818 */
[----:B------:R-:W-:Y:S01]  /*4680*/  ULDC UR9, c[0x0][0xa80] ;  /* 0x0002a00000097ab9 */ /* 0x000fe20000000800 */
[----:B------:R-:W-:Y:S01]  /*4690*/  UMOV UR11, 0x40000040 ;  /* 0x40000040000b7882 */ /* 0x000fe20000000000 */
        /* <DEDUP_REMOVED lines=16> */
[----:B------:R-:W-:Y:S01]  /*47a0*/  FMUL.FTZ R34, R34, UR6 ;  /* 0x0000000622227c20 */ /* 0x000fe20008410000 */
[----:B------:R-:W-:Y:S01]  /*47b0*/  FMUL.FTZ R41, R41, UR6 ;  /* 0x0000000629297c20 */ /* 0x000fe20008410000 */
[----:B------:R-:W-:Y:S01]  /*47c0*/  FMUL.FTZ R35, R35, UR6 ;  /* 0x0000000623237c20 */ /* 0x000fe20008410000 */
[----:B------:R-:W-:Y:S01]  /*47d0*/  FMUL.FTZ R44, R44, UR6 ;  /* 0x000000062c2c7c20 */ /* 0x000fe20008410000 */
[----:B------:R-:W-:Y:S01]  /*47e0*/  FMUL.FTZ R38, R38, UR6 ;  /* 0x0000000626267c20 */ /* 0x000fe20008410000 */
[----:B------:R-:W-:Y:S01]  /*47f0*/  FMUL.FTZ R45, R45, UR6 ;  /* 0x000000062d2d7c20 */ /* 0x000fe20008410000 */
[----:B------:R-:W-:Y:S01]  /*4800*/  FMUL.FTZ R39, R39, UR6 ;  /* 0x0000000627277c20 */ /* 0x000fe20008410000 */
[----:B------:R-:W0:Y:S01]  /*4810*/  MUFU.TANH R28, R28 ;  /* 0x0000001c001c7308 */ /* 0x000e220000002400 */
[----:B--2---:R-:W-:Y:S01]  /*4820*/  FSEL R24, R24, -INF , P1 ;  /* 0xff80000018187808 */ /* 0x004fe20000800000 */
[----:B------:R-:W-:Y:S01]  /*4830*/  FMUL.FTZ R48, R48, UR6 ;  /* 0x0000000630307c20 */ /* 0x000fe20008410000 */
[----:B------:R-:W-:Y:S01]  /*4840*/  FMUL.FTZ R42, R42, UR6 ;  /* 0x000000062a2a7c20 */ /* 0x000fe20008410000 */
[----:B------:R-:W-:Y:S01]  /*4850*/  FMUL.FTZ R49, R49, UR6 ;  /* 0x0000000631317c20 */ /* 0x000fe20008410000 */
[----:B------:R-:W-:Y:S01]  /*4860*/  FMUL.FTZ R43, R43, UR6 ;  /* 0x000000062b2b7c20 */ /* 0x000fe20008410000 */
[----:B------:R-:W-:Y:S01]  /*4870*/  FMUL.FTZ R52, R52, UR6 ;  /* 0x0000000634347c20 */ /* 0x000fe20008410000 */
[----:B------:R-:W-:Y:S01]  /*4880*/  FMUL.FTZ R53, R53, UR6 ;  /* 0x0000000635357c20 */ /* 0x000fe20008410000 */
[----:B------:R-:W2:Y:S01]  /*4890*/  MUFU.TANH R29, R29 ;  /* 0x0000001d001d7308 */ /* 0x000ea20000002400 */
[----:B-----5:R-:W-:Y:S01]  /*48a0*/  FSEL R25, R25, -INF , P2 ;  /* 0xff80000019197808 */ /* 0x020fe20001000000 */
[----:B------:R-:W-:Y:S01]  /*48b0*/  FMUL.FTZ R46, R46, UR6 ;  /* 0x000000062e2e7c20 */ /* 0x000fe20008410000 */
[----:B------:R-:W-:Y:S01]  /*48c0*/  FMUL.FTZ R47, R47, UR6 ;  /* 0x000000062f2f7c20 */ /* 0x000fe20008410000 */
[----:B------:R-:W-:Y:S01]  /*48d0*/  FMUL.FTZ R50, R50, UR6 ;  /* 0x0000000632327c20 */ /* 0x000fe20008410000 */
[----:B------:R-:W-:Y:S01]  /*48e0*/  FMNMX.FTZ R7, R24, R25, !PT ;  /* 0x0000001918077209 */ /* 0x000fe20007810000 */
[----:B------:R-:W-:Y:S01]  /*48f0*/  FMUL.FTZ R51, R51, UR6 ;  /* 0x0000000633337c20 */ /* 0x000fe20008410000 */
[----:B------:R-:W-:Y:S01]  /*4900*/  FMUL.FTZ R54, R54, UR6 ;  /* 0x0000000636367c20 */ /* 0x000fe20008410000 */
[----:B------:R-:W5:Y:S01]  /*4910*/  MUFU.TANH R32, R32 ;  /* 0x0000002000207308 */ /* 0x000f620000002400 */
[----:B0-----:R-:W-:Y:S01]  /*4920*/  FSEL R28, R28, -INF , P3 ;  /* 0xff8000001c1c7808 */ /* 0x001fe20001800000 */
[----:B------:R-:W-:Y:S01]  /*4930*/  FMUL.FTZ R55, R55, UR6 ;  /* 0x0000000637377c20 */ /* 0x000fe20008410000 */
[----:B------:R-:W-:-:S02]  /*4940*/  ULEA UR6, UR36, UR15, 0xc ;  /* 0x0000000f24067291 */ /* 0x000fc4000f8e603f */
[----:B------:R-:W-:Y:S02]  /*4950*/  FMNMX.FTZ R4, R28, R7, !PT ;  /* 0x000000071c047209 */ /* 0x000fe40007810000 */
[----:B------:R-:W-:Y:S01]  /*4960*/  UIADD3 UR8, UR6, 0x80, URZ ;  /* 0x0000008006087890 */ /* 0x000fe2000fffe03f */
[----:B------:R-:W0:Y:S01]  /*4970*/  MUFU.TANH R26, R26 ;  /* 0x0000001a001a7308 */ /* 0x000e220000002400 */
[----:B--2---:R-:W-:-:S04]  /*4980*/  FSEL R29, R29, -INF , P4 ;  /* 0xff8000001d1d7808 */ /* 0x004fc80002000000 */
[----:B------:R-:W-:Y:S01]  /*4990*/  FMNMX.FTZ R7, R29, R4, !PT ;  /* 0x000000041d077209 */ /* 0x000fe20007810000 */
[----:B------:R-:W-:Y:S01]  /*49a0*/  UMOV UR10, UR8 ;  /* 0x00000008000a7c82 */ /* 0x000fe20008000000 */
[----:B------:R-:W-:Y:S01]  /*49b0*/  UIADD3 UR8, UR6, 0x100, URZ ;  /* 0x0000010006087890 */ /* 0x000fe2000fffe03f */
[----:B------:R-:W2:Y:S01]  /*49c0*/  MUFU.TANH R33, R33 ;  /* 0x0000002100217308 */ /* 0x000ea20000002400 */
[----:B-----5:R-:W-:-:S04]  /*49d0*/  FSEL R32, R32, -INF , P5 ;  /* 0xff80000020207808 */ /* 0x020fc80002800000 */
[----:B------:R-:W-:-:S03]  /*49e0*/  FMNMX.FTZ R4, R32, R7, !PT ;  /* 0x0000000720047209 */ /* 0x000fc60007810000 */
[----:B------:R-:W5:Y:S01]  /*49f0*/  MUFU.TANH R27, R27 ;  /* 0x0000001b001b7308 */ /* 0x000f620000002400 */
[----:B0-----:R-:W-:Y:S02]  /*4a00*/  FSEL R26, R26, -INF , P1 ;  /* 0xff8000001a1a7808 */ /* 0x001fe40000800000 */
[----:B------:R-:W-:-:S05]  /*4a10*/  ISETP.GT.AND P1, PT, R5, 0x18, PT ;  /* 0x000000180500780c */ /* 0x000fca0003f24270 */
[----:B------:R-:W0:Y:S01]  /*4a20*/  MUFU.TANH R36, R36 ;  /* 0x0000002400247308 */ /* 0x000e220000002400 */
[----:B--2---:R-:W-:-:S04]  /*4a30*/  FSEL R33, R33, -INF , P6 ;  /* 0xff80000021217808 */ /* 0x004fc80003000000 */
[----:B------:R-:W-:-:S03]  /*4a40*/  FMNMX.FTZ R7, R33, R4, !PT ;  /* 0x0000000421077209 */ /* 0x000fc60007810000 */
[----:B------:R-:W2:Y:S01]  /*4a50*/  MUFU.TANH R30, R30 ;  /* 0x0000001e001e7308 */ /* 0x000ea20000002400 */
[----:B-----5:R-:W-:Y:S02]  /*4a60*/  FSEL R27, R27, -INF , P2 ;  /* 0xff8000001b1b7808 */ /* 0x020fe40001000000 */
[----:B------:R-:W-:-:S05]  /*4a70*/  ISETP.GT.AND P2, PT, R5, 0x19, PT ;  /* 0x000000190500780c */ /* 0x000fca0003f44270 */
[----:B------:R-:W5:Y:S01]  /*4a80*/  MUFU.TANH R37, R37 ;  /* 0x0000002500257308 */ /* 0x000f620000002400 */
[----:B0-----:R-:W-:-:S04]  /*4a90*/  FSEL R36, R36, -INF , P1 ;  /* 0xff80000024247808 */ /* 0x001fc80000800000 */
[----:B------:R-:W-:-:S03]  /*4aa0*/  FMNMX.FTZ R4, R36, R7, !PT ;  /* 0x0000000724047209 */ /* 0x000fc60007810000 */
[----:B------:R-:W0:Y:S01]  /*4ab0*/  MUFU.TANH R31, R31 ;  /* 0x0000001f001f7308 */ /* 0x000e220000002400 */
[----:B--2---:R-:W-:Y:S02]  /*4ac0*/  FSEL R30, R30, -INF , P3 ;  /* 0xff8000001e1e7808 */ /* 0x004fe40001800000 */
[----:B------:R-:W-:-:S05]  /*4ad0*/  ISETP.GT.AND P3, PT, R5, 0x20, PT ;  /* 0x000000200500780c */ /* 0x000fca0003f64270 */
        /* <DEDUP_REMOVED lines=37> */
[----:B-----5:R-:W-:-:S07]  /*4d30*/  FSEL R49, R49, -INF , P2 ;  /* 0xff80000031317808 */ /* 0x020fce0001000000 */
[----:B------:R-:W5:Y:S01]  /*4d40*/  MUFU.TANH R53, R53 ;  /* 0x0000003500357308 */ /* 0x000f620000002400 */
[----:B0-----:R-:W-:Y:S02]  /*4d50*/  FSEL R43, R43, -INF , P4 ;  /* 0xff8000002b2b7808 */ /* 0x001fe40002000000 */
[----:B------:R-:W-:Y:S02]  /*4d60*/  ISETP.GT.AND P4, PT, R5, 0x39, PT ;  /* 0x000000390500780c */ /* 0x000fe40003f84270 */
[----:B------:R-:W-:-:S03]  /*4d70*/  FMNMX.FTZ R5, R49, R4, !PT ;  /* 0x0000000431057209 */ /* 0x000fc60007810000 */
[----:B------:R-:W0:Y:S01]  /*4d80*/  MUFU.TANH R46, R46 ;  /* 0x0000002e002e7308 */ /* 0x000e220000002400 */
[----:B--2---:R-:W-:-:S04]  /*4d90*/  FSEL R52, R52, -INF , P3 ;  /* 0xff80000034347808 */ /* 0x004fc80001800000 */
[----:B------:R-:W-:-:S03]  /*4da0*/  FMNMX.FTZ R4, R52, R5, !PT ;  /* 0x0000000534047209 */ /* 0x000fc60007810000 */
[----:B------:R-:W2:Y:S01]  /*4db0*/  MUFU.TANH R47, R47 ;  /* 0x0000002f002f7308 */ /* 0x000ea20000002400 */
[----:B-----5:R-:W-:-:S04]  /*4dc0*/  FSEL R53, R53, -INF , P4 ;  /* 0xff80000035357808 */ /* 0x020fc80002000000 */
[----:B-1-34-:R-:W-:-:S03]  /*4dd0*/  FMNMX.FTZ R6, R53, R4, !PT ;  /* 0x0000000435067209 */ /* 0x01afc60007810000 */
[----:B------:R-:W1:Y:S01]  /*4de0*/  MUFU.TANH R50, R50 ;  /* 0x0000003200327308 */ /* 0x000e620000002400 */
[----:B0-----:R-:W-:Y:S01]  /*4df0*/  FSEL R46, R46, -INF , P5 ;  /* 0xff8000002e2e7808 */ /* 0x001fe20002800000 */
[----:B------:R-:W0:Y:S06]  /*4e00*/  SHFL.BFLY PT, R5, R6, 0x2, 0x1f ;  /* 0x0c401f0006057f89 */ /* 0x000e2c00000e0000 */
[----:B------:R-:W3:Y:S01]  /*4e10*/  MUFU.TANH R51, R51 ;  /* 0x0000003300337308 */ /* 0x000ee20000002400 */
[----:B--2---:R-:W-:-:S07]  /*4e20*/  FSEL R47, R47, -INF , P6 ;  /* 0xff8000002f2f7808 */ /* 0x004fce0003000000 */
[----:B------:R-:W2:Y:S01]  /*4e30*/  MUFU.TANH R54, R54 ;  /* 0x0000003600367308 */ /* 0x000ea20000002400 */
[----:B-1----:R-:W-:-:S07]  /*4e40*/  FSEL R50, R50, -INF , P1 ;  /* 0xff80000032327808 */ /* 0x002fce0000800000 */
[----:B------:R-:W1:Y:S01]  /*4e50*/  MUFU.TANH R55, R55 ;  /* 0x0000003700377308 */ /* 0x000e620000002400 */
[----:B---3--:R-:W-:Y:S02]  /*4e60*/  FSEL R51, R51, -INF , P2 ;  /* 0xff80000033337808 */ /* 0x008fe40001000000 */
[----:B0-----:R-:W-:Y:S02]  /*4e70*/  FMNMX.FTZ R7, R6, R5, !PT ;  /* 0x0000000506077209 */ /* 0x001fe40007810000 */
[----:B------:R-:W-:Y:S02]  /*4e80*/  FMNMX.FTZ R5, R26, R27, !PT ;  /* 0x0000001b1a057209 */ /* 0x000fe40007810000 */
[----:B------:R-:W-:Y:S01]  /*4e90*/  ISETP.GE.AND P2, PT, R152, 0x41, PT ;  /* 0x000000419800780c */ /* 0x000fe20003f46270 */
[----:B------:R-:W0:Y:S01]  /*4ea0*/  SHFL.BFLY PT, R8, R7, 0x1, 0x1f ;  /* 0x0c201f0007087f89 */ /* 0x000e2200000e0000 */
[----:B------:R-:W-:Y:S02]  /*4eb0*/  FMNMX.FTZ R4, R30, R5, !PT ;  /* 0x000000051e047209 */ /* 0x000fe40007810000 */
[----:B--2---:R-:W-:-:S02]  /*4ec0*/  FSEL R54, R54, -INF , P3 ;  /* 0xff80000036367808 */ /* 0x004fc40001800000 */
[----:B------:R-:W-:-:S04]  /*4ed0*/  FMNMX.FTZ R5, R31, R4, !PT ;  /* 0x000000041f057209 */ /* 0x000fc80007810000 */
[----:B------:R-:W-:Y:S02]  /*4ee0*/  FMNMX.FTZ R4, R34, R5, !PT ;  /* 0x0000000522047209 */ /* 0x000fe40007810000 */
[----:B-1----:R-:W-:Y:S02]  /*4ef0*/  FSEL R55, R55, -INF , P4 ;  /* 0xff80000037377808 */ /* 0x002fe40002000000 */
        /* <DEDUP_REMOVED lines=15> */
[----:B------:R-:W-:Y:S01]  /*4ff0*/  MUFU.EX2 R6, R24 ;  /* 0x0000001800067308 */ /* 0x000fe20000000800 */
        /* <DEDUP_REMOVED lines=14> */
[--C-:B------:R-:W-:Y:S01]  /*50e0*/  FFMA.FTZ R155, R52, UR9, -R56.reuse ;  /* 0x00000009349b7c23 */ /* 0x100fe20008010838 */
[--C-:B------:R-:W-:Y:S01]  /*50f0*/  FFMA.FTZ R172, R53, UR9, -R56.reuse ;  /* 0x0000000935ac7c23 */ /* 0x100fe20008010838 */
[----:B------:R-:W1:Y:S08]  /*5100*/  MUFU.EX2 R7, R7 ;  /* 0x0000000700077308 */ /* 0x000e700000000800 */
[----:B------:R-:W-:Y:S08]  /*5110*/  MUFU.EX2 R8, R28 ;  /* 0x0000001c00087308 */ /* 0x000ff00000000800 */
[----:B------:R-:W2:Y:S01]  /*5120*/  MUFU.EX2 R9, R9 ;  /* 0x0000000900097308 */ /* 0x000ea20000000800 */
[----:B-1----:R-:W-:Y:S01]  /*5130*/  F2FP.F16.F32.PACK_AB R156, R7, R6 ;  /* 0x00000006079c723e */ /* 0x002fe200000000ff */
[----:B------:R-:W-:Y:S01]  /*5140*/  FADD.FTZ R7, R6, R7 ;  /* 0x0000000706077221 */ /* 0x000fe20000010000 */
[----:B0-----:R-:W-:Y:S01]  /*5150*/  FMNMX.FTZ R24, R5, R14, !PT ;  /* 0x0000000e05187209 */ /* 0x001fe20007810000 */
[----:B------:R-:W-:-:S04]  /*5160*/  FFMA.FTZ R14, R40, UR9, -R56 ;  /* 0x00000009280e7c23 */ /* 0x000fc80008010838 */
[----:B------:R-:W-:Y:S01]  /*5170*/  MUFU.EX2 R10, R10 ;  /* 0x0000000a000a7308 */ /* 0x000fe20000000800 */
[----:B------:R-:W0:Y:S07]  /*5180*/  SHFL.BFLY PT, R5, R24, 0x1, 0x1f ;  /* 0x0c201f0018057f89 */ /* 0x000e2e00000e0000 */
[----:B------:R-:W1:Y:S01]  /*5190*/  MUFU.EX2 R11, R11 ;  /* 0x0000000b000b7308 */ /* 0x000e620000000800 */
[----:B--2---:R-:W-:Y:S01]  /*51a0*/  F2FP.F16.F32.PACK_AB R158, R9, R8 ;  /* 0x00000008099e723e */ /* 0x004fe200000000ff */
[----:B------:R-:W-:-:S04]  /*51b0*/  FADD.FTZ R8, R8, R7 ;  /* 0x0000000708087221 */ /* 0x000fc80000010000 */
[----:B------:R-:W-:Y:S02]  /*51c0*/  FADD.FTZ R9, R9, R8 ;  /* 0x0000000809097221 */ /* 0x000fe40000010000 */
[----:B------:R-:W-:Y:S08]  /*51d0*/  MUFU.EX2 R12, R12 ;  /* 0x0000000c000c7308 */ /* 0x000ff00000000800 */
[----:B------:R-:W2:Y:S01]  /*51e0*/  MUFU.EX2 R13, R13 ;  /* 0x0000000d000d7308 */ /* 0x000ea20000000800 */
[----:B-1----:R-:W-:Y:S01]  /*51f0*/  F2FP.F16.F32.PACK_AB R160, R11, R10 ;  /* 0x0000000a0ba0723e */ /* 0x002fe200000000ff */
[----:B------:R-:W-:Y:S01]  /*5200*/  FADD.FTZ R10, R10, R9 ;  /* 0x000000090a0a7221 */ /* 0x000fe20000010000 */
[----:B0-----:R-:W-:-:S03]  /*5210*/  FMNMX.FTZ R5, R24, R5, !PT ;  /* 0x0000000518057209 */ /* 0x001fc60007810000 */
[----:B------:R-:W-:Y:S01]  /*5220*/  FADD.FTZ R11, R11, R10 ;  /* 0x0000000a0b0b7221 */ /* 0x000fe20000010000 */
[C---:B------:R-:W-:Y:S01]  /*5230*/  FSETP.NEU.FTZ.AND P1, PT, R5.reuse, -INF , PT ;  /* 0xff8000000500780b */ /* 0x040fe20003f3d000 */
[----:B------:R-:W-:Y:S01]  /*5240*/  FMUL.FTZ R24, R5, UR9 ;  /* 0x0000000905187c20 */ /* 0x000fe20008410000 */
[----:B------:R-:W-:Y:S04]  /*5250*/  MUFU.EX2 R14, R14 ;  /* 0x0000000e000e7308 */ /* 0x000fe80000000800 */
[----:B------:R-:W-:Y:S02]  /*5260*/  FSEL R25, R24, RZ, P1 ;  /* 0x000000ff18197208 */ /* 0x000fe40000800000 */
[----:B------:R-:W-:Y:S02]  /*5270*/  ISETP.NE.AND P1, PT, R57, RZ, PT ;  /* 0x000000ff3900720c */ /* 0x000fe40003f25270 */
        /* <DEDUP_REMOVED lines=21> */
[----:B--2---:R-:W-:Y:S01]  /*53d0*/  F2FP.F16.F32.PACK_AB R162, R13, R12 ;  /* 0x0000000c0da2723e */ /* 0x004fe200000000ff */
[----:B------:R-:W-:Y:S01]  /*53e0*/  FADD.FTZ R12, R12, R11 ;  /* 0x0000000b0c0c7221 */ /* 0x000fe20000010000 */
[----:B0-----:R-:W-:Y:S01]  /*53f0*/  F2FP.F16.F32.PACK_AB R164, R15, R14 ;  /* 0x0000000e0fa4723e */ /* 0x001fe200000000ff */
[----:B------:R-:W-:-:S02]  /*5400*/  @!P1 VIADD R3, R3, 0x38860 ;  /* 0x0003886003039836 */ /* 0x000fc40000000000 */
[----:B------:R-:W-:Y:S01]  /*5410*/  FADD.FTZ R13, R13, R12 ;  /* 0x0000000c0d0d7221 */ /* 0x000fe20000010000 */
[----:B------:R-:W0:Y:S02]  /*5420*/  MUFU.EX2 R175, R27 ;  /* 0x0000001b00af7308 */ /* 0x000e240000000800 */
[----:B------:R-:W-:Y:S01]  /*5430*/  @!P1 PRMT R3, RZ, 0x654, R3 ;  /* 0x00000654ff039816 */ /* 0x000fe20000000003 */
[----:B------:R-:W-:-:S04]  /*5440*/  FADD.FTZ R14, R14, R13 ;  /* 0x0000000d0e0e7221 */ /* 0x000fc80000010000 */
[----:B------:R-:W-:Y:S01]  /*5450*/  FADD.FTZ R15, R15, R14 ;  /* 0x0000000e0f0f7221 */ /* 0x000fe20000010000 */
[----:B------:R-:W-:Y:S08]  /*5460*/  MUFU.EX2 R176, R30 ;  /* 0x0000001e00b07308 */ /* 0x000ff00000000800 */
[----:B------:R-:W2:Y:S01]  /*5470*/  MUFU.EX2 R177, R31 ;  /* 0x0000001f00b17308 */ /* 0x000ea20000000800 */
[----:B0-----:R-:W-:Y:S01]  /*5480*/  F2FP.F16.F32.PACK_AB R157, R175, R174 ;  /* 0x000000aeaf9d723e */ /* 0x001fe200000000ff */
[----:B------:R-:W-:-:S06]  /*5490*/  FADD.FTZ R175, R174, R175 ;  /* 0x000000afaeaf7221 */ /* 0x000fcc0000010000 */
[----:B------:R-:W-:Y:S08]  /*54a0*/  MUFU.EX2 R178, R34 ;  /* 0x0000002200b27308 */ /* 0x000ff00000000800 */
[----:B------:R-:W0:Y:S01]  /*54b0*/  MUFU.EX2 R179, R35 ;  /* 0x0000002300b37308 */ /* 0x000e220000000800 */
[----:B--2---:R-:W-:Y:S01]  /*54c0*/  F2FP.F16.F32.PACK_AB R159, R177, R176 ;  /* 0x000000b0b19f723e */ /* 0x004fe200000000ff */
[----:B------:R-:W-:Y:S01]  /*54d0*/  BAR.SYNC.DEFER_BLOCKING 0xf, 0x100 ;  /* 0x03c4000000007b1d */ /* 0x000fe20000010000 */
[----:B------:R-:W-:-:S04]  /*54e0*/  FADD.FTZ R176, R176, R175 ;  /* 0x000000afb0b07221 */ /* 0x000fc80000010000 */
[----:B------:R-:W-:Y:S01]  /*54f0*/  FADD.FTZ R177, R177, R176 ;  /* 0x000000b0b1b17221 */ /* 0x000fe20000010000 */
[----:B------:R-:W-:Y:S08]  /*5500*/  MUFU.EX2 R180, R38 ;  /* 0x0000002600b47308 */ /* 0x000ff00000000800 */
[----:B------:R-:W2:Y:S01]  /*5510*/  MUFU.EX2 R181, R39 ;  /* 0x0000002700b57308 */ /* 0x000ea20000000800 */
[----:B0-----:R-:W-:Y:S01]  /*5520*/  F2FP.F16.F32.PACK_AB R161, R179, R178 ;  /* 0x000000b2b3a1723e */ /* 0x001fe200000000ff */
[----:B------:R-:W-:-:S04]  /*5530*/  FADD.FTZ R178, R178, R177 ;  /* 0x000000b1b2b27221 */ /* 0x000fc80000010000 */
[----:B------:R-:W-:Y:S02]  /*5540*/  FADD.FTZ R179, R179, R178 ;  /* 0x000000b2b3b37221 */ /* 0x000fe40000010000 */
[----:B------:R-:W-:Y:S01]  /*5550*/  MUFU.EX2 R20, R20 ;  /* 0x0000001400147308 */ /* 0x000fe20000000800 */
[----:B------:R0:W-:Y:S07]  /*5560*/  STSM.16.M88.4 [R184+0x36400], R156 ;  /* 0x0364009cb8007844 */ /* 0x0001ee0000000200 */
[----:B------:R-:W3:Y:S01]  /*5570*/  MUFU.EX2 R21, R21 ;  /* 0x0000001500157308 */ /* 0x000ee20000000800 */
[----:B--2---:R-:W-:Y:S01]  /*5580*/  F2FP.F16.F32.PACK_AB R163, R181, R180 ;  /* 0x000000b4b5a3723e */ /* 0x004fe200000000ff */
[----:B------:R-:W-:-:S04]  /*5590*/  FADD.FTZ R180, R180, R179 ;  /* 0x000000b3b4b47221 */ /* 0x000fc80000010000 */
[----:B------:R0:W-:Y:S01]  /*55a0*/  STSM.16.M88.4 [R185], R160 ;  /* 0x000000a0b9007844 */ /* 0x0001e20000000200 */
[----:B------:R-:W-:Y:S01]  /*55b0*/  FADD.FTZ R181, R181, R180 ;  /* 0x000000b4b5b57221 */ /* 0x000fe20000010000 */
[----:B------:R-:W-:Y:S08]  /*55c0*/  MUFU.EX2 R182, R42 ;  /* 0x0000002a00b67308 */ /* 0x000ff00000000800 */
[----:B------:R-:W2:Y:S01]  /*55d0*/  MUFU.EX2 R183, R43 ;  /* 0x0000002b00b77308 */ /* 0x000ea20000000800 */
[----:B---3--:R-:W-:Y:S01]  /*55e0*/  F2FP.F16.F32.PACK_AB R166, R21, R20 ;  /* 0x0000001415a6723e */ /* 0x008fe200000000ff */
[----:B------:R-:W-:-:S04]  /*55f0*/  FADD.FTZ R20, R20, R15 ;  /* 0x0000000f14147221 */ /* 0x000fc80000010000 */
[----:B------:R-:W-:Y:S02]  /*5600*/  FADD.FTZ R20, R21, R20 ;  /* 0x0000001415147221 */ /* 0x000fe40000010000 */
[----:B------:R-:W-:Y:S08]  /*5610*/  MUFU.EX2 R192, R46 ;  /* 0x0000002e00c07308 */ /* 0x000ff00000000800 */
[----:B------:R-:W3:Y:S01]  /*5620*/  MUFU.EX2 R193, R47 ;  /* 0x0000002f00c17308 */ /* 0x000ee20000000800 */
[----:B--2---:R-:W-:Y:S01]  /*5630*/  F2FP.F16.F32.PACK_AB R165, R183, R182 ;  /* 0x000000b6b7a5723e */ /* 0x004fe200000000ff */
[----:B------:R-:W-:-:S04]  /*5640*/  FADD.FTZ R182, R182, R181 ;  /* 0x000000b5b6b67221 */ /* 0x000fc80000010000 */
[----:B------:R-:W-:Y:S02]  /*5650*/  FADD.FTZ R183, R183, R182 ;  /* 0x000000b6b7b77221 */ /* 0x000fe40000010000 */
[----:B------:R-:W-:Y:S08]  /*5660*/  MUFU.EX2 R153, R153 ;  /* 0x0000009900997308 */ /* 0x000ff00000000800 */
[----:B------:R-:W2:Y:S01]  /*5670*/  MUFU.EX2 R154, R154 ;  /* 0x0000009a009a7308 */ /* 0x000ea20000000800 */
[----:B---3--:R-:W-:Y:S01]  /*5680*/  F2FP.F16.F32.PACK_AB R167, R193, R192 ;  /* 0x000000c0c1a7723e */ /* 0x008fe200000000ff */
[----:B------:R-:W-:-:S04]  /*5690*/  FADD.FTZ R192, R192, R183 ;  /* 0x000000b7c0c07221 */ /* 0x000fc80000010000 */
[----:B------:R0:W-:Y:S01]  /*56a0*/  STSM.16.M88.4 [R187], R164 ;  /* 0x000000a4bb007844 */ /* 0x0001e20000000200 */
[----:B------:R-:W-:Y:S01]  /*56b0*/  FADD.FTZ R193, R193, R192 ;  /* 0x000000c0c1c17221 */ /* 0x000fe20000010000 */
[----:B------:R-:W-:Y:S08]  /*56c0*/  MUFU.EX2 R155, R155 ;  /* 0x0000009b009b7308 */ /* 0x000ff00000000800 */
[----:B------:R-:W3:Y:S01]  /*56d0*/  MUFU.EX2 R172, R172 ;  /* 0x000000ac00ac7308 */ /* 0x000ee20000000800 */
[----:B--2---:R-:W-:Y:S01]  /*56e0*/  F2FP.F16.F32.PACK_AB R168, R154, R153 ;  /* 0x000000999aa8723e */ /* 0x004fe200000000ff */
[----:B------:R-:W-:-:S04]  /*56f0*/  FADD.FTZ R153, R153, R20 ;  /* 0x0000001499997221 */ /* 0x000fc80000010000 */
[----:B------:R-:W-:Y:S02]  /*5700*/  FADD.FTZ R154, R154, R153 ;  /* 0x000000999a9a7221 */ /* 0x000fe40000010000 */
[----:B------:R-:W-:Y:S08]  /*5710*/  MUFU.EX2 R194, R50 ;  /* 0x0000003200c27308 */ /* 0x000ff00000000800 */
[----:B------:R-:W2:Y:S01]  /*5720*/  MUFU.EX2 R195, R51 ;  /* 0x0000003300c37308 */ /* 0x000ea20000000800 */
[----:B---3--:R-:W-:-:S07]  /*5730*/  F2FP.F16.F32.PACK_AB R170, R172, R155 ;  /* 0x0000009bacaa723e */ /* 0x008fce00000000ff */
[----:B------:R-:W3:Y:S08]  /*5740*/  MUFU.EX2 R196, R54 ;  /* 0x0000003600c47308 */ /* 0x000ef00000000800 */
[----:B------:R-:W4:Y:S01]  /*5750*/  MUFU.EX2 R197, R25 ;  /* 0x0000001900c57308 */ /* 0x000f220000000800 */
[----:B--2---:R-:W-:Y:S01]  /*5760*/  F2FP.F16.F32.PACK_AB R169, R195, R194 ;  /* 0x000000c2c3a9723e */ /* 0x004fe200000000ff */
[----:B------:R-:W-:-:S04]  /*5770*/  FADD.FTZ R194, R194, R193 ;  /* 0x000000c1c2c27221 */ /* 0x000fc80000010000 */
[----:B------:R-:W-:-:S04]  /*5780*/  FADD.FTZ R195, R195, R194 ;  /* 0x000000c2c3c37221 */ /* 0x000fc80000010000 */
[----:B---3--:R-:W-:Y:S01]  /*5790*/  FADD.FTZ R6, R196, R195 ;  /* 0x000000c3c4067221 */ /* 0x008fe20000010000 */
[----:B----4-:R-:W-:-:S03]  /*57a0*/  F2FP.F16.F32.PACK_AB R171, R197, R196 ;  /* 0x000000c4c5ab723e */ /* 0x010fc600000000ff */
[----:B------:R-:W-:Y:S02]  /*57b0*/  FADD.FTZ R6, R197, R6 ;  /* 0x00000006c5067221 */ /* 0x000fe40000010000 */
[----:B------:R0:W-:Y:S01]  /*57c0*/  STSM.16.M88.4 [R186], R168 ;  /* 0x000000a8ba007844 */ /* 0x0001e20000000200 */
[----:B-1----:R-:W-:-:S06]  /*57d0*/  WARPGROUP.ARRIVE ;  /* 0x00000000000079c5 */ /* 0x002fcc0000000000 */
[----:B------:R-:W-:Y:S01]  /*57e0*/  HGMMA.64x256x16.F32 R24, R156, gdesc[UR4].tnspB, RZ, !UPT, gsb0 ;  /* 0x43e000049c187df0 */ /* 0x000fe2000c0008ff */
[----:B------:R-:W-:Y:S01]  /*57f0*/  UIADD3 UR6, UR6, 0x180, URZ ;  /* 0x0000018006067890 */ /* 0x000fe2000fffe03f */
[----:B------:R-:W-:Y:S01]  /*5800*/  UMOV UR7, 0x40000040 ;  /* 0x4000004000077882 */ /* 0x000fe20000000000 */
[----:B------:R-:W-:Y:S02]  /*5810*/  WARPGROUP.DEPBAR.LE gsb0, 0x0 ;  /* 0x00008000000079c5 */ /* 0x000fe40000010000 */
[----:B------:R-:W-:-:S15]  /*5820*/  WARPGROUP.ARRIVE ;  /* 0x00000000000079c5 */ /* 0x000fde0000000000 */
[----:B------:R-:W-:-:S08]  /*5830*/  NOP ;  /* 0x0000000000007918 */ /* 0x000fd00000000000 */
[----:B------:R-:W-:Y:S01]  /*5840*/  HGMMA.64x256x16.F32 R24, R160, gdesc[UR8].tnspB, R24, gsb0 ;  /* 0x43e00008a0187df0 */ /* 0x000fe20008000818 */
[----:B------:R-:W-:Y:S01]  /*5850*/  UMOV UR10, UR8 ;  /* 0x00000008000a7c82 */ /* 0x000fe20008000000 */
[----:B------:R-:W-:Y:S01]  /*5860*/  UMOV UR11, 0x40000040 ;  /* 0x40000040000b7882 */ /* 0x000fe20000000000 */
[----:B------:R-:W-:Y:S02]  /*5870*/  WARPGROUP.DEPBAR.LE gsb0, 0x0 ;  /* 0x00008000000079c5 */ /* 0x000fe40000010000 */
[----:B------:R-:W-:-:S15]  /*5880*/  WARPGROUP.ARRIVE ;  /* 0x00000000000079c5 */ /* 0x000fde0000000000 */
[----:B------:R-:W-:-:S08]  /*5890*/  NOP ;  /* 0x0000000000007918 */ /* 0x000fd00000000000 */
        /* <DEDUP_REMOVED lines=17> */
[----:B0-----:R-:W-:Y:S06]  /*59b0*/  @!P2 BRA `(.L_x_790) ;  /* 0x0000002c00aca947 */ /* 0x001fec0003800000 */
[----:B------:R-:W-:Y:S01]  /*59c0*/  IADD3 R7, R173, -0x2, RZ ;  /* 0xfffffffead077810 */ /* 0x000fe20007ffe0ff */
[----:B------:R-:W-:Y:S01]  /*59d0*/  IMAD.MOV.U32 R8, RZ, RZ, R5 ;  /* 0x000000ffff087224 */ /* 0x000fe200078e0005 */
[----:B------:R-:W-:Y:S01]  /*59e0*/  UMOV UR7, UR36 ;  /* 0x0000002400077c82 */ /* 0x000fe20008000000 */
[----:B------:R-:W-:-:S07]  /*59f0*/  IMAD.MOV.U32 R13, RZ, RZ, R4 ;  /* 0x000000ffff0d7224 */ /* 0x000fce00078e0004 */
.L_x_799:
[----:B------:R-:W-:Y:S01]  /*5a00*/  UIADD3 UR14, UR7, 0x1, URZ ;  /* 0x00000001070e7890 */ /* 0x000fe2000fffe03f */
[C---:B------:R-:W-:Y:S01]  /*5a10*/  ISETP.GT.AND P2, PT, R7.reuse, RZ, PT ;  /* 0x000000ff0700720c */ /* 0x040fe20003f44270 */
[----:B------:R-:W-:Y:S02]  /*5a20*/  VIADD R7, R7, 0xffffffff ;  /* 0xffffffff07077836 */ /* 0x000fe40000000000 */
[----:B------:R-:W-:-:S04]  /*5a30*/  UISETP.NE.AND UP0, UPT, UR14, 0x2, UPT ;  /* 0x000000020e00788c */ /* 0x000fc8000bf05270 */
[----:B------:R-:W-:Y:S02]  /*5a40*/  USEL UR14, UR14, URZ, UP0 ;  /* 0x0000003f0e0e7287 */ /* 0x000fe40008000000 */
[----:B------:R-:W-:-:S05]  /*5a50*/  USEL UR6, URZ, 0x1, UP0 ;  /* 0x000000013f067887 */ /* 0x000fca0008000000 */
[----:B------:R-:W-:Y:S01]  /*5a60*/  UMOV UR36, UR14 ;  /* 0x0000000e00247c82 */ /* 0x000fe20008000000 */
[----:B------:R-:W-:Y:S01]  /*5a70*/  LOP3.LUT R2, R2, UR6, RZ, 0x3c, !PT ;  /* 0x0000000602027c12 */ /* 0x000fe2000f8e3cff */
[----:B------:R-:W-:Y:S06]  /*5a80*/  @P0 BRA `(.L_x_791) ;  /* 0x0000000000040947 */ /* 0x000fec0003800000 */
[----:B------:R-:W-:Y:S01]  /*5a90*/  BPT.TRAP 0x1 ;  /* 0x000000040000795c */ /* 0x000fe20000300000 */
.L_x_791:
[----:B------:R-:W-:Y:S01]  /*5aa0*/  ULEA UR6, UR36, UR37, 0x3 ;  /* 0x0000002524067291 */ /* 0x000fe2000f8e183f */
[----:B------:R-:W-:-:S08]  /*5ab0*/  SHF.L.U32 R4, R2, 0x1f, RZ ;  /* 0x0000001f02047819 */ /* 0x000fd000000006ff */
[----:B------:R0:W1:Y:S01]  /*5ac0*/  SYNCS.PHASECHK.TRANS64.TRYWAIT P3, [UR6+0x38830], R4 ;  /* 0x03883004ff0075a7 */ /* 0x0000620008060146 */
[----:B------:R-:W-:Y:S05]  /*5ad0*/  @P0 BRA `(.L_x_792) ;  /* 0x0000000000040947 */ /* 0x000fea0003800000 */
[----:B------:R-:W-:Y:S01]  /*5ae0*/  BPT.TRAP 0x1 ;  /* 0x000000040000795c */ /* 0x000fe20000300000 */
.L_x_792:
[----:B-1----:R-:W-:Y:S05]  /*5af0*/  @P3 BRA `(.L_x_793) ;  /* 0x0000000000083947 */ /* 0x002fea0003800000 */
[----:B------:R-:W1:Y:S02]  /*5b00*/  SYNCS.PHASECHK.TRANS64.TRYWAIT P3, [UR6+0x38830], R4 ;  /* 0x03883004ff0075a7 */ /* 0x000e640008060146 */
[----:B-1----:R-:W-:Y:S05]  /*5b10*/  @!P3 BRA `(.L_x_794) ;  /* 0x000000b000ecb947 */ /* 0x002fea0003800000 */
.L_x_793:
[----:B------:R-:W-:Y:S01]  /*5b20*/  R2UR UR18, R0 ;  /* 0x00000000001272ca */ /* 0x000fe200000e0000 */
[----:B------:R-:W-:Y:S01]  /*5b30*/  UIADD3 UR8, UR37, 0x20400, URZ ;  /* 0x0002040025087890 */ /* 0x000fe2000fffe03f */
[----:B------:R-:W-:Y:S01]  /*5b40*/  WARPGROUP.ARRIVE ;  /* 0x00000000000079c5 */ /* 0x000fe20000000000 */
[----:B------:R-:W-:Y:S01]  /*5b50*/  UMOV UR11, 0x40000040 ;  /* 0x40000040000b7882 */ /* 0x000fe20000000000 */
[----:B------:R-:W-:Y:S01]  /*5b60*/  UMOV UR9, 0x40000040 ;  /* 0x4000004000097882 */ /* 0x000fe20000000000 */
[----:B------:R-:W-:-:S04]  /*5b70*/  USHF.R.U32.HI UR8, URZ, 0x4, UR8 ;  /* 0x000000043f087899 */ /* 0x000fc80008011608 */
[----:B------:R-:W-:-:S04]  /*5b80*/  ULOP3.LUT UR8, UR8, 0x3fff, URZ, 0xc0, !UPT ;  /* 0x00003fff08087892 */ /* 0x000fc8000f8ec03f */
[----:B------:R-:W-:Y:S02]  /*5b90*/  ULEA UR18, UR36, UR18, 0x9 ;  /* 0x0000001224127291 */ /* 0x000fe4000f8e483f */
[----:B------:R-:W-:-:S05]  /*5ba0*/  ULOP3.LUT UR8, UR8, 0x10000, URZ, 0xfc, !UPT ;  /* 0x0001000008087892 */ /* 0x000fca000f8efc3f */
[----:B------:R-:W-:-:S04]  /*5bb0*/  UMOV UR10, UR18 ;  /* 0x00000012000a7c82 */ /* 0x000fc80008000000 */
[----:B------:R-:W-:Y:S01]  /*5bc0*/  HGMMA.64x64x16.F32 R152, gdesc[UR8], RZ, !UPT, gsb0 ;  /* 0x00e00000089879f0 */ /* 0x000fe2000c0008ff */
[----:B------:R-:W-:Y:S01]  /*5bd0*/  UIADD3 UR10, UR18, 0x2, URZ ;  /* 0x00000002120a7890 */ /* 0x000fe2000fffe03f */
[----:B------:R-:W-:Y:S01]  /*5be0*/  UMOV UR8, UR12 ;  /* 0x0000000c00087c82 */ /* 0x000fe20008000000 */
[----:B------:R-:W-:Y:S01]  /*5bf0*/  UMOV UR9, UR13 ;  /* 0x0000000d00097c82 */ /* 0x000fe20008000000 */
[----:B------:R-:W-:Y:S01]  /*5c00*/  UMOV UR11, 0x40000040 ;  /* 0x40000040000b7882 */ /* 0x000fe20000000000 */
[----:B------:R-:W-:Y:S02]  /*5c10*/  WARPGROUP.DEPBAR.LE gsb0, 0x0 ;  /* 0x00008000000079c5 */ /* 0x000fe40000010000 */
[----:B------:R-:W-:-:S06]  /*5c20*/  WARPGROUP.ARRIVE ;  /* 0x00000000000079c5 */ /* 0x000fcc0000000000 */
[----:B------:R-:W-:Y:S01]  /*5c30*/  HGMMA.64x64x16.F32 R152, gdesc[UR8], R152, gsb0 ;  /* 0x00e00000089879f0 */ /* 0x000fe20008000898 */
        /* <DEDUP_REMOVED lines=13> */
[----:B------:R-:W-:Y:S03]  /*5d10*/  HGMMA.64x64x16.F32 R152, gdesc[UR8], R152, gsb0 ;  /* 0x00e00000089879f0 */ /* 0x000fe60008000898 */
[----:B------:R-:W-:Y:S02]  /*5d20*/  WARPGROUP.DEPBAR.LE gsb0, 0x0 ;  /* 0x00008000000079c5 */ /* 0x000fe40000010000 */
[----:B------:R-:W-:Y:S05]  /*5d30*/  @P0 BRA `(.L_x_795) ;  /* 0x0000000000040947 */ /* 0x000fea0003800000 */
[----:B------:R-:W-:Y:S01]  /*5d40*/  BPT.TRAP 0x1 ;  /* 0x000000040000795c */ /* 0x000fe20000300000 */
.L_x_795:
[----:B------:R2:W3:Y:S01]  /*5d50*/  SYNCS.PHASECHK.TRANS64.TRYWAIT P3, [UR6+0x38850], R4 ;  /* 0x03885004ff0075a7 */ /* 0x0004e20008060146 */
[----:B------:R-:W-:Y:S05]  /*5d60*/  @P0 BRA `(.L_x_796) ;  /* 0x0000000000040947 */ /* 0x000fea0003800000 */
[----:B------:R-:W-:Y:S01]  /*5d70*/  BPT.TRAP 0x1 ;  /* 0x000000040000795c */ /* 0x000fe20000300000 */
.L_x_796:
[----:B---3--:R-:W-:Y:S05]  /*5d80*/  @P3 BRA `(.L_x_797) ;  /* 0x0000000000083947 */ /* 0x008fea0003800000 */
[----:B------:R-:W3:Y:S02]  /*5d90*/  SYNCS.PHASECHK.TRANS64.TRYWAIT P3, [UR6+0x38850], R4 ;  /* 0x03885004ff0075a7 */ /* 0x000ee40008060146 */
[----:B---3--:R-:W-:Y:S05]  /*5da0*/  @!P3 BRA `(.L_x_798) ;  /* 0x000000b00060b947 */ /* 0x008fea0003800000 */
.L_x_797:
[----:B------:R-:W-:Y:S01]  /*5db0*/  UIADD3 UR8, UR37, 0x26400, URZ ;  /* 0x0002640025087890 */ /* 0x000fe2000fffe03f */
[----:B------:R-:W-:Y:S01]  /*5dc0*/  WARPGROUP.ARRIVE ;  /* 0x00000000000079c5 */ /* 0x000fe20000000000 */
[----:B------:R-:W-:-:S05]  /*5dd0*/  UIADD3 UR11, UR5, 0x2, URZ ;  /* 0x00000002050b7890 */ /* 0x000fca000fffe03f */
[----:B-1----:R-:W1:Y:S01]  /*5de0*/  S2R R5, SR_TID.X ;  /* 0x0000000000057919 */ /* 0x002e620000002100 */
[----:B------:R-:W-:Y:S01]  /*5df0*/  USHF.R.U32.HI UR8, URZ, 0x4, UR8 ;  /* 0x000000043f087899 */ /* 0x000fe20008011608 */
[----:B------:R-:W-:Y:S01]  /*5e00*/  MOV R200, UR6 ;  /* 0x0000000600c87c02 */ /* 0x000fe20008000f00 */
[----:B------:R-:W-:Y:S02]  /*5e10*/  UIADD3 UR9, UR5, 0x6, URZ ;  /* 0x0000000605097890 */ /* 0x000fe4000fffe03f */
[----:B------:R-:W-:Y:S02]  /*5e20*/  ULOP3.LUT UR18, UR8, 0x3fff, URZ, 0xc0, !UPT ;  /* 0x00003fff08127892 */ /* 0x000fe4000f8ec03f */
[----:B------:R-:W-:Y:S02]  /*5e30*/  UIADD3 UR10, UR5, 0x4, URZ ;  /* 0x00000004050a7890 */ /* 0x000fe4000fffe03f */
[----:B------:R-:W-:Y:S02]  /*5e40*/  ULEA UR8, UR14, UR4, 0xc ;  /* 0x000000040e087291 */ /* 0x000fe4000f8e603f */
[----:B------:R-:W-:Y:S01]  /*5e50*/  ULOP3.LUT UR5, UR18, 0x10000, URZ, 0xfc, !UPT ;  /* 0x0001000012057892 */ /* 0x000fe2000f8efc3f */
[----:B------:R-:W-:Y:S01]  /*5e60*/  UMOV UR27, 0x40000040 ;  /* 0x40000040001b7882 */ /* 0x000fe20000000000 */
[----:B------:R-:W-:Y:S01]  /*5e70*/  UMOV UR25, 0x40000040 ;  /* 0x4000004000197882 */ /* 0x000fe20000000000 */
[----:B------:R-:W-:-:S02]  /*5e80*/  UIADD3 UR18, UR8, 0x800, URZ ;  /* 0x0000080008127890 */ /* 0x000fc4000fffe03f */
[----:B------:R-:W-:Y:S02]  /*5e90*/  UMOV UR26, UR8 ;  /* 0x00000008001a7c82 */ /* 0x000fe40008000000 */
[----:B------:R-:W-:Y:S01]  /*5ea0*/  UMOV UR24, UR5 ;  /* 0x0000000500187c82 */ /* 0x000fe20008000000 */
[----:B------:R-:W-:Y:S01]  /*5eb0*/  UIADD3 UR19, UR5, 0x800, URZ ;  /* 0x0000080005137890 */ /* 0x000fe2000fffe03f */
[----:B------:R-:W-:Y:S01]  /*5ec0*/  HGMMA.64x64x16.F32 R152, gdesc[UR24], R152, gsb0 ;  /* 0x00e00000189879f0 */ /* 0x000fe20008000898 */
[----:B------:R-:W-:Y:S01]  /*5ed0*/  UIADD3 UR26, UR8, 0x2, URZ ;  /* 0x00000002081a7890 */ /* 0x000fe2000fffe03f */
[----:B------:R-:W-:Y:S01]  /*5ee0*/  UMOV UR24, UR11 ;  /* 0x0000000b00187c82 */ /* 0x000fe20008000000 */
[----:B------:R-:W-:Y:S01]  /*5ef0*/  UMOV UR25, 0x40000040 ;  /* 0x4000004000197882 */ /* 0x000fe20000000000 */
[----:B------:R-:W-:Y:S01]  /*5f00*/  UMOV UR27, 0x40000040 ;  /* 0x40000040001b7882 */ /* 0x000fe20000000000 */
[----:B------:R-:W-:Y:S01]  /*5f10*/  UMOV UR11, 0x4 ;  /* 0x00000004000b7882 */ /* 0x000fe20000000000 */
[----:B------:R-:W-:Y:S01]  /*5f20*/  ULEA UR6, UR14, UR15, 0xc ;  /* 0x0000000f0e067291 */ /* 0x000fe2000f8e603f */
[----:B-1----:R-:W-:-:S05]  /*5f30*/  SHF.R.U32.HI R5, RZ, 0x7, R5 ;  /* 0x00000007ff057819 */ /* 0x002fca0000011605 */
[----:B0-2---:R-:W0:Y:S01]  /*5f40*/  SHFL.IDX PT, R4, R5, RZ, 0x1f ;  /* 0x00001fff05047589 */ /* 0x005e2200000e0000 */
[----:B------:R-:W-:Y:S02]  /*5f50*/  WARPGROUP.DEPBAR.LE gsb0, 0x0 ;  /* 0x00008000000079c5 */ /* 0x000fe40000010000 */
[----:B------:R-:W-:-:S06]  /*5f60*/  WARPGROUP.ARRIVE ;  /* 0x00000000000079c5 */ /* 0x000fcc0000000000 */
[----:B------:R-:W-:Y:S01]  /*5f70*/  HGMMA.64x64x16.F32 R152, gdesc[UR24], R152, gsb0 ;  /* 0x00e00000189879f0 */ /* 0x000fe20008000898 */
[----:B------:R-:W-:Y:S01]  /*5f80*/  UIADD3 UR26, UR8, 0x4, URZ ;  /* 0x00000004081a7890 */ /* 0x000fe2000fffe03f */
[----:B------:R-:W-:Y:S01]  /*5f90*/  UMOV UR24, UR10 ;  /* 0x0000000a00187c82 */ /* 0x000fe20008000000 */
[----:B------:R-:W-:Y:S01]  /*5fa0*/  UMOV UR25, 0x40000040 ;  /* 0x4000004000197882 */ /* 0x000fe20000000000 */
[----:B------:R-:W-:Y:S01]  /*5fb0*/  UMOV UR27, 0x40000040 ;  /* 0x40000040001b7882 */ /* 0x000fe20000000000 */
[----:B------:R-:W-:Y:S02]  /*5fc0*/  WARPGROUP.DEPBAR.LE gsb0, 0x0 ;  /* 0x00008000000079c5 */ /* 0x000fe40000010000 */
[----:B------:R-:W-:-:S06]  /*5fd0*/  WARPGROUP.ARRIVE ;  /* 0x00000000000079c5 */ /* 0x000fcc0000000000 */
[----:B------:R-:W-:Y:S01]  /*5fe0*/  HGMMA.64x64x16.F32 R152, gdesc[UR24], R152, gsb0 ;  /* 0x00e00000189879f0 */ /* 0x000fe20008000898 */
[----:B------:R-:W-:Y:S01]  /*5ff0*/  UIADD3 UR26, UR8, 0x6, URZ ;  /* 0x00000006081a7890 */ /* 0x000fe2000fffe03f */
[----:B------:R-:W-:Y:S01]  /*6000*/  UMOV UR24, UR9 ;  /* 0x0000000900187c82 */ /* 0x000fe20008000000 */
[----:B------:R-:W-:Y:S01]  /*6010*/  UMOV UR25, 0x40000040 ;  /* 0x4000004000197882 */ /* 0x000fe20000000000 */
[----:B------:R-:W-:Y:S01]  /*6020*/  UMOV UR27, 0x40000040 ;  /* 0x40000040001b7882 */ /* 0x000fe20000000000 */
[----:B0-----:R-:W-:-:S13]  /*6030*/  R2UR UR9, R4 ;  /* 0x00000000040972ca */ /* 0x001fda00000e0000 */
[----:B------:R-:W-:-:S04]  /*6040*/  UISETP.GT.AND UP0, UPT, UR9, 0x7f, UPT ;  /* 0x0000007f0900788c */ /* 0x000fc8000bf04270 */
[----:B------:R-:W-:Y:S02]  /*6050*/  USEL UR9, URZ, 0x2, !UP0 ;  /* 0x000000023f097887 */ /* 0x000fe4000c000000 */
[----:B------:R-:W-:Y:S02]  /*6060*/  USEL UR10, UR11, 0x2, UP0 ;  /* 0x000000020b0a7887 */ /* 0x000fe40008000000 */
[----:B------:R-:W-:Y:S01]  /*6070*/  USEL UR11, UR11, 0x6, !UP0 ;  /* 0x000000060b0b7887 */ /* 0x000fe2000c000000 */
        /* <DEDUP_REMOVED lines=219> */
[----:B------:R-:W-:Y:S02]  /*6e30*/  UIADD3 UR11, UR9, UR10, UR5 ;  /* 0x0000000a090b7290 */ /* 0x000fe4000fffe005 */
[----:B------:R-:W-:-:S03]  /*6e40*/  UIADD3 UR10, UR9, UR10, UR8 ;  /* 0x0000000a090a7290 */ /* 0x000fc6000fffe008 */
[----:B------:R-:W-:Y:S02]  /*6e50*/  UMOV UR9, 0x40000040 ;  /* 0x4000004000097882 */ /* 0x000fe40000000000 */
[----:B------:R-:W-:Y:S01]  /*6e60*/  UMOV UR8, UR11 ;  /* 0x0000000b00087c82 */ /* 0x000fe20008000000 */
[----:B------:R-:W-:Y:S01]  /*6e70*/  UMOV UR11, 0x40000040 ;  /* 0x40000040000b7882 */ /* 0x000fe20000000000 */
[----:B------:R-:W-:Y:S02]  /*6e80*/  WARPGROUP.DEPBAR.LE gsb0, 0x0 ;  /* 0x00008000000079c5 */ /* 0x000fe40000010000 */
[----:B------:R-:W-:-:S06]  /*6e90*/  WARPGROUP.ARRIVE ;  /* 0x00000000000079c5 */ /* 0x000fcc0000000000 */
[----:B------:R-:W-:Y:S03]  /*6ea0*/  HGMMA.64x64x16.F32 R152, gdesc[UR24], R152, gsb0 ;  /* 0x00e00000189879f0 */ /* 0x000fe60008000898 */
[----:B------:R-:W-:Y:S02]  /*6eb0*/  WARPGROUP.DEPBAR.LE gsb0, 0x0 ;  /* 0x00008000000079c5 */ /* 0x000fe40000010000 */
[----:B------:R-:W-:-:S06]  /*6ec0*/  WARPGROUP.ARRIVE ;  /* 0x00000000000079c5 */ /* 0x000fcc0000000000 */
[----:B------:R-:W-:Y:S01]  /*6ed0*/  HGMMA.64x64x16.F32 R152, gdesc[UR8], R152, gsb0 ;  /* 0x00e00000089879f0 */ /* 0x000fe20008000898 */
[----:B------:R-:W-:Y:S01]  /*6ee0*/  ULDC UR8, c[0x0][0xad0] ;  /* 0x0002b40000087ab9 */ /* 0x000fe20000000800 */
        /* <DEDUP_REMOVED lines=26> */
[----:B0-----:R-:W-:Y:S01]  /*7090*/  FMNMX.FTZ R4, R14, R13, !PT ;  /* 0x0000000d0e047209 */ /* 0x001fe20007810000 */
[----:B------:R-:W-:Y:S01]  /*70a0*/  FMUL.FTZ R162, R163, UR8 ;  /* 0x00000008a3a27c20 */ /* 0x000fe20008410000 */
[----:B------:R-:W-:-:S05]  /*70b0*/  FMUL.FTZ R172, R178, UR8 ;  /* 0x00000008b2ac7c20 */ /* 0x000fca0008410000 */
[----:B------:R-:W0:Y:S01]  /*70c0*/  MUFU.TANH R20, R20 ;  /* 0x0000001400147308 */ /* 0x000e220000002400 */
[----:B-1----:R-:W-:-:S07]  /*70d0*/  FMNMX.FTZ R4, R5, R4, !PT ;  /* 0x0000000405047209 */ /* 0x002fce0007810000 */
[----:B------:R-:W1:Y:S01]  /*70e0*/  MUFU.TANH R21, R21 ;  /* 0x0000001500157308 */ /* 0x000e620000002400 */
[----:B--2---:R-:W-:-:S07]  /*70f0*/  FMNMX.FTZ R161, R15, R4, !PT ;  /* 0x000000040fa17209 */ /* 0x004fce0007810000 */
[----:B------:R-:W2:Y:S01]  /*7100*/  MUFU.TANH R152, R152 ;  /* 0x0000009800987308 */ /* 0x000ea20000002400 */
[----:B0-----:R-:W-:Y:S01]  /*7110*/  FMNMX.FTZ R4, R20, R161, !PT ;  /* 0x000000a114047209 */ /* 0x001fe20007810000 */
[----:B------:R-:W-:-:S06]  /*7120*/  FMUL.FTZ R161, R177, UR8 ;  /* 0x00000008b1a17c20 */ /* 0x000fcc0008410000 */
[----:B------:R-:W0:Y:S01]  /*7130*/  MUFU.TANH R153, R153 ;  /* 0x0000009900997308 */ /* 0x000e220000002400 */
[----:B-1----:R-:W-:-:S07]  /*7140*/  FMNMX.FTZ R165, R21, R4, !PT ;  /* 0x0000000415a57209 */ /* 0x002fce0007810000 */
[----:B------:R-:W1:Y:S01]  /*7150*/  MUFU.TANH R154, R154 ;  /* 0x0000009a009a7308 */ /* 0x000e620000002400 */
[----:B--2---:R-:W-:-:S07]  /*7160*/  FMNMX.FTZ R4, R152, R165, !PT ;  /* 0x000000a598047209 */ /* 0x004fce0007810000 */
[----:B------:R-:W2:Y:S01]  /*7170*/  MUFU.TANH R155, R155 ;  /* 0x0000009b009b7308 */ /* 0x000ea20000002400 */
[----:B0-----:R-:W-:-:S07]  /*7180*/  FMNMX.FTZ R165, R153, R4, !PT ;  /* 0x0000000499a57209 */ /* 0x001fce0007810000 */
        /* <DEDUP_REMOVED lines=9> */
[----:B--2---:R-:W-:Y:S01]  /*7220*/  FMNMX.FTZ R4, R158, R165, !PT ;  /* 0x000000a59e047209 */ /* 0x004fe20007810000 */
[----:B------:R-:W-:Y:S01]  /*7230*/  FMUL.FTZ R165, R167, UR8 ;  /* 0x00000008a7a57c20 */ /* 0x000fe20008410000 */
[----:B------:R-:W-:Y:S01]  /*7240*/  FMUL.FTZ R167, R171, UR8 ;  /* 0x00000008aba77c20 */ /* 0x000fe20008410000 */
[----:B------:R-:W-:-:S04]  /*7250*/  FMUL.FTZ R171, R175, UR8 ;  /* 0x00000008afab7c20 */ /* 0x000fc80008410000 */
        /* <DEDUP_REMOVED lines=8> */
[----:B------:R-:W-:Y:S01]  /*72e0*/  FMUL.FTZ R170, R174, UR8 ;  /* 0x00000008aeaa7c20 */ /* 0x000fe20008410000 */
[----:B------:R-:W-:-:S03]  /*72f0*/  FMUL.FTZ R174, R182, UR8 ;  /* 0x00000008b6ae7c20 */ /* 0x000fc60008410000 */
[----:B------:R-:W2:Y:S01]  /*7300*/  MUFU.TANH R10, R10 ;  /* 0x0000000a000a7308 */ /* 0x000ea20000002400 */
[----:B0-----:R-:W-:-:S05]  /*7310*/  FMNMX.FTZ R4, R169, R4, !PT ;  /* 0x00000004a9047209 */ /* 0x001fca0007810000 */
[----:B------:R-:W0:Y:S02]  /*7320*/  SHFL.BFLY PT, R173, R4, 0x2, 0x1f ;  /* 0x0c401f0004ad7f89 */ /* 0x000e2400000e0000 */
[----:B------:R-:W3:Y:S01]  /*7330*/  MUFU.TANH R11, R11 ;  /* 0x0000000b000b7308 */ /* 0x000ee20000002400 */
[----:B-1----:R-:W-:-:S07]  /*7340*/  FMNMX.FTZ R175, R9, R8, !PT ;  /* 0x0000000809af7209 */ /* 0x002fce0007810000 */
[----:B------:R-:W1:Y:S08]  /*7350*/  MUFU.TANH R12, R12 ;  /* 0x0000000c000c7308 */ /* 0x000e700000002400 */
[----:B------:R-:W4:Y:S01]  /*7360*/  MUFU.TANH R160, R160 ;  /* 0x000000a000a07308 */ /* 0x000f220000002400 */
[----:B0-----:R-:W-:Y:S01]  /*7370*/  FMNMX.FTZ R168, R4, R173, !PT ;  /* 0x000000ad04a87209 */ /* 0x001fe20007810000 */
[----:B------:R-:W-:-:S06]  /*7380*/  FMUL.FTZ R173, R179, UR8 ;  /* 0x00000008b3ad7c20 */ /* 0x000fcc0008410000 */
[----:B------:R-:W0:Y:S01]  /*7390*/  MUFU.TANH R162, R162 ;  /* 0x000000a200a27308 */ /* 0x000e220000002400 */
[----:B--2---:R-:W-:Y:S01]  /*73a0*/  FMNMX.FTZ R4, R10, R175, !PT ;  /* 0x000000af0a047209 */ /* 0x004fe20007810000 */
[----:B------:R-:W2:Y:S03]  /*73b0*/  SHFL.BFLY PT, R181, R168, 0x1, 0x1f ;  /* 0x0c201f00a8b57f89 */ /* 0x000ea600000e0000 */
[----:B---3--:R-:W-:-:S03]  /*73c0*/  FMNMX.FTZ R175, R11, R4, !PT ;  /* 0x000000040baf7209 */ /* 0x008fc60007810000 */
[----:B------:R-:W3:Y:S01]  /*73d0*/  MUFU.TANH R163, R163 ;  /* 0x000000a300a37308 */ /* 0x000ee20000002400 */
[----:B-1----:R-:W-:-:S04]  /*73e0*/  FMNMX.FTZ R175, R12, R175, !PT ;  /* 0x000000af0caf7209 */ /* 0x002fc80007810000 */
[----:B----4-:R-:W-:Y:S01]  /*73f0*/  FMNMX.FTZ R177, R160, R175, !PT ;  /* 0x000000afa0b17209 */ /* 0x010fe20007810000 */
[----:B------:R-:W-:Y:S01]  /*7400*/  FMUL.FTZ R175, R183, UR8 ;  /* 0x00000008b7af7c20 */ /* 0x000fe20008410000 */
[----:B------:R-:W-:Y:S01]  /*7410*/  UIADD3 UR8, UR6, 0x80, URZ ;  /* 0x0000008006087890 */ /* 0x000fe2000fffe03f */
[----:B------:R-:W1:Y:S06]  /*7420*/  MUFU.TANH R165, R165 ;  /* 0x000000a500a57308 */ /* 0x000e6c0000002400 */
[----:B------:R-:W-:Y:S01]  /*7430*/  UMOV UR10, UR8 ;  /* 0x00000008000a7c82 */ /* 0x000fe20008000000 */
[----:B------:R-:W-:Y:S01]  /*7440*/  UIADD3 UR8, UR6, 0x100, URZ ;  /* 0x0000010006087890 */ /* 0x000fe2000fffe03f */
[----:B------:R-:W4:Y:S01]  /*7450*/  MUFU.TANH R166, R166 ;  /* 0x000000a600a67308 */ /* 0x000f220000002400 */
[----:B--2---:R-:W-:-:S02]  /*7460*/  FMNMX.FTZ R4, R168, R181, !PT ;  /* 0x000000b5a8047209 */ /* 0x004fc40007810000 */
[----:B0-----:R-:W-:-:S05]  /*7470*/  FMNMX.FTZ R168, R162, R177, !PT ;  /* 0x000000b1a2a87209 */ /* 0x001fca0007810000 */
[----:B------:R-:W0:Y:S01]  /*7480*/  MUFU.TANH R167, R167 ;  /* 0x000000a700a77308 */ /* 0x000e220000002400 */
[C---:B------:R-:W-:Y:S01]  /*7490*/  FADD.FTZ R13, -R4.reuse, R13 ;  /* 0x0000000d040d7221 */ /* 0x040fe20000010100 */
[----:B---3--:R-:W-:Y:S01]  /*74a0*/  FMNMX.FTZ R168, R163, R168, !PT ;  /* 0x000000a8a3a87209 */ /* 0x008fe20007810000 */
[----:B------:R-:W-:Y:S02]  /*74b0*/  FMUL.FTZ R194, R4, UR9 ;  /* 0x0000000904c27c20 */ /* 0x000fe40008410000 */
[----:B------:R-:W-:Y:S01]  /*74c0*/  FMUL.FTZ R178, R13, UR9 ;  /* 0x000000090db27c20 */ /* 0x000fe20008410000 */
[----:B-1----:R-:W-:Y:S01]  /*74d0*/  FMNMX.FTZ R13, R165, R168, !PT ;  /* 0x000000a8a50d7209 */ /* 0x002fe20007810000 */
[--C-:B------:R-:W-:Y:S01]  /*74e0*/  FFMA.FTZ R15, R15, UR9, -R194.reuse ;  /* 0x000000090f0f7c23 */ /* 0x100fe200080108c2 */
[----:B------:R-:W1:Y:S01]  /*74f0*/  MUFU.TANH R170, R170 ;  /* 0x000000aa00aa7308 */ /* 0x000e620000002400 */
[--C-:B------:R-:W-:Y:S01]  /*7500*/  FFMA.FTZ R20, R20, UR9, -R194.reuse ;  /* 0x0000000914147c23 */ /* 0x100fe200080108c2 */
[----:B----4-:R-:W-:Y:S01]  /*7510*/  FMNMX.FTZ R176, R166, R13, !PT ;  /* 0x0000000da6b07209 */ /* 0x010fe20007810000 */
[--C-:B------:R-:W-:Y:S01]  /*7520*/  FFMA.FTZ R13, R14, UR9, -R194.reuse ;  /* 0x000000090e0d7c23 */ /* 0x100fe200080108c2 */
[--C-:B------:R-:W-:Y:S01]  /*7530*/  FFMA.FTZ R21, R21, UR9, -R194.reuse ;  /* 0x0000000915157c23 */ /* 0x100fe200080108c2 */
[--C-:B------:R-:W-:Y:S01]  /*7540*/  FFMA.FTZ R179, R155, UR9, -R194.reuse ;  /* 0x000000099bb37c23 */ /* 0x100fe200080108c2 */
[--C-:B------:R-:W-:Y:S01]  /*7550*/  FFMA.FTZ R181, R157, UR9, -R194.reuse ;  /* 0x000000099db57c23 */ /* 0x100fe200080108c2 */
[--C-:B------:R-:W-:Y:S01]  /*7560*/  FFMA.FTZ R182, R158, UR9, -R194.reuse ;  /* 0x000000099eb67c23 */ /* 0x100fe200080108c2 */
[----:B------:R-:W2:Y:S01]  /*7570*/  MUFU.TANH R171, R171 ;  /* 0x000000ab00ab7308 */ /* 0x000ea20000002400 */
[----:B0-----:R-:W-:Y:S01]  /*7580*/  FMNMX.FTZ R177, R167, R176, !PT ;  /* 0x000000b0a7b17209 */ /* 0x001fe20007810000 */
[--C-:B------:R-:W-:Y:S01]  /*7590*/  FFMA.FTZ R183, R159, UR9, -R194.reuse ;  /* 0x000000099fb77c23 */ /* 0x100fe200080108c2 */
[--C-:B------:R-:W-:Y:S01]  /*75a0*/  FFMA.FTZ R192, R161, UR9, -R194.reuse ;  /* 0x00000009a1c07c23 */ /* 0x100fe200080108c2 */
[----:B------:R-:W-:-:S04]  /*75b0*/  FFMA.FTZ R193, R164, UR9, -R194 ;  /* 0x00000009a4c17c23 */ /* 0x000fc800080108c2 */
[----:B------:R-:W0:Y:S01]  /*75c0*/  MUFU.TANH R172, R172 ;  /* 0x000000ac00ac7308 */ /* 0x000e220000002400 */
[----:B-1----:R-:W-:Y:S01]  /*75d0*/  FMNMX.FTZ R14, R170, R177, !PT ;  /* 0x000000b1aa0e7209 */ /* 0x002fe20007810000 */
[----:B------:R-:W-:-:S06]  /*75e0*/  FFMA.FTZ R177, R5, UR9, -R194 ;  /* 0x0000000905b17c23 */ /* 0x000fcc00080108c2 */
[----:B------:R-:W1:Y:S01]  /*75f0*/  MUFU.TANH R173, R173 ;  /* 0x000000ad00ad7308 */ /* 0x000e620000002400 */
[----:B--2---:R-:W-:-:S07]  /*7600*/  FMNMX.FTZ R5, R171, R14, !PT ;  /* 0x0000000eab057209 */ /* 0x004fce0007810000 */
[----:B------:R-:W2:Y:S01]  /*7610*/  MUFU.TANH R174, R174 ;  /* 0x000000ae00ae7308 */ /* 0x000ea20000002400 */
[----:B0-----:R-:W-:-:S07]  /*7620*/  FMNMX.FTZ R176, R172, R5, !PT ;  /* 0x00000005acb07209 */ /* 0x001fce0007810000 */
[----:B------:R-:W0:Y:S01]  /*7630*/  MUFU.TANH R175, R175 ;  /* 0x000000af00af7308 */ /* 0x000e220000002400 */
[----:B-1----:R-:W-:-:S07]  /*7640*/  FMNMX.FTZ R5, R173, R176, !PT ;  /* 0x000000b0ad057209 */ /* 0x002fce0007810000 */
[----:B------:R1:W-:Y:S01]  /*7650*/  MUFU.EX2 R14, R177 ;  /* 0x000000b1000e7308 */ /* 0x0003e20000000800 */
[----:B--2---:R-:W-:-:S07]  /*7660*/  FMNMX.FTZ R176, R174, R5, !PT ;  /* 0x00000005aeb07209 */ /* 0x004fce0007810000 */
[----:B------:R2:W3:Y:S01]  /*7670*/  MUFU.EX2 R168, R178 ;  /* 0x000000b200a87308 */ /* 0x0004e20000000800 */
[----:B0-----:R-:W-:Y:S01]  /*7680*/  FMNMX.FTZ R5, R175, R176, !PT ;  /* 0x000000b0af057209 */ /* 0x001fe20007810000 */
[--C-:B------:R-:W-:Y:S01]  /*7690*/  FFMA.FTZ R176, R152, UR9, -R194.reuse ;  /* 0x0000000998b07c23 */ /* 0x100fe200080108c2 */
[--C-:B-1----:R-:W-:Y:S01]  /*76a0*/  FFMA.FTZ R177, R153, UR9, -R194.reuse ;  /* 0x0000000999b17c23 */ /* 0x102fe200080108c2 */
[--C-:B------:R-:W-:Y:S02]  /*76b0*/  FFMA.FTZ R153, R169, UR9, -R194.reuse ;  /* 0x00000009a9997c23 */ /* 0x100fe400080108c2 */
[----:B------:R-:W0:Y:S02]  /*76c0*/  SHFL.BFLY PT, R180, R5, 0x2, 0x1f ;  /* 0x0c401f0005b47f89 */ /* 0x000e2400000e0000 */
[----:B------:R-:W-:Y:S01]  /*76d0*/  MUFU.EX2 R13, R13 ;  /* 0x0000000d000d7308 */ /* 0x000fe20000000800 */
[----:B--2---:R-:W-:-:S07]  /*76e0*/  FFMA.FTZ R178, R154, UR9, -R194 ;  /* 0x000000099ab27c23 */ /* 0x004fce00080108c2 */
[----:B------:R-:W-:Y:S01]  /*76f0*/  MUFU.EX2 R15, R15 ;  /* 0x0000000f000f7308 */ /* 0x000fe20000000800 */
[-C--:B---3--:R-:W-:Y:S01]  /*7700*/  FMUL.FTZ R24, R24, R168.reuse ;  /* 0x000000a818187220 */ /* 0x088fe20000410000 */
        /* <DEDUP_REMOVED lines=11> */
[----:B------:R-:W-:Y:S01]  /*77c0*/  FMUL.FTZ R45, R45, R168 ;  /* 0x000000a82d2d7220 */ /* 0x000fe20000410000 */
[----:B0-----:R-:W-:Y:S01]  /*77d0*/  FMNMX.FTZ R152, R5, R180, !PT ;  /* 0x000000b405987209 */ /* 0x001fe20007810000 */
[----:B------:R-:W-:Y:S01]  /*77e0*/  FFMA.FTZ R180, R156, UR9, -R194 ;  /* 0x000000099cb47c23 */ /* 0x000fe200080108c2 */
[----:B------:R-:W-:Y:S01]  /*77f0*/  IMAD.U32 R156, RZ, RZ, UR7 ;  /* 0x00000007ff9c7e24 */ /* 0x000fe2000f8e00ff */
[----:B------:R-:W-:Y:S01]  /*7800*/  MUFU.EX2 R21, R21 ;  /* 0x0000001500157308 */ /* 0x000fe20000000800 */
[-C--:B------:R-:W-:Y:S01]  /*7810*/  FMUL.FTZ R48, R48, R168.reuse ;  /* 0x000000a830307220 */ /* 0x080fe20000410000 */
        /* <DEDUP_REMOVED lines=22> */
[----:B------:R-:W1:Y:S01]  /*7980*/  MUFU.EX2 R178, R178 ;  /* 0x000000b200b27308 */ /* 0x000e620000000800 */
[-C--:B------:R-:W-:Y:S01]  /*7990*/  FMUL.FTZ R88, R88, R168.reuse ;  /* 0x000000a858587220 */ /* 0x080fe20000410000 */
[----:B0-----:R-:W-:Y:S01]  /*79a0*/  FMNMX.FTZ R5, R152, R5, !PT ;  /* 0x0000000598057209 */ /* 0x001fe20007810000 */
[-C--:B------:R-:W-:Y:S01]  /*79b0*/  FMUL.FTZ R89, R89, R168.reuse ;  /* 0x000000a859597220 */ /* 0x080fe20000410000 */
[-C--:B------:R-:W-:Y:S01]  /*79c0*/  FMUL.FTZ R92, R92, R168.reuse ;  /* 0x000000a85c5c7220 */ /* 0x080fe20000410000 */
[-C--:B------:R-:W-:Y:S01]  /*79d0*/  FMUL.FTZ R93, R93, R168.reuse ;  /* 0x000000a85d5d7220 */ /* 0x080fe20000410000 */
[-C--:B------:R-:W-:Y:S01]  /*79e0*/  FMUL.FTZ R96, R96, R168.reuse ;  /* 0x000000a860607220 */ /* 0x080fe20000410000 */
[C---:B------:R-:W-:Y:S01]  /*79f0*/  FADD.FTZ R152, -R5.reuse, R8 ;  /* 0x0000000805987221 */ /* 0x040fe20000010100 */
[----:B------:R-:W-:Y:S01]  /*7a00*/  FMUL.FTZ R154, R5, UR9 ;  /* 0x00000009059a7c20 */ /* 0x000fe20008410000 */
[----:B------:R0:W-:Y:S01]  /*7a10*/  MUFU.EX2 R8, R153 ;  /* 0x0000009900087308 */ /* 0x0001e20000000800 */
[----:B------:R-:W-:Y:S01]  /*7a20*/  FMUL.FTZ R97, R97, R168 ;  /* 0x000000a861617220 */ /* 0x000fe20000410000 */
[----:B------:R-:W-:Y:S01]  /*7a30*/  FMUL.FTZ R152, R152, UR9 ;  /* 0x0000000998987c20 */ /* 0x000fe20008410000 */
[--C-:B------:R-:W-:Y:S01]  /*7a40*/  FFMA.FTZ R194, R9, UR9, -R154.reuse ;  /* 0x0000000909c27c23 */ /* 0x100fe2000801089a */
[--C-:B------:R-:W-:Y:S01]  /*7a50*/  FFMA.FTZ R9, R10, UR9, -R154.reuse ;  /* 0x000000090a097c23 */ /* 0x100fe2000801089a */
[--C-:B------:R-:W-:Y:S01]  /*7a60*/  FFMA.FTZ R10, R11, UR9, -R154.reuse ;  /* 0x000000090b0a7c23 */ /* 0x100fe2000801089a */
[--C-:B------:R-:W-:Y:S01]  /*7a70*/  FFMA.FTZ R11, R12, UR9, -R154.reuse ;  /* 0x000000090c0b7c23 */ /* 0x100fe2000801089a */
[----:B------:R-:W-:Y:S01]  /*7a80*/  FFMA.FTZ R12, R160, UR9, -R154 ;  /* 0x00000009a00c7c23 */ /* 0x000fe2000801089a */
[----:B------:R2:W3:Y:S01]  /*7a90*/  MUFU.EX2 R169, R152 ;  /* 0x0000009800a97308 */ /* 0x0004e20000000800 */
[----:B0-----:R-:W-:-:S02]  /*7aa0*/  IMAD.MOV R153, RZ, RZ, -R23 ;  /* 0x000000ffff997224 */ /* 0x001fc400078e0a17 */
[--C-:B------:R-:W-:Y:S01]  /*7ab0*/  FFMA.FTZ R195, R162, UR9, -R154.reuse ;  /* 0x00000009a2c37c23 */ /* 0x100fe2000801089a */
[--C-:B------:R-:W-:Y:S01]  /*7ac0*/  FFMA.FTZ R196, R163, UR9, -R154.reuse ;  /* 0x00000009a3c47c23 */ /* 0x100fe2000801089a */
[--C-:B------:R-:W-:Y:S01]  /*7ad0*/  FFMA.FTZ R197, R165, UR9, -R154.reuse ;  /* 0x00000009a5c57c23 */ /* 0x100fe2000801089a */
[--C-:B------:R-:W-:Y:S01]  /*7ae0*/  FFMA.FTZ R198, R166, UR9, -R154.reuse ;  /* 0x00000009a6c67c23 */ /* 0x100fe2000801089a */
[----:B------:R-:W-:Y:S01]  /*7af0*/  ISETP.NE.AND P3, PT, R22, R153, PT ;  /* 0x000000991600720c */ /* 0x000fe20003f65270 */
[--C-:B------:R-:W-:Y:S01]  /*7b00*/  FFMA.FTZ R199, R167, UR9, -R154.reuse ;  /* 0x00000009a7c77c23 */ /* 0x100fe2000801089a */
[--C-:B------:R-:W-:Y:S01]  /*7b10*/  FFMA.FTZ R170, R170, UR9, -R154.reuse ;  /* 0x00000009aaaa7c23 */ /* 0x100fe2000801089a */
[----:B--2---:R-:W-:Y:S02]  /*7b20*/  @!P1 VIADD R152, R200, 0x38840 ;  /* 0x00038840c8989836 */ /* 0x004fe40000000000 */
[--C-:B------:R-:W-:Y:S01]  /*7b30*/  FFMA.FTZ R171, R171, UR9, -R154.reuse ;  /* 0x00000009abab7c23 */ /* 0x100fe2000801089a */
[--C-:B------:R-:W-:Y:S01]  /*7b40*/  FFMA.FTZ R172, R172, UR9, -R154.reuse ;  /* 0x00000009acac7c23 */ /* 0x100fe2000801089a */
[--C-:B------:R-:W-:Y:S01]  /*7b50*/  FFMA.FTZ R173, R173, UR9, -R154.reuse ;  /* 0x00000009adad7c23 */ /* 0x100fe2000801089a */
[----:B------:R-:W-:Y:S01]  /*7b60*/  FFMA.FTZ R174, R174, UR9, -R154 ;  /* 0x00000009aeae7c23 */ /* 0x000fe2000801089a */
[----:B------:R-:W-:Y:S01]  /*7b70*/  @!P1 PRMT R152, RZ, 0x654, R152 ;  /* 0x00000654ff989816 */ /* 0x000fe20000000098 */
[----:B------:R-:W-:Y:S01]  /*7b80*/  FFMA.FTZ R154, R175, UR9, -R154 ;  /* 0x00000009af9a7c23 */ /* 0x000fe2000801089a */
[----:B------:R-:W-:Y:S01]  /*7b90*/  MUFU.EX2 R194, R194 ;  /* 0x000000c200c27308 */ /* 0x000fe20000000800 */
[----:B-1----:R-:W-:Y:S01]  /*7ba0*/  F2FP.F16.F32.PACK_AB R158, R178, R177 ;  /* 0x000000b1b29e723e */ /* 0x002fe200000000ff */
[----:B------:R0:W-:Y:S01]  /*7bb0*/  @!P1 SYNCS.ARRIVE.TRANS64.RED.A1T0 RZ, [R152+URZ], RZ ;  /* 0x000000ff98ff99a7 */ /* 0x0001e2000810043f */
[----:B------:R-:W-:Y:S01]  /*7bc0*/  @!P3 IMAD R153, R156, 0x40, R17 ;  /* 0x000000409c99b824 */ /* 0x000fe200078e0211 */
[----:B------:R-:W-:Y:S01]  /*7bd0*/  F2FP.F16.F32.PACK_AB R156, R176, R21 ;  /* 0x00000015b09c723e */ /* 0x000fe200000000ff */
[-C--:B---3--:R-:W-:Y:S01]  /*7be0*/  FMUL.FTZ R26, R26, R169.reuse ;  /* 0x000000a91a1a7220 */ /* 0x088fe20000410000 */
[-C--:B------:R-:W-:Y:S01]  /*7bf0*/  FMUL.FTZ R27, R27, R169.reuse ;  /* 0x000000a91b1b7220 */ /* 0x080fe20000410000 */
[----:B------:R-:W-:Y:S01]  /*7c00*/  FMUL.FTZ R30, R30, R169 ;  /* 0x000000a91e1e7220 */ /* 0x000fe20000410000 */
[----:B------:R-:W-:Y:S01]  /*7c10*/  @!P3 LEA R153, R153, UR37, 0x2 ;  /* 0x000000259999bc11 */ /* 0x000fe2000f8e10ff */
[----:B------:R-:W1:Y:S01]  /*7c20*/  MUFU.EX2 R9, R9 ;  /* 0x0000000900097308 */ /* 0x000e620000000800 */
[----:B0-----:R-:W-:Y:S01]  /*7c30*/  F2FP.F16.F32.PACK_AB R152, R14, R13 ;  /* 0x0000000d0e98723e */ /* 0x001fe200000000ff */
[-C--:B------:R-:W-:Y:S01]  /*7c40*/  FMUL.FTZ R31, R31, R169.reuse ;  /* 0x000000a91f1f7220 */ /* 0x080fe20000410000 */
[-C--:B------:R-:W-:Y:S01]  /*7c50*/  FMUL.FTZ R34, R34, R169.reuse ;  /* 0x000000a922227220 */ /* 0x080fe20000410000 */
[----:B------:R-:W-:Y:S01]  /*7c60*/  @!P3 STS [R153+0x38400], R168 ;  /* 0x038400a89900b388 */ /* 0x000fe20000000800 */
[-C--:B------:R-:W-:Y:S01]  /*7c70*/  FMUL.FTZ R35, R35, R169.reuse ;  /* 0x000000a923237220 */ /* 0x080fe20000410000 */
[-C--:B------:R-:W-:Y:S01]  /*7c80*/  FMUL.FTZ R38, R38, R169.reuse ;  /* 0x000000a926267220 */ /* 0x080fe20000410000 */
[-C--:B------:R-:W-:Y:S01]  /*7c90*/  FMUL.FTZ R39, R39, R169.reuse ;  /* 0x000000a927277220 */ /* 0x080fe20000410000 */
[----:B------:R1:W-:Y:S01]  /*7ca0*/  @!P3 STS [R153+0x38420], R169 ;  /* 0x038420a99900b388 */ /* 0x0003e20000000800 */
        /* <DEDUP_REMOVED lines=8> */
[----:B------:R-:W0:Y:S01]  /*7d30*/  MUFU.EX2 R11, R11 ;  /* 0x0000000b000b7308 */ /* 0x000e220000000800 */
[----:B-1----:R-:W-:Y:S01]  /*7d40*/  F2FP.F16.F32.PACK_AB R153, R9, R194 ;  /* 0x000000c20999723e */ /* 0x002fe200000000ff */
        /* <DEDUP_REMOVED lines=15> */
[----:B0-----:R-:W-:Y:S01]  /*7e40*/  F2FP.F16.F32.PACK_AB R155, R11, R10 ;  /* 0x0000000a0b9b723e */ /* 0x001fe200000000ff */
        /* <DEDUP_REMOVED lines=12> */
[----:B------:R-:W-:Y:S01]  /*7f10*/  FMUL.FTZ R101, R101, R168 ;  /* 0x000000a865657220 */ /* 0x000fe20000410000 */
        /* <DEDUP_REMOVED lines=60> */
[-C--:B------:R-:W-:Y:S01]  /*82e0*/  FMUL.FTZ R150, R150, R169.reuse ;  /* 0x000000a996967220 */ /* 0x080fe20000410000 */
[----:B------:R-:W-:Y:S01]  /*82f0*/  FMUL.FTZ R151, R151, R169 ;  /* 0x000000a997977220 */ /* 0x000fe20000410000 */
[----:B------:R-:W-:Y:S01]  /*8300*/  UMOV UR7, 0x40000040 ;  /* 0x4000004000077882 */ /* 0x000fe20000000000 */
[----:B------:R-:W-:Y:S01]  /*8310*/  FFMA.FTZ R3, R168, R3, R13 ;  /* 0x00000003a8037223 */ /* 0x000fe2000001000d */
[----:B------:R-:W-:Y:S01]  /*8320*/  FFMA.FTZ R6, R169, R6, R194 ;  /* 0x00000006a9067223 */ /* 0x000fe200000100c2 */
[----:B------:R-:W0:Y:S01]  /*8330*/  MUFU.EX2 R171, R171 ;  /* 0x000000ab00ab7308 */ /* 0x000e220000000800 */
[----:B-1----:R-:W-:Y:S01]  /*8340*/  F2FP.F16.F32.PACK_AB R161, R199, R198 ;  /* 0x000000c6c7a1723e */ /* 0x002fe200000000ff */
[----:B------:R-:W-:Y:S01]  /*8350*/  FADD.FTZ R14, R14, R3 ;  /* 0x000000030e0e7221 */ /* 0x000fe20000010000 */
[----:B------:R-:W-:Y:S01]  /*8360*/  FADD.FTZ R9, R9, R6 ;  /* 0x0000000609097221 */ /* 0x000fe20000010000 */
[----:B------:R-:W-:-:S02]  /*8370*/  @!P1 VIADD R3, R200, 0x38860 ;  /* 0x00038860c8039836 */ /* 0x000fc40000000000 */
[----:B------:R-:W-:Y:S02]  /*8380*/  IMAD.MOV.U32 R13, RZ, RZ, R4 ;  /* 0x000000ffff0d7224 */ /* 0x000fe400078e0004 */
[----:B------:R-:W-:Y:S01]  /*8390*/  FADD.FTZ R10, R10, R9 ;  /* 0x000000090a0a7221 */ /* 0x000fe20000010000 */
[----:B------:R-:W-:Y:S01]  /*83a0*/  MUFU.EX2 R183, R183 ;  /* 0x000000b700b77308 */ /* 0x000fe20000000800 */
[----:B------:R-:W-:Y:S02]  /*83b0*/  @!P1 PRMT R3, RZ, 0x654, R3 ;  /* 0x00000654ff039816 */ /* 0x000fe40000000003 */
[----:B------:R-:W-:-:S04]  /*83c0*/  FADD.FTZ R11, R11, R10 ;  /* 0x0000000a0b0b7221 */ /* 0x000fc80000010000 */
[----:B------:R-:W-:Y:S01]  /*83d0*/  FADD.FTZ R12, R12, R11 ;  /* 0x0000000b0c0c7221 */ /* 0x000fe20000010000 */
[----:B------:R-:W1:Y:S01]  /*83e0*/  MUFU.EX2 R192, R192 ;  /* 0x000000c000c07308 */ /* 0x000e620000000800 */
[----:B0-----:R-:W-:Y:S02]  /*83f0*/  F2FP.F16.F32.PACK_AB R163, R171, R170 ;  /* 0x000000aaaba3723e */ /* 0x001fe400000000ff */
[----:B------:R-:W-:-:S04]  /*8400*/  FADD.FTZ R195, R195, R12 ;  /* 0x0000000cc3c37221 */ /* 0x000fc80000010000 */
[----:B------:R-:W-:Y:S01]  /*8410*/  FADD.FTZ R196, R196, R195 ;  /* 0x000000c3c4c47221 */ /* 0x000fe20000010000 */
[----:B------:R-:W0:Y:S03]  /*8420*/  MUFU.EX2 R193, R193 ;  /* 0x000000c100c17308 */ /* 0x000e260000000800 */
[----:B------:R-:W-:-:S04]  /*8430*/  FADD.FTZ R197, R197, R196 ;  /* 0x000000c4c5c57221 */ /* 0x000fc80000010000 */
[----:B------:R-:W-:Y:S01]  /*8440*/  FADD.FTZ R198, R198, R197 ;  /* 0x000000c5c6c67221 */ /* 0x000fe20000010000 */
[----:B------:R-:W-:Y:S01]  /*8450*/  MUFU.EX2 R172, R172 ;  /* 0x000000ac00ac7308 */ /* 0x000fe20000000800 */
[----:B-1----:R-:W-:Y:S02]  /*8460*/  F2FP.F16.F32.PACK_AB R164, R192, R183 ;  /* 0x000000b7c0a4723e */ /* 0x002fe400000000ff */
[----:B------:R-:W-:-:S04]  /*8470*/  FADD.FTZ R199, R199, R198 ;  /* 0x000000c6c7c77221 */ /* 0x000fc80000010000 */
[----:B------:R-:W-:Y:S01]  /*8480*/  FADD.FTZ R170, R170, R199 ;  /* 0x000000c7aaaa7221 */ /* 0x000fe20000010000 */
[----:B------:R-:W1:Y:S01]  /*8490*/  MUFU.EX2 R173, R173 ;  /* 0x000000ad00ad7308 */ /* 0x000e620000000800 */
[----:B0-----:R-:W-:Y:S02]  /*84a0*/  F2FP.F16.F32.PACK_AB R166, R8, R193 ;  /* 0x000000c108a6723e */ /* 0x001fe400000000ff */
[----:B------:R-:W-:-:S05]  /*84b0*/  FADD.FTZ R171, R171, R170 ;  /* 0x000000aaabab7221 */ /* 0x000fca0000010000 */
[----:B------:R-:W0:Y:S08]  /*84c0*/  MUFU.EX2 R174, R174 ;  /* 0x000000ae00ae7308 */ /* 0x000e300000000800 */
[----:B------:R2:W3:Y:S01]  /*84d0*/  MUFU.EX2 R175, R154 ;  /* 0x0000009a00af7308 */ /* 0x0004e20000000800 */
[----:B-1----:R-:W-:Y:S01]  /*84e0*/  F2FP.F16.F32.PACK_AB R165, R173, R172 ;  /* 0x000000acada5723e */ /* 0x002fe200000000ff */
[----:B------:R-:W-:-:S04]  /*84f0*/  FADD.FTZ R172, R172, R171 ;  /* 0x000000abacac7221 */ /* 0x000fc80000010000 */
[----:B------:R-:W-:Y:S01]  /*8500*/  FADD.FTZ R173, R173, R172 ;  /* 0x000000acadad7221 */ /* 0x000fe20000010000 */
[----:B--2---:R-:W-:Y:S01]  /*8510*/  F2FP.F16.F32.PACK_AB R154, R20, R15 ;  /* 0x0000000f149a723e */ /* 0x004fe200000000ff */
[----:B------:R-:W-:Y:S01]  /*8520*/  BAR.SYNC.DEFER_BLOCKING 0xf, 0x100 ;  /* 0x03c4000000007b1d */ /* 0x000fe20000010000 */
[----:B------:R-:W-:Y:S01]  /*8530*/  FADD.FTZ R15, R15, R14 ;  /* 0x0000000e0f0f7221 */ /* 0x000fe20000010000 */
[----:B0-----:R-:W-:-:S03]  /*8540*/  FADD.FTZ R6, R174, R173 ;  /* 0x000000adae067221 */ /* 0x001fc60000010000 */
[----:B------:R-:W-:Y:S01]  /*8550*/  FADD.FTZ R20, R20, R15 ;  /* 0x0000000f14147221 */ /* 0x000fe20000010000 */
[C---:B---3--:R-:W-:Y:S01]  /*8560*/  F2FP.F16.F32.PACK_AB R167, R175.reuse, R174 ;  /* 0x000000aeafa7723e */ /* 0x048fe200000000ff */
[----:B------:R-:W-:Y:S02]  /*8570*/  FADD.FTZ R6, R175, R6 ;  /* 0x00000006af067221 */ /* 0x000fe40000010000 */
[----:B------:R-:W-:-:S04]  /*8580*/  FADD.FTZ R21, R21, R20 ;  /* 0x0000001415157221 */ /* 0x000fc80000010000 */
[----:B------:R-:W-:-:S04]  /*8590*/  FADD.FTZ R176, R176, R21 ;  /* 0x00000015b0b07221 */ /* 0x000fc80000010000 */
[----:B------:R-:W-:-:S04]  /*85a0*/  FADD.FTZ R177, R177, R176 ;  /* 0x000000b0b1b17221 */ /* 0x000fc80000010000 */
[----:B------:R-:W-:Y:S01]  /*85b0*/  FADD.FTZ R178, R178, R177 ;  /* 0x000000b1b2b27221 */ /* 0x000fe20000010000 */
[----:B------:R0:W-:Y:S03]  /*85c0*/  STSM.16.M88.4 [R184+0x36400], R152 ;  /* 0x03640098b8007844 */ /* 0x0001e60000000200 */
[----:B------:R-:W-:Y:S01]  /*85d0*/  FADD.FTZ R179, R179, R178 ;  /* 0x000000b2b3b37221 */ /* 0x000fe20000010000 */
[----:B------:R0:W-:Y:S03]  /*85e0*/  STSM.16.M88.4 [R185], R156 ;  /* 0x0000009cb9007844 */ /* 0x0001e60000000200 */
[----:B------:R-:W-:Y:S01]  /*85f0*/  FADD.FTZ R180, R180, R179 ;  /* 0x000000b3b4b47221 */ /* 0x000fe20000010000 */
[----:B------:R0:W-:Y:S03]  /*8600*/  STSM.16.M88.4 [R187], R160 ;  /* 0x000000a0bb007844 */ /* 0x0001e60000000200 */
[----:B------:R-:W-:Y:S01]  /*8610*/  FADD.FTZ R181, R181, R180 ;  /* 0x000000b4b5b57221 */ /* 0x000fe20000010000 */
[----:B------:R0:W-:Y:S01]  /*8620*/  STSM.16.M88.4 [R186], R164 ;  /* 0x000000a4ba007844 */ /* 0x0001e20000000200 */
[----:B------:R-:W-:-:S02]  /*8630*/  WARPGROUP.ARRIVE ;  /* 0x00000000000079c5 */ /* 0x000fc40000000000 */
[----:B------:R-:W-:-:S04]  /*8640*/  FADD.FTZ R182, R182, R181 ;  /* 0x000000b5b6b67221 */ /* 0x000fc80000010000 */
[----:B------:R-:W-:Y:S01]  /*8650*/  FADD.FTZ R183, R183, R182 ;  /* 0x000000b6b7b77221 */ /* 0x000fe20000010000 */
[----:B------:R-:W-:Y:S01]  /*8660*/  HGMMA.64x256x16.F32 R24, R152, gdesc[UR4].tnspB, R24, gsb0 ;  /* 0x43e0000498187df0 */ /* 0x000fe20008000818 */
[----:B------:R-:W-:Y:S01]  /*8670*/  UIADD3 UR6, UR6, 0x180, URZ ;  /* 0x0000018006067890 */ /* 0x000fe2000fffe03f */
[----:B------:R-:W-:Y:S01]  /*8680*/  UMOV UR7, 0x40000040 ;  /* 0x4000004000077882 */ /* 0x000fe20000000000 */
[----:B------:R-:W-:Y:S01]  /*8690*/  FADD.FTZ R192, R192, R183 ;  /* 0x000000b7c0c07221 */ /* 0x000fe20000010000 */
[----:B------:R-:W-:Y:S02]  /*86a0*/  WARPGROUP.DEPBAR.LE gsb0, 0x0 ;  /* 0x00008000000079c5 */ /* 0x000fe40000010000 */
[----:B------:R-:W-:-:S15]  /*86b0*/  WARPGROUP.ARRIVE ;  /* 0x00000000000079c5 */ /* 0x000fde0000000000 */
[----:B------:R-:W-:-:S07]  /*86c0*/  NOP ;  /* 0x0000000000007918 */ /* 0x000fce0000000000 */
        /* <DEDUP_REMOVED lines=10> */
[----:B------:R-:W-:Y:S01]  /*8770*/  HGMMA.64x256x16.F32 R24, R164, gdesc[UR4].tnspB, R24, gsb0 ;  /* 0x43e00004a4187df0 */ /* 0x000fe20008000818 */
[----:B------:R-:W-:Y:S02]  /*8780*/  UMOV UR7, UR36 ;  /* 0x0000002400077c82 */ /* 0x000fe40008000000 */
        /* <DEDUP_REMOVED lines=12> */
[----:B------:R-:W-:Y:S01]  /*8850*/  MOV R8, R5 ;  /* 0x0000000500087202 */ /* 0x000fe20000000f00 */
[----:B0-----:R-:W-:Y:S06]  /*8860*/  @P2 BRA `(.L_x_799) ;  /* 0xffffffd000642947 */ /* 0x001fec000383ffff */
.L_x_790:
[----:B------:R-:W0:Y:S01]  /*8870*/  SHFL.BFLY PT, R0, R3, 0x2, 0x1f ;  /* 0x0c401f0003007f89 */ /* 0x000e2200000e0000 */
[----:B------:R-:W-:Y:S01]  /*8880*/  MOV R11, UR9 ;  /* 0x00000009000b7c02 */ /* 0x000fe20008000f00 */
[----:B------:R-:W-:Y:S02]  /*8890*/  UIADD3 UR41, UR41, 0x1, URZ ;  /* 0x0000000129297890 */ /* 0x000fe4000fffe03f */
[----:B------:R-:W1:Y:S01]  /*88a0*/  SHFL.BFLY PT, R9, R6, 0x2, 0x1f ;  /* 0x0c401f0006097f89 */ /* 0x000e6200000e0000 */
[----:B------:R-:W-:Y:S08]  /*88b0*/  BAR.ARV 0x8, 0xa0 ;  /* 0x0202800000007b1d */ /* 0x000ff00000002000 */
[----:B------:R-:W-:Y:S01]  /*88c0*/  BAR.SYNC.DEFER_BLOCKING 0xf, 0x100 ;  /* 0x03c4000000007b1d */ /* 0x000fe20000010000 */
[----:B0-----:R-:W-:Y:S01]  /*88d0*/  FADD.FTZ R0, R0, R3 ;  /* 0x0000000300007221 */ /* 0x001fe20000010000 */
[----:B------:R-:W-:-:S02]  /*88e0*/  IMAD.MOV.U32 R3, RZ, RZ, -0x800000 ;  /* 0xff800000ff037424 */ /* 0x000fc400078e00ff */
[----:B-1----:R-:W-:Y:S02]  /*88f0*/  FADD.FTZ R9, R9, R6 ;  /* 0x0000000609097221 */ /* 0x002fe40000010000 */
[----:B------:R-:W0:Y:S04]  /*8900*/  SHFL.BFLY PT, R7, R0, 0x1, 0x1f ;  /* 0x0c201f0000077f89 */ /* 0x000e2800000e0000 */
[----:B------:R-:W1:Y:S01]  /*8910*/  SHFL.BFLY PT, R8, R9, 0x1, 0x1f ;  /* 0x0c201f0009087f89 */ /* 0x000e6200000e0000 */
[----:B0-----:R-:W-:Y:S01]  /*8920*/  FADD.FTZ R21, R0, R7 ;  /* 0x0000000700157221 */ /* 0x001fe20000010000 */
[----:B------:R-:W-:Y:S02]  /*8930*/  IMAD.MOV R7, RZ, RZ, -R23 ;  /* 0x000000ffff077224 */ /* 0x000fe400078e0a17 */
[----:B-1----:R-:W-:-:S02]  /*8940*/  FADD.FTZ R15, R9, R8 ;  /* 0x00000008090f7221 */ /* 0x002fc40000010000 */
[----:B------:R-:W-:Y:S01]  /*8950*/  FSETP.NE.FTZ.AND P1, PT, R21, RZ, PT ;  /* 0x000000ff1500720b */ /* 0x000fe20003f35000 */
[----:B------:R-:W-:Y:S01]  /*8960*/  IMAD.U32 R8, RZ, RZ, UR36 ;  /* 0x00000024ff087e24 */ /* 0x000fe2000f8e00ff */
[----:B------:R-:W-:Y:S02]  /*8970*/  ISETP.NE.AND P0, PT, R22, R7, PT ;  /* 0x000000071600720c */ /* 0x000fe40003f05270 */
[----:B------:R-:W-:Y:S02]  /*8980*/  CS2R R6, SRZ ;  /* 0x0000000000067805 */ /* 0x000fe4000001ff00 */
[----:B------:R-:W-:Y:S01]  /*8990*/  FSETP.NE.FTZ.AND P2, PT, R15, RZ, PT ;  /* 0x000000ff0f00720b */ /* 0x000fe20003f55000 */
[----:B------:R-:W-:-:S04]  /*89a0*/  UIADD3 UR36, UR36, 0x1, URZ ;  /* 0x0000000124247890 */ /* 0x000fc8000fffe03f */
[----:B------:R-:W-:Y:S02]  /*89b0*/  UISETP.NE.AND UP0, UPT, UR36, 0x2, UPT ;  /* 0x000000022400788c */ /* 0x000fe4000bf05270 */
[----:B------:R-:W0:Y:S02]  /*89c0*/  @P1 MUFU.RCP R7, R21 ;  /* 0x0000001500071308 */ /* 0x000e240000001000 */
[----:B------:R-:W-:Y:S01]  /*89d0*/  USEL UR4, URZ, 0x1, UP0 ;  /* 0x000000013f047887 */ /* 0x000fe20008000000 */
[----:B------:R-:W-:Y:S01]  /*89e0*/  @!P0 IMAD R0, R8, 0x40, R17 ;  /* 0x0000004008008824 */ /* 0x000fe200078e0211 */
[----:B------:R-:W-:-:S04]  /*89f0*/  USEL UR36, UR36, URZ, UP0 ;  /* 0x0000003f24247287 */ /* 0x000fc80008000000 */
[----:B------:R-:W-:Y:S01]  /*8a00*/  @!P0 LEA R9, R0, UR37, 0x2 ;  /* 0x0000002500098c11 */ /* 0x000fe2000f8e10ff */
[----:B------:R-:W1:Y:S01]  /*8a10*/  @P2 MUFU.RCP R6, R15 ;  /* 0x0000000f00062308 */ /* 0x000e620000001000 */
[----:B------:R-:W-:Y:S01]  /*8a20*/  IMAD.MOV.U32 R0, RZ, RZ, -0x800000 ;  /* 0xff800000ff007424 */ /* 0x000fe200078e00ff */
[----:B------:R-:W-:-:S06]  /*8a30*/  LOP3.LUT R2, R2, UR4, RZ, 0x3c, !PT ;  /* 0x0000000402027c12 */ /* 0x000fcc000f8e3cff */
[----:B------:R-:W2:Y:S01]  /*8a40*/  @P1 MUFU.LG2 R21, R21 ;  /* 0x0000001500151308 */ /* 0x000ea20000000c00 */
[-C--:B0-----:R-:W-:Y:S01]  /*8a50*/  FMUL.FTZ R8, R25, R7.reuse ;  /* 0x0000000719087220 */ /* 0x081fe20000410000 */
[----:B------:R0:W-:Y:S01]  /*8a60*/  @!P0 STS [R9+0x38400], R7 ;  /* 0x0384000709008388 */ /* 0x0001e20000000800 */
[-C--:B------:R-:W-:Y:S01]  /*8a70*/  FMUL.FTZ R10, R29, R7.reuse ;  /* 0x000000071d0a7220 */ /* 0x080fe20000410000 */
[----:B------:R-:W-:Y:S02]  /*8a80*/  IMAD.U32 R29, RZ, RZ, UR9 ;  /* 0x00000009ff1d7e24 */ /* 0x000fe4000f8e00ff */
[-C--:B------:R-:W-:Y:S01]  /*8a90*/  FMUL.FTZ R167, R24, R7.reuse ;  /* 0x0000000718a77220 */ /* 0x080fe20000410000 */
[-C--:B------:R-:W-:Y:S01]  /*8aa0*/  FMUL.FTZ R20, R28, R7.reuse ;  /* 0x000000071c147220 */ /* 0x080fe20000410000 */
[-C--:B------:R-:W-:Y:S01]  /*8ab0*/  FMUL.FTZ R163, R32, R7.reuse ;  /* 0x0000000720a37220 */ /* 0x080fe20000410000 */
        /* <DEDUP_REMOVED lines=61> */
[----:B0-----:R-:W-:Y:S01]  /*8e90*/  @P1 FMUL.FTZ R7, R11, 0.69314718246459960938 ;  /* 0x3f3172180b071820 */ /* 0x001fe20000410000 */
[----:B------:R-:W-:Y:S01]  /*8ea0*/  @P2 FMUL.FTZ R29, R29, 0.69314718246459960938 ;  /* 0x3f3172181d1d2820 */ /* 0x000fe20000410000 */
[----:B--2---:R-:W-:Y:S01]  /*8eb0*/  @P1 FMUL.FTZ R24, R21, 0.69314718246459960938 ;  /* 0x3f31721815181820 */ /* 0x004fe20000410000 */
[----:B---3--:R-:W-:Y:S01]  /*8ec0*/  @P2 FMUL.FTZ R28, R25, 0.69314718246459960938 ;  /* 0x3f317218191c2820 */ /* 0x008fe20000410000 */
[-C--:B-1----:R-:W-:Y:S01]  /*8ed0*/  FMUL.FTZ R9, R26, R6.reuse ;  /* 0x000000061a097220 */ /* 0x082fe20000410000 */
[-C--:B------:R-:W-:Y:S01]  /*8ee0*/  FMUL.FTZ R11, R30, R6.reuse ;  /* 0x000000061e0b7220 */ /* 0x080fe20000410000 */
        /* <DEDUP_REMOVED lines=66> */
.L_x_776:
        /* <DEDUP_REMOVED lines=15> */
[----:B------:R-:W-:Y:S01]  /*9400*/  F2FP.F16.F32.PACK_AB R10, R10, R20 ;  /* 0x000000140a0a723e */ /* 0x000fe200000000ff */
[----:B------:R-:W-:Y:S01]  /*9410*/  ULDC.64 UR10, c[0x0][0x208] ;  /* 0x00008200000a7ab9 */ /* 0x000fe20000000a00 */
[----:B------:R-:W-:-:S02]  /*9420*/  F2FP.F16.F32.PACK_AB R11, R31, R11 ;  /* 0x0000000b1f0b723e */ /* 0x000fc400000000ff */
[----:B------:R-:W-:Y:S02]  /*9430*/  F2FP.F16.F32.PACK_AB R48, R49, R48 ;  /* 0x000000303130723e */ /* 0x000fe400000000ff */
[----:B------:R-:W-:Y:S02]  /*9440*/  F2FP.F16.F32.PACK_AB R12, R41, R12 ;  /* 0x0000000c290c723e */ /* 0x000fe400000000ff */
[----:B------:R-:W-:Y:S02]  /*9450*/  F2FP.F16.F32.PACK_AB R13, R43, R13 ;  /* 0x0000000d2b0d723e */ /* 0x000fe400000000ff */
[----:B------:R-:W-:Y:S02]  /*9460*/  F2FP.F16.F32.PACK_AB R15, R47, R15 ;  /* 0x0000000f2f0f723e */ /* 0x000fe400000000ff */
[----:B------:R-:W-:Y:S02]  /*9470*/  F2FP.F16.F32.PACK_AB R49, R51, R50 ;  /* 0x000000323331723e */ /* 0x000fe400000000ff */
[----:B------:R-:W-:-:S02]  /*9480*/  F2FP.F16.F32.PACK_AB R56, R57, R56 ;  /* 0x000000383938723e */ /* 0x000fc400000000ff */
        /* <DEDUP_REMOVED lines=8> */
[----:B------:R-:W-:Y:S01]  /*9510*/  UISETP.NE.U32.AND UP0, UPT, UR6, URZ, UPT ;  /* 0x0000003f0600728c */ /* 0x000fe2000bf05070 */
[----:B------:R-:W-:Y:S01]  /*9520*/  F2FP.F16.F32.PACK_AB R64, R65, R64 ;  /* 0x000000404140723e */ /* 0x000fe200000000ff */
[----:B------:R-:W-:Y:S01]  /*9530*/  IMAD.WIDE R130, R190, 0x2, R146 ;  /* 0x00000002be827825 */ /* 0x000fe200078e0292 */
[----:B------:R-:W-:Y:S01]  /*9540*/  F2FP.F16.F32.PACK_AB R58, R61, R60 ;  /* 0x0000003c3d3a723e */ /* 0x000fe200000000ff */
[----:B------:R-:W-:Y:S01]  /*9550*/  UISETP.NE.AND.EX UP0, UPT, UR7, URZ, UPT, UP0 ;  /* 0x0000003f0700728c */ /* 0x000fe2000bf05300 */
[----:B------:R-:W-:Y:S01]  /*9560*/  F2FP.F16.F32.PACK_AB R59, R63, R62 ;  /* 0x0000003e3f3b723e */ /* 0x000fe200000000ff */
[----:B------:R-:W-:Y:S01]  /*9570*/  UIADD3 UR4, UP1, UR8, UR6, URZ ;  /* 0x0000000608047290 */ /* 0x000fe2000ff3e03f */
[----:B------:R-:W-:-:S02]  /*9580*/  IADD3 R173, P1, R130, 0x20, RZ ;  /* 0x0000002082ad7810 */ /* 0x000fc40007f3e0ff */
[C---:B------:R-:W-:Y:S01]  /*9590*/  LOP3.LUT R21, R130.reuse, 0x380, RZ, 0xc0, !PT ;  /* 0x0000038082157812 */ /* 0x040fe200078ec0ff */
[----:B------:R-:W-:Y:S01]  /*95a0*/  UIADD3.X UR6, UR9, UR7, URZ, UP1, !UPT ;  /* 0x0000000709067290 */ /* 0x000fe20008ffe43f */
[C---:B------:R-:W-:Y:S01]  /*95b0*/  IADD3 R177, P0, R130.reuse, 0x40, RZ ;  /* 0x0000004082b17810 */ /* 0x040fe20007f1e0ff */
[--C-:B------:R-:W-:Y:S01]  /*95c0*/  IMAD.X R25, RZ, RZ, R131.reuse, P1 ;  /* 0x000000ffff197224 */ /* 0x100fe200008e0683 */
[C---:B------:R-:W-:Y:S02]  /*95d0*/  IADD3 R179, P4, R130.reuse, 0x60, RZ ;  /* 0x0000006082b37810 */ /* 0x040fe40007f9e0ff */
[C---:B------:R-:W-:Y:S01]  /*95e0*/  IADD3 R181, P3, R130.reuse, 0x2000, RZ ;  /* 0x0000200082b57810 */ /* 0x040fe20007f7e0ff */
[--C-:B------:R-:W-:Y:S01]  /*95f0*/  IMAD.X R29, RZ, RZ, R131.reuse, P0 ;  /* 0x000000ffff1d7224 */ /* 0x100fe200000e0683 */
[C---:B------:R-:W-:Y:S01]  /*9600*/  IADD3 R193, P5, R130.reuse, 0x2040, RZ ;  /* 0x0000204082c17810 */ /* 0x040fe20007fbe0ff */
[--C-:B------:R-:W-:Y:S01]  /*9610*/  IMAD.X R33, RZ, RZ, R131.reuse, P4 ;  /* 0x000000ffff217224 */ /* 0x100fe200020e0683 */
[C---:B------:R-:W-:Y:S01]  /*9620*/  IADD3 R195, P2, R130.reuse, 0x2060, RZ ;  /* 0x0000206082c37810 */ /* 0x040fe20007f5e0ff */
[--C-:B------:R-:W-:Y:S01]  /*9630*/  IMAD.X R87, RZ, RZ, R131.reuse, P3 ;  /* 0x000000ffff577224 */ /* 0x100fe200018e0683 */
[C---:B------:R-:W-:Y:S01]  /*9640*/  IADD3 R197, P1, R130.reuse, 0x4000, RZ ;  /* 0x0000400082c57810 */ /* 0x040fe20007f3e0ff */
[--C-:B------:R-:W-:Y:S01]  /*9650*/  IMAD.X R95, RZ, RZ, R131.reuse, P5 ;  /* 0x000000ffff5f7224 */ /* 0x100fe200028e0683 */
[----:B------:R-:W-:Y:S01]  /*9660*/  IADD3 R183, P6, R130, 0x2020, RZ ;  /* 0x0000202082b77810 */ /* 0x000fe20007fde0ff */
[--C-:B------:R-:W-:Y:S01]  /*9670*/  IMAD.X R99, RZ, RZ, R131.reuse, P2 ;  /* 0x000000ffff637224 */ /* 0x100fe200010e0683 */
[----:B------:R-:W-:Y:S01]  /*9680*/  SHF.R.U64 R21, R21, 0x3, RZ ;  /* 0x0000000315157819 */ /* 0x000fe200000012ff */
[----:B------:R-:W-:Y:S01]  /*9690*/  IMAD.X R103, RZ, RZ, R131, P1 ;  /* 0x000000ffff677224 */ /* 0x000fe200008e0683 */
[----:B------:R-:W-:-:S02]  /*96a0*/  IADD3.X R91, RZ, R131, RZ, P6, !PT ;  /* 0x00000083ff5b7210 */ /* 0x000fc400037fe4ff */
[----:B------:R-:W-:Y:S02]  /*96b0*/  LOP3.LUT R24, R173, 0x380, RZ, 0xc0, !PT ;  /* 0x00000380ad187812 */ /* 0x000fe400078ec0ff */
[C---:B------:R-:W-:Y:S02]  /*96c0*/  IADD3 R199, P0, R130.reuse, 0x4020, RZ ;  /* 0x0000402082c77810 */ /* 0x040fe40007f1e0ff */
[C---:B------:R-:W-:Y:S02]  /*96d0*/  IADD3 R201, P4, R130.reuse, 0x4040, RZ ;  /* 0x0000404082c97810 */ /* 0x040fe40007f9e0ff */
[C---:B------:R-:W-:Y:S01]  /*96e0*/  IADD3 R203, P3, R130.reuse, 0x4060, RZ ;  /* 0x0000406082cb7810 */ /* 0x040fe20007f7e0ff */
[--C-:B------:R-:W-:Y:S01]  /*96f0*/  IMAD.X R107, RZ, RZ, R131.reuse, P0 ;  /* 0x000000ffff6b7224 */ /* 0x100fe200000e0683 */
[C---:B------:R-:W-:Y:S02]  /*9700*/  IADD3 R205, P6, R130.reuse, 0x6000, RZ ;  /* 0x0000600082cd7810 */ /* 0x040fe40007fde0ff */
[C---:B------:R-:W-:Y:S01]  /*9710*/  IADD3 R4, P5, R130.reuse, 0x6020, RZ ;  /* 0x0000602082047810 */ /* 0x040fe20007fbe0ff */
[--C-:B------:R-:W-:Y:S01]  /*9720*/  IMAD.X R115, RZ, RZ, R131.reuse, P3 ;  /* 0x000000ffff737224 */ /* 0x100fe200018e0683 */
[C---:B------:R-:W-:Y:S01]  /*9730*/  IADD3 R126, P2, R130.reuse, 0x6040, RZ ;  /* 0x00006040827e7810 */ /* 0x040fe20007f5e0ff */
[--C-:B------:R-:W-:Y:S01]  /*9740*/  IMAD.X R119, RZ, RZ, R131.reuse, P6 ;  /* 0x000000ffff777224 */ /* 0x100fe200030e0683 */
[----:B------:R-:W-:Y:S01]  /*9750*/  IADD3 R6, P1, R130, 0x6060, RZ ;  /* 0x0000606082067810 */ /* 0x000fe20007f3e0ff */
[--C-:B------:R-:W-:Y:S01]  /*9760*/  IMAD.X R123, RZ, RZ, R131.reuse, P5 ;  /* 0x000000ffff7b7224 */ /* 0x100fe200028e0683 */
[----:B------:R-:W-:Y:S01]  /*9770*/  LOP3.LUT R28, R177, 0x380, RZ, 0xc0, !PT ;  /* 0x00000380b11c7812 */ /* 0x000fe200078ec0ff */
[----:B------:R-:W-:Y:S01]  /*9780*/  IMAD.X R127, RZ, RZ, R131, P2 ;  /* 0x000000ffff7f7224 */ /* 0x000fe200010e0683 */
[----:B------:R-:W-:-:S02]  /*9790*/  LOP3.LUT R130, R21, R130, RZ, 0x3c, !PT ;  /* 0x0000008215827212 */ /* 0x000fc400078e3cff */
[----:B------:R-:W-:Y:S02]  /*97a0*/  LOP3.LUT R32, R179, 0x380, RZ, 0xc0, !PT ;  /* 0x00000380b3207812 */ /* 0x000fe400078ec0ff */
[----:B------:R-:W-:Y:S02]  /*97b0*/  LOP3.LUT R86, R181, 0x380, RZ, 0xc0, !PT ;  /* 0x00000380b5567812 */ /* 0x000fe400078ec0ff */
[----:B------:R-:W-:Y:S02]  /*97c0*/  SHF.R.U64 R24, R24, 0x3, RZ ;  /* 0x0000000318187819 */ /* 0x000fe400000012ff */
[----:B------:R-:W-:Y:S02]  /*97d0*/  LOP3.LUT R90, R183, 0x380, RZ, 0xc0, !PT ;  /* 0x00000380b75a7812 */ /* 0x000fe400078ec0ff */
[----:B------:R-:W-:Y:S02]  /*97e0*/  SHF.R.U64 R28, R28, 0x3, RZ ;  /* 0x000000031c1c7819 */ /* 0x000fe400000012ff */
[----:B------:R-:W-:-:S02]  /*97f0*/  LOP3.LUT R94, R193, 0x380, RZ, 0xc0, !PT ;  /* 0x00000380c15e7812 */ /* 0x000fc400078ec0ff */
[----:B------:R-:W-:Y:S02]  /*9800*/  SHF.R.U64 R32, R32, 0x3, RZ ;  /* 0x0000000320207819 */ /* 0x000fe400000012ff */
[----:B------:R-:W-:Y:S02]  /*9810*/  LOP3.LUT R98, R195, 0x380, RZ, 0xc0, !PT ;  /* 0x00000380c3627812 */ /* 0x000fe400078ec0ff */
[----:B------:R-:W-:Y:S02]  /*9820*/  MOV R130, R130 ;  /* 0x0000008200827202 */ /* 0x000fe40000000f00 */
[----:B------:R-:W-:Y:S02]  /*9830*/  SHF.R.U64 R86, R86, 0x3, RZ ;  /* 0x0000000356567819 */ /* 0x000fe400000012ff */
[----:B------:R-:W-:Y:S01]  /*9840*/  LOP3.LUT R102, R197, 0x380, RZ, 0xc0, !PT ;  /* 0x00000380c5667812 */ /* 0x000fe200078ec0ff */
[----:B------:R0:W-:Y:S01]  /*9850*/  STSM.16.M88.4 [R130], R8 ;  /* 0x0000000882007844 */ /* 0x0001e20000000200 */
[----:B------:R-:W-:-:S02]  /*9860*/  LOP3.LUT R24, R24, R173, RZ, 0x3c, !PT ;  /* 0x000000ad18187212 */ /* 0x000fc400078e3cff */
[----:B------:R-:W-:Y:S02]  /*9870*/  SHF.R.U64 R90, R90, 0x3, RZ ;  /* 0x000000035a5a7819 */ /* 0x000fe400000012ff */
[----:B------:R-:W-:Y:S02]  /*9880*/  LOP3.LUT R106, R199, 0x380, RZ, 0xc0, !PT ;  /* 0x00000380c76a7812 */ /* 0x000fe400078ec0ff */
[----:B------:R-:W-:Y:S02]  /*9890*/  LOP3.LUT R28, R28, R177, RZ, 0x3c, !PT ;  /* 0x000000b11c1c7212 */ /* 0x000fe400078e3cff */
[----:B------:R-:W-:Y:S02]  /*98a0*/  SHF.R.U64 R94, R94, 0x3, RZ ;  /* 0x000000035e5e7819 */ /* 0x000fe400000012ff */
[----:B------:R-:W-:Y:S02]  /*98b0*/  LOP3.LUT R110, R201, 0x380, RZ, 0xc0, !PT ;  /* 0x00000380c96e7812 */ /* 0x000fe400078ec0ff */
[----:B------:R-:W-:-:S02]  /*98c0*/  LOP3.LUT R114, R203, 0x380, RZ, 0xc0, !PT ;  /* 0x00000380cb727812 */ /* 0x000fc400078ec0ff */
[----:B------:R-:W-:Y:S02]  /*98d0*/  LOP3.LUT R32, R32, R179, RZ, 0x3c, !PT ;  /* 0x000000b320207212 */ /* 0x000fe400078e3cff */
[----:B------:R-:W-:Y:S02]  /*98e0*/  SHF.R.U64 R98, R98, 0x3, RZ ;  /* 0x0000000362627819 */ /* 0x000fe400000012ff */
[----:B------:R-:W-:Y:S02]  /*98f0*/  LOP3.LUT R27, R4, 0x380, RZ, 0xc0, !PT ;  /* 0x00000380041b7812 */ /* 0x000fe400078ec0ff */
[----:B------:R-:W-:Y:S02]  /*9900*/  LOP3.LUT R86, R86, R181, RZ, 0x3c, !PT ;  /* 0x000000b556567212 */ /* 0x000fe400078e3cff */
[----:B------:R-:W-:Y:S02]  /*9910*/  SHF.R.U64 R102, R102, 0x3, RZ ;  /* 0x0000000366667819 */ /* 0x000fe400000012ff */
[----:B------:R-:W-:-:S02]  /*9920*/  LOP3.LUT R118, R205, 0x380, RZ, 0xc0, !PT ;  /* 0x00000380cd767812 */ /* 0x000fc400078ec0ff */
[-C--:B------:R-:W-:Y:S02]  /*9930*/  IADD3.X R111, RZ, R131.reuse, RZ, P4, !PT ;  /* 0x00000083ff6f7210 */ /* 0x080fe400027fe4ff */
[----:B------:R-:W-:Y:S02]  /*9940*/  IADD3.X R21, RZ, R131, RZ, P1, !PT ;  /* 0x00000083ff157210 */ /* 0x000fe40000ffe4ff */
[----:B------:R-:W-:Y:S02]  /*9950*/  LOP3.LUT R90, R90, R183, RZ, 0x3c, !PT ;  /* 0x000000b75a5a7212 */ /* 0x000fe400078e3cff */
[----:B------:R-:W-:Y:S02]  /*9960*/  SHF.R.U64 R106, R106, 0x3, RZ ;  /* 0x000000036a6a7819 */ /* 0x000fe400000012ff */
[----:B------:R-:W-:Y:S02]  /*9970*/  MOV R25, R24 ;  /* 0x0000001800197202 */ /* 0x000fe40000000f00 */
[----:B0-----:R-:W-:-:S02]  /*9980*/  F2FP.F16.F32.PACK_AB R8, R14, R163 ;  /* 0x000000a30e08723e */ /* 0x001fc400000000ff */
[----:B------:R-:W-:Y:S02]  /*9990*/  F2FP.F16.F32.PACK_AB R9, R35, R34 ;  /* 0x000000222309723e */ /* 0x000fe400000000ff */
[----:B------:R-:W-:Y:S02]  /*99a0*/  F2FP.F16.F32.PACK_AB R10, R37, R160 ;  /* 0x000000a0250a723e */ /* 0x000fe400000000ff */
[----:B------:R-:W-:Y:S02]  /*99b0*/  F2FP.F16.F32.PACK_AB R11, R39, R38 ;  /* 0x00000026270b723e */ /* 0x000fe400000000ff */
[----:B------:R-:W-:Y:S02]  /*99c0*/  LOP3.LUT R94, R94, R193, RZ, 0x3c, !PT ;  /* 0x000000c15e5e7212 */ /* 0x000fe400078e3cff */
[----:B------:R-:W-:Y:S01]  /*99d0*/  SHF.R.U64 R110, R110, 0x3, RZ ;  /* 0x000000036e6e7819 */ /* 0x000fe200000012ff */
[----:B------:R0:W-:Y:S01]  /*99e0*/  STSM.16.M88.4 [R25], R8 ;  /* 0x0000000819007844 */ /* 0x0001e20000000200 */
[----:B------:R-:W-:-:S02]  /*99f0*/  SHF.R.U64 R114, R114, 0x3, RZ ;  /* 0x0000000372727819 */ /* 0x000fc400000012ff */
[----:B------:R-:W-:Y:S02]  /*9a00*/  LOP3.LUT R131, R126, 0x380, RZ, 0xc0, !PT ;  /* 0x000003807e837812 */ /* 0x000fe400078ec0ff */
[----:B------:R-:W-:Y:S02]  /*9a10*/  LOP3.LUT R167, R6, 0x380, RZ, 0xc0, !PT ;  /* 0x0000038006a77812 */ /* 0x000fe400078ec0ff */
[----:B------:R-:W-:Y:S02]  /*9a20*/  MOV R28, R28 ;  /* 0x0000001c001c7202 */ /* 0x000fe40000000f00 */
[----:B------:R-:W-:Y:S02]  /*9a30*/  F2FP.F16.F32.PACK_AB R14, R45, R44 ;  /* 0x0000002c2d0e723e */ /* 0x000fe400000000ff */
[----:B------:R-:W-:Y:S02]  /*9a40*/  LOP3.LUT R98, R98, R195, RZ, 0x3c, !PT ;  /* 0x000000c362627212 */ /* 0x000fe400078e3cff */
[----:B------:R-:W-:Y:S01]  /*9a50*/  SHF.R.U64 R27, R27, 0x3, RZ ;  /* 0x000000031b1b7819 */ /* 0x000fe200000012ff */
[----:B------:R1:W-:Y:S01]  /*9a60*/  STSM.16.M88.4 [R28], R12 ;  /* 0x0000000c1c007844 */ /* 0x0003e20000000200 */
[----:B------:R-:W-:Y:S01]  /*9a70*/  MOV R32, R32 ;  /* 0x0000002000207202 */ /* 0x000fe20000000f00 */
[----:B0-----:R-:W-:Y:S01]  /*9a80*/  IMAD.U32 R10, RZ, RZ, UR4 ;  /* 0x00000004ff0a7e24 */ /* 0x001fe2000f8e00ff */
[----:B------:R-:W-:Y:S01]  /*9a90*/  LOP3.LUT R102, R102, R197, RZ, 0x3c, !PT ;  /* 0x000000c566667212 */ /* 0x000fe200078e3cff */
[----:B------:R-:W-:Y:S01]  /*9aa0*/  IMAD.U32 R11, RZ, RZ, UR6 ;  /* 0x00000006ff0b7e24 */ /* 0x000fe2000f8e00ff */
[----:B------:R-:W-:Y:S01]  /*9ab0*/  SHF.R.U64 R118, R118, 0x3, RZ ;  /* 0x0000000376767819 */ /* 0x000fe200000012ff */
[----:B------:R-:W-:Y:S01]  /*9ac0*/  STSM.16.M88.4 [R32], R48 ;  /* 0x0000003020007844 */ /* 0x000fe20000000200 */
[----:B------:R-:W-:Y:S01]  /*9ad0*/  MOV R86, R86 ;  /* 0x0000005600567202 */ /* 0x000fe20000000f00 */
[----:B------:R-:W-:Y:S01]  /*9ae0*/  ULDC.64 UR6, c[0x0][0xce0] ;  /* 0x0003380000067ab9 */ /* 0x000fe20000000a00 */
[----:B------:R-:W-:-:S02]  /*9af0*/  F2FP.F16.F32.PACK_AB R65, R67, R66 ;  /* 0x000000424341723e */ /* 0x000fc400000000ff */
[----:B------:R-:W-:Y:S01]  /*9b00*/  F2FP.F16.F32.PACK_AB R72, R73, R72 ;  /* 0x000000484948723e */ /* 0x000fe200000000ff */
[----:B------:R-:W-:Y:S01]  /*9b10*/  STSM.16.M88.4 [R86], R56 ;  /* 0x0000003856007844 */ /* 0x000fe20000000200 */
[----:B------:R-:W-:Y:S02]  /*9b20*/  LOP3.LUT R106, R106, R199, RZ, 0x3c, !PT ;  /* 0x000000c76a6a7212 */ /* 0x000fe400078e3cff */
[----:B------:R-:W-:Y:S02]  /*9b30*/  MOV R24, R90 ;  /* 0x0000005a00187202 */ /* 0x000fe40000000f00 */
[----:B------:R-:W-:Y:S02]  /*9b40*/  F2FP.F16.F32.PACK_AB R66, R69, R68 ;  /* 0x000000444542723e */ /* 0x000fe400000000ff */
[----:B------:R-:W-:Y:S02]  /*9b50*/  F2FP.F16.F32.PACK_AB R67, R71, R70 ;  /* 0x000000464743723e */ /* 0x000fe400000000ff */
[----:B------:R-:W-:-:S02]  /*9b60*/  F2FP.F16.F32.PACK_AB R73, R75, R74 ;  /* 0x0000004a4b49723e */ /* 0x000fc400000000ff */
[----:B------:R-:W-:Y:S01]  /*9b70*/  F2FP.F16.F32.PACK_AB R80, R81, R80 ;  /* 0x000000505150723e */ /* 0x000fe200000000ff */
[----:B------:R-:W-:Y:S01]  /*9b80*/  STSM.16.M88.4 [R24], R64 ;  /* 0x0000004018007844 */ /* 0x000fe20000000200 */
[----:B------:R-:W-:Y:S02]  /*9b90*/  LOP3.LUT R110, R110, R201, RZ, 0x3c, !PT ;  /* 0x000000c96e6e7212 */ /* 0x000fe400078e3cff */
[----:B------:R-:W-:Y:S02]  /*9ba0*/  LOP3.LUT R114, R114, R203, RZ, 0x3c, !PT ;  /* 0x000000cb72727212 */ /* 0x000fe400078e3cff */
[----:B------:R-:W-:Y:S02]  /*9bb0*/  SHF.R.U64 R131, R131, 0x3, RZ ;  /* 0x0000000383837819 */ /* 0x000fe400000012ff */
[----:B------:R-:W-:Y:S02]  /*9bc0*/  SHF.R.U64 R167, R167, 0x3, RZ ;  /* 0x00000003a7a77819 */ /* 0x000fe400000012ff */
[----:B------:R-:W-:-:S02]  /*9bd0*/  MOV R94, R94 ;  /* 0x0000005e005e7202 */ /* 0x000fc40000000f00 */
[----:B------:R-:W-:Y:S02]  /*9be0*/  F2FP.F16.F32.PACK_AB R74, R77, R76 ;  /* 0x0000004c4d4a723e */ /* 0x000fe400000000ff */
[----:B------:R-:W-:Y:S02]  /*9bf0*/  F2FP.F16.F32.PACK_AB R75, R79, R78 ;  /* 0x0000004e4f4b723e */ /* 0x000fe400000000ff */
[----:B------:R-:W-:Y:S02]  /*9c00*/  F2FP.F16.F32.PACK_AB R81, R83, R82 ;  /* 0x000000525351723e */ /* 0x000fe400000000ff */
[----:B------:R-:W-:Y:S01]  /*9c10*/  LOP3.LUT R122, R27, R4, RZ, 0x3c, !PT ;  /* 0x000000041b7a7212 */ /* 0x000fe200078e3cff */
[----:B------:R-:W-:Y:S01]  /*9c20*/  STSM.16.M88.4 [R94], R72 ;  /* 0x000000485e007844 */ /* 0x000fe20000000200 */
[----:B------:R-:W-:Y:S02]  /*9c30*/  MOV R98, R98 ;  /* 0x0000006200627202 */ /* 0x000fe40000000f00 */
[----:B------:R-:W-:-:S02]  /*9c40*/  F2FP.F16.F32.PACK_AB R82, R85, R84 ;  /* 0x000000545552723e */ /* 0x000fc400000000ff */
[----:B------:R-:W-:Y:S02]  /*9c50*/  F2FP.F16.F32.PACK_AB R83, R30, R26 ;  /* 0x0000001a1e53723e */ /* 0x000fe400000000ff */
[----:B------:R-:W-:Y:S02]  /*9c60*/  F2FP.F16.F32.PACK_AB R88, R89, R88 ;  /* 0x000000585958723e */ /* 0x000fe400000000ff */
[----:B------:R-:W-:Y:S01]  /*9c70*/  LOP3.LUT R118, R118, R205, RZ, 0x3c, !PT ;  /* 0x000000cd76767212 */ /* 0x000fe200078e3cff */
[----:B------:R-:W-:Y:S01]  /*9c80*/  STSM.16.M88.4 [R98], R80 ;  /* 0x0000005062007844 */ /* 0x000fe20000000200 */
[----:B------:R-:W-:Y:S02]  /*9c90*/  MOV R102, R102 ;  /* 0x0000006600667202 */ /* 0x000fe40000000f00 */
[----:B------:R-:W-:Y:S02]  /*9ca0*/  F2FP.F16.F32.PACK_AB R89, R40, R36 ;  /* 0x000000242859723e */ /* 0x000fe400000000ff */
        /* <DEDUP_REMOVED lines=8> */
[----:B------:R-:W-:Y:S02]  /*9d30*/  F2FP.F16.F32.PACK_AB R157, R158, R157 ;  /* 0x0000009d9e9d723e */ /* 0x000fe400000000ff */
[----:B------:R-:W-:Y:S01]  /*9d40*/  LOP3.LUT R126, R131, R126, RZ, 0x3c, !PT ;  /* 0x0000007e837e7212 */ /* 0x000fe200078e3cff */
[----:B------:R-:W-:Y:S01]  /*9d50*/  STSM.16.M88.4 [R106], R152 ;  /* 0x000000986a007844 */ /* 0x000fe20000000200 */
[----:B------:R-:W-:Y:S02]  /*9d60*/  LOP3.LUT R20, R167, R6, RZ, 0x3c, !PT ;  /* 0x00000006a7147212 */ /* 0x000fe400078e3cff */
[----:B------:R-:W-:Y:S02]  /*9d70*/  MOV R110, R110 ;  /* 0x0000006e006e7202 */ /* 0x000fe40000000f00 */
[----:B------:R-:W-:Y:S02]  /*9d80*/  MOV R4, R114 ;  /* 0x0000007200047202 */ /* 0x000fe40000000f00 */
[----:B------:R-:W-:-:S02]  /*9d90*/  F2FP.F16.F32.PACK_AB R156, R105, R104 ;  /* 0x00000068699c723e */ /* 0x000fc400000000ff */
[----:B------:R-:W-:Y:S02]  /*9da0*/  F2FP.F16.F32.PACK_AB R158, R109, R108 ;  /* 0x0000006c6d9e723e */ /* 0x000fe400000000ff */
[----:B------:R-:W-:Y:S02]  /*9db0*/  F2FP.F16.F32.PACK_AB R159, R161, R159 ;  /* 0x0000009fa19f723e */ /* 0x000fe400000000ff */
[----:B------:R-:W-:Y:S02]  /*9dc0*/  F2FP.F16.F32.PACK_AB R112, R113, R112 ;  /* 0x000000707170723e */ /* 0x000fe400000000ff */
[----:B------:R-:W-:Y:S01]  /*9dd0*/  MOV R6, R122 ;  /* 0x0000007a00067202 */ /* 0x000fe20000000f00 */
[----:B------:R-:W-:Y:S01]  /*9de0*/  STSM.16.M88.4 [R110], R156 ;  /* 0x0000009c6e007844 */ /* 0x000fe20000000200 */
[----:B------:R-:W-:Y:S02]  /*9df0*/  F2FP.F16.F32.PACK_AB R113, R164, R162 ;  /* 0x000000a2a471723e */ /* 0x000fe400000000ff */
[----:B------:R-:W-:-:S02]  /*9e00*/  F2FP.F16.F32.PACK_AB R114, R117, R116 ;  /* 0x000000747572723e */ /* 0x000fc400000000ff */
[----:B------:R-:W-:Y:S02]  /*9e10*/  F2FP.F16.F32.PACK_AB R115, R166, R165 ;  /* 0x000000a5a673723e */ /* 0x000fe400000000ff */
[----:B------:R-:W-:Y:S02]  /*9e20*/  F2FP.F16.F32.PACK_AB R120, R121, R120 ;  /* 0x000000787978723e */ /* 0x000fe400000000ff */
[----:B------:R-:W-:Y:S01]  /*9e30*/  MOV R118, R118 ;  /* 0x0000007600767202 */ /* 0x000fe20000000f00 */
[----:B------:R0:W-:Y:S01]  /*9e40*/  STSM.16.M88.4 [R4], R112 ;  /* 0x0000007004007844 */ /* 0x0001e20000000200 */
[----:B------:R-:W-:Y:S02]  /*9e50*/  F2FP.F16.F32.PACK_AB R121, R169, R168 ;  /* 0x000000a8a979723e */ /* 0x000fe400000000ff */
[----:B------:R-:W-:Y:S02]  /*9e60*/  F2FP.F16.F32.PACK_AB R122, R125, R124 ;  /* 0x0000007c7d7a723e */ /* 0x000fe400000000ff */
[----:B------:R-:W-:-:S02]  /*9e70*/  F2FP.F16.F32.PACK_AB R123, R171, R170 ;  /* 0x000000aaab7b723e */ /* 0x000fc400000000ff */
[----:B------:R-:W-:Y:S02]  /*9e80*/  F2FP.F16.F32.PACK_AB R128, R129, R128 ;  /* 0x000000808180723e */ /* 0x000fe400000000ff */
[----:B------:R-:W-:Y:S01]  /*9e90*/  F2FP.F16.F32.PACK_AB R136, R137, R136 ;  /* 0x000000888988723e */ /* 0x000fe200000000ff */
[----:B------:R-:W-:Y:S01]  /*9ea0*/  STSM.16.M88.4 [R118], R120 ;  /* 0x0000007876007844 */ /* 0x000fe20000000200 */
[----:B------:R-:W-:Y:S02]  /*9eb0*/  F2FP.F16.F32.PACK_AB R129, R174, R172 ;  /* 0x000000acae81723e */ /* 0x000fe400000000ff */
[----:B------:R-:W-:Y:S02]  /*9ec0*/  F2FP.F16.F32.PACK_AB R130, R133, R132 ;  /* 0x000000848582723e */ /* 0x000fe400000000ff */
[----:B------:R-:W-:Y:S02]  /*9ed0*/  F2FP.F16.F32.PACK_AB R131, R135, R134 ;  /* 0x000000868783723e */ /* 0x000fe400000000ff */
[----:B------:R-:W-:-:S02]  /*9ee0*/  F2FP.F16.F32.PACK_AB R137, R139, R138 ;  /* 0x0000008a8b89723e */ /* 0x000fc400000000ff */
[----:B------:R-:W-:Y:S01]  /*9ef0*/  MOV R126, R126 ;  /* 0x0000007e007e7202 */ /* 0x000fe20000000f00 */
[----:B------:R2:W-:Y:S01]  /*9f00*/  STSM.16.M88.4 [R6], R128 ;  /* 0x0000008006007844 */ /* 0x0005e20000000200 */
[----:B------:R-:W-:Y:S02]  /*9f10*/  F2FP.F16.F32.PACK_AB R138, R141, R140 ;  /* 0x0000008c8d8a723e */ /* 0x000fe400000000ff */
[----:B------:R-:W-:Y:S02]  /*9f20*/  F2FP.F16.F32.PACK_AB R139, R143, R142 ;  /* 0x0000008e8f8b723e */ /* 0x000fe400000000ff */
[----:B------:R-:W-:Y:S02]  /*9f30*/  MOV R20, R20 ;  /* 0x0000001400147202 */ /* 0x000fe40000000f00 */
[----:B-1----:R-:W-:Y:S01]  /*9f40*/  F2FP.F16.F32.PACK_AB R12, R145, R144 ;  /* 0x00000090910c723e */ /* 0x002fe200000000ff */
[----:B------:R-:W-:Y:S01]  /*9f50*/  STSM.16.M88.4 [R126], R136 ;  /* 0x000000887e007844 */ /* 0x000fe20000000200 */
[----:B------:R-:W-:-:S02]  /*9f60*/  F2FP.F16.F32.PACK_AB R13, R176, R175 ;  /* 0x000000afb00d723e */ /* 0x000fc400000000ff */
[----:B------:R-:W-:Y:S02]  /*9f70*/  F2FP.F16.F32.PACK_AB R14, R149, R148 ;  /* 0x00000094950e723e */ /* 0x000fe400000000ff */
[----:B------:R-:W-:Y:S02]  /*9f80*/  F2FP.F16.F32.PACK_AB R15, R151, R150 ;  /* 0x00000096970f723e */ /* 0x000fe400000000ff */
[----:B------:R-:W-:-:S03]  /*9f90*/  PLOP3.LUT P0, PT, PT, PT, UP0, 0x80, 0x0 ;  /* 0x000000000000781c */ /* 0x000fc60003f0f008 */
[----:B------:R1:W-:Y:S01]  /*9fa0*/  STSM.16.M88.4 [R20], R12 ;  /* 0x0000000c14007844 */ /* 0x0003e20000000200 */
[----:B------:R-:W-:Y:S09]  /*9fb0*/  BAR.SYNC.DEFER_BLOCKING 0x1, 0x100 ;  /* 0x0044000000007b1d */ /* 0x000ff20000010000 */
[----:B0-----:R-:W3:Y:S01]  /*9fc0*/  @P0 LDG.E R4, desc[UR10][R10.64] ;  /* 0x0000000a0a040981 */ /* 0x001ee2000c1e1900 */
[----:B------:R-:W-:Y:S01]  /*9fd0*/  UISETP.NE.U32.AND UP1, UPT, UR6, URZ, UPT ;  /* 0x0000003f0600728c */ /* 0x000fe2000bf25070 */
[----:B------:R-:W0:Y:S01]  /*9fe0*/  LDC R81, c[0x0][0xb88] ;  /* 0x0002e200ff517b82 */ /* 0x000e220000000800 */
[----:B------:R-:W-:-:S02]  /*9ff0*/  IMAD R9, R18, 0x40, R16 ;  /* 0x0000004012097824 */ /* 0x000fc400078e0210 */
[----:B------:R-:W-:Y:S02]  /*a000*/  UISETP.NE.AND.EX UP1, UPT, UR7, URZ, UPT, UP1 ;  /* 0x0000003f0700728c */ /* 0x000fe4000bf25310 */
[----:B------:R-:W-:-:S04]  /*a010*/  IMAD.WIDE R146, R9, 0x2, R146 ;  /* 0x0000000209927825 */ /* 0x000fc800078e0292 */
[----:B------:R-:W-:Y:S02]  /*a020*/  PLOP3.LUT P6, PT, PT, PT, UP1, 0x80, 0x0 ;  /* 0x000000000000781c */ /* 0x000fe40003fcf018 */
[C---:B------:R-:W-:Y:S02]  /*a030*/  IADD3 R9, P2, R146.reuse, 0x1000, RZ ;  /* 0x0000100092097810 */ /* 0x040fe40007f5e0ff */
[C---:B------:R-:W-:Y:S01]  /*a040*/  IADD3 R29, P1, R146.reuse, 0x2000, RZ ;  /* 0x00002000921d7810 */ /* 0x040fe20007f3e0ff */
[----:B------:R-:W-:Y:S01]  /*a050*/  @UP1 UIADD3 UR6, UP2, UR8, UR6, URZ ;  /* 0x0000000608061290 */ /* 0x000fe2000ff5e03f */
[----:B--2---:R-:W-:Y:S02]  /*a060*/  P2R R6, PR, RZ, 0x4 ;  /* 0x00000004ff067803 */ /* 0x004fe40000000000 */
[C---:B------:R-:W-:Y:S01]  /*a070*/  IADD3 R25, P2, R146.reuse, 0x3000, RZ ;  /* 0x0000300092197810 */ /* 0x040fe20007f5e0ff */
[----:B------:R-:W-:Y:S01]  /*a080*/  @UP1 UIADD3.X UR7, UR9, UR7, URZ, UP2, !UPT ;  /* 0x0000000709071290 */ /* 0x000fe200097fe43f */
[C---:B------:R-:W-:Y:S01]  /*a090*/  IADD3 R41, P3, R146.reuse, 0x4000, RZ ;  /* 0x0000400092297810 */ /* 0x040fe20007f7e0ff */
[----:B-1----:R-:W-:Y:S01]  /*a0a0*/  IMAD.U32 R12, RZ, RZ, UR6 ;  /* 0x00000006ff0c7e24 */ /* 0x002fe2000f8e00ff */
[----:B------:R-:W-:-:S02]  /*a0b0*/  IADD3 R33, P4, R146, 0x5000, RZ ;  /* 0x0000500092217810 */ /* 0x000fc40007f9e0ff */
[----:B------:R-:W-:Y:S02]  /*a0c0*/  IADD3 R45, P5, R146, 0x6000, RZ ;  /* 0x00006000922d7810 */ /* 0x000fe40007fbe0ff */
[----:B------:R-:W-:Y:S02]  /*a0d0*/  LOP3.LUT R8, R9, 0x380, RZ, 0xc0, !PT ;  /* 0x0000038009087812 */ /* 0x000fe400078ec0ff */
[----:B------:R-:W-:Y:S02]  /*a0e0*/  LOP3.LUT R28, R29, 0x380, RZ, 0xc0, !PT ;  /* 0x000003801d1c7812 */ /* 0x000fe400078ec0ff */
[----:B------:R-:W-:Y:S02]  /*a0f0*/  LOP3.LUT R24, R25, 0x380, RZ, 0xc0, !PT ;  /* 0x0000038019187812 */ /* 0x000fe400078ec0ff */
[----:B------:R-:W-:Y:S02]  /*a100*/  LOP3.LUT R40, R41, 0x380, RZ, 0xc0, !PT ;  /* 0x0000038029287812 */ /* 0x000fe400078ec0ff */
[----:B------:R-:W-:-:S02]  /*a110*/  LOP3.LUT R32, R33, 0x380, RZ, 0xc0, !PT ;  /* 0x0000038021207812 */ /* 0x000fc400078ec0ff */
[----:B------:R-:W-:Y:S02]  /*a120*/  LOP3.LUT R44, R45, 0x380, RZ, 0xc0, !PT ;  /* 0x000003802d2c7812 */ /* 0x000fe400078ec0ff */
[----:B------:R-:W-:Y:S01]  /*a130*/  MOV R13, UR7 ;  /* 0x00000007000d7c02 */ /* 0x000fe20008000f00 */
[----:B------:R-:W-:Y:S01]  /*a140*/  UMOV UR4, URZ ;  /* 0x0000003f00047c82 */ /* 0x000fe20008000000 */
[----:B------:R-:W-:Y:S02]  /*a150*/  SHF.R.U64 R8, R8, 0x3, RZ ;  /* 0x0000000308087819 */ /* 0x000fe400000012ff */
[----:B------:R-:W-:Y:S01]  /*a160*/  SHF.R.U64 R28, R28, 0x3, RZ ;  /* 0x000000031c1c7819 */ /* 0x000fe200000012ff */
[----:B0-----:R0:W5:Y:S01]  /*a170*/  @P6 LDG.E R81, desc[UR10][R12.64] ;  /* 0x0000000a0c516981 */ /* 0x001162000c1e1900 */
        /* <DEDUP_REMOVED lines=10> */
[----:B---3--:R-:W-:Y:S01]  /*a220*/  @P0 R2UR UR4, R4 ;  /* 0x00000000040402ca */ /* 0x008fe200000e0000 */
[----:B0-----:R-:W-:-:S14]  /*a230*/  @P6 BRA `(.L_x_802) ;  /* 0x0000000000146947 */ /* 0x001fdc0003800000 */
[----:B------:R-:W-:Y:S05]  /*a240*/  @!P0 BRA `(.L_x_802) ;  /* 0x0000000000108947 */ /* 0x000fea0003800000 */
[----:B------:R-:W-:Y:S02]  /*a250*/  ULDC.64 UR6, c[0x0][0x208] ;  /* 0x0000820000067ab9 */ /* 0x000fe40000000a00 */
[----:B------:R-:W2:Y:S04]  /*a260*/  LDG.E R4, desc[UR6][R10.64] ;  /* 0x000000060a047981 */ /* 0x000ea8000c1e1900 */
[----:B-----5:R-:W2:Y:S02]  /*a270*/  LDG.E R81, desc[UR6][R10.64+0x4] ;  /* 0x000004060a517981 */ /* 0x020ea4000c1e1900 */
[----:B--2---:R-:W-:-:S07]  /*a280*/  IMAD.IADD R81, R81, 0x1, -R4 ;  /* 0x0000000151517824 */ /* 0x004fce00078e0a04 */
.L_x_802:
[----:B------:R-:W0:Y:S01]  /*a290*/  SHFL.IDX PT, R4, R189, RZ, 0x1f ;  /* 0x00001fffbd047589 */ /* 0x000e2200000e0000 */
[----:B------:R-:W-:Y:S01]  /*a2a0*/  ISETP.NE.AND P6, PT, R6, RZ, PT ;  /* 0x000000ff0600720c */ /* 0x000fe20003fc5270 */
[--C-:B------:R-:W-:Y:S01]  /*a2b0*/  IMAD.X R29, RZ, RZ, R147.reuse, P1 ;  /* 0x000000ffff1d7224 */ /* 0x100fe200008e0693 */
        /* <DEDUP_REMOVED lines=8> */
[----:B------:R-:W-:Y:S01]  /*a340*/  LOP3.LUT R52, R53, 0x380, RZ, 0xc0, !PT ;  /* 0x0000038035347812 */ /* 0x000fe200078ec0ff */
[----:B------:R-:W-:Y:S01]  /*a350*/  USHF.R.S32.HI UR9, URZ, 0x1f, UR4 ;  /* 0x0000001f3f097899 */ /* 0x000fe20008011404 */
[----:B------:R-:W-:Y:S01]  /*a360*/  LOP3.LUT R48, R49, 0x380, RZ, 0xc0, !PT ;  /* 0x0000038031307812 */ /* 0x000fe200078ec0ff */
[----:B------:R-:W-:Y:S01]  /*a370*/  USHF.R.S32.HI UR12, URZ, 0x1f, UR39 ;  /* 0x0000001f3f0c7899 */ /* 0x000fe20008011427 */
[----:B------:R-:W-:Y:S01]  /*a380*/  SHF.R.U64 R52, R52, 0x3, RZ ;  /* 0x0000000334347819 */ /* 0x000fe200000012ff */
[----:B------:R-:W-:Y:S01]  /*a390*/  USEL UR38, UR38, URZ, !UP0 ;  /* 0x0000003f26267287 */ /* 0x000fe2000c000000 */
[----:B------:R-:W-:Y:S01]  /*a3a0*/  SHF.R.U64 R36, R36, 0x3, RZ ;  /* 0x0000000324247819 */ /* 0x000fe200000012ff */
[----:B------:R-:W-:Y:S01]  /*a3b0*/  USEL UR40, UR40, URZ, !UP0 ;  /* 0x0000003f28287287 */ /* 0x000fe2000c000000 */
[----:B------:R-:W-:-:S02]  /*a3c0*/  SHF.R.U64 R48, R48, 0x3, RZ ;  /* 0x0000000330307819 */ /* 0x000fc400000012ff */
[----:B------:R-:W-:Y:S01]  /*a3d0*/  LOP3.LUT R52, R52, R53, RZ, 0x3c, !PT ;  /* 0x0000003534347212 */ /* 0x000fe200078e3cff */
[--C-:B------:R-:W-:Y:S01]  /*a3e0*/  IMAD.X R53, RZ, RZ, R147.reuse, P6 ;  /* 0x000000ffff357224 */ /* 0x100fe200030e0693 */
[----:B------:R-:W-:Y:S01]  /*a3f0*/  LOP3.LUT R36, R36, R37, RZ, 0x3c, !PT ;  /* 0x0000002524247212 */ /* 0x000fe200078e3cff */
[----:B------:R-:W-:Y:S01]  /*a400*/  IMAD.X R37, RZ, RZ, R147, P0 ;  /* 0x000000ffff257224 */ /* 0x000fe200000e0693 */
[----:B0-----:R-:W-:Y:S02]  /*a410*/  ISETP.NE.AND P6, PT, R4, RZ, PT ;  /* 0x000000ff0400720c */ /* 0x001fe40003fc5270 */
[----:B------:R-:W-:Y:S02]  /*a420*/  LOP3.LUT R48, R48, R49, RZ, 0x3c, !PT ;  /* 0x0000003130307212 */ /* 0x000fe400078e3cff */
[----:B------:R-:W-:Y:S02]  /*a430*/  IADD3.X R41, RZ, R147, RZ, P3, !PT ;  /* 0x00000093ff297210 */ /* 0x000fe40001ffe4ff */
[----:B------:R-:W-:-:S02]  /*a440*/  IADD3 R61, P2, R146, 0xa000, RZ ;  /* 0x0000a000923d7810 */ /* 0x000fc40007f5e0ff */
[C---:B------:R-:W-:Y:S02]  /*a450*/  IADD3 R57, P3, R146.reuse, 0xb000, RZ ;  /* 0x0000b00092397810 */ /* 0x040fe40007f7e0ff */
[C---:B------:R-:W-:Y:S02]  /*a460*/  IADD3 R69, P4, R146.reuse, 0xc000, RZ ;  /* 0x0000c00092457810 */ /* 0x040fe40007f9e0ff */
[C---:B------:R-:W-:Y:S02]  /*a470*/  IADD3 R65, P5, R146.reuse, 0xd000, RZ ;  /* 0x0000d00092417810 */ /* 0x040fe40007fbe0ff */
[C---:B------:R-:W-:Y:S02]  /*a480*/  IADD3 R77, P0, R146.reuse, 0xe000, RZ ;  /* 0x0000e000924d7810 */ /* 0x040fe40007f1e0ff */
[----:B------:R-:W-:Y:S02]  /*a490*/  IADD3.X R49, RZ, R147, RZ, P1, !PT ;  /* 0x00000093ff317210 */ /* 0x000fe40000ffe4ff */
        /* <DEDUP_REMOVED lines=16> */
[----:B------:R-:W-:Y:S01]  /*a5a0*/  LOP3.LUT R60, R60, R61, RZ, 0x3c, !PT ;  /* 0x0000003d3c3c7212 */ /* 0x000fe200078e3cff */
[--C-:B------:R-:W-:Y:S01]  /*a5b0*/  IMAD.X R61, RZ, RZ, R147.reuse, P2 ;  /* 0x000000ffff3d7224 */ /* 0x100fe200010e0693 */
[----:B------:R-:W-:Y:S01]  /*a5c0*/  LOP3.LUT R56, R56, R57, RZ, 0x3c, !PT ;  /* 0x0000003938387212 */ /* 0x000fe200078e3cff */
[--C-:B------:R-:W-:Y:S01]  /*a5d0*/  IMAD.X R57, RZ, RZ, R147.reuse, P3 ;  /* 0x000000ffff397224 */ /* 0x100fe200018e0693 */
[----:B------:R-:W-:Y:S01]  /*a5e0*/  LOP3.LUT R68, R68, R69, RZ, 0x3c, !PT ;  /* 0x0000004544447212 */ /* 0x000fe200078e3cff */
[--C-:B------:R-:W-:Y:S01]  /*a5f0*/  IMAD.X R69, RZ, RZ, R147.reuse, P4 ;  /* 0x000000ffff457224 */ /* 0x100fe200020e0693 */
[----:B------:R-:W-:Y:S01]  /*a600*/  LOP3.LUT R64, R64, R65, RZ, 0x3c, !PT ;  /* 0x0000004140407212 */ /* 0x000fe200078e3cff */
[----:B------:R-:W-:Y:S01]  /*a610*/  IMAD.X R65, RZ, RZ, R147, P5 ;  /* 0x000000ffff417224 */ /* 0x000fe200028e0693 */
[----:B------:R-:W-:-:S02]  /*a620*/  LOP3.LUT R76, R76, R77, RZ, 0x3c, !PT ;  /* 0x0000004d4c4c7212 */ /* 0x000fc400078e3cff */
        /* <DEDUP_REMOVED lines=12> */
[----:B------:R-:W-:Y:S01]  /*a6f0*/  ISETP.NE.AND P0, PT, R22, R11, PT ;  /* 0x0000000b1600720c */ /* 0x000fe20003f05270 */
[C---:B------:R-:W-:Y:S01]  /*a700*/  VIADD R4, R10.reuse, 0x8 ;  /* 0x000000080a047836 */ /* 0x040fe20000000000 */
[----:B------:R-:W-:Y:S01]  /*a710*/  ULDC.64 UR10, c[0x0][0xc78] ;  /* 0x00031e00000a7ab9 */ /* 0x000fe20000000a00 */
[----:B------:R-:W-:Y:S01]  /*a720*/  UIADD3 UR7, UR7, UR8, URZ ;  /* 0x0000000807077290 */ /* 0x000fe2000fffe03f */
[----:B------:R-:W-:Y:S01]  /*a730*/  SHF.R.S32.HI R6, RZ, 0x1f, R10 ;  /* 0x0000001fff067819 */ /* 0x000fe2000001140a */
[----:B------:R-:W-:Y:S01]  /*a740*/  UIMAD UR8, UR40, UR10, URZ ;  /* 0x0000000a280872a4 */ /* 0x000fe2000f8e023f */
[-C--:B-----5:R-:W-:Y:S01]  /*a750*/  ISETP.GE.OR P1, PT, R10, R81.reuse, P0 ;  /* 0x000000510a00720c */ /* 0x0a0fe20000726670 */
[----:B------:R-:W-:Y:S01]  /*a760*/  UIMAD.WIDE.U32 UR6, UR38, UR10, UR6 ;  /* 0x0000000a260672a5 */ /* 0x000fe2000f8e0006 */
[----:B------:R-:W-:Y:S01]  /*a770*/  ISETP.GE.OR P0, PT, R4, R81, P0 ;  /* 0x000000510400720c */ /* 0x000fe20000706670 */
[----:B------:R-:W-:Y:S01]  /*a780*/  UIMAD UR8, UR38, UR11, UR8 ;  /* 0x0000000b260872a4 */ /* 0x000fe2000f8e0208 */
[----:B------:R-:W-:-:S02]  /*a790*/  ULDC.64 UR14, c[0x0][0x208] ;  /* 0x00008200000e7ab9 */ /* 0x000fc40000000a00 */
[----:B------:R-:W-:Y:S01]  /*a7a0*/  ULDC.64 UR10, c[0x0][0xc40] ;  /* 0x00031000000a7ab9 */ /* 0x000fe20000000a00 */
[----:B------:R-:W-:Y:S02]  /*a7b0*/  IADD3 R11, P2, R10, UR6, RZ ;  /* 0x000000060a0b7c10 */ /* 0x000fe4000ff5e0ff */
[----:B------:R-:W-:-:S04]  /*a7c0*/  MOV R13, UR8 ;  /* 0x00000008000d7c02 */ /* 0x000fc80008000f00 */
[----:B------:R-:W-:Y:S02]  /*a7d0*/  IADD3.X R6, R6, UR7, R13, P2, !PT ;  /* 0x0000000706067c10 */ /* 0x000fe400097fe40d */
[----:B------:R-:W-:-:S04]  /*a7e0*/  LEA R10, P2, R11, UR10, 0x2 ;  /* 0x0000000a0b0a7c11 */ /* 0x000fc8000f8410ff */
[----:B------:R-:W-:-:S05]  /*a7f0*/  LEA.HI.X R11, R11, UR11, R6, 0x2, P2 ;  /* 0x0000000b0b0b7c11 */ /* 0x000fca00090f1406 */
[----:B------:R0:W-:Y:S04]  /*a800*/  @!P1 STG.E desc[UR14][R10.64], R0 ;  /* 0x000000000a009986 */ /* 0x0001e8000c10190e */
[----:B------:R0:W-:Y:S02]  /*a810*/  @!P0 STG.E desc[UR14][R10.64+0x20], R3 ;  /* 0x000020030a008986 */ /* 0x0001e4000c10190e */
.L_x_803:
[C---:B0-----:R-:W-:Y:S01]  /*a820*/  VIADD R3, R16.reuse, 0x40 ;  /* 0x0000004010037836 */ /* 0x041fe20000000000 */
[----:B------:R-:W-:Y:S01]  /*a830*/  ULDC UR8, c[0x0][0xb8c] ;  /* 0x0002e30000087ab9 */ /* 0x000fe20000000800 */
[C---:B------:R-:W-:Y:S01]  /*a840*/  VIADD R6, R16.reuse, 0x80 ;  /* 0x0000008010067836 */ /* 0x040fe20000000000 */
[----:B------:R-:W-:Y:S01]  /*a850*/  ULDC.64 UR6, c[0x0][0x208] ;  /* 0x0000820000067ab9 */ /* 0x000fe20000000a00 */
[C---:B------:R-:W-:Y:S01]  /*a860*/  VIADD R86, R16.reuse, 0xc0 ;  /* 0x000000c010567836 */ /* 0x040fe20000000000 */
[----:B------:R-:W-:Y:S01]  /*a870*/  ISETP.GE.AND P1, PT, R3, UR8, PT ;  /* 0x0000000803007c0c */ /* 0x000fe2000bf26270 */
[C---:B------:R-:W-:Y:S01]  /*a880*/  VIADD R20, R16.reuse, 0x180 ;  /* 0x0000018010147836 */ /* 0x040fe20000000000 */
[----:B------:R-:W-:Y:S01]  /*a890*/  ISETP.GE.AND P0, PT, R16, UR8, PT ;  /* 0x0000000810007c0c */ /* 0x000fe2000bf06270 */
[----:B------:R-:W-:Y:S01]  /*a8a0*/  ULDC.64 UR10, c[0x0][0xba0] ;  /* 0x0002e800000a7ab9 */ /* 0x000fe20000000a00 */
[----:B------:R-:W-:Y:S01]  /*a8b0*/  SEL R4, RZ, 0xffffffff, P1 ;  /* 0xffffffffff047807 */ /* 0x000fe20000800000 */
[----:B------:R0:W5:Y:S01]  /*a8c0*/  LD.E.128 R12, desc[UR6][R146.64] ;  /* 0x00000006920c7980 */ /* 0x000162000c101d00 */
[----:B------:R-:W-:-:S02]  /*a8d0*/  SEL R0, RZ, 0x1, P0 ;  /* 0x00000001ff007807 */ /* 0x000fc40000000000 */
[----:B------:R-:W-:Y:S01]  /*a8e0*/  SHF.L.U32 R19, R4, 0x1, RZ ;  /* 0x0000000104137819 */ /* 0x000fe200000006ff */
[----:B------:R-:W5:Y:S01]  /*a8f0*/  LD.E.128 R8, desc[UR6][R8.64] ;  /* 0x0000000608087980 */ /* 0x000f62000c101d00 */
[----:B------:R-:W-:Y:S02]  /*a900*/  ISETP.GE.AND P0, PT, R6, UR8, PT ;  /* 0x0000000806007c0c */ /* 0x000fe4000bf06270 */
[----:B------:R-:W-:Y:S01]  /*a910*/  ISETP.GE.AND P1, PT, R86, UR8, PT ;  /* 0x0000000856007c0c */ /* 0x000fe2000bf26270 */
[----:B------:R-:W5:Y:S01]  /*a920*/  LD.E.128 R28, desc[UR6][R28.64] ;  /* 0x000000061c1c7980 */ /* 0x000f62000c101d00 */
[----:B------:R-:W-:Y:S02]  /*a930*/  LOP3.LUT R0, R19, 0x2, R0, 0xe2, !PT ;  /* 0x0000000213007812 */ /* 0x000fe400078ee200 */
[----:B------:R-:W-:Y:S01]  /*a940*/  SEL R19, RZ, 0x4, P0 ;  /* 0x00000004ff137807 */ /* 0x000fe20000000000 */
[----:B------:R-:W5:Y:S01]  /*a950*/  LD.E.128 R24, desc[UR6][R24.64] ;  /* 0x0000000618187980 */ /* 0x000f62000c101d00 */
[----:B------:R-:W-:-:S03]  /*a960*/  SEL R4, RZ, 0x8, P1 ;  /* 0x00000008ff047807 */ /* 0x000fc60000800000 */
[----:B------:R-:W5:Y:S01]  /*a970*/  LD.E.128 R40, desc[UR6][R40.64] ;  /* 0x0000000628287980 */ /* 0x000f62000c101d00 */
[----:B------:R-:W-:-:S03]  /*a980*/  LOP3.LUT R0, R4, R0, R19, 0xfe, !PT ;  /* 0x0000000004007212 */ /* 0x000fc600078efe13 */
[----:B------:R-:W5:Y:S01]  /*a990*/  LD.E.128 R32, desc[UR6][R32.64] ;  /* 0x0000000620207980 */ /* 0x000f62000c101d00 */
[----:B------:R-:W-:-:S03]  /*a9a0*/  ISETP.GE.AND P2, PT, R20, UR8, PT ;  /* 0x0000000814007c0c */ /* 0x000fc6000bf46270 */
[----:B------:R-:W5:Y:S01]  /*a9b0*/  LD.E.128 R44, desc[UR6][R44.64] ;  /* 0x000000062c2c7980 */ /* 0x000f62000c101d00 */
[----:B------:R-:W-:-:S03]  /*a9c0*/  SHF.R.S32.HI R21, RZ, 0x1f, R16 ;  /* 0x0000001fff157819 */ /* 0x000fc60000011410 */
[----:B------:R-:W5:Y:S01]  /*a9d0*/  LD.E.128 R36, desc[UR6][R36.64] ;  /* 0x0000000624247980 */ /* 0x000f62000c101d00 */
[----:B------:R-:W-:-:S03]  /*a9e0*/  MOV R19, UR10 ;  /* 0x0000000a00137c02 */ /* 0x000fc60008000f00 */
[----:B------:R-:W5:Y:S01]  /*a9f0*/  LD.E.128 R52, desc[UR6][R52.64] ;  /* 0x0000000634347980 */ /* 0x000f62000c101d00 */
[----:B------:R-:W-:-:S03]  /*aa00*/  IMAD.MOV.U32 R20, RZ, RZ, R16 ;  /* 0x000000ffff147224 */ /* 0x000fc600078e0010 */
[----:B------:R-:W5:Y:S04]  /*aa10*/  LD.E.128 R48, desc[UR6][R48.64] ;  /* 0x0000000630307980 */ /* 0x000f68000c101d00 */
[----:B------:R-:W5:Y:S04]  /*aa20*/  LD.E.128 R60, desc[UR6][R60.64] ;  /* 0x000000063c3c7980 */ /* 0x000f68000c101d00 */
[----:B------:R-:W5:Y:S04]  /*aa30*/  LD.E.128 R56, desc[UR6][R56.64] ;  /* 0x0000000638387980 */ /* 0x000f68000c101d00 */
[----:B------:R-:W5:Y:S04]  /*aa40*/  LD.E.128 R68, desc[UR6][R68.64] ;  /* 0x0000000644447980 */ /* 0x000f68000c101d00 */
[----:B------:R-:W5:Y:S04]  /*aa50*/  LD.E.128 R64, desc[UR6][R64.64] ;  /* 0x0000000640407980 */ /* 0x000f68000c101d00 */
[----:B------:R-:W5:Y:S04]  /*aa60*/  LD.E.128 R76, desc[UR6][R76.64] ;  /* 0x000000064c4c7980 */ /* 0x000f68000c101d00 */
[----:B------:R-:W5:Y:S01]  /*aa70*/  LD.E.128 R72, desc[UR6][R72.64] ;  /* 0x0000000648487980 */ /* 0x000f62000c101d00 */
[----:B------:R-:W-:Y:S01]  /*aa80*/  UIMAD UR6, UR9, UR10, URZ ;  /* 0x0000000a090672a4 */ /* 0x000fe2000f8e023f */
[C---:B------:R-:W-:Y:S01]  /*aa90*/  VIADD R88, R16.reuse, 0x100 ;  /* 0x0000010010587836 */ /* 0x040fe20000000000 */
[----:B------:R-:W-:Y:S01]  /*aaa0*/  BSSY B1, `(.L_x_804) ;  /* 0x0000047000017945 */ /* 0x000fe20003800000 */
[----:B------:R-:W-:Y:S01]  /*aab0*/  VIADD R89, R16, 0x140 ;  /* 0x0000014010597836 */ /* 0x000fe20000000000 */
[----:B------:R-:W-:-:S02]  /*aac0*/  UIMAD UR6, UR4, UR11, UR6 ;  /* 0x0000000b040672a4 */ /* 0x000fc4000f8e0206 */
[----:B------:R-:W-:Y:S01]  /*aad0*/  IMAD.WIDE.U32 R20, R19, UR4, R20 ;  /* 0x0000000413147c25 */ /* 0x000fe2000f8e0014 */
[----:B------:R-:W-:Y:S01]  /*aae0*/  @!PT LDS RZ, [RZ] ;  /* 0x00000000fffff984 */ /* 0x000fe20000000800 */
[----:B------:R-:W-:Y:S01]  /*aaf0*/  @!PT LDS RZ, [RZ] ;  /* 0x00000000fffff984 */ /* 0x000fe20000000800 */
[----:B------:R-:W-:Y:S01]  /*ab00*/  @!PT LDS RZ, [RZ] ;  /* 0x00000000fffff984 */ /* 0x000fe20000000800 */
[----:B------:R-:W-:Y:S01]  /*ab10*/  @!PT LDS RZ, [RZ] ;  /* 0x00000000fffff984 */ /* 0x000fe20000000800 */
[----:B------:R1:W-:Y:S06]  /*ab20*/  MEMBAR.ALL.CTA ;  /* 0x0000000000007992 */ /* 0x0003ec0000008000 */
[----:B-1----:R-:W1:Y:S01]  /*ab30*/  FENCE.VIEW.ASYNC.S ;  /* 0x00000000000073c6 */ /* 0x002e620000000000 */
[----:B------:R-:W-:Y:S01]  /*ab40*/  ULDC.64 UR10, c[0x0][0xbe0] ;  /* 0x0002f800000a7ab9 */ /* 0x000fe20000000a00 */
[----:B------:R-:W-:Y:S01]  /*ab50*/  ISETP.GE.AND P0, PT, R88, UR8, PT ;  /* 0x0000000858007c0c */ /* 0x000fe2000bf06270 */
[----:B------:R-:W-:-:S02]  /*ab60*/  UIMAD UR4, UR12, UR10, URZ ;  /* 0x0000000a0c0472a4 */ /* 0x000fc4000f8e023f */
[----:B------:R-:W-:Y:S01]  /*ab70*/  MOV R83, UR10 ;  /* 0x0000000a00537c02 */ /* 0x000fe20008000f00 */
[----:B------:R-:W-:Y:S01]  /*ab80*/  VIADD R21, R21, UR6 ;  /* 0x0000000615157c36 */ /* 0x000fe20008000000 */
[----:B------:R-:W-:Y:S01]  /*ab90*/  ISETP.GE.AND P1, PT, R89, UR8, PT ;  /* 0x0000000859007c0c */ /* 0x000fe2000bf26270 */
[----:B------:R-:W-:Y:S01]  /*aba0*/  UIMAD UR6, UR39, UR11, UR4 ;  /* 0x0000000b270672a4 */ /* 0x000fe2000f8e0204 */
[----:B------:R-:W-:Y:S01]  /*abb0*/  SEL R19, RZ, 0x10, P0 ;  /* 0x00000010ff137807 */ /* 0x000fe20000000000 */
[----:B------:R-:W-:Y:S01]  /*abc0*/  IMAD.WIDE.U32 R20, R83, UR39, R20 ;  /* 0x0000002753147c25 */ /* 0x000fe2000f8e0014 */
[----:B------:R-:W-:Y:S01]  /*abd0*/  SEL R4, RZ, 0x20, P1 ;  /* 0x00000020ff047807 */ /* 0x000fe20000800000 */
[----:B------:R-:W-:Y:S02]  /*abe0*/  UIADD3 UR4, UR37, 0x38820, URZ ;  /* 0x0003882025047890 */ /* 0x000fe4000fffe03f */
[----:B-----5:R-:W-:Y:S01]  /*abf0*/  IMAD R81, R188, -0x40, R81 ;  /* 0xffffffc0bc517824 */ /* 0x020fe200078e0251 */
[----:B------:R-:W-:Y:S01]  /*ac00*/  LOP3.LUT R19, R4, R0, R19, 0xfe, !PT ;  /* 0x0000000004137212 */ /* 0x000fe200078efe13 */
[----:B------:R-:W-:Y:S01]  /*ac10*/  VIADD R21, R21, UR6 ;  /* 0x0000000615157c36 */ /* 0x000fe20008000000 */
[----:B------:R-:W-:Y:S01]  /*ac20*/  SEL R0, RZ, 0x40, P2 ;  /* 0x00000040ff007807 */ /* 0x000fe20001000000 */
[----:B------:R-:W-:Y:S01]  /*ac30*/  ULDC.64 UR6, c[0x0][0xbe8] ;  /* 0x0002fa0000067ab9 */ /* 0x000fe20000000a00 */
[----:B------:R-:W-:Y:S01]  /*ac40*/  ISETP.GE.AND P2, PT, R18, R81, PT ;  /* 0x000000511200720c */ /* 0x000fe20003f46270 */
[----:B------:R-:W-:Y:S01]  /*ac50*/  IMAD.U32 R83, RZ, RZ, UR6 ;  /* 0x00000006ff537e24 */ /* 0x000fe2000f8e00ff */
[----:B------:R-:W-:Y:S01]  /*ac60*/  UIMAD UR6, UR40, UR6, URZ ;  /* 0x00000006280672a4 */ /* 0x000fe2000f8e023f */
[----:B------:R-:W-:Y:S01]  /*ac70*/  VIADD R80, R16, 0x1c0 ;  /* 0x000001c010507836 */ /* 0x000fe20000000000 */
[----:B------:R-:W-:Y:S01]  /*ac80*/  UPRMT UR4, URZ, 0x654, UR4 ;  /* 0x000006543f047896 */ /* 0x000fe20008000004 */
[----:B------:R-:W-:Y:S01]  /*ac90*/  IMAD.WIDE.U32 R82, R83, UR38, R20 ;  /* 0x0000002653527c25 */ /* 0x000fe2000f8e0014 */
[----:B------:R-:W-:Y:S01]  /*aca0*/  UIMAD UR6, UR38, UR7, UR6 ;  /* 0x00000007260672a4 */ /* 0x000fe2000f8e0206 */
[----:B------:R-:W-:-:S02]  /*acb0*/  LOP3.LUT R0, R19, R0, RZ, 0xfc, !PT ;  /* 0x0000000013007212 */ /* 0x000fc400078efcff */
[----:B------:R-:W-:Y:S01]  /*acc0*/  ISETP.GE.AND P1, PT, R80, UR8, PT ;  /* 0x0000000850007c0c */ /* 0x000fe2000bf26270 */
[----:B------:R-:W-:Y:S01]  /*acd0*/  VIADD R4, R18, 0x20 ;  /* 0x0000002012047836 */ /* 0x000fe20000000000 */
[--C-:B------:R-:W-:Y:S02]  /*ace0*/  SHF.R.S32.HI R19, RZ, 0x1f, R18.reuse ;  /* 0x0000001fff137819 */ /* 0x100fe40000011412 */
[----:B------:R-:W-:Y:S01]  /*acf0*/  SEL R21, RZ, 0x80, P1 ;  /* 0x00000080ff157807 */ /* 0x000fe20000800000 */
[----:B-1----:R-:W-:Y:S01]  /*ad00*/  SYNCS.ARRIVE.TRANS64.RED.A1T0 RZ, [UR4], RZ ;  /* 0x000000ffffff79a7 */ /* 0x002fe20008100404 */
[----:B------:R-:W-:Y:S02]  /*ad10*/  IADD3 R87, R83, UR6, RZ ;  /* 0x0000000653577c10 */ /* 0x000fe4000fffe0ff */
[----:B------:R-:W-:Y:S01]  /*ad20*/  ISETP.GE.AND P0, PT, R4, R81, PT ;  /* 0x000000510400720c */ /* 0x000fe20003f06270 */
[----:B------:R-:W-:Y:S01]  /*ad30*/  IMAD.WIDE R80, R188, 0x40, R18 ;  /* 0x00000040bc507825 */ /* 0x000fe200078e0212 */
[----:B------:R-:W-:Y:S01]  /*ad40*/  LOP3.LUT R4, R0, R21, RZ, 0xfc, !PT ;  /* 0x0000001500047212 */ /* 0x000fe200078efcff */
[----:B0-----:R-:W-:Y:S10]  /*ad50*/  @P2 BRA `(.L_x_805) ;  /* 0x00000000006c2947 */ /* 0x001ff40003800000 */
[----:B------:R-:W-:Y:S01]  /*ad60*/  ULDC.64 UR6, c[0x0][0xbd8] ;  /* 0x0002f60000067ab9 */ /* 0x000fe20000000a00 */
[----:B------:R-:W-:Y:S01]  /*ad70*/  IMAD.MOV.U32 R20, RZ, RZ, R82 ;  /* 0x000000ffff147224 */ /* 0x000fe200078e0052 */
[----:B------:R-:W-:Y:S01]  /*ad80*/  ISETP.GE.AND P2, PT, R16, UR8, PT ;  /* 0x0000000810007c0c */ /* 0x000fe2000bf46270 */
[----:B------:R-:W-:Y:S01]  /*ad90*/  IMAD R85, R81, UR6, RZ ;  /* 0x0000000651557c24 */ /* 0x000fe2000f8e02ff */
[----:B------:R-:W-:Y:S01]  /*ada0*/  ISETP.GE.AND P3, PT, R3, UR8, PT ;  /* 0x0000000803007c0c */ /* 0x000fe2000bf66270 */
[----:B------:R-:W-:Y:S01]  /*adb0*/  IMAD.MOV.U32 R21, RZ, RZ, R87 ;  /* 0x000000ffff157224 */ /* 0x000fe200078e0057 */
[----:B------:R-:W-:Y:S01]  /*adc0*/  ULDC.64 UR10, c[0x0][0x208] ;  /* 0x00008200000a7ab9 */ /* 0x000fe20000000a00 */
[C---:B------:R-:W-:Y:S01]  /*add0*/  IMAD R85, R80.reuse, UR7, R85 ;  /* 0x0000000750557c24 */ /* 0x040fe2000f8e0255 */
[----:B------:R-:W-:Y:S01]  /*ade0*/  ISETP.GE.AND P4, PT, R89, UR8, PT ;  /* 0x0000000859007c0c */ /* 0x000fe2000bf86270 */
[----:B------:R-:W-:Y:S01]  /*adf0*/  IMAD.WIDE.U32 R20, R80, UR6, R20 ;  /* 0x0000000650147c25 */ /* 0x000fe2000f8e0014 */
[----:B------:R-:W-:Y:S01]  /*ae00*/  ULDC.64 UR6, c[0x0][0xb80] ;  /* 0x0002e00000067ab9 */ /* 0x000fe20000000a00 */
[----:B------:R-:W-:-:S02]  /*ae10*/  LOP3.LUT P5, RZ, R0, 0x40, RZ, 0xc0, !PT ;  /* 0x0000004000ff7812 */ /* 0x000fc400078ac0ff */
[----:B------:R-:W-:Y:S01]  /*ae20*/  IMAD.IADD R21, R21, 0x1, R85 ;  /* 0x0000000115157824 */ /* 0x000fe200078e0255 */
[----:B------:R-:W-:Y:S02]  /*ae30*/  LEA R84, P1, R20, UR6, 0x1 ;  /* 0x0000000614547c11 */ /* 0x000fe4000f8208ff */
[----:B------:R-:W-:Y:S02]  /*ae40*/  LOP3.LUT P6, RZ, R4, 0x80, RZ, 0xc0, !PT ;  /* 0x0000008004ff7812 */ /* 0x000fe400078cc0ff */
        /* <DEDUP_REMOVED lines=12> */
.L_x_805:
[----:B------:R-:W-:Y:S05]  /*af10*/  BSYNC B1 ;  /* 0x0000000000017941 */ /* 0x000fea0003800000 */
.L_x_804:
[----:B------:R-:W-:Y:S05]  /*af20*/  @P0 BRA `(.L_x_806) ;  /* 0x0000000c004c0947 */ /* 0x000fea0003800000 */
[----:B0-----:R-:W-:Y:S01]  /*af30*/  IADD3 R15, P0, R80, 0x20, RZ ;  /* 0x00000020500f7810 */ /* 0x001fe20007f1e0ff */
[----:B------:R-:W-:Y:S01]  /*af40*/  ULDC.64 UR6, c[0x0][0xbd8] ;  /* 0x0002f60000067ab9 */ /* 0x000fe20000000a00 */
[----:B------:R-:W-:Y:S01]  /*af50*/  IMAD.MOV.U32 R12, RZ, RZ, R82 ;  /* 0x000000ffff0c7224 */ /* 0x000fe200078e0052 */
[----:B------:R-:W-:Y:S01]  /*af60*/  ISETP.GE.AND P4, PT, R3, UR8, PT ;  /* 0x0000000803007c0c */ /* 0x000fe2000bf86270 */
[----:B------:R-:W-:Y:S01]  /*af70*/  IMAD.MOV.U32 R13, RZ, RZ, R87 ;  /* 0x000000ffff0d7224 */ /* 0x000fe200078e0057 */
[----:B------:R-:W-:Y:S01]  /*af80*/  IADD3.X R80, RZ, R81, RZ, P0, !PT ;  /* 0x00000051ff507210 */ /* 0x000fe200007fe4ff */
[----:B------:R-:W-:Y:S01]  /*af90*/  ULDC.64 UR10, c[0x0][0x208] ;  /* 0x00008200000a7ab9 */ /* 0x000fe20000000a00 */
        /* <DEDUP_REMOVED lines=13> */
[----:B------:R2:W-:Y:S01]  /*b070*/  @!P0 STG.E.128 desc[UR10][R14.64+0x280], R56 ;  /* 0x000280380e008986 */ /* 0x0005e2000c101d0a */
[----:B------:R-:W-:-:S03]  /*b080*/  LOP3.LUT P0, RZ, R4, 0x80, RZ, 0xc0, !PT ;  /* 0x0000008004ff7812 */ /* 0x000fc6000780c0ff */
[----:B------:R2:W-:Y:S04]  /*b090*/  @!P5 STG.E.128 desc[UR10][R14.64], R8 ;  /* 0x000000080e00d986 */ /* 0x0005e8000c101d0a */
[----:B------:R2:W-:Y:S04]  /*b0a0*/  @!P4 STG.E.128 desc[UR10][R14.64+0x80], R24 ;  /* 0x000080180e00c986 */ /* 0x0005e8000c101d0a */
[----:B------:R2:W-:Y:S04]  /*b0b0*/  @!P3 STG.E.128 desc[UR10][R14.64+0x100], R32 ;  /* 0x000100200e00b986 */ /* 0x0005e8000c101d0a */
[----:B------:R2:W-:Y:S04]  /*b0c0*/  @!P2 STG.E.128 desc[UR10][R14.64+0x180], R36 ;  /* 0x000180240e00a986 */ /* 0x0005e8000c101d0a */
[----:B------:R2:W-:Y:S04]  /*b0d0*/  @!P1 STG.E.128 desc[UR10][R14.64+0x200], R48 ;  /* 0x000200300e009986 */ /* 0x0005e8000c101d0a */
[----:B------:R2:W-:Y:S01]  /*b0e0*/  @P6 STG.E.128 desc[UR10][R14.64+0x300], R64 ;  /* 0x000300400e006986 */ /* 0x0005e2000c101d0a */
[----:B------:R-:W-:Y:S05]  /*b0f0*/  @!P0 BRA `(.L_x_806) ;  /* 0x0000000800d88947 */ /* 0x000fea0003800000 */
[----:B------:R-:W-:Y:S02]  /*b100*/  ULDC.64 UR6, c[0x0][0x208] ;  /* 0x0000820000067ab9 */ /* 0x000fe40000000a00 */
[----:B------:R3:W-:Y:S01]  /*b110*/  STG.E.128 desc[UR6][R14.64+0x380], R72 ;  /* 0x000380480e007986 */ /* 0x0007e2000c101d06 */
[----:B------:R-:W-:Y:S05]  /*b120*/  BRA `(.L_x_806) ;  /* 0x0000000800cc7947 */ /* 0x000fea0003800000 */
.L_x_801:
[----:B------:R-:W-:Y:S01]  /*b130*/  USHF.L.U32 UR8, UR38, 0x2, URZ ;  /* 0x0000000226087899 */ /* 0x000fe2000800063f */
[----:B------:R-:W-:Y:S01]  /*b140*/  ULDC.64 UR6, c[0x0][0xcd8] ;  /* 0x0003360000067ab9 */ /* 0x000fe20000000a00 */
[----:B------:R-:W-:Y:S01]  /*b150*/  USHF.L.U64.HI UR9, UR38, 0x2, UR40 ;  /* 0x0000000226097899 */ /* 0x000fe20008010228 */
[----:B------:R-:W-:Y:S01]  /*b160*/  IMAD.MOV.U32 R13, RZ, RZ, RZ ;  /* 0x000000ffff0d7224 */ /* 0x000fe200078e00ff */
[----:B------:R-:W-:Y:S02]  /*b170*/  UIADD3 UR4, UP1, UR8, UR6, URZ ;  /* 0x0000000608047290 */ /* 0x000fe4000ff3e03f */
[----:B------:R-:W-:Y:S02]  /*b180*/  UISETP.NE.U32.AND UP0, UPT, UR6, URZ, UPT ;  /* 0x0000003f0600728c */ /* 0x000fe4000bf05070 */
[----:B------:R-:W-:Y:S02]  /*b190*/  UIADD3.X UR6, UR9, UR7, URZ, UP1, !UPT ;  /* 0x0000000709067290 */ /* 0x000fe40008ffe43f */
[----:B------:R-:W-:Y:S01]  /*b1a0*/  UISETP.NE.AND.EX UP0, UPT, UR7, URZ, UPT, UP0 ;  /* 0x0000003f0700728c */ /* 0x000fe2000bf05300 */
[----:B------:R-:W0:Y:S01]  /*b1b0*/  LDC R3, c[0x0][0xb88] ;  /* 0x0002e200ff037b82 */ /* 0x000e220000000800 */
[----:B------:R-:W-:Y:S01]  /*b1c0*/  MOV R8, UR4 ;  /* 0x0000000400087c02 */ /* 0x000fe20008000f00 */
[----:B------:R-:W-:Y:S01]  /*b1d0*/  ULDC.64 UR10, c[0x0][0x208] ;  /* 0x00008200000a7ab9 */ /* 0x000fe20000000a00 */
[----:B------:R-:W-:Y:S01]  /*b1e0*/  IMAD.U32 R9, RZ, RZ, UR6 ;  /* 0x00000006ff097e24 */ /* 0x000fe2000f8e00ff */
[----:B------:R-:W-:Y:S01]  /*b1f0*/  ULDC.64 UR6, c[0x0][0xce0] ;  /* 0x0003380000067ab9 */ /* 0x000fe20000000a00 */
[----:B------:R-:W-:Y:S01]  /*b200*/  PLOP3.LUT P1, PT, PT, PT, UP0, 0x80, 0x0 ;  /* 0x000000000000781c */ /* 0x000fe20003f2f008 */
[----:B------:R-:W-:-:S04]  /*b210*/  UISETP.NE.U32.AND UP1, UPT, UR6, URZ, UPT ;  /* 0x0000003f0600728c */ /* 0x000fc8000bf25070 */
[----:B------:R-:W-:-:S06]  /*b220*/  UISETP.NE.AND.EX UP1, UPT, UR7, URZ, UPT, UP1 ;  /* 0x0000003f0700728c */ /* 0x000fcc000bf25310 */
[----:B------:R-:W-:Y:S01]  /*b230*/  PLOP3.LUT P2, PT, PT, PT, UP1, 0x80, 0x0 ;  /* 0x000000000000781c */ /* 0x000fe20003f4f018 */
[----:B------:R-:W-:Y:S01]  /*b240*/  VIADD R6, R16, 0x40 ;  /* 0x0000004010067836 */ /* 0x000fe20000000000 */
[----:B------:R-:W5:Y:S03]  /*b250*/  @P1 LDG.E R13, desc[UR10][R8.64] ;  /* 0x0000000a080d1981 */ /* 0x000f66000c1e1900 */
[----:B------:R-:W-:-:S04]  /*b260*/  @UP1 UIADD3 UR6, UP2, UR8, UR6, URZ ;  /* 0x0000000608061290 */ /* 0x000fc8000ff5e03f */
[----:B------:R-:W-:Y:S02]  /*b270*/  @UP1 UIADD3.X UR7, UR9, UR7, URZ, UP2, !UPT ;  /* 0x0000000709071290 */ /* 0x000fe400097fe43f */
[----:B------:R-:W-:-:S04]  /*b280*/  IMAD.U32 R10, RZ, RZ, UR6 ;  /* 0x00000006ff0a7e24 */ /* 0x000fc8000f8e00ff */
[----:B------:R-:W-:-:S05]  /*b290*/  MOV R11, UR7 ;  /* 0x00000007000b7c02 */ /* 0x000fca0008000f00 */
[----:B0-----:R0:W5:Y:S01]  /*b2a0*/  @P2 LDG.E R3, desc[UR10][R10.64] ;  /* 0x0000000a0a032981 */ /* 0x001162000c1e1900 */
[----:B------:R-:W-:Y:S01]  /*b2b0*/  ULDC UR10, c[0x0][0xb8c] ;  /* 0x0002e300000a7ab9 */ /* 0x000fe20000000800 */
[----:B------:R-:W-:Y:S01]  /*b2c0*/  VIADD R14, R16, 0x80 ;  /* 0x00000080100e7836 */ /* 0x000fe20000000000 */
[----:B------:R-:W-:Y:S01]  /*b2d0*/  ISETP.GE.AND P3, PT, R6, UR10, PT ;  /* 0x0000000a06007c0c */ /* 0x000fe2000bf66270 */
[C---:B------:R-:W-:Y:S01]  /*b2e0*/  VIADD R12, R16.reuse, 0x180 ;  /* 0x00000180100c7836 */ /* 0x040fe20000000000 */
[C---:B------:R-:W-:Y:S02]  /*b2f0*/  ISETP.GE.AND P0, PT, R16.reuse, UR10, PT ;  /* 0x0000000a10007c0c */ /* 0x040fe4000bf06270 */
[----:B------:R-:W-:Y:S02]  /*b300*/  SEL R4, RZ, 0xffffffff, P3 ;  /* 0xffffffffff047807 */ /* 0x000fe40001800000 */
[----:B------:R-:W-:Y:S02]  /*b310*/  IADD3 R20, R16, 0xc0, RZ ;  /* 0x000000c010147810 */ /* 0x000fe40007ffe0ff */
[----:B------:R-:W-:Y:S01]  /*b320*/  SEL R0, RZ, 0x1, P0 ;  /* 0x00000001ff007807 */ /* 0x000fe20000000000 */
[----:B------:R-:W-:Y:S01]  /*b330*/  IMAD.SHL.U32 R15, R4, 0x2, RZ ;  /* 0x00000002040f7824 */ /* 0x000fe200078e00ff */
[----:B------:R-:W-:-:S02]  /*b340*/  ISETP.GE.AND P4, PT, R14, UR10, PT ;  /* 0x0000000a0e007c0c */ /* 0x000fc4000bf86270 */
[----:B------:R-:W-:Y:S02]  /*b350*/  ISETP.GE.AND P5, PT, R20, UR10, PT ;  /* 0x0000000a14007c0c */ /* 0x000fe4000bfa6270 */
[----:B------:R-:W-:Y:S02]  /*b360*/  LOP3.LUT R0, R15, 0x2, R0, 0xe2, !PT ;  /* 0x000000020f007812 */ /* 0x000fe400078ee200 */
[----:B0-----:R-:W-:Y:S02]  /*b370*/  SEL R11, RZ, 0x4, P4 ;  /* 0x00000004ff0b7807 */ /* 0x001fe40002000000 */
[----:B------:R-:W-:Y:S02]  /*b380*/  SEL R4, RZ, 0x8, P5 ;  /* 0x00000008ff047807 */ /* 0x000fe40002800000 */
[----:B------:R-:W-:Y:S02]  /*b390*/  ISETP.GE.AND P0, PT, R12, UR10, PT ;  /* 0x0000000a0c007c0c */ /* 0x000fe4000bf06270 */
[----:B------:R-:W-:-:S02]  /*b3a0*/  ISETP.GE.AND P3, PT, R191, 0x40, PT ;  /* 0x00000040bf00780c */ /* 0x000fc40003f66270 */
[----:B------:R-:W-:Y:S01]  /*b3b0*/  LOP3.LUT R12, R4, R0, R11, 0xfe, !PT ;  /* 0x00000000040c7212 */ /* 0x000fe200078efe0b */
[----:B------:R-:W-:Y:S10]  /*b3c0*/  @P2 BRA `(.L_x_807) ;  /* 0x0000000000142947 */ /* 0x000ff40003800000 */
[----:B------:R-:W-:Y:S05]  /*b3d0*/  @!P1 BRA `(.L_x_807) ;  /* 0x0000000000109947 */ /* 0x000fea0003800000 */
[----:B------:R-:W-:Y:S02]  /*b3e0*/  ULDC.64 UR6, c[0x0][0x208] ;  /* 0x0000820000067ab9 */ /* 0x000fe40000000a00 */
[----:B------:R-:W2:Y:S04]  /*b3f0*/  LDG.E R0, desc[UR6][R8.64] ;  /* 0x0000000608007981 */ /* 0x000ea8000c1e1900 */
[----:B-----5:R-:W2:Y:S02]  /*b400*/  LDG.E R3, desc[UR6][R8.64+0x4] ;  /* 0x0000040608037981 */ /* 0x020ea4000c1e1900 */
[----:B--2---:R-:W-:-:S07]  /*b410*/  IMAD.IADD R3, R3, 0x1, -R0 ;  /* 0x0000000103037824 */ /* 0x004fce00078e0a00 */
.L_x_807:
        /* <DEDUP_REMOVED lines=15> */
[----:B------:R-:W-:Y:S01]  /*b510*/  ULDC.64 UR8, c[0x0][0xc70] ;  /* 0x00031c0000087ab9 */ /* 0x000fe20000000a00 */
[----:B------:R-:W-:Y:S01]  /*b520*/  ULDC.64 UR12, c[0x0][0x208] ;  /* 0x00008200000c7ab9 */ /* 0x000fe20000000a00 */
        /* <DEDUP_REMOVED lines=17> */
.L_x_809:
[----:B------:R-:W-:Y:S05]  /*b640*/  BSYNC B1 ;  /* 0x0000000000017941 */ /* 0x000fea0003800000 */
.L_x_808:
[----:B------:R-:W-:Y:S01]  /*b650*/  ULDC.64 UR8, c[0x0][0xba0] ;  /* 0x0002e80000087ab9 */ /* 0x000fe20000000a00 */
[----:B------:R-:W-:Y:S01]  /*b660*/  MOV R8, R16 ;  /* 0x0000001000087202 */ /* 0x000fe20000000f00 */
[----:B0-----:R-:W-:Y:S01]  /*b670*/  IMAD.MOV.U32 R9, RZ, RZ, R15 ;  /* 0x000000ffff097224 */ /* 0x001fe200078e000f */
[----:B------:R-:W-:Y:S01]  /*b680*/  ISETP.GE.AND P1, PT, R26, UR10, PT ;  /* 0x0000000a1a007c0c */ /* 0x000fe2000bf26270 */
[----:B------:R-:W-:Y:S01]  /*b690*/  IMAD R0, R4, UR8, RZ ;  /* 0x0000000804007c24 */ /* 0x000fe2000f8e02ff */
        /* <DEDUP_REMOVED lines=9> */
[----:B------:R-:W-:Y:S01]  /*b730*/  MOV R13, UR8 ;  /* 0x00000008000d7c02 */ /* 0x000fe20008000f00 */
[----:B------:R-:W-:Y:S01]  /*b740*/  IMAD R3, R188, -0x40, R3 ;  /* 0xffffffc0bc037824 */ /* 0x000fe200078e0203 */
[----:B------:R-:W-:Y:S01]  /*b750*/  UIMAD UR4, UR39, UR9, UR4 ;  /* 0x00000009270472a4 */ /* 0x000fe2000f8e0204 */
[----:B------:R-:W-:Y:S01]  /*b760*/  LOP3.LUT R11, R0, R12, R11, 0xfe, !PT ;  /* 0x0000000c000b7212 */ /* 0x000fe200078efe0b */
[----:B------:R-:W-:Y:S01]  /*b770*/  ULDC.64 UR6, c[0x0][0xbe8] ;  /* 0x0002fa0000067ab9 */ /* 0x000fe20000000a00 */
[----:B------:R-:W-:Y:S01]  /*b780*/  IMAD.WIDE.U32 R8, R13, UR39, R8 ;  /* 0x000000270d087c25 */ /* 0x000fe2000f8e0008 */
[----:B------:R-:W-:-:S02]  /*b790*/  SEL R0, RZ, 0x40, P0 ;  /* 0x00000040ff007807 */ /* 0x000fc40000000000 */
[----:B------:R-:W-:Y:S01]  /*b7a0*/  ISETP.GE.AND P1, PT, R18, R3, PT ;  /* 0x000000031200720c */ /* 0x000fe20003f26270 */
[----:B------:R-:W-:Y:S01]  /*b7b0*/  VIADD R9, R9, UR4 ;  /* 0x0000000409097c36 */ /* 0x000fe20008000000 */
[----:B------:R-:W-:Y:S01]  /*b7c0*/  UIMAD UR4, UR40, UR6, URZ ;  /* 0x00000006280472a4 */ /* 0x000fe2000f8e023f */
[----:B------:R-:W-:Y:S01]  /*b7d0*/  VIADD R4, R16, 0x1c0 ;  /* 0x000001c010047836 */ /* 0x000fe20000000000 */
[----:B------:R-:W-:Y:S01]  /*b7e0*/  LOP3.LUT R21, R11, R0, RZ, 0xfc, !PT ;  /* 0x000000000b157212 */ /* 0x000fe200078efcff */
[----:B------:R-:W-:Y:S01]  /*b7f0*/  IMAD.U32 R11, RZ, RZ, UR6 ;  /* 0x00000006ff0b7e24 */ /* 0x000fe2000f8e00ff */
[----:B------:R-:W-:Y:S01]  /*b800*/  UIMAD UR4, UR38, UR7, UR4 ;  /* 0x00000007260472a4 */ /* 0x000fe2000f8e0204 */
[----:B------:R-:W-:Y:S02]  /*b810*/  SHF.R.S32.HI R13, RZ, 0x1f, R18 ;  /* 0x0000001fff0d7819 */ /* 0x000fe40000011412 */
[----:B------:R-:W-:Y:S01]  /*b820*/  ISETP.GE.AND P2, PT, R4, UR10, PT ;  /* 0x0000000a04007c0c */ /* 0x000fe2000bf46270 */
[----:B------:R-:W-:Y:S01]  /*b830*/  IMAD.WIDE.U32 R10, R11, UR38, R8 ;  /* 0x000000260b0a7c25 */ /* 0x000fe2000f8e0008 */
[----:B------:R-:W-:-:S02]  /*b840*/  MOV R12, R18 ;  /* 0x00000012000c7202 */ /* 0x000fc40000000f00 */
[----:B------:R-:W-:Y:S01]  /*b850*/  SEL R0, RZ, 0x80, P2 ;  /* 0x00000080ff007807 */ /* 0x000fe20001000000 */
[----:B------:R-:W-:Y:S02]  /*b860*/  VIADD R4, R18, 0x20 ;  /* 0x0000002012047836 */ /* 0x000fe40000000000 */
[----:B------:R-:W-:Y:S01]  /*b870*/  VIADD R15, R11, UR4 ;  /* 0x000000040b0f7c36 */ /* 0x000fe20008000000 */
[----:B------:R-:W-:Y:S01]  /*b880*/  LOP3.LUT R0, R21, R0, RZ, 0xfc, !PT ;  /* 0x0000000015007212 */ /* 0x000fe200078efcff */
[----:B------:R-:W-:Y:S01]  /*b890*/  IMAD.WIDE R12, R188, 0x40, R12 ;  /* 0x00000040bc0c7825 */ /* 0x000fe200078e020c */
[----:B------:R-:W-:Y:S01]  /*b8a0*/  ISETP.GE.AND P0, PT, R4, R3, PT ;  /* 0x000000030400720c */ /* 0x000fe20003f06270 */
[----:B------:R-:W-:-:S12]  /*b8b0*/  @P1 BRA `(.L_x_811) ;  /* 0x00000000006c1947 */ /* 0x000fd80003800000 */
[----:B------:R-:W-:Y:S01]  /*b8c0*/  ULDC.64 UR6, c[0x0][0xbd8] ;  /* 0x0002f60000067ab9 */ /* 0x000fe20000000a00 */
[----:B------:R-:W-:Y:S01]  /*b8d0*/  IMAD.MOV.U32 R8, RZ, RZ, R10 ;  /* 0x000000ffff087224 */ /* 0x000fe200078e000a */
[----:B------:R-:W-:Y:S01]  /*b8e0*/  ISETP.GE.AND P6, PT, R16, UR10, PT ;  /* 0x0000000a10007c0c */ /* 0x000fe2000bfc6270 */
[----:B------:R-:W-:Y:S01]  /*b8f0*/  IMAD R3, R13, UR6, RZ ;  /* 0x000000060d037c24 */ /* 0x000fe2000f8e02ff */
[----:B------:R-:W-:Y:S01]  /*b900*/  ISETP.GE.AND P5, PT, R6, UR10, PT ;  /* 0x0000000a06007c0c */ /* 0x000fe2000bfa6270 */
[----:B------:R-:W-:Y:S01]  /*b910*/  IMAD.MOV.U32 R9, RZ, RZ, R15 ;  /* 0x000000ffff097224 */ /* 0x000fe200078e000f */
[----:B------:R-:W-:Y:S01]  /*b920*/  ULDC.64 UR8, c[0x0][0x208] ;  /* 0x0000820000087ab9 */ /* 0x000fe20000000a00 */
[----:B------:R-:W-:Y:S01]  /*b930*/  IMAD R3, R12, UR7, R3 ;  /* 0x000000070c037c24 */ /* 0x000fe2000f8e0203 */
[----:B------:R-:W-:Y:S01]  /*b940*/  ISETP.GE.AND P4, PT, R20, UR10, PT ;  /* 0x0000000a14007c0c */ /* 0x000fe2000bf86270 */
[----:B------:R-:W-:Y:S01]  /*b950*/  IMAD.WIDE.U32 R8, R12, UR6, R8 ;  /* 0x000000060c087c25 */ /* 0x000fe2000f8e0008 */
[----:B------:R-:W-:Y:S01]  /*b960*/  ULDC.64 UR6, c[0x0][0xb80] ;  /* 0x0002e00000067ab9 */ /* 0x000fe20000000a00 */
[----:B------:R-:W-:-:S02]  /*b970*/  ISETP.GE.AND P3, PT, R26, UR10, PT ;  /* 0x0000000a1a007c0c */ /* 0x000fc4000bf66270 */
[----:B------:R-:W-:Y:S02]  /*b980*/  ISETP.GE.AND P2, PT, R27, UR10, PT ;  /* 0x0000000a1b007c0c */ /* 0x000fe4000bf46270 */
[----:B------:R-:W-:Y:S02]  /*b990*/  LEA R24, P1, R8, UR6, 0x1 ;  /* 0x0000000608187c11 */ /* 0x000fe4000f8208ff */
[----:B------:R-:W-:-:S04]  /*b9a0*/  IADD3 R3, R9, R3, RZ ;  /* 0x0000000309037210 */ /* 0x000fc80007ffe0ff */
        /* <DEDUP_REMOVED lines=12> */
.L_x_811:
[----:B------:R-:W-:Y:S05]  /*ba70*/  BSYNC B1 ;  /* 0x0000000000017941 */ /* 0x000fea0003800000 */
.L_x_810:
[----:B------:R-:W-:Y:S05]  /*ba80*/  @P0 BRA `(.L_x_806) ;  /* 0x0000000000740947 */ /* 0x000fea0003800000 */
[----:B------:R-:W-:Y:S01]  /*ba90*/  IADD3 R3, P0, R12, 0x20, RZ ;  /* 0x000000200c037810 */ /* 0x000fe20007f1e0ff */
[----:B------:R-:W-:Y:S01]  /*baa0*/  ULDC.64 UR6, c[0x0][0xbd8] ;  /* 0x0002f60000067ab9 */ /* 0x000fe20000000a00 */
[----:B------:R-:W-:Y:S01]  /*bab0*/  IMAD.MOV.U32 R8, RZ, RZ, R10 ;  /* 0x000000ffff087224 */ /* 0x000fe200078e000a */
[----:B------:R-:W-:Y:S01]  /*bac0*/  ULDC.64 UR8, c[0x0][0x208] ;  /* 0x0000820000087ab9 */ /* 0x000fe20000000a00 */
[----:B------:R-:W-:Y:S01]  /*bad0*/  IMAD.MOV.U32 R9, RZ, RZ, R15 ;  /* 0x000000ffff097224 */ /* 0x000fe200078e000f */
[----:B------:R-:W-:Y:S01]  /*bae0*/  ISETP.GE.AND P1, PT, R14, UR10, PT ;  /* 0x0000000a0e007c0c */ /* 0x000fe2000bf26270 */
[----:B------:R-:W-:Y:S01]  /*baf0*/  IMAD.X R12, RZ, RZ, R13, P0 ;  /* 0x000000ffff0c7224 */ /* 0x000fe200000e060d */
        /* <DEDUP_REMOVED lines=9> */
[----:B------:R-:W-:Y:S02]  /*bb90*/  LEA R10, P3, R8, UR6, 0x1 ;  /* 0x00000006080a7c11 */ /* 0x000fe4000f8608ff */
[----:B------:R-:W-:-:S04]  /*bba0*/  IADD3 R3, R9, R3, RZ ;  /* 0x0000000309037210 */ /* 0x000fc80007ffe0ff */
        /* <DEDUP_REMOVED lines=11> */
.L_x_806:
[----:B------:R-:W-:Y:S05]  /*bc60*/  BSYNC B0 ;  /* 0x0000000000007941 */ /* 0x000fea0003800000 */
.L_x_800:
[----:B------:R-:W-:Y:S02]  /*bc70*/  ULDC UR4, c[0x0][0xd14] ;  /* 0x0003450000047ab9 */ /* 0x000fe40000000800 */
[----:B------:R-:W-:-:S13]  /*bc80*/  ISETP.GE.AND P0, PT, R7, UR4, PT ;  /* 0x0000000407007c0c */ /* 0x000fda000bf06270 */
[----:B------:R-:W-:Y:S05]  /*bc90*/  @!P0 BRA `(.L_x_812) ;  /* 0xffffff5000a48947 */ /* 0x000fea000383ffff */
[----:B------:R-:W-:Y:S05]  /*bca0*/  EXIT ;  /* 0x000000000000794d */ /* 0x000fea0003800000 */
.L_x_772:
        /* <DEDUP_REMOVED lines=9> */
[----:B------:R-:W-:Y:S01]  /*bd40*/  IMAD.MOV.U32 R0, RZ, RZ, RZ ;  /* 0x000000ffff007224 */ /* 0x000fe200078e00ff */
[----:B------:R-:W-:Y:S01]  /*bd50*/  ULDC.64 UR6, c[0x0][0x208] ;  /* 0x0000820000067ab9 */ /* 0x000fe20000000a00 */
        /* <DEDUP_REMOVED lines=9> */
[----:B------:R-:W0:Y:S01]  /*bdf0*/  S2UR UR6, SR_CTAID.X ;  /* 0x00000000000679c3 */ /* 0x000e220000002500 */
[----:B------:R-:W-:Y:S01]  /*be00*/  ISETP.GE.U32.AND P0, PT, R8, 0x2, PT ;  /* 0x000000020800780c */ /* 0x000fe20003f06070 */
[----:B------:R-:W-:Y:S01]  /*be10*/  IMAD.MOV.U32 R16, RZ, RZ, RZ ;  /* 0x000000ffff107224 */ /* 0x000fe200078e00ff */
[----:B------:R-:W-:Y:S02]  /*be20*/  LOP3.LUT R4, R4, 0xfffffffe, RZ, 0xc0, !PT ;  /* 0xfffffffe04047812 */ /* 0x000fe400078ec0ff */
[----:B------:R-:W-:-:S07]  /*be30*/  MOV R19, RZ ;  /* 0x000000ff00137202 */ /* 0x000fce0000000f00 */
[----:B------:R-:W-:-:S04]  /*be40*/  @P1 LOP3.LUT R4, R4, 0x1, RZ, 0xfc, !PT ;  /* 0x0000000104041812 */ /* 0x000fc800078efcff */
[----:B------:R-:W-:-:S04]  /*be50*/  LOP3.LUT R4, R4, 0xffffffef, RZ, 0xc0, !PT ;  /* 0xffffffef04047812 */ /* 0x000fc800078ec0ff */
[----:B------:R-:W-:-:S04]  /*be60*/  @P0 LOP3.LUT R4, R4, 0x10, RZ, 0xfc, !PT ;  /* 0x0000001004040812 */ /* 0x000fc800078efcff */
[----:B------:R-:W-:Y:S01]  /*be70*/  LOP3.LUT R4, R4, 0xfffffff7, RZ, 0xc0, !PT ;  /* 0xfffffff704047812 */ /* 0x000fe200078ec0ff */
[----:B--2---:R-:W1:Y:S02]  /*be80*/  SHFL.UP PT, R5, R0, 0x1, RZ ;  /* 0x0420000000057989 */ /* 0x004e6400000e00ff */
[----:B-1----:R-:W-:-:S05]  /*be90*/  SEL R5, R5, RZ, P1 ;  /* 0x000000ff05057207 */ /* 0x002fca0000800000 */
[----:B------:R-:W-:-:S05]  /*bea0*/  IMAD.IADD R5, R0, 0x1, R5 ;  /* 0x0000000100057824 */ /* 0x000fca00078e0205 */
[----:B------:R-:W1:Y:S02]  /*beb0*/  SHFL.UP PT, R6, R5, 0x2, RZ ;  /* 0x0440000005067989 */ /* 0x000e6400000e00ff */
[----:B-1----:R-:W-:Y:S02]  /*bec0*/  SEL R6, R6, RZ, P0 ;  /* 0x000000ff06067207 */ /* 0x002fe40000000000 */
[----:B------:R-:W-:-:S03]  /*bed0*/  ISETP.GE.U32.AND P0, PT, R8, 0x4, PT ;  /* 0x000000040800780c */ /* 0x000fc60003f06070 */
[----:B------:R-:W-:-:S05]  /*bee0*/  IMAD.IADD R6, R5, 0x1, R6 ;  /* 0x0000000105067824 */ /* 0x000fca00078e0206 */
[----:B------:R-:W1:Y:S05]  /*bef0*/  SHFL.UP PT, R7, R6, 0x4, RZ ;  /* 0x0480000006077989 */ /* 0x000e6a00000e00ff */
[----:B------:R-:W-:-:S04]  /*bf00*/  @P0 LOP3.LUT R4, R4, 0x8, RZ, 0xfc, !PT ;  /* 0x0000000804040812 */ /* 0x000fc800078efcff */
[----:B------:R-:W-:Y:S02]  /*bf10*/  LOP3.LUT R4, R4, 0xfffffffb, RZ, 0xc0, !PT ;  /* 0xfffffffb04047812 */ /* 0x000fe400078ec0ff */
[----:B-1----:R-:W-:Y:S02]  /*bf20*/  SEL R7, R7, RZ, P0 ;  /* 0x000000ff07077207 */ /* 0x002fe40000000000 */
[----:B------:R-:W-:Y:S02]  /*bf30*/  ISETP.GE.U32.AND P0, PT, R8, 0x8, PT ;  /* 0x000000080800780c */ /* 0x000fe40003f06070 */
[----:B------:R-:W-:-:S05]  /*bf40*/  IADD3 R7, R6, R7, RZ ;  /* 0x0000000706077210 */ /* 0x000fca0007ffe0ff */
[----:B------:R-:W1:Y:S06]  /*bf50*/  SHFL.UP PT, R2, R7, 0x8, RZ ;  /* 0x0500000007027989 */ /* 0x000e6c00000e00ff */
[----:B------:R-:W-:-:S04]  /*bf60*/  @P0 LOP3.LUT R4, R4, 0x4, RZ, 0xfc, !PT ;  /* 0x0000000404040812 */ /* 0x000fc800078efcff */
[----:B------:R-:W-:Y:S02]  /*bf70*/  LOP3.LUT R4, R4, 0xfffffffd, RZ, 0xc0, !PT ;  /* 0xfffffffd04047812 */ /* 0x000fe400078ec0ff */
[----:B-1----:R-:W-:Y:S02]  /*bf80*/  SEL R2, R2, RZ, P0 ;  /* 0x000000ff02027207 */ /* 0x002fe40000000000 */
[----:B------:R-:W-:-:S03]  /*bf90*/  ISETP.GE.U32.AND P0, PT, R8, 0x10, PT ;  /* 0x000000100800780c */ /* 0x000fc60003f06070 */
[----:B------:R-:W-:-:S05]  /*bfa0*/  IMAD.IADD R3, R7, 0x1, R2 ;  /* 0x0000000107037824 */ /* 0x000fca00078e0202 */
[----:B------:R-:W1:Y:S05]  /*bfb0*/  SHFL.UP PT, R2, R3, 0x10, RZ ;  /* 0x0600000003027989 */ /* 0x000e6a00000e00ff */
[----:B------:R-:W-:Y:S02]  /*bfc0*/  @P0 LOP3.LUT R4, R4, 0x2, RZ, 0xfc, !PT ;  /* 0x0000000204040812 */ /* 0x000fe400078efcff */
[----:B-1----:R-:W-:-:S05]  /*bfd0*/  SEL R2, R2, RZ, P0 ;  /* 0x000000ff02027207 */ /* 0x002fca0000000000 */
[----:B------:R-:W-:-:S05]  /*bfe0*/  IMAD.IADD R2, R3, 0x1, R2 ;  /* 0x0000000103027824 */ /* 0x000fca00078e0202 */
[----:B------:R-:W1:Y:S02]  /*bff0*/  SHFL.IDX PT, R5, R2, 0x1f, 0x1f ;  /* 0x03e01f0002057f89 */ /* 0x000e6400000e0000 */
[----:B-1----:R-:W-:-:S04]  /*c000*/  IMAD R5, R5, UR4, RZ ;  /* 0x0000000405057c24 */ /* 0x002fc8000f8e02ff */
[----:B------:R-:W-:Y:S01]  /*c010*/  IMAD.MOV.U32 R6, RZ, RZ, R5 ;  /* 0x000000ffff067224 */ /* 0x000fe200078e0005 */
[----:B0-----:R-:W-:-:S13]  /*c020*/  ISETP.GT.AND P0, PT, R5, UR6, PT ;  /* 0x0000000605007c0c */ /* 0x001fda000bf04270 */
[----:B------:R-:W-:Y:S05]  /*c030*/  @P0 BRA `(.L_x_813) ;  /* 0x0000000000c40947 */ /* 0x000fea0003800000 */
[----:B------:R-:W-:Y:S01]  /*c040*/  IMAD.MOV.U32 R5, RZ, RZ, R6 ;  /* 0x000000ffff057224 */ /* 0x000fe200078e0006 */
[----:B------:R-:W-:Y:S01]  /*c050*/  ULDC UR5, c[0x0][0xd14] ;  /* 0x0003450000057ab9 */ /* 0x000fe20000000800 */
[----:B------:R-:W-:Y:S01]  /*c060*/  IMAD.MOV.U32 R19, RZ, RZ, RZ ;  /* 0x000000ffff137224 */ /* 0x000fe200078e00ff */
[----:B------:R-:W-:Y:S01]  /*c070*/  ULDC UR7, c[0x0][0xd14] ;  /* 0x0003450000077ab9 */ /* 0x000fe20000000800 */
[----:B------:R-:W-:-:S05]  /*c080*/  ULDC UR4, c[0x0][0xd10] ;  /* 0x0003440000047ab9 */ /* 0x000fca0000000800 */
.L_x_817:
[----:B------:R-:W-:Y:S01]  /*c090*/  IADD3 R0, R19, 0x1f, RZ ;  /* 0x0000001f13007810 */ /* 0x000fe20007ffe0ff */
[----:B------:R-:W-:-:S03]  /*c0a0*/  IMAD.U32 R19, RZ, RZ, UR7 ;  /* 0x00000007ff137e24 */ /* 0x000fc6000f8e00ff */
[----:B------:R-:W-:-:S13]  /*c0b0*/  ISETP.GE.AND P0, PT, R0, UR5, PT ;  /* 0x0000000500007c0c */ /* 0x000fda000bf06270 */
[----:B------:R-:W-:Y:S05]  /*c0c0*/  @P0 BRA `(.L_x_814) ;  /* 0x0000000400440947 */ /* 0x000fea0003800000 */
[----:B------:R-:W0:Y:S01]  /*c0d0*/  S2R R2, SR_TID.X ;  /* 0x0000000000027919 */ /* 0x000e220000002100 */
[----:B------:R-:W-:Y:S01]  /*c0e0*/  IMAD.MOV.U32 R19, RZ, RZ, R0 ;  /* 0x000000ffff137224 */ /* 0x000fe200078e0000 */
[----:B------:R-:W-:Y:S01]  /*c0f0*/  BSSY B0, `(.L_x_815) ;  /* 0x000000b000007945 */ /* 0x000fe20003800000 */
[----:B------:R-:W-:Y:S02]  /*c100*/  MOV R0, RZ ;  /* 0x000000ff00007202 */ /* 0x000fe40000000f00 */
[----:B0-----:R-:W-:-:S04]  /*c110*/  LOP3.LUT R8, R2, 0x1f, RZ, 0xc0, !PT ;  /* 0x0000001f02087812 */ /* 0x001fc800078ec0ff */
[C---:B------:R-:W-:Y:S01]  /*c120*/  ISETP.NE.AND P1, PT, R8.reuse, 0x1f, PT ;  /* 0x0000001f0800780c */ /* 0x040fe20003f25270 */
[----:B------:R-:W-:-:S05]  /*c130*/  IMAD.IADD R7, R8, 0x1, R19 ;  /* 0x0000000108077824 */ /* 0x000fca00078e0213 */
[----:B------:R-:W-:-:S13]  /*c140*/  ISETP.GE.OR P0, PT, R7, UR5, !P1 ;  /* 0x0000000507007c0c */ /* 0x000fda000cf06670 */
[----:B------:R-:W-:Y:S05]  /*c150*/  @P0 BRA `(.L_x_816) ;  /* 0x0000000000100947 */ /* 0x000fea0003800000 */
[----:B------:R-:W0:Y:S01]  /*c160*/  LDC.64 R2, c[0x0][0xd58] ;  /* 0x00035600ff027b82 */ /* 0x000e220000000a00 */
[----:B------:R-:W-:Y:S01]  /*c170*/  ULDC.64 UR8, c[0x0][0x208] ;  /* 0x0000820000087ab9 */ /* 0x000fe20000000a00 */
[----:B0-----:R-:W-:-:S05]  /*c180*/  IMAD.WIDE R2, R7, 0x4, R2 ;  /* 0x0000000407027825 */ /* 0x001fca00078e0202 */
[----:B------:R0:W5:Y:S02]  /*c190*/  LDG.E R0, desc[UR8][R2.64] ;  /* 0x0000000802007981 */ /* 0x000164000c1e1900 */
.L_x_816:
[----:B------:R-:W-:Y:S05]  /*c1a0*/  BSYNC B0 ;  /* 0x0000000000007941 */ /* 0x000fea0003800000 */
.L_x_815:
[----:B0----5:R-:W0:Y:S01]  /*c1b0*/  SHFL.UP PT, R2, R0, 0x1, RZ ;  /* 0x0420000000027989 */ /* 0x021e2200000e00ff */
[C---:B------:R-:W-:Y:S02]  /*c1c0*/  ISETP.NE.AND P0, PT, R8.reuse, RZ, PT ;  /* 0x000000ff0800720c */ /* 0x040fe40003f05270 */
[----:B------:R-:W-:Y:S02]  /*c1d0*/  ISETP.GE.U32.AND P1, PT, R8, 0x2, PT ;  /* 0x000000020800780c */ /* 0x000fe40003f26070 */
        /* <DEDUP_REMOVED lines=22> */
[----:B------:R-:W-:-:S07]  /*c340*/  IMAD.MOV.U32 R2, RZ, RZ, R9 ;  /* 0x000000ffff027224 */ /* 0x000fce00078e0009 */
.L_x_813:
[----:B------:R-:W-:-:S05]  /*c350*/  IADD3 R7, -R6, R5, RZ ;  /* 0x0000000506077210 */ /* 0x000fca0007ffe1ff */
        /* <DEDUP_REMOVED lines=11> */
[----:B0-----:R-:W-:Y:S01]  /*c410*/  IMAD.MOV R11, RZ, RZ, -R3 ;  /* 0x000000ffff0b7224 */ /* 0x001fe200078e0a03 */
[----:B------:R-:W-:Y:S06]  /*c420*/  @!P0 BRA `(.L_x_818) ;  /* 0x0000000000088947 */ /* 0x000fec0003800000 */
[----:B------:R-:W-:-:S05]  /*c430*/  VIADD R9, R5, 0xffffffff ;  /* 0xffffffff05097836 */ /* 0x000fca0000000000 */
[----:B------:R0:W1:Y:S02]  /*c440*/  SHFL.IDX PT, R16, R2, R9, 0x1f ;  /* 0x00001f0902107589 */ /* 0x00006400000e0000 */
.L_x_818:
[----:B-1----:R-:W-:Y:S01]  /*c450*/  IMAD R16, R16, UR4, R7 ;  /* 0x0000000410107c24 */ /* 0x002fe2000f8e0207 */
[----:B0-----:R-:W-:Y:S01]  /*c460*/  MOV R2, RZ ;  /* 0x000000ff00027202 */ /* 0x001fe20000000f00 */
[----:B------:R-:W-:Y:S02]  /*c470*/  IMAD R7, R11, R6, RZ ;  /* 0x000000060b077224 */ /* 0x000fe400078e02ff */
[----:B------:R-:W-:Y:S01]  /*c480*/  IMAD.IADD R19, R5, 0x1, R19 ;  /* 0x0000000105137824 */ /* 0x000fe200078e0213 */
[----:B------:R-:W-:Y:S01]  /*c490*/  IADD3 R9, -R16, UR6, RZ ;  /* 0x0000000610097c10 */ /* 0x000fe2000fffe1ff */
[----:B------:R-:W-:Y:S01]  /*c4a0*/  IMAD.HI.U32 R2, R3, R7, R2 ;  /* 0x0000000703027227 */ /* 0x000fe200078e0002 */
[----:B------:R-:W-:Y:S02]  /*c4b0*/  IABS R7, R0 ;  /* 0x0000000000077213 */ /* 0x000fe40000000000 */
[----:B------:R-:W-:-:S03]  /*c4c0*/  IABS R3, R9 ;  /* 0x0000000900037213 */ /* 0x000fc60000000000 */
[----:B------:R-:W-:Y:S02]  /*c4d0*/  IMAD.MOV R7, RZ, RZ, -R7 ;  /* 0x000000ffff077224 */ /* 0x000fe400078e0a07 */
        /* <DEDUP_REMOVED lines=16> */
.L_x_814:
[----:B------:R-:W-:Y:S02]  /*c5e0*/  IMAD.MOV.U32 R17, RZ, RZ, RZ ;  /* 0x000000ffff117224 */ /* 0x000fe400078e00ff */
[----:B------:R-:W-:Y:S02]  /*c5f0*/  IMAD.U32 R16, RZ, RZ, UR6 ;  /* 0x00000006ff107e24 */ /* 0x000fe4000f8e00ff */
[----:B------:R-:W-:-:S07]  /*c600*/  IMAD.MOV.U32 R18, RZ, RZ, RZ ;  /* 0x000000ffff127224 */ /* 0x000fce00078e00ff */
.L_x_819:
[----:B------:R-:W0:Y:S01]  /*c610*/  S2R R0, SR_TID.X ;  /* 0x0000000000007919 */ /* 0x000e220000002100 */
[----:B------:R-:W-:Y:S01]  /*c620*/  UMOV UR4, URZ ;  /* 0x0000003f00047c82 */ /* 0x000fe20008000000 */
[----:B------:R-:W-:Y:S01]  /*c630*/  STL [R1], RZ ;  /* 0x000000ff01007387 */ /* 0x000fe20000100800 */
[----:B0-----:R-:W-:-:S04]  /*c640*/  LOP3.LUT R0, R0, 0x1f, RZ, 0xc0, !PT ;  /* 0x0000001f00007812 */ /* 0x001fc800078ec0ff */
[----:B------:R-:W-:-:S13]  /*c650*/  ISETP.NE.AND P0, PT, R0, RZ, PT ;  /* 0x000000ff0000720c */ /* 0x000fda0003f05270 */
[----:B------:R-:W0:Y:S01]  /*c660*/  @!P0 S2R R3, SR_CgaCtaId ;  /* 0x0000000000038919 */ /* 0x000e220000008800 */
[----:B------:R-:W-:-:S04]  /*c670*/  @!P0 MOV R0, 0x400 ;  /* 0x0000040000008802 */ /* 0x000fc80000000f00 */
[----:B0-----:R-:W-:-:S05]  /*c680*/  @!P0 LEA R0, R3, R0, 0x18 ;  /* 0x0000000003008211 */ /* 0x001fca00078ec0ff */
[----:B------:R0:W-:Y:S01]  /*c690*/  @!P0 STS.128 [R0+0x388d0], R16 ;  /* 0x0388d01000008388 */ /* 0x0001e20000000c00 */
[----:B------:R-:W-:Y:S06]  /*c6a0*/  BAR.ARV 0x5, 0x120 ;  /* 0x0144800000007b1d */ /* 0x000fec0000002000 */
[----:B------:R-:W-:Y:S02]  /*c6b0*/  ISETP.GE.AND P0, PT, R19, UR5, PT ;  /* 0x0000000513007c0c */ /* 0x000fe4000bf06270 */
[----:B0-----:R-:W-:-:S05]  /*c6c0*/  MOV R0, 0x1 ;  /* 0x0000000100007802 */ /* 0x001fca0000000f00 */
[----:B------:R0:W-:Y:S02]  /*c6d0*/  STL [R1+0x4], R0 ;  /* 0x0000040001007387 */ /* 0x0001e40000100800 */
[----:B0-----:R-:W-:-:S05]  /*c6e0*/  IMAD.U32 R0, RZ, RZ, UR4 ;  /* 0x00000004ff007e24 */ /* 0x001fca000f8e00ff */
[----:B------:R0:W-:Y:S01]  /*c6f0*/  STL [R1+0x2c], R0 ;  /* 0x00002c0001007387 */ /* 0x0001e20000100800 */
[----:B------:R-:W-:Y:S05]  /*c700*/  @P0 BRA `(.L_x_820) ;  /* 0x0000004000c00947 */ /* 0x000fea0003800000 */
[----:B------:R-:W-:Y:S01]  /*c710*/  ULDC UR4, c[0x0][0xc] ;  /* 0x0000030000047ab9 */ /* 0x000fe20000000800 */
[----:B------:R-:W-:Y:S01]  /*c720*/  IMAD.MOV.U32 R2, RZ, RZ, 0x1 ;  /* 0x00000001ff027424 */ /* 0x000fe200078e00ff */
[----:B------:R-:W-:Y:S01]  /*c730*/  ULDC.64 UR54, c[0x0][0x198] ;  /* 0x0000660000367ab9 */ /* 0x000fe20000000a00 */
[----:B0-----:R-:W-:Y:S01]  /*c740*/  IMAD.U32 R0, RZ, RZ, UR4 ;  /* 0x00000004ff007e24 */ /* 0x001fe2000f8e00ff */
[----:B------:R-:W-:Y:S02]  /*c750*/  UMOV UR4, URZ ;  /* 0x0000003f00047c82 */ /* 0x000fe40008000000 */
[----:B------:R-:W-:Y:S04]  /*c760*/  STL [R1+0x4], R2 ;  /* 0x0000040201007387 */ /* 0x000fe80000100800 */
[----:B------:R-:W-:Y:S04]  /*c770*/  STL [R1], RZ ;  /* 0x000000ff01007387 */ /* 0x000fe80000100800 */
[----:B------:R0:W-:Y:S02]  /*c780*/  STL [R1+0x30], R0 ;  /* 0x0000300001007387 */ /* 0x0001e40000100800 */
[----:B0-----:R-:W-:-:S05]  /*c790*/  MOV R0, UR4 ;  /* 0x0000000400007c02 */ /* 0x001fca0008000f00 */
[----:B------:R0:W-:Y:S02]  /*c7a0*/  STL [R1+0x2c], R0 ;  /* 0x00002c0001007387 */ /* 0x0001e40000100800 */
.L_x_884:
[----:B-1-3--:R-:W1:Y:S01]  /*c7b0*/  LDC.64 R2, c[0x0][0xd60] ;  /* 0x00035800ff027b82 */ /* 0x00ae620000000a00 */
[----:B------:R-:W-:Y:S01]  /*c7c0*/  ULDC.64 UR4, c[0x0][0x208] ;  /* 0x0000820000047ab9 */ /* 0x000fe20000000a00 */
[----:B-1----:R-:W-:-:S05]  /*c7d0*/  IMAD.WIDE R2, R19, 0x4, R2 ;  /* 0x0000000413027825 */ /* 0x002fca00078e0202 */
[----:B--2---:R-:W2:Y:S01]  /*c7e0*/  LDG.E R5, desc[UR4][R2.64] ;  /* 0x0000000402057981 */ /* 0x004ea2000c1e1900 */
[----:B------:R-:W-:Y:S05]  /*c7f0*/  YIELD ;  /* 0x0000000000007946 */ /* 0x000fea0003800000 */
[----:B------:R-:W-:Y:S01]  /*c800*/  ULDC.64 UR4, c[0x0][0xb20] ;  /* 0x0002c80000047ab9 */ /* 0x000fe20000000a00 */
[----:B0-----:R-:W-:Y:S01]  /*c810*/  IMAD.MOV.U32 R0, RZ, RZ, RZ ;  /* 0x000000ffff007224 */ /* 0x001fe200078e00ff */
[----:B------:R-:W-:Y:S01]  /*c820*/  ISETP.NE.U32.AND P0, PT, RZ, UR4, PT ;  /* 0x00000004ff007c0c */ /* 0x000fe2000bf05070 */
[----:B------:R-:W-:-:S03]  /*c830*/  ULDC.64 UR6, c[0x0][0x208] ;  /* 0x0000820000067ab9 */ /* 0x000fc60000000a00 */
        /* <DEDUP_REMOVED lines=41> */
[----:B------:R-:W-:Y:S02]  /*cad0*/  ULDC.64 UR4, c[0x0][0x208] ;  /* 0x0000820000047ab9 */ /* 0x000fe40000000a00 */
[----:B-----5:R-:W2:Y:S04]  /*cae0*/  LDG.E R6, desc[UR4][R2.64] ;  /* 0x0000000402067981 */ /* 0x020ea8000c1e1900 */
[----:B-1----:R-:W2:Y:S02]  /*caf0*/  LDG.E R5, desc[UR4][R2.64+0x4] ;  /* 0x0000040402057981 */ /* 0x002ea4000c1e1900 */
[----:B--2---:R-:W-:-:S07]  /*cb00*/  IMAD.IADD R6, R5, 0x1, -R6 ;  /* 0x0000000105067824 */ /* 0x004fce00078e0a06 */
.L_x_821:
        /* <DEDUP_REMOVED lines=16> */
[----:B------:R-:W2:Y:S01]  /*cc10*/  LDL R2, [R1+0x30] ;  /* 0x0000300001027983 */ /* 0x000ea20000100800 */
[----:B------:R-:W-:Y:S01]  /*cc20*/  VOTEU.ANY UR4, UPT, PT ;  /* 0x0000000000047886 */ /* 0x000fe200038e0100 */
[----:B------:R-:W-:Y:S01]  /*cc30*/  ULDC.64 UR6, c[0x0][0x208] ;  /* 0x0000820000067ab9 */ /* 0x000fe20000000a00 */
[----:B0-----:R-:W0:Y:S01]  /*cc40*/  FLO.U32 R0, UR4 ;  /* 0x0000000400007d00 */ /* 0x001e2200080e0000 */
[----:B------:R-:W0:Y:S07]  /*cc50*/  S2R R7, SR_LANEID ;  /* 0x0000000000077919 */ /* 0x000e2e0000000000 */
[----:B------:R-:W1:Y:S01]  /*cc60*/  POPC R5, UR4 ;  /* 0x0000000400057d09 */ /* 0x000e620008000000 */
[----:B0-----:R-:W-:-:S02]  /*cc70*/  ISETP.EQ.U32.AND P0, PT, R0, R7, PT ;  /* 0x000000070000720c */ /* 0x001fc40003f02070 */
[----:B--2---:R-:W-:Y:S02]  /*cc80*/  R2UR UR5, R2 ;  /* 0x00000000020572ca */ /* 0x004fe400000e0000 */
[----:B------:R-:W1:Y:S09]  /*cc90*/  LDC.64 R2, c[0x0][0xd38] ;  /* 0x00034e00ff027b82 */ /* 0x000e720000000a00 */
[----:B-1----:R-:W2:Y:S01]  /*cca0*/  @P0 ATOMG.E.ADD.STRONG.GPU PT, R3, desc[UR6][R2.64], R5 ;  /* 0x00000005020309a8 */ /* 0x002ea200081ee1c6 */
[----:B------:R-:W0:Y:S02]  /*ccb0*/  S2R R4, SR_LTMASK ;  /* 0x0000000000047919 */ /* 0x000e240000003900 */
[----:B0-----:R-:W-:-:S04]  /*ccc0*/  LOP3.LUT R4, R4, UR4, RZ, 0xc0, !PT ;  /* 0x0000000404047c12 */ /* 0x001fc8000f8ec0ff */
[----:B------:R-:W0:Y:S01]  /*ccd0*/  POPC R7, R4 ;  /* 0x0000000400077309 */ /* 0x000e220000000000 */
[----:B--2---:R-:W0:Y:S02]  /*cce0*/  SHFL.IDX PT, R0, R3, R0, 0x1f ;  /* 0x00001f0003007589 */ /* 0x004e2400000e0000 */
[----:B0-----:R-:W-:Y:S01]  /*ccf0*/  IADD3 R16, R0, UR5, R7 ;  /* 0x0000000500107c10 */ /* 0x001fe2000fffe007 */
[----:B------:R-:W-:Y:S06]  /*cd00*/  BRA `(.L_x_824) ;  /* 0x0000003000c07947 */ /* 0x000fec0003800000 */
.L_x_823:
        /* <DEDUP_REMOVED lines=23> */
.L_x_825:
        /* <DEDUP_REMOVED lines=20> */
.L_x_827:
        /* <DEDUP_REMOVED lines=16> */
.L_x_826:
[----:B------:R-:W2:Y:S01]  /*d0c0*/  LDL.LU R2, [R1+0x18] ;  /* 0x0000180001027983 */ /* 0x000ea20000300800 */
[----:B------:R-:W-:Y:S01]  /*d0d0*/  ULDC.64 UR4, c[0x0][0xaf0] ;  /* 0x0002bc0000047ab9 */ /* 0x000fe20000000a00 */
[----:B------:R-:W0:Y:S02]  /*d0e0*/  LDC R4, c[0x0][0x428] ;  /* 0x00010a00ff047b82 */ /* 0x000e240000000800 */
[----:B------:R-:W3:Y:S04]  /*d0f0*/  LDL.LU R0, [R1+0x1c] ;  /* 0x00001c0001007983 */ /* 0x000ee80000300800 */
[----:B------:R-:W4:Y:S04]  /*d100*/  LDL.LU R6, [R1+0x10] ;  /* 0x0000100001067983 */ /* 0x000f280000300800 */
[----:B------:R-:W4:Y:S01]  /*d110*/  LDL.LU R7, [R1+0x28] ;  /* 0x0000280001077983 */ /* 0x000f220000300800 */
[----:B------:R-:W-:Y:S01]  /*d120*/  ISETP.NE.U32.AND P0, PT, RZ, UR4, PT ;  /* 0x00000004ff007c0c */ /* 0x000fe2000bf05070 */
[----:B------:R-:W-:-:S03]  /*d130*/  ULDC.64 UR6, c[0x0][0x208] ;  /* 0x0000820000067ab9 */ /* 0x000fc60000000a00 */
[----:B------:R-:W-:Y:S01]  /*d140*/  ISETP.NE.AND.EX P0, PT, RZ, UR5, PT, P0 ;  /* 0x00000005ff007c0c */ /* 0x000fe2000bf05300 */
[----:B------:R-:W1:Y:S02]  /*d150*/  S2R R8, SR_TID.X ;  /* 0x0000000000087919 */ /* 0x000e640000002100 */
[----:B-1----:R-:W-:-:S04]  /*d160*/  LOP3.LUT R8, R8, 0x1f, RZ, 0xc0, !PT ;  /* 0x0000001f08087812 */ /* 0x002fc800078ec0ff */
        /* <DEDUP_REMOVED lines=8> */
[----:B----4-:R-:W-:-:S06]  /*d1f0*/  IMAD.MOV.U32 R0, RZ, RZ, R6 ;  /* 0x000000ffff007224 */ /* 0x010fcc00078e0006 */
[----:B------:R1:W5:Y:S01]  /*d200*/  @P0 LDG.E R0, desc[UR6][R2.64] ;  /* 0x0000000602000981 */ /* 0x000362000c1e1900 */
[----:B0-----:R-:W-:Y:S01]  /*d210*/  ISETP.NE.AND P0, PT, R4, 0x1, PT ;  /* 0x000000010400780c */ /* 0x001fe20003f05270 */
[----:B------:R-:W-:Y:S01]  /*d220*/  IMAD R17, R17, 0x40, R7 ;  /* 0x0000004011117824 */ /* 0x000fe200078e0207 */
[----:B------:R-:W-:Y:S02]  /*d230*/  MOV R4, R18 ;  /* 0x0000001200047202 */ /* 0x000fe40000000f00 */
[----:B------:R-:W-:-:S09]  /*d240*/  PLOP3.LUT P1, PT, P6, PT, PT, 0x8, 0x0 ;  /* 0x000000000000781c */ /* 0x000fd2000372e170 */
[----:B------:R-:W0:Y:S08]  /*d250*/  @P0 LDC R5, c[0x0][0x42c] ;  /* 0x00010b00ff050b82 */ /* 0x000e300000000800 */
[----:B-1----:R-:W1:Y:S01]  /*d260*/  @P0 LDC R2, c[0x0][0x430] ;  /* 0x00010c00ff020b82 */ /* 0x002e620000000800 */
[----:B0-----:R-:W-:-:S05]  /*d270*/  @P0 IMAD.HI.U32 R3, R18, R5, RZ ;  /* 0x0000000512030227 */ /* 0x001fca00078e00ff */
[----:B-1----:R-:W-:Y:S02]  /*d280*/  @P0 SHF.R.U32.HI R4, RZ, R2, R3 ;  /* 0x00000002ff040219 */ /* 0x002fe40000011603 */
[----:B------:R-:W-:-:S04]  /*d290*/  ISETP.NE.U32.AND P0, PT, RZ, UR4, PT ;  /* 0x00000004ff007c0c */ /* 0x000fc8000bf05070 */
[----:B------:R-:W-:-:S04]  /*d2a0*/  ISETP.NE.AND.EX P0, PT, RZ, UR5, PT, P0 ;  /* 0x00000005ff007c0c */ /* 0x000fc8000bf05300 */
[----:B------:R-:W-:-:S09]  /*d2b0*/  SEL R6, R6, RZ, !P0 ;  /* 0x000000ff06067207 */ /* 0x000fd20004000000 */
.L_x_828:
        /* <DEDUP_REMOVED lines=17> */
.L_x_898:
[----:B------:R-:W2:Y:S01]  /*d3d0*/  LDL R8, [R1+0x14] ;  /* 0x0000140001087983 */ /* 0x000ea20000100800 */
[----:B------:R-:W-:Y:S01]  /*d3e0*/  UMOV UR4, 0xffffffff ;  /* 0xffffffff00047882 */ /* 0x000fe20000000000 */
[----:B------:R-:W-:Y:S01]  /*d3f0*/  SHF.R.S32.HI R5, RZ, 0x1f, R0 ;  /* 0x0000001fff057819 */ /* 0x000fe20000011400 */
[----:B--2---:R-:W-:Y:S01]  /*d400*/  VIADD R9, R8, 0xffffffff ;  /* 0xffffffff08097836 */ /* 0x004fe20000000000 */
[----:B------:R-:W-:Y:S06]  /*d410*/  BRA.DIV UR4, `(.L_x_830) ;  /* 0x0000003e04107947 */ /* 0x000fec000b800000 */
[----:B------:R-:W-:-:S13]  /*d420*/  ELECT P6, URZ, PT ;  /* 0x00000000003f782f */ /* 0x000fda00038c0000 */
.L_x_901:
        /* <DEDUP_REMOVED lines=25> */
.L_x_832:
        /* <DEDUP_REMOVED lines=9> */
.L_x_902:
        /* <DEDUP_REMOVED lines=11> */
.L_x_834:
        /* <DEDUP_REMOVED lines=23> */
.L_x_831:
[----:B------:R-:W0:Y:S01]  /*d870*/  S2R R12, SR_CgaCtaId ;  /* 0x00000000000c7919 */ /* 0x000e220000008800 */
[----:B------:R-:W-:Y:S05]  /*d880*/  WARPSYNC.ALL ;  /* 0x0000000000007948 */ /* 0x000fea0003800000 */
[----:B------:R-:W-:Y:S01]  /*d890*/  BAR.SYNC.DEFER_BLOCKING 0x8, 0xa0 ;  /* 0x0202800000007b1d */ /* 0x000fe20000010000 */
[----:B------:R-:W-:Y:S02]  /*d8a0*/  ELECT P0, URZ, PT ;  /* 0x00000000003f782f */ /* 0x000fe40003800000 */
[----:B------:R-:W-:-:S03]  /*d8b0*/  MOV R11, 0x400 ;  /* 0x00000400000b7802 */ /* 0x000fc60000000f00 */
[----:B------:R-:W-:Y:S01]  /*d8c0*/  BSSY B0, `(.L_x_835) ;  /* 0x000004c000007945 */ /* 0x000fe20003800000 */
[----:B0-----:R-:W-:-:S07]  /*d8d0*/  LEA R11, R12, R11, 0x18 ;  /* 0x0000000b0c0b7211 */ /* 0x001fce00078ec0ff */
[----:B------:R-:W-:Y:S05]  /*d8e0*/  @!P0 BRA `(.L_x_836) ;  /* 0x0000000400248947 */ /* 0x000fea0003800000 */
[----:B------:R-:W-:Y:S01]  /*d8f0*/  R2UR UR16, R11 ;  /* 0x000000000b1072ca */ /* 0x000fe200000e0000 */
[----:B------:R-:W-:Y:S01]  /*d900*/  UIADD3 UR14, UP0, UR54, 0x270, URZ ;  /* 0x00000270360e7890 */ /* 0x000fe2000ff1e03f */
[----:B------:R-:W-:Y:S01]  /*d910*/  R2UR UR11, R17 ;  /* 0x00000000110b72ca */ /* 0x000fe200000e0000 */
[----:B------:R-:W-:Y:S01]  /*d920*/  UMOV UR6, 0x0 ;  /* 0x0000000000067882 */ /* 0x000fe20000000000 */
[----:B------:R-:W-:Y:S01]  /*d930*/  R2UR UR12, R18 ;  /* 0x00000000120c72ca */ /* 0x000fe200000e0000 */
[----:B------:R-:W-:Y:S01]  /*d940*/  UIADD3.X UR15, URZ, UR55, URZ, UP0, !UPT ;  /* 0x000000373f0f7290 */ /* 0x000fe200087fe43f */
[----:B------:R-:W-:Y:S01]  /*d950*/  R2UR UR13, R6 ;  /* 0x00000000060d72ca */ /* 0x000fe200000e0000 */
[----:B------:R-:W-:Y:S01]  /*d960*/  IMAD.MOV.U32 R6, RZ, RZ, 0x2000 ;  /* 0x00002000ff067424 */ /* 0x000fe200078e00ff */
[----:B------:R-:W-:Y:S01]  /*d970*/  UIADD3 UR4, UP0, UR54, 0x770, URZ ;  /* 0x0000077036047890 */ /* 0x000fe2000ff1e03f */
[----:B------:R-:W-:Y:S01]  /*d980*/  MOV R8, UR46 ;  /* 0x0000002e00087c02 */ /* 0x000fe20008000f00 */
[----:B------:R-:W-:Y:S01]  /*d990*/  UMOV UR7, 0x12f00000 ;  /* 0x12f0000000077882 */ /* 0x000fe20000000000 */
[----:B------:R-:W-:Y:S01]  /*d9a0*/  UMOV UR10, URZ ;  /* 0x0000003f000a7c82 */ /* 0x000fe20008000000 */
[----:B------:R0:W-:Y:S01]  /*d9b0*/  SYNCS.ARRIVE.TRANS64 RZ, [R11+URZ+0x38800], R6 ;  /* 0x038800060bff79a7 */ /* 0x0001e2000800003f */
[----:B------:R-:W-:Y:S01]  /*d9c0*/  UIADD3 UR8, UR16, 0x20400, URZ ;  /* 0x0002040010087890 */ /* 0x000fe2000fffe03f */
[----:B------:R-:W-:Y:S01]  /*d9d0*/  R2UR UR46, R8 ;  /* 0x00000000082e72ca */ /* 0x000fe200000e0000 */
[----:B------:R-:W-:-:S02]  /*d9e0*/  UIADD3 UR9, UR16, 0x38800, URZ ;  /* 0x0003880010097890 */ /* 0x000fc4000fffe03f */
[----:B------:R-:W-:Y:S02]  /*d9f0*/  UIADD3.X UR5, URZ, UR55, URZ, UP0, !UPT ;  /* 0x000000373f057290 */ /* 0x000fe400087fe43f */
[----:B------:R-:W-:Y:S01]  /*da00*/  UIADD3 UR40, UR16, 0x28400, URZ ;  /* 0x0002840010287890 */ /* 0x000fe2000fffe03f */
[----:B------:R-:W-:Y:S01]  /*da10*/  UMOV UR42, 0x100 ;  /* 0x00000100002a7882 */ /* 0x000fe20000000000 */
[----:B0-----:R-:W-:Y:S01]  /*da20*/  IMAD.MOV.U32 R6, RZ, RZ, 0x10000 ;  /* 0x00010000ff067424 */ /* 0x001fe200078e00ff */
[----:B------:R-:W-:Y:S02]  /*da30*/  MOV R10, UR42 ;  /* 0x0000002a000a7c02 */ /* 0x000fe40008000f00 */
[----:B------:R0:W-:Y:S01]  /*da40*/  UTMALDG.4D [UR8], [UR14], desc[UR6] ;  /* 0x000006080e0075b4 */ /* 0x0001e20008019000 */
[----:B------:R-:W-:Y:S01]  /*da50*/  UMOV UR42, 0x40 ;  /* 0x00000040002a7882 */ /* 0x000fe20000000000 */
[----:B------:R-:W-:Y:S01]  /*da60*/  UMOV UR43, UR11 ;  /* 0x0000000b002b7c82 */ /* 0x000fe20008000000 */
[----:B------:R-:W-:Y:S01]  /*da70*/  UMOV UR44, UR12 ;  /* 0x0000000c002c7c82 */ /* 0x000fe20008000000 */
        /* <DEDUP_REMOVED lines=18> */
[----:B0-----:R-:W-:Y:S01]  /*dba0*/  UIADD3 UR8, UR16, 0x26400, URZ ;  /* 0x0002640010087890 */ /* 0x001fe2000fffe03f */
[----:B-1----:R-:W-:Y:S01]  /*dbb0*/  MOV R6, UR47 ;  /* 0x0000002f00067c02 */ /* 0x002fe20008000f00 */
[----:B------:R-:W-:Y:S01]  /*dbc0*/  UIADD3 UR9, UR16, 0x38810, URZ ;  /* 0x0003881010097890 */ /* 0x000fe2000fffe03f */
[----:B------:R-:W-:Y:S01]  /*dbd0*/  UMOV UR26, 0x180 ;  /* 0x00000180001a7882 */ /* 0x000fe20000000000 */
[----:B------:R-:W-:Y:S01]  /*dbe0*/  UMOV UR27, UR11 ;  /* 0x0000000b001b7c82 */ /* 0x000fe20008000000 */
[----:B------:R-:W-:Y:S01]  /*dbf0*/  UMOV UR28, UR12 ;  /* 0x0000000c001c7c82 */ /* 0x000fe20008000000 */
[----:B------:R-:W-:Y:S01]  /*dc00*/  UMOV UR29, UR13 ;  /* 0x0000000d001d7c82 */ /* 0x000fe20008000000 */
[----:B------:R-:W-:-:S02]  /*dc10*/  UMOV UR18, 0x1c0 ;  /* 0x000001c000127882 */ /* 0x000fc40000000000 */
[----:B------:R-:W-:Y:S01]  /*dc20*/  UMOV UR41, UR9 ;  /* 0x0000000900297c82 */ /* 0x000fe20008000000 */
[----:B------:R-:W-:Y:S01]  /*dc30*/  UMOV UR57, UR9 ;  /* 0x0000000900397c82 */ /* 0x000fe20008000000 */
[----:B------:R-:W-:Y:S01]  /*dc40*/  UTMALDG.4D [UR8], [UR4], desc[UR6] ;  /* 0x00000608040075b4 */ /* 0x000fe20008019000 */
[----:B------:R-:W-:Y:S01]  /*dc50*/  UMOV UR49, UR9 ;  /* 0x0000000900317c82 */ /* 0x000fe20008000000 */
[----:B------:R-:W-:Y:S01]  /*dc60*/  UMOV UR33, UR9 ;  /* 0x0000000900217c82 */ /* 0x000fe20008000000 */
[----:B------:R-:W-:Y:S01]  /*dc70*/  UMOV UR25, UR9 ;  /* 0x0000000900197c82 */ /* 0x000fe20008000000 */
[----:B------:R-:W-:Y:S01]  /*dc80*/  UMOV UR19, UR11 ;  /* 0x0000000b00137c82 */ /* 0x000fe20008000000 */
[----:B------:R-:W-:Y:S01]  /*dc90*/  UMOV UR20, UR12 ;  /* 0x0000000c00147c82 */ /* 0x000fe20008000000 */
[----:B------:R-:W-:Y:S01]  /*dca0*/  UMOV UR21, UR13 ;  /* 0x0000000d00157c82 */ /* 0x000fe20008000000 */
[----:B------:R-:W-:Y:S01]  /*dcb0*/  UMOV UR17, UR9 ;  /* 0x0000000900117c82 */ /* 0x000fe20008000000 */
[----:B------:R0:W-:Y:S01]  /*dcc0*/  UTMALDG.4D [UR40], [UR4], desc[UR6] ;  /* 0x00000628040075b4 */ /* 0x0001e20008019000 */
[----:B------:R-:W-:Y:S01]  /*dcd0*/  R2UR UR47, R6 ;  /* 0x00000000062f72ca */ /* 0x000fe200000e0000 */
[----:B------:R1:W-:Y:S01]  /*dce0*/  UTMALDG.4D [UR56], [UR4], desc[UR6] ;  /* 0x00000638040075b4 */ /* 0x0003e20008019000 */
[----:B------:R1:W-:Y:S01]  /*dcf0*/  UTMALDG.4D [UR48], [UR4], desc[UR6] ;  /* 0x00000630040075b4 */ /* 0x0003e20008019000 */
[----:B0-----:R-:W-:Y:S01]  /*dd00*/  R2UR UR42, R10 ;  /* 0x000000000a2a72ca */ /* 0x001fe200000e0000 */
[----:B------:R-:W-:-:S02]  /*dd10*/  UIADD3 UR40, UR16, 0x2e400, URZ ;  /* 0x0002e40010287890 */ /* 0x000fc4000fffe03f */
[----:B------:R-:W-:-:S10]  /*dd20*/  UIADD3 UR16, UR16, 0x34400, URZ ;  /* 0x0003440010107890 */ /* 0x000fd4000fffe03f */
[----:B------:R1:W-:Y:S01]  /*dd30*/  UTMALDG.4D [UR40], [UR4], desc[UR6] ;  /* 0x00000628040075b4 */ /* 0x0003e20008019000 */
[----:B------:R1:W-:Y:S01]  /*dd40*/  UTMALDG.4D [UR32], [UR4], desc[UR6] ;  /* 0x00000620040075b4 */ /* 0x0003e20008019000 */
[----:B------:R1:W-:Y:S01]  /*dd50*/  UTMALDG.4D [UR24], [UR4], desc[UR6] ;  /* 0x00000618040075b4 */ /* 0x0003e20008019000 */
[----:B------:R1:W-:Y:S02]  /*dd60*/  UTMALDG.4D [UR16], [UR4], desc[UR6] ;  /* 0x00000610040075b4 */ /* 0x0003e40008019000 */
[----:B-1----:R-:W-:Y:S01]  /*dd70*/  NOP ;  /* 0x0000000000007918 */ /* 0x002fe20000000000 */
.L_x_836:
[----:B------:R-:W-:Y:S05]  /*dd80*/  BSYNC B0 ;  /* 0x0000000000007941 */ /* 0x000fea0003800000 */
.L_x_835:
[----:B------:R-:W2:Y:S02]  /*dd90*/  LDL.LU R6, [R1+0x2c] ;  /* 0x00002c0001067983 */ /* 0x000ea40000300800 */
[----:B--2---:R-:W-:-:S13]  /*dda0*/  R2UR UR5, R6 ;  /* 0x00000000060572ca */ /* 0x004fda00000e0000 */
[----:B------:R-:W-:-:S04]  /*ddb0*/  UIADD3 UR5, UR5, 0x1, URZ ;  /* 0x0000000105057890 */ /* 0x000fc8000fffe03f */
[----:B------:R-:W-:Y:S02]  /*ddc0*/  ULEA.HI UR4, UR5, UR5, URZ, 0x1 ;  /* 0x0000000505047291 */ /* 0x000fe4000f8f083f */
[----:B------:R-:W-:Y:S02]  /*ddd0*/  MOV R6, UR5 ;  /* 0x0000000500067c02 */ /* 0x000fe40008000f00 */
[----:B------:R-:W-:-:S03]  /*dde0*/  ULOP3.LUT UR4, UR4, 0xfffffffe, URZ, 0xc0, !UPT ;  /* 0xfffffffe04047892 */ /* 0x000fc6000f8ec03f */
[----:B------:R0:W-:Y:S01]  /*ddf0*/  STL [R1+0x2c], R6 ;  /* 0x00002c0601007387 */ /* 0x0001e20000100800 */
[----:B------:R-:W-:-:S06]  /*de00*/  UIADD3 UR4, UR5, -UR4, URZ ;  /* 0x8000000405047290 */ /* 0x000fcc000fffe03f */
[----:B0-----:R-:W-:-:S05]  /*de10*/  IMAD.U32 R6, RZ, RZ, UR4 ;  /* 0x00000004ff067e24 */ /* 0x001fca000f8e00ff */
[----:B------:R-:W-:-:S04]  /*de20*/  SHF.L.U32 R6, R6, 0x1f, RZ ;  /* 0x0000001f06067819 */ /* 0x000fc800000006ff */
[----:B------:R-:W0:Y:S02]  /*de30*/  SYNCS.PHASECHK.TRANS64.TRYWAIT P0, [R11+URZ+0x38820], R6 ;  /* 0x038820060b0075a7 */ /* 0x000e24000800017f */
[----:B0-----:R-:W-:Y:S05]  /*de40*/  @!P0 BRA `(.L_x_837) ;  /* 0x0000003000b88947 */ /* 0x001fea0003800000 */
.L_x_903:
[----:B------:R-:W-:Y:S01]  /*de50*/  ULDC.64 UR38, c[0x0][0x3f8] ;  /* 0x0000fe0000267ab9 */ /* 0x000fe20000000a00 */
[----:B------:R-:W-:Y:S01]  /*de60*/  ULDC.64 UR46, c[0x0][0x408] ;  /* 0x00010200002e7ab9 */ /* 0x000fe20000000a00 */
        /* <DEDUP_REMOVED lines=11> */
.L_x_904:
        /* <DEDUP_REMOVED lines=11> */
.L_x_841:
        /* <DEDUP_REMOVED lines=19> */
[----:B--2---:R-:W-:Y:S02]  /*e100*/  LEA R6, R10, R11, 0x10 ;  /* 0x0000000b0a067211 */ /* 0x004fe400078e80ff */
[----:B---3--:R-:W-:-:S02]  /*e110*/  R2UR UR11, R13 ;  /* 0x000000000d0b72ca */ /* 0x008fc400000e0000 */
        /* <DEDUP_REMOVED lines=37> */
.L_x_839:
[----:B------:R-:W-:Y:S05]  /*e370*/  BSYNC B0 ;  /* 0x0000000000007941 */ /* 0x000fea0003800000 */
.L_x_838:
[----:B0-----:R-:W2:Y:S01]  /*e380*/  LDL.LU R6, [R1+0x20] ;  /* 0x0000200001067983 */ /* 0x001ea20000300800 */
[----:B------:R-:W-:Y:S01]  /*e390*/  BSSY B0, `(.L_x_842) ;  /* 0x00001a9000007945 */ /* 0x000fe20003800000 */
[----:B--2---:R-:W-:-:S13]  /*e3a0*/  ISETP.GE.AND P0, PT, R6, 0x41, PT ;  /* 0x000000410600780c */ /* 0x004fda0003f06270 */
[----:B------:R-:W-:Y:S05]  /*e3b0*/  @!P0 BRA `(.L_x_843) ;  /* 0x0000001800988947 */ /* 0x000fea0003800000 */
[----:B------:R-:W2:Y:S01]  /*e3c0*/  LDL R8, [R1+0x14] ;  /* 0x0000140001087983 */ /* 0x000ea20000100800 */
[----:B------:R-:W-:Y:S01]  /*e3d0*/  IMAD.MOV.U32 R6, RZ, RZ, 0x1 ;  /* 0x00000001ff067424 */ /* 0x000fe200078e00ff */
[----:B------:R-:W-:Y:S01]  /*e3e0*/  BSSY B1, `(.L_x_844) ;  /* 0x0000092000017945 */ /* 0x000fe20003800000 */
[----:B--2---:R-:W-:-:S05]  /*e3f0*/  IMAD.MOV R11, RZ, RZ, -R8 ;  /* 0x000000ffff0b7224 */ /* 0x004fca00078e0a08 */
[----:B------:R-:W-:-:S05]  /*e400*/  VIADDMNMX R11, R11, R6, 0xffffffff, !PT ;  /* 0xffffffff0b0b7446 */ /* 0x000fca0007800106 */
[C---:B------:R-:W-:Y:S01]  /*e410*/  IMAD.IADD R6, R8.reuse, 0x1, R11 ;  /* 0x0000000108067824 */ /* 0x040fe200078e020b */
[----:B------:R-:W-:-:S04]  /*e420*/  IADD3 R8, R8, -0x2, RZ ;  /* 0xfffffffe08087810 */ /* 0x000fc80007ffe0ff */
[----:B------:R-:W-:-:S04]  /*e430*/  LOP3.LUT R6, R6, 0x1, RZ, 0xc0, !PT ;  /* 0x0000000106067812 */ /* 0x000fc800078ec0ff */
[----:B------:R-:W-:-:S13]  /*e440*/  ISETP.NE.U32.AND P0, PT, R6, 0x1, PT ;  /* 0x000000010600780c */ /* 0x000fda0003f05070 */
[----:B------:R-:W-:Y:S05]  /*e450*/  @P0 BRA `(.L_x_845) ;  /* 0x0000000800280947 */ /* 0x000fea0003800000 */
[----:B------:R-:W2:Y:S04]  /*e460*/  LDL.LU R10, [R1] ;  /* 0x00000000010a7983 */ /* 0x000ea80000300800 */
[----:B------:R-:W3:Y:S01]  /*e470*/  LDL.LU R14, [R1+0x4] ;  /* 0x00000400010e7983 */ /* 0x000ee20000300800 */
[----:B------:R-:W-:Y:S01]  /*e480*/  BSSY B2, `(.L_x_846) ;  /* 0x0000085000027945 */ /* 0x000fe20003800000 */
[----:B--2---:R-:W-:-:S05]  /*e490*/  VIADD R6, R10, 0x1 ;  /* 0x000000010a067836 */ /* 0x004fca0000000000 */
        /* <DEDUP_REMOVED lines=13> */
[----:B------:R-:W-:Y:S01]  /*e570*/  ULDC.64 UR6, c[0x0][0x208] ;  /* 0x0000820000067ab9 */ /* 0x000fe20000000a00 */
[----:B------:R-:W-:-:S04]  /*e580*/  IMAD R12, R5, UR4, RZ ;  /* 0x00000004050c7c24 */ /* 0x000fc8000f8e02ff */
[----:B------:R-:W-:Y:S01]  /*e590*/  IMAD R12, R0, UR5, R12 ;  /* 0x00000005000c7c24 */ /* 0x000fe2000f8e020c */
[----:B-1----:R-:W-:-:S13]  /*e5a0*/  ISETP.NE.AND P0, PT, R13, 0x1, PT ;  /* 0x000000010d00780c */ /* 0x002fda0003f05270 */
[----:B------:R-:W1:Y:S02]  /*e5b0*/  @P0 LDC.64 R6, c[0x0][0x420] ;  /* 0x00010800ff060b82 */ /* 0x000e640000000a00 */
[----:B-1----:R-:W-:-:S05]  /*e5c0*/  @P0 IMAD.HI.U32 R6, R8, R6, RZ ;  /* 0x0000000608060227 */ /* 0x002fca00078e00ff */
[----:B------:R-:W-:-:S04]  /*e5d0*/  @P0 SHF.R.U32.HI R10, RZ, R7, R6 ;  /* 0x00000007ff0a0219 */ /* 0x000fc80000011606 */
[--C-:B------:R-:W-:Y:S01]  /*e5e0*/  SHF.R.S32.HI R7, RZ, 0x1f, R10.reuse ;  /* 0x0000001fff077819 */ /* 0x100fe2000001140a */
[----:B------:R-:W-:-:S04]  /*e5f0*/  IMAD.MOV.U32 R6, RZ, RZ, R10 ;  /* 0x000000ffff067224 */ /* 0x000fc800078e000a */
[----:B------:R-:W-:-:S05]  /*e600*/  IMAD.WIDE.U32 R6, R0, UR4, R6 ;  /* 0x0000000400067c25 */ /* 0x000fca000f8e0006 */
[----:B------:R-:W-:Y:S02]  /*e610*/  IADD3 R12, R12, R7, RZ ;  /* 0x000000070c0c7210 */ /* 0x000fe40007ffe0ff */
[----:B------:R-:W-:-:S04]  /*e620*/  LEA R2, P0, R6, R2, 0x2 ;  /* 0x0000000206027211 */ /* 0x000fc800078010ff */
[----:B------:R-:W-:Y:S01]  /*e630*/  LEA.HI.X R3, R6, R3, R12, 0x2, P0 ;  /* 0x0000000306037211 */ /* 0x000fe200000f140c */
[----:B------:R-:W-:-:S04]  /*e640*/  IMAD.MOV R6, RZ, RZ, -R10 ;  /* 0x000000ffff067224 */ /* 0x000fc800078e0a0a */
[----:B------:R1:W5:Y:S01]  /*e650*/  LDG.E R7, desc[UR6][R2.64] ;  /* 0x0000000602077981 */ /* 0x000362000c1e1900 */
[----:B------:R-:W-:-:S07]  /*e660*/  IMAD R8, R13, R6, R8 ;  /* 0x000000060d087224 */ /* 0x000fce00078e0208 */
.L_x_848:
[----:B-1----:R-:W1:Y:S01]  /*e670*/  S2R R3, SR_CgaCtaId ;  /* 0x0000000000037919 */ /* 0x002e620000008800 */
[----:B------:R-:W-:-:S04]  /*e680*/  MOV R2, 0x400 ;  /* 0x0000040000027802 */ /* 0x000fc80000000f00 */
[----:B-1----:R-:W-:Y:S02]  /*e690*/  LEA R2, R3, R2, 0x18 ;  /* 0x0000000203027211 */ /* 0x002fe400078ec0ff */
[----:B------:R-:W-:-:S03]  /*e6a0*/  SHF.L.U32 R3, R14, 0x1f, RZ ;  /* 0x0000001f0e037819 */ /* 0x000fc600000006ff */
[----:B------:R-:W-:-:S04]  /*e6b0*/  IMAD R2, R15, 0x8, R2 ;  /* 0x000000080f027824 */ /* 0x000fc800078e0202 */
[----:B------:R-:W1:Y:S02]  /*e6c0*/  SYNCS.PHASECHK.TRANS64.TRYWAIT P0, [R2+URZ+0x38840], R3 ;  /* 0x03884003020075a7 */ /* 0x000e64000800017f */
[----:B-1----:R-:W-:Y:S05]  /*e6d0*/  @!P0 BRA `(.L_x_849) ;  /* 0x0000002800c88947 */ /* 0x002fea0003800000 */
.L_x_905:
        /* <DEDUP_REMOVED lines=11> */
.L_x_850:
        /* <DEDUP_REMOVED lines=14> */
[----:B--2---:R-:W-:-:S04]  /*e870*/  LEA R6, R6, R12, 0xd ;  /* 0x0000000c06067211 */ /* 0x004fc800078e68ff */
[----:B------:R-:W-:Y:S01]  /*e880*/  R2UR UR8, R6 ;  /* 0x00000000060872ca */ /* 0x000fe200000e0000 */
[----:B---3--:R-:W-:-:S05]  /*e890*/  IMAD R8, R8, 0x40, R10 ;  /* 0x0000004008087824 */ /* 0x008fca00078e020a */
[----:B------:R-:W-:-:S07]  /*e8a0*/  R2UR UR11, R8 ;  /* 0x00000000080b72ca */ /* 0x000fce00000e0000 */
[----:B------:R-:W-:-:S09]  /*e8b0*/  UIADD3 UR8, UR8, 0x22400, URZ ;  /* 0x0002240008087890 */ /* 0x000fd2000fffe03f */
[----:B------:R2:W-:Y:S01]  /*e8c0*/  UTMALDG.4D [UR8], [UR4], desc[UR6] ;  /* 0x00000608040075b4 */ /* 0x0005e20008019000 */
[----:B------:R-:W3:Y:S02]  /*e8d0*/  SYNCS.PHASECHK.TRANS64.TRYWAIT P0, [R2+URZ+0x38860], R3 ;  /* 0x03886003020075a7 */ /* 0x000ee4000800017f */
[----:B--23--:R-:W-:Y:S05]  /*e8e0*/  @!P0 BRA `(.L_x_851) ;  /* 0x0000002800588947 */ /* 0x00cfea0003800000 */
.L_x_906:
        /* <DEDUP_REMOVED lines=8> */
.L_x_852:
[----:B-12---:R-:W2:Y:S01]  /*e970*/  LDL R3, [R1] ;  /* 0x0000000001037983 */ /* 0x006ea20000100800 */
        /* <DEDUP_REMOVED lines=53> */
.L_x_847:
[----:B------:R-:W-:Y:S05]  /*ecd0*/  BSYNC B2 ;  /* 0x0000000000027941 */ /* 0x000fea0003800000 */
.L_x_846:
[----:B------:R-:W2:Y:S02]  /*ece0*/  LDL.LU R2, [R1+0x14] ;  /* 0x0000140001027983 */ /* 0x000ea40000300800 */
[----:B--2---:R-:W-:-:S07]  /*ecf0*/  IADD3 R8, R2, -0x3, RZ ;  /* 0xfffffffd02087810 */ /* 0x004fce0007ffe0ff */
.L_x_845:
[----:B------:R-:W-:Y:S05]  /*ed00*/  BSYNC B1 ;  /* 0x0000000000017941 */ /* 0x000fea0003800000 */
.L_x_844:
[----:B------:R-:W-:-:S05]  /*ed10*/  IMAD.MOV R2, RZ, RZ, -R11 ;  /* 0x000000ffff027224 */ /* 0x000fca00078e0a0b */
[----:B------:R-:W-:-:S13]  /*ed20*/  ISETP.NE.AND P0, PT, R9, R2, PT ;  /* 0x000000020900720c */ /* 0x000fda0003f05270 */
[----:B------:R-:W-:Y:S05]  /*ed30*/  @!P0 BRA `(.L_x_843) ;  /* 0x0000001000388947 */ /* 0x000fea0003800000 */
.L_x_867:
        /* <DEDUP_REMOVED lines=10> */
[----:B------:R-:W-:Y:S01]  /*ede0*/  ISETP.NE.U32.AND P0, PT, RZ, UR38, PT ;  /* 0x00000026ff007c0c */ /* 0x000fe2000bf05070 */
[----:B------:R-:W-:-:S03]  /*edf0*/  IMAD.MOV.U32 R12, RZ, RZ, R8 ;  /* 0x000000ffff0c7224 */ /* 0x000fc600078e0008 */
[----:B------:R-:W-:-:S13]  /*ee00*/  ISETP.NE.AND.EX P0, PT, RZ, UR39, PT, P0 ;  /* 0x00000027ff007c0c */ /* 0x000fda000bf05300 */
[----:B------:R-:W-:Y:S05]  /*ee10*/  @!P0 BRA `(.L_x_855) ;  /* 0x0000000000488947 */ /* 0x000fea0003800000 */
[----:B------:R-:W1:Y:S01]  /*ee20*/  LDC R12, c[0x0][0x41c] ;  /* 0x00010700ff0c7b82 */ /* 0x000e620000000800 */
[----:B------:R-:W-:Y:S01]  /*ee30*/  MOV R11, R8 ;  /* 0x00000008000b7202 */ /* 0x000fe20000000f00 */
[----:B------:R-:W-:Y:S01]  /*ee40*/  IMAD R7, R5, UR46, RZ ;  /* 0x0000002e05077c24 */ /* 0x000fe2000f8e02ff */
[----:B------:R-:W-:-:S03]  /*ee50*/  ULDC.64 UR4, c[0x0][0x208] ;  /* 0x0000820000047ab9 */ /* 0x000fc60000000a00 */
[----:B------:R-:W-:Y:S01]  /*ee60*/  IMAD R6, R0, UR47, R7 ;  /* 0x0000002f00067c24 */ /* 0x000fe2000f8e0207 */
[----:B-1----:R-:W-:-:S13]  /*ee70*/  ISETP.NE.AND P0, PT, R12, 0x1, PT ;  /* 0x000000010c00780c */ /* 0x002fda0003f05270 */
[----:B------:R-:W1:Y:S02]  /*ee80*/  @P0 LDC.64 R2, c[0x0][0x420] ;  /* 0x00010800ff020b82 */ /* 0x000e640000000a00 */
[----:B-1----:R-:W-:-:S05]  /*ee90*/  @P0 IMAD.HI.U32 R2, R8, R2, RZ ;  /* 0x0000000208020227 */ /* 0x002fca00078e00ff */
[----:B------:R-:W-:-:S04]  /*eea0*/  @P0 SHF.R.U32.HI R11, RZ, R3, R2 ;  /* 0x00000003ff0b0219 */ /* 0x000fc80000011602 */
[--C-:B------:R-:W-:Y:S01]  /*eeb0*/  SHF.R.S32.HI R3, RZ, 0x1f, R11.reuse ;  /* 0x0000001fff037819 */ /* 0x100fe2000001140b */
[----:B------:R-:W-:-:S04]  /*eec0*/  IMAD.MOV.U32 R2, RZ, RZ, R11 ;  /* 0x000000ffff027224 */ /* 0x000fc800078e000b */
[----:B------:R-:W-:-:S04]  /*eed0*/  IMAD.WIDE.U32 R2, R0, UR46, R2 ;  /* 0x0000002e00027c25 */ /* 0x000fc8000f8e0002 */
[----:B------:R-:W-:Y:S01]  /*eee0*/  IMAD.IADD R3, R6, 0x1, R3 ;  /* 0x0000000106037824 */ /* 0x000fe200078e0203 */
[----:B------:R-:W-:-:S04]  /*eef0*/  LEA R6, P0, R2, UR38, 0x2 ;  /* 0x0000002602067c11 */ /* 0x000fc8000f8010ff */
[----:B------:R-:W-:Y:S01]  /*ef00*/  LEA.HI.X R7, R2, UR39, R3, 0x2, P0 ;  /* 0x0000002702077c11 */ /* 0x000fe200080f1403 */
[----:B------:R-:W-:-:S04]  /*ef10*/  IMAD.MOV R3, RZ, RZ, -R11 ;  /* 0x000000ffff037224 */ /* 0x000fc800078e0a0b */
[----:B------:R-:W-:Y:S01]  /*ef20*/  IMAD R12, R12, R3, R8 ;  /* 0x000000030c0c7224 */ /* 0x000fe200078e0208 */
[----:B------:R1:W5:Y:S06]  /*ef30*/  LDG.E R7, desc[UR4][R6.64] ;  /* 0x0000000406077981 */ /* 0x00036c000c1e1900 */
.L_x_855:
[----:B------:R-:W2:Y:S01]  /*ef40*/  S2R R3, SR_CgaCtaId ;  /* 0x0000000000037919 */ /* 0x000ea20000008800 */
[----:B------:R-:W-:-:S04]  /*ef50*/  MOV R2, 0x400 ;  /* 0x0000040000027802 */ /* 0x000fc80000000f00 */
[----:B--2---:R-:W-:Y:S02]  /*ef60*/  LEA R2, R3, R2, 0x18 ;  /* 0x0000000203027211 */ /* 0x004fe400078ec0ff */
[----:B------:R-:W-:Y:S02]  /*ef70*/  SHF.L.U32 R3, R10, 0x1f, RZ ;  /* 0x0000001f0a037819 */ /* 0x000fe400000006ff */
[----:B------:R-:W-:-:S04]  /*ef80*/  LEA R2, R9, R2, 0x3 ;  /* 0x0000000209027211 */ /* 0x000fc800078e18ff */
[----:B------:R-:W2:Y:S02]  /*ef90*/  SYNCS.PHASECHK.TRANS64.TRYWAIT P0, [R2+URZ+0x38840], R3 ;  /* 0x03884003020075a7 */ /* 0x000ea4000800017f */
[----:B--2---:R-:W-:Y:S05]  /*efa0*/  @!P0 BRA `(.L_x_856) ;  /* 0x0000002000bc8947 */ /* 0x004fea0003800000 */
.L_x_907:
        /* <DEDUP_REMOVED lines=11> */
.L_x_857:
        /* <DEDUP_REMOVED lines=8> */
[----:B-1----:R-:W-:-:S05]  /*f0e0*/  LEA R6, R13, R6, 0x18 ;  /* 0x000000060d067211 */ /* 0x002fca00078ec0ff */
[----:B------:R-:W-:-:S05]  /*f0f0*/  IMAD R6, R9, 0x2000, R6 ;  /* 0x0000200009067824 */ /* 0x000fca00078e0206 */
        /* <DEDUP_REMOVED lines=11> */
.L_x_908:
        /* <DEDUP_REMOVED lines=8> */
.L_x_859:
        /* <DEDUP_REMOVED lines=53> */
.L_x_854:
[----:B------:R-:W-:Y:S05]  /*f580*/  BSYNC B1 ;  /* 0x0000000000017941 */ /* 0x000fea0003800000 */
.L_x_853:
[----:B------:R-:W-:Y:S01]  /*f590*/  VIADD R9, R9, 0x1 ;  /* 0x0000000109097836 */ /* 0x000fe20000000000 */
[----:B------:R-:W-:Y:S04]  /*f5a0*/  BSSY B1, `(.L_x_860) ;  /* 0x0000083000017945 */ /* 0x000fe80003800000 */
[----:B------:R-:W-:-:S04]  /*f5b0*/  ISETP.NE.AND P0, PT, R9, 0x2, PT ;  /* 0x000000020900780c */ /* 0x000fc80003f05270 */
[----:B------:R-:W-:Y:S02]  /*f5c0*/  SEL R3, RZ, 0x1, P0 ;  /* 0x00000001ff037807 */ /* 0x000fe40000000000 */
[----:B------:R-:W-:Y:S02]  /*f5d0*/  SEL R12, R9, RZ, P0 ;  /* 0x000000ff090c7207 */ /* 0x000fe40000000000 */
[----:B------:R-:W-:-:S05]  /*f5e0*/  LOP3.LUT R11, R10, R3, RZ, 0x3c, !PT ;  /* 0x000000030a0b7212 */ /* 0x000fca00078e3cff */
[----:B------:R1:W-:Y:S04]  /*f5f0*/  STL [R1+0x4], R11 ;  /* 0x0000040b01007387 */ /* 0x0003e80000100800 */
[----:B------:R1:W-:Y:S01]  /*f600*/  STL [R1], R12 ;  /* 0x0000000c01007387 */ /* 0x0003e20000100800 */
[----:B------:R-:W-:Y:S05]  /*f610*/  @!P6 BRA `(.L_x_861) ;  /* 0x0000000400ece947 */ /* 0x000fea0003800000 */
[----:B------:R-:W-:Y:S01]  /*f620*/  ISETP.NE.U32.AND P0, PT, RZ, UR38, PT ;  /* 0x00000026ff007c0c */ /* 0x000fe2000bf05070 */
[----:B------:R-:W-:-:S03]  /*f630*/  VIADD R9, R8, 0xffffffff ;  /* 0xffffffff08097836 */ /* 0x000fc60000000000 */
[----:B------:R-:W-:-:S13]  /*f640*/  ISETP.NE.AND.EX P0, PT, RZ, UR39, PT, P0 ;  /* 0x00000027ff007c0c */ /* 0x000fda000bf05300 */
[----:B------:R-:W-:Y:S05]  /*f650*/  @!P0 BRA `(.L_x_862) ;  /* 0x0000000000448947 */ /* 0x000fea0003800000 */
[----:B------:R-:W2:Y:S01]  /*f660*/  LDC R6, c[0x0][0x41c] ;  /* 0x00010700ff067b82 */ /* 0x000ea20000000800 */
[----:B------:R-:W-:Y:S01]  /*f670*/  IMAD R7, R5, UR46, RZ ;  /* 0x0000002e05077c24 */ /* 0x000fe2000f8e02ff */
[----:B------:R-:W-:Y:S01]  /*f680*/  ULDC.64 UR4, c[0x0][0x208] ;  /* 0x0000820000047ab9 */ /* 0x000fe20000000a00 */
[----:B--2---:R-:W-:-:S13]  /*f690*/  ISETP.NE.AND P0, PT, R6, 0x1, PT ;  /* 0x000000010600780c */ /* 0x004fda0003f05270 */
[----:B------:R-:W2:Y:S02]  /*f6a0*/  @P0 LDC.64 R2, c[0x0][0x420] ;  /* 0x00010800ff020b82 */ /* 0x000ea40000000a00 */
[----:B--2---:R-:W-:Y:S01]  /*f6b0*/  @P0 IMAD.HI.U32 R10, R9, R2, RZ ;  /* 0x00000002090a0227 */ /* 0x004fe200078e00ff */
[----:B------:R-:W-:-:S04]  /*f6c0*/  MOV R2, R9 ;  /* 0x0000000900027202 */ /* 0x000fc80000000f00 */
[----:B------:R-:W-:-:S05]  /*f6d0*/  @P0 SHF.R.U32.HI R2, RZ, R3, R10 ;  /* 0x00000003ff020219 */ /* 0x000fca000001160a */
[----:B------:R-:W-:-:S04]  /*f6e0*/  IMAD.MOV R3, RZ, RZ, -R2 ;  /* 0x000000ffff037224 */ /* 0x000fc800078e0a02 */
[----:B------:R-:W-:Y:S01]  /*f6f0*/  IMAD R9, R6, R3, R9 ;  /* 0x0000000306097224 */ /* 0x000fe200078e0209 */
[--C-:B------:R-:W-:Y:S01]  /*f700*/  SHF.R.S32.HI R3, RZ, 0x1f, R2.reuse ;  /* 0x0000001fff037819 */ /* 0x100fe20000011402 */
[C---:B------:R-:W-:Y:S02]  /*f710*/  IMAD R6, R0.reuse, UR47, R7 ;  /* 0x0000002f00067c24 */ /* 0x040fe4000f8e0207 */
[----:B------:R-:W-:-:S04]  /*f720*/  IMAD.WIDE.U32 R2, R0, UR46, R2 ;  /* 0x0000002e00027c25 */ /* 0x000fc8000f8e0002 */
[----:B------:R-:W-:Y:S01]  /*f730*/  IMAD.IADD R3, R6, 0x1, R3 ;  /* 0x0000000106037824 */ /* 0x000fe200078e0203 */
[----:B------:R-:W-:-:S04]  /*f740*/  LEA R6, P0, R2, UR38, 0x2 ;  /* 0x0000002602067c11 */ /* 0x000fc8000f8010ff */
[----:B------:R-:W-:-:S06]  /*f750*/  LEA.HI.X R7, R2, UR39, R3, 0x2, P0 ;  /* 0x0000002702077c11 */ /* 0x000fcc00080f1403 */
[----:B------:R2:W5:Y:S03]  /*f760*/  LDG.E R7, desc[UR4][R6.64] ;  /* 0x0000000406077981 */ /* 0x000566000c1e1900 */
.L_x_862:
[----:B------:R-:W3:Y:S01]  /*f770*/  S2R R3, SR_CgaCtaId ;  /* 0x0000000000037919 */ /* 0x000ee20000008800 */
[----:B------:R-:W-:-:S04]  /*f780*/  MOV R2, 0x400 ;  /* 0x0000040000027802 */ /* 0x000fc80000000f00 */
[----:B---3--:R-:W-:Y:S02]  /*f790*/  LEA R2, R3, R2, 0x18 ;  /* 0x0000000203027211 */ /* 0x008fe400078ec0ff */
[----:B------:R-:W-:-:S03]  /*f7a0*/  SHF.L.U32 R3, R11, 0x1f, RZ ;  /* 0x0000001f0b037819 */ /* 0x000fc600000006ff */
[----:B------:R-:W-:-:S04]  /*f7b0*/  IMAD R2, R12, 0x8, R2 ;  /* 0x000000080c027824 */ /* 0x000fc800078e0202 */
[----:B------:R-:W3:Y:S02]  /*f7c0*/  SYNCS.PHASECHK.TRANS64.TRYWAIT P0, [R2+URZ+0x38840], R3 ;  /* 0x03884003020075a7 */ /* 0x000ee4000800017f */
[----:B---3--:R-:W-:Y:S05]  /*f7d0*/  @!P0 BRA `(.L_x_863) ;  /* 0x0000001800d88947 */ /* 0x008fea0003800000 */
.L_x_909:
[----:B--2---:R-:W2:Y:S02]  /*f7e0*/  S2R R6, SR_TID.X ;  /* 0x0000000000067919 */ /* 0x004ea40000002100 */
[----:B--2---:R-:W-:-:S04]  /*f7f0*/  LOP3.LUT R6, R6, 0x7f, RZ, 0xc0, !PT ;  /* 0x0000007f06067812 */ /* 0x004fc800078ec0ff */
[----:B------:R-:W-:-:S13]  /*f800*/  ISETP.NE.AND P0, PT, R6, RZ, PT ;  /* 0x000000ff0600720c */ /* 0x000fda0003f05270 */
[----:B------:R-:W-:Y:S05]  /*f810*/  @P0 BRA `(.L_x_864) ;  /* 0x00000000001c0947 */ /* 0x000fea0003800000 */
[----:B------:R-:W2:Y:S01]  /*f820*/  S2R R6, SR_TID.X ;  /* 0x0000000000067919 */ /* 0x000ea20000002100 */
[----:B-1----:R-:W-:-:S04]  /*f830*/  MOV R11, 0x2000 ;  /* 0x00002000000b7802 */ /* 0x002fc80000000f00 */
[----:B------:R4:W-:Y:S01]  /*f840*/  SYNCS.ARRIVE.TRANS64 RZ, [R2+URZ+0x38830], R11 ;  /* 0x0388300b02ff79a7 */ /* 0x0009e2000800003f */
[----:B--2---:R-:W-:-:S04]  /*f850*/  LOP3.LUT R6, R6, 0x1f, RZ, 0xc0, !PT ;  /* 0x0000001f06067812 */ /* 0x004fc800078ec0ff */
[----:B------:R-:W-:-:S13]  /*f860*/  ISETP.NE.AND P1, PT, R6, RZ, PT ;  /* 0x000000ff0600720c */ /* 0x000fda0003f25270 */
[----:B----4-:R-:W-:Y:S05]  /*f870*/  @!P1 BRA `(.L_x_864) ;  /* 0x0000000000049947 */ /* 0x010fea0003800000 */
[----:B------:R-:W-:Y:S01]  /*f880*/  BPT.TRAP 0x1 ;  /* 0x000000040000795c */ /* 0x000fe20000300000 */
.L_x_864:
        /* <DEDUP_REMOVED lines=15> */
[----:B------:R-:W-:Y:S01]  /*f980*/  R2UR UR8, R6 ;  /* 0x00000000060872ca */ /* 0x000fe200000e0000 */
[----:B----4-:R-:W-:-:S05]  /*f990*/  IMAD R9, R9, 0x40, R10 ;  /* 0x0000004009097824 */ /* 0x010fca00078e020a */
[----:B------:R-:W-:-:S07]  /*f9a0*/  R2UR UR11, R9 ;  /* 0x00000000090b72ca */ /* 0x000fce00000e0000 */
[----:B------:R-:W-:-:S09]  /*f9b0*/  UIADD3 UR8, UR8, 0x22400, URZ ;  /* 0x0002240008087890 */ /* 0x000fd2000fffe03f */
[----:B------:R1:W-:Y:S01]  /*f9c0*/  UTMALDG.4D [UR8], [UR4], desc[UR6] ;  /* 0x00000608040075b4 */ /* 0x0003e20008019000 */
[----:B------:R-:W2:Y:S02]  /*f9d0*/  SYNCS.PHASECHK.TRANS64.TRYWAIT P1, [R2+URZ+0x38860], R3 ;  /* 0x03886003020075a7 */ /* 0x000ea4000802017f */
[----:B-12---:R-:W-:Y:S05]  /*f9e0*/  @!P1 BRA `(.L_x_865) ;  /* 0x0000001800689947 */ /* 0x006fea0003800000 */
.L_x_910:
        /* <DEDUP_REMOVED lines=8> */
.L_x_866:
        /* <DEDUP_REMOVED lines=54> */
.L_x_861:
[----:B------:R-:W-:Y:S05]  /*fdd0*/  BSYNC B1 ;  /* 0x0000000000017941 */ /* 0x000fea0003800000 */
.L_x_860:
[C---:B------:R-:W-:Y:S01]  /*fde0*/  ISETP.GT.AND P0, PT, R8.reuse, 0x1, PT ;  /* 0x000000010800780c */ /* 0x040fe20003f04270 */
[----:B------:R-:W-:-:S04]  /*fdf0*/  VIADD R2, R8, 0xfffffffe ;  /* 0xfffffffe08027836 */ /* 0x000fc80000000000 */
[----:B------:R-:W-:-:S08]  /*fe00*/  IMAD.MOV.U32 R8, RZ, RZ, R2 ;  /* 0x000000ffff087224 */ /* 0x000fd000078e0002 */
[----:B------:R-:W-:Y:S05]  /*fe10*/  @P0 BRA `(.L_x_867) ;  /* 0xffffffec00c80947 */ /* 0x000fea000383ffff */
.L_x_843:
[----:B------:R-:W-:Y:S05]  /*fe20*/  BSYNC B0 ;  /* 0x0000000000007941 */ /* 0x000fea0003800000 */
.L_x_842:
        /* <DEDUP_REMOVED lines=11> */
[----:B--2---:R-:W2:Y:S01]  /*fee0*/  LDL R2, [R1+0x30] ;  /* 0x0000300001027983 */ /* 0x004ea20000100800 */
[----:B------:R-:W-:Y:S01]  /*fef0*/  VOTEU.ANY UR4, UPT, PT ;  /* 0x0000000000047886 */ /* 0x000fe200038e0100 */
[----:B------:R-:W-:Y:S01]  /*ff00*/  ULDC.64 UR6, c[0x0][0x208] ;  /* 0x0000820000067ab9 */ /* 0x000fe20000000a00 */
[----:B------:R-:W3:Y:S01]  /*ff10*/  FLO.U32 R4, UR4 ;  /* 0x0000000400047d00 */ /* 0x000ee200080e0000 */
[----:B------:R-:W3:Y:S07]  /*ff20*/  S2R R7, SR_LANEID ;  /* 0x0000000000077919 */ /* 0x000eee0000000000 */
[----:B------:R-:W4:Y:S01]  /*ff30*/  POPC R5, UR4 ;  /* 0x0000000400057d09 */ /* 0x000f220008000000 */
[----:B---3--:R-:W-:-:S02]  /*ff40*/  ISETP.EQ.U32.AND P0, PT, R4, R7, PT ;  /* 0x000000070400720c */ /* 0x008fc40003f02070 */
[----:B--2---:R-:W-:Y:S02]  /*ff50*/  R2UR UR5, R2 ;  /* 0x00000000020572ca */ /* 0x004fe400000e0000 */
[----:B------:R-:W4:Y:S09]  /*ff60*/  LDC.64 R2, c[0x0][0xd38] ;  /* 0x00034e00ff027b82 */ /* 0x000f320000000a00 */
[----:B----4-:R-:W2:Y:S01]  /*ff70*/  @P0 ATOMG.E.ADD.STRONG.GPU PT, R3, desc[UR6][R2.64], R5 ;  /* 0x00000005020309a8 */ /* 0x010ea200081ee1c6 */
[----:B------:R-:W3:Y:S02]  /*ff80*/  S2R R6, SR_LTMASK ;  /* 0x0000000000067919 */ /* 0x000ee40000003900 */
[----:B---3--:R-:W-:-:S04]  /*ff90*/  LOP3.LUT R6, R6, UR4, RZ, 0xc0, !PT ;  /* 0x0000000406067c12 */ /* 0x008fc8000f8ec0ff */
[----:B------:R-:W3:Y:S01]  /*ffa0*/  POPC R7, R6 ;  /* 0x0000000600077309 */ /* 0x000ee20000000000 */
[----:B--2---:R-:W3:Y:S02]  /*ffb0*/  SHFL.IDX PT, R4, R3, R4, 0x1f ;  /* 0x00001f0403047589 */ /* 0x004ee400000e0000 */
[----:B---3--:R-:W-:-:S07]  /*ffc0*/  IADD3 R16, R4, UR5, R7 ;  /* 0x0000000504107c10 */ /* 0x008fce000fffe007 */
.L_x_869:
[----:B------:R-:W-:Y:S05]  /*ffd0*/  BSYNC B0 ;  /* 0x0000000000007941 */ /* 0x000fea0003800000 */
.L_x_868:
[----:B--2---:R-:W2:Y:S02]  /*ffe0*/  LDL.LU R2, [R1+0x4] ;  /* 0x0000040001027983 */ /* 0x004ea40000300800 */
[----:B--2---:R-:W-:-:S05]  /*fff0*/  LOP3.LUT R2, R2, R0, RZ, 0x3c, !PT ;  /* 0x0000000002027212 */ /* 0x004fca00078e3cff */
[----:B------:R2:W-:Y:S02]  /*10000*/  STL [R1+0x4], R2 ;  /* 0x0000040201007387 */ /* 0x0005e40000100800 */
.L_x_824:
[----:B------:R-:W-:Y:S05]  /*10010*/  BSYNC B6 ;  /* 0x0000000000067941 */ /* 0x000fea0003800000 */
.L_x_822:
[----:B------:R-:W-:-:S03]  /*10020*/  UMOV UR4, 0xffffffff ;  /* 0xffffffff00047882 */ /* 0x000fc60000000000 */
[----:B------:R-:W-:Y:S05]  /*10030*/  BRA.DIV UR4, `(.L_x_870) ;  /* 0x0000001204e87947 */ /* 0x000fea000b800000 */
[----:B------:R3:W4:Y:S04]  /*10040*/  SHFL.IDX PT, R4, R16, RZ, 0x1f ;  /* 0x00001fff10047589 */ /* 0x00072800000e0000 */
[----:B------:R3:W0:Y:S02]  /*10050*/  SHFL.IDX PT, R5, R16, 0x1, 0x1f ;  /* 0x00201f0010057f89 */ /* 0x00062400000e0000 */
.L_x_914:
[----:B0-----:R-:W0:Y:S01]  /*10060*/  S2R R0, SR_TID.X ;  /* 0x0000000000007919 */ /* 0x001e220000002100 */
[----:B------:R-:W-:Y:S01]  /*10070*/  ULDC UR4, c[0x0][0xd14] ;  /* 0x0003450000047ab9 */ /* 0x000fe20000000800 */
[----:B------:R-:W-:Y:S01]  /*10080*/  BSSY B0, `(.L_x_871) ;  /* 0x000000c000007945 */ /* 0x000fe20003800000 */
[----:B------:R-:W-:Y:S01]  /*10090*/  IMAD.MOV.U32 R17, RZ, RZ, RZ ;  /* 0x000000ffff117224 */ /* 0x000fe200078e00ff */
[----:B0-----:R-:W-:Y:S01]  /*100a0*/  LOP3.LUT R8, R0, 0x1f, RZ, 0xc0, !PT ;  /* 0x0000001f00087812 */ /* 0x001fe200078ec0ff */
[----:B------:R-:W-:-:S03]  /*100b0*/  IMAD.U32 R0, RZ, RZ, UR4 ;  /* 0x00000004ff007e24 */ /* 0x000fc6000f8e00ff */
[C---:B------:R-:W-:Y:S02]  /*100c0*/  ISETP.NE.AND P0, PT, R8.reuse, 0x1f, PT ;  /* 0x0000001f0800780c */ /* 0x040fe40003f05270 */
[----:B------:R-:W-:-:S04]  /*100d0*/  IADD3 R7, R8, R19, RZ ;  /* 0x0000001308077210 */ /* 0x000fc80007ffe0ff */
[----:B------:R-:W-:-:S13]  /*100e0*/  ISETP.GE.OR P0, PT, R7, R0, !P0 ;  /* 0x000000000700720c */ /* 0x000fda0004706670 */
[----:B------:R-:W-:Y:S05]  /*100f0*/  @P0 BRA `(.L_x_872) ;  /* 0x0000000000100947 */ /* 0x000fea0003800000 */
[----:B--2---:R-:W0:Y:S01]  /*10100*/  LDC.64 R2, c[0x0][0xd58] ;  /* 0x00035600ff027b82 */ /* 0x004e220000000a00 */
[----:B------:R-:W-:Y:S01]  /*10110*/  ULDC.64 UR4, c[0x0][0x208] ;  /* 0x0000820000047ab9 */ /* 0x000fe20000000a00 */
[----:B0-----:R-:W-:-:S05]  /*10120*/  IMAD.WIDE R2, R7, 0x4, R2 ;  /* 0x0000000407027825 */ /* 0x001fca00078e0202 */
[----:B------:R0:W5:Y:S02]  /*10130*/  LDG.E R17, desc[UR4][R2.64] ;  /* 0x0000000402117981 */ /* 0x000164000c1e1900 */
.L_x_872:
[----:B------:R-:W-:Y:S05]  /*10140*/  BSYNC B0 ;  /* 0x0000000000007941 */ /* 0x000fea0003800000 */
.L_x_871:
        /* <DEDUP_REMOVED lines=23> */
.L_x_922:
[----:B------:R-:W-:Y:S02]  /*102c0*/  ULDC UR4, c[0x0][0xd10] ;  /* 0x0003440000047ab9 */ /* 0x000fe40000000800 */
[----:B---3--:R-:W-:-:S05]  /*102d0*/  MOV R16, UR4 ;  /* 0x0000000400107c02 */ /* 0x008fca0008000f00 */
[----:B--2---:R-:W-:-:S04]  /*102e0*/  IMAD R2, R14, R16, RZ ;  /* 0x000000100e027224 */ /* 0x004fc800078e02ff */
[----:B------:R-:W-:-:S05]  /*102f0*/  IMAD.IADD R5, R5, 0x1, R2 ;  /* 0x0000000105057824 */ /* 0x000fca00078e0202 */
[----:B----4-:R-:W-:-:S13]  /*10300*/  ISETP.GT.AND P0, PT, R5, R4, PT ;  /* 0x000000040500720c */ /* 0x010fda0003f04270 */
[----:B------:R-:W-:Y:S05]  /*10310*/  @P0 BRA `(.L_x_874) ;  /* 0x0000000000b80947 */ /* 0x000fea0003800000 */
[----:B------:R-:W2:Y:S02]  /*10320*/  LDC R0, c[0x0][0xd14] ;  /* 0x00034500ff007b82 */ /* 0x000ea40000000800 */
.L_x_879:
[----:B------:R-:W-:-:S05]  /*10330*/  VIADD R19, R19, 0x1f ;  /* 0x0000001f13137836 */ /* 0x000fca0000000000 */
[----:B--2---:R-:W-:-:S13]  /*10340*/  ISETP.GE.AND P0, PT, R19, R0, PT ;  /* 0x000000001300720c */ /* 0x004fda0003f06270 */
[----:B------:R-:W-:Y:S05]  /*10350*/  @P0 BRA `(.L_x_875) ;  /* 0x0000000400600947 */ /* 0x000fea0003800000 */
[----:B------:R-:W2:Y:S01]  /*10360*/  S2R R2, SR_TID.X ;  /* 0x0000000000027919 */ /* 0x000ea20000002100 */
[----:B------:R-:W-:Y:S01]  /*10370*/  BSSY B0, `(.L_x_876) ;  /* 0x000000b000007945 */ /* 0x000fe20003800000 */
[----:B------:R-:W-:Y:S02]  /*10380*/  MOV R17, RZ ;  /* 0x000000ff00117202 */ /* 0x000fe40000000f00 */
[----:B--2---:R-:W-:-:S04]  /*10390*/  LOP3.LUT R8, R2, 0x1f, RZ, 0xc0, !PT ;  /* 0x0000001f02087812 */ /* 0x004fc800078ec0ff */
[C---:B------:R-:W-:Y:S01]  /*103a0*/  ISETP.NE.AND P1, PT, R8.reuse, 0x1f, PT ;  /* 0x0000001f0800780c */ /* 0x040fe20003f25270 */
[----:B------:R-:W-:-:S05]  /*103b0*/  IMAD.IADD R7, R8, 0x1, R19 ;  /* 0x0000000108077824 */ /* 0x000fca00078e0213 */
[----:B------:R-:W-:-:S13]  /*103c0*/  ISETP.GE.OR P0, PT, R7, R0, !P1 ;  /* 0x000000000700720c */ /* 0x000fda0004f06670 */
[----:B------:R-:W-:Y:S05]  /*103d0*/  @P0 BRA `(.L_x_877) ;  /* 0x0000000000100947 */ /* 0x000fea0003800000 */
[----:B0-----:R-:W0:Y:S01]  /*103e0*/  LDC.64 R2, c[0x0][0xd58] ;  /* 0x00035600ff027b82 */ /* 0x001e220000000a00 */
[----:B------:R-:W-:Y:S01]  /*103f0*/  ULDC.64 UR4, c[0x0][0x208] ;  /* 0x0000820000047ab9 */ /* 0x000fe20000000a00 */
[----:B0-----:R-:W-:-:S05]  /*10400*/  IMAD.WIDE R2, R7, 0x4, R2 ;  /* 0x0000000407027825 */ /* 0x001fca00078e0202 */
[----:B------:R2:W5:Y:S02]  /*10410*/  LDG.E R17, desc[UR4][R2.64] ;  /* 0x0000000402117981 */ /* 0x000564000c1e1900 */
.L_x_877:
[----:B------:R-:W-:Y:S05]  /*10420*/  BSYNC B0 ;  /* 0x0000000000007941 */ /* 0x000fea0003800000 */
.L_x_876:
[----:B------:R-:W-:-:S03]  /*10430*/  UMOV UR4, 0xffffffff ;  /* 0xffffffff00047882 */ /* 0x000fc60000000000 */
[----:B------:R-:W-:Y:S05]  /*10440*/  BRA.DIV UR4, `(.L_x_878) ;  /* 0x0000001604007947 */ /* 0x000fea000b800000 */
[----:B-----5:R-:W3:Y:S01]  /*10450*/  SHFL.UP PT, R14, R17, 0x1, RZ ;  /* 0x04200000110e7989 */ /* 0x020ee200000e00ff */
[C---:B------:R-:W-:Y:S02]  /*10460*/  ISETP.NE.AND P0, PT, R8.reuse, RZ, PT ;  /* 0x000000ff0800720c */ /* 0x040fe40003f05270 */
[----:B------:R-:W-:Y:S02]  /*10470*/  ISETP.GE.U32.AND P1, PT, R8, 0x2, PT ;  /* 0x000000020800780c */ /* 0x000fe40003f26070 */
[----:B---3--:R-:W-:Y:S02]  /*10480*/  SEL R14, R14, RZ, P0 ;  /* 0x000000ff0e0e7207 */ /* 0x008fe40000000000 */
        /* <DEDUP_REMOVED lines=17> */
.L_x_930:
[----:B------:R-:W-:Y:S02]  /*105a0*/  ULDC UR4, c[0x0][0xd10] ;  /* 0x0003440000047ab9 */ /* 0x000fe40000000800 */
[----:B------:R-:W-:-:S04]  /*105b0*/  IMAD.U32 R16, RZ, RZ, UR4 ;  /* 0x00000004ff107e24 */ /* 0x000fc8000f8e00ff */
[----:B--2---:R-:W-:-:S04]  /*105c0*/  IMAD R2, R14, R16, RZ ;  /* 0x000000100e027224 */ /* 0x004fc800078e02ff */
[----:B------:R-:W-:-:S05]  /*105d0*/  IMAD.IADD R5, R2, 0x1, R5 ;  /* 0x0000000102057824 */ /* 0x000fca00078e0205 */
[----:B------:R-:W-:-:S13]  /*105e0*/  ISETP.GT.AND P0, PT, R5, R4, PT ;  /* 0x000000040500720c */ /* 0x000fda0003f04270 */
[----:B------:R-:W-:Y:S05]  /*105f0*/  @!P0 BRA `(.L_x_879) ;  /* 0xfffffffc004c8947 */ /* 0x000fea000383ffff */
.L_x_874:
[----:B------:R-:W-:Y:S01]  /*10600*/  IADD3 R2, -R2, R5, RZ ;  /* 0x0000000502027210 */ /* 0x000fe20007ffe1ff */
[----:B------:R-:W-:-:S04]  /*10610*/  UMOV UR4, 0xffffffff ;  /* 0xffffffff00047882 */ /* 0x000fc80000000000 */
[----:B------:R-:W-:-:S05]  /*10620*/  IMAD R5, R3, R16, R2 ;  /* 0x0000001003057224 */ /* 0x000fca00078e0202 */
[----:B------:R-:W-:Y:S01]  /*10630*/  ISETP.GT.AND P6, PT, R5, R4, PT ;  /* 0x000000040500720c */ /* 0x000fe20003fc4270 */
[----:B------:R-:W-:-:S12]  /*10640*/  BRA.DIV UR4, `(.L_x_880) ;  /* 0x0000001604507947 */ /* 0x000fd8000b800000 */
[----:B------:R-:W-:-:S04]  /*10650*/  VOTE.ANY R6, PT, !P6 ;  /* 0x0000000000067806 */ /* 0x000fc800070e0100 */
[----:B------:R-:W2:Y:S02]  /*10660*/  POPC R5, R6 ;  /* 0x0000000600057309 */ /* 0x000ea40000000000 */
[----:B--2---:R2:W3:Y:S02]  /*10670*/  SHFL.IDX PT, R17, R17, R5, 0x1f ;  /* 0x00001f0511117589 */ /* 0x0044e400000e0000 */
.L_x_934:
[----:B------:R-:W-:Y:S01]  /*10680*/  ISETP.NE.AND P0, PT, R6, RZ, PT ;  /* 0x000000ff0600720c */ /* 0x000fe20003f05270 */
[----:B------:R-:W-:-:S12]  /*10690*/  IMAD.MOV.U32 R14, RZ, RZ, RZ ;  /* 0x000000ffff0e7224 */ /* 0x000fd800078e00ff */
[----:B------:R-:W-:Y:S05]  /*106a0*/  @!P0 BRA `(.L_x_881) ;  /* 0x0000000000108947 */ /* 0x000fea0003800000 */
[----:B------:R-:W-:Y:S01]  /*106b0*/  UMOV UR4, 0xffffffff ;  /* 0xffffffff00047882 */ /* 0x000fe20000000000 */
[----:B-1----:R-:W-:Y:S02]  /*106c0*/  VIADD R12, R5, 0xffffffff ;  /* 0xffffffff050c7836 */ /* 0x002fe40000000000 */
[----:B------:R-:W-:Y:S05]  /*106d0*/  BRA.DIV UR4, `(.L_x_882) ;  /* 0x0000001604747947 */ /* 0x000fea000b800000 */
[----:B------:R4:W1:Y:S02]  /*106e0*/  SHFL.IDX PT, R14, R3, R12, 0x1f ;  /* 0x00001f0c030e7589 */ /* 0x00086400000e0000 */
.L_x_881:
[----:B---3--:R-:W-:Y:S01]  /*106f0*/  IABS R6, R17 ;  /* 0x0000001100067213 */ /* 0x008fe20000000000 */
[----:B-1----:R-:W-:Y:S02]  /*10700*/  IMAD R16, R14, R16, R2 ;  /* 0x000000100e107224 */ /* 0x002fe400078e0202 */
[----:B------:R-:W-:Y:S01]  /*10710*/  IMAD.MOV.U32 R2, RZ, RZ, RZ ;  /* 0x000000ffff027224 */ /* 0x000fe200078e00ff */
[----:B------:R-:W1:Y:S01]  /*10720*/  I2F.RP R7, R6 ;  /* 0x0000000600077306 */ /* 0x000e620000209400 */
[----:B------:R-:W-:-:S07]  /*10730*/  IMAD.IADD R19, R5, 0x1, R19 ;  /* 0x0000000105137824 */ /* 0x000fce00078e0213 */
[----:B-1----:R-:W1:Y:S02]  /*10740*/  MUFU.RCP R7, R7 ;  /* 0x0000000700077308 */ /* 0x002e640000001000 */
[----:B-1----:R-:W-:-:S06]  /*10750*/  VIADD R8, R7, 0xffffffe ;  /* 0x0ffffffe07087836 */ /* 0x002fcc0000000000 */
[----:B0---4-:R-:W0:Y:S02]  /*10760*/  F2I.FTZ.U32.TRUNC.NTZ R3, R8 ;  /* 0x0000000800037305 */ /* 0x011e24000021f000 */
[----:B0-----:R-:W-:-:S05]  /*10770*/  IADD3 R9, RZ, -R3, RZ ;  /* 0x80000003ff097210 */ /* 0x001fca0007ffe0ff */
[----:B------:R-:W-:-:S04]  /*10780*/  IMAD R9, R9, R6, RZ ;  /* 0x0000000609097224 */ /* 0x000fc800078e02ff */
[----:B------:R-:W-:Y:S01]  /*10790*/  IMAD.HI.U32 R3, R3, R9, R2 ;  /* 0x0000000903037227 */ /* 0x000fe200078e0002 */
[----:B------:R-:W-:-:S03]  /*107a0*/  IABS R9, R17 ;  /* 0x0000001100097213 */ /* 0x000fc60000000000 */
[----:B------:R-:W-:Y:S02]  /*107b0*/  IMAD.IADD R2, R4, 0x1, -R16 ;  /* 0x0000000104027824 */ /* 0x000fe400078e0a10 */
[----:B------:R-:W-:-:S03]  /*107c0*/  IMAD.MOV R7, RZ, RZ, -R9 ;  /* 0x000000ffff077224 */ /* 0x000fc600078e0a09 */
[----:B------:R-:W-:-:S05]  /*107d0*/  IABS R4, R2 ;  /* 0x0000000200047213 */ /* 0x000fca0000000000 */
[----:B------:R-:W-:-:S04]  /*107e0*/  IMAD.HI.U32 R3, R3, R4, RZ ;  /* 0x0000000403037227 */ /* 0x000fc800078e00ff */
[----:B------:R-:W-:Y:S01]  /*107f0*/  IMAD R7, R3, R7, R4 ;  /* 0x0000000703077224 */ /* 0x000fe200078e0204 */
[----:B------:R-:W-:-:S04]  /*10800*/  LOP3.LUT R4, R2, R17, RZ, 0x3c, !PT ;  /* 0x0000001102047212 */ /* 0x000fc800078e3cff */
[----:B------:R-:W-:-:S13]  /*10810*/  ISETP.GT.U32.AND P0, PT, R6, R7, PT ;  /* 0x000000070600720c */ /* 0x000fda0003f04070 */
[----:B------:R-:W-:Y:S01]  /*10820*/  @!P0 IADD3 R7, R7, -R6, RZ ;  /* 0x8000000607078210 */ /* 0x000fe20007ffe0ff */
[----:B------:R-:W-:-:S03]  /*10830*/  @!P0 VIADD R3, R3, 0x1 ;  /* 0x0000000103038836 */ /* 0x000fc60000000000 */
        /* <DEDUP_REMOVED lines=10> */
.L_x_875:
[----:B------:R-:W-:Y:S01]  /*108e0*/  UMOV UR4, URZ ;  /* 0x0000003f00047c82 */ /* 0x000fe20008000000 */
[----:B------:R-:W-:Y:S01]  /*108f0*/  UMOV UR5, URZ ;  /* 0x0000003f00057c82 */ /* 0x000fe20008000000 */
[----:B------:R-:W-:Y:S01]  /*10900*/  ULDC UR6, c[0x0][0xd14] ;  /* 0x0003450000067ab9 */ /* 0x000fe20000000800 */
[----:B------:R-:W-:Y:S01]  /*10910*/  IMAD.MOV.U32 R16, RZ, RZ, R4 ;  /* 0x000000ffff107224 */ /* 0x000fe200078e0004 */
[----:B------:R-:W-:Y:S01]  /*10920*/  MOV R17, UR4 ;  /* 0x0000000400117c02 */ /* 0x000fe20008000f00 */
[----:B------:R-:W-:Y:S02]  /*10930*/  IMAD.U32 R18, RZ, RZ, UR5 ;  /* 0x00000005ff127e24 */ /* 0x000fe4000f8e00ff */
[----:B------:R-:W-:-:S07]  /*10940*/  IMAD.U32 R19, RZ, RZ, UR6 ;  /* 0x00000006ff137e24 */ /* 0x000fce000f8e00ff */
.L_x_883:
[----:B------:R-:W3:Y:S01]  /*10950*/  S2R R2, SR_TID.X ;  /* 0x0000000000027919 */ /* 0x000ee20000002100 */
[----:B------:R-:W-:Y:S05]  /*10960*/  WARPSYNC.ALL ;  /* 0x0000000000007948 */ /* 0x000fea0003800000 */
[----:B------:R-:W-:Y:S01]  /*10970*/  BAR.SYNC.DEFER_BLOCKING 0x4, 0x120 ;  /* 0x0104800000007b1d */ /* 0x000fe20000010000 */
[----:B---3--:R-:W-:-:S04]  /*10980*/  LOP3.LUT R2, R2, 0x1f, RZ, 0xc0, !PT ;  /* 0x0000001f02027812 */ /* 0x008fc800078ec0ff */
[----:B------:R-:W-:-:S13]  /*10990*/  ISETP.NE.AND P0, PT, R2, RZ, PT ;  /* 0x000000ff0200720c */ /* 0x000fda0003f05270 */
[----:B0-----:R-:W0:Y:S01]  /*109a0*/  @!P0 S2R R3, SR_CgaCtaId ;  /* 0x0000000000038919 */ /* 0x001e220000008800 */
[----:B------:R-:W-:-:S04]  /*109b0*/  @!P0 MOV R2, 0x400 ;  /* 0x0000040000028802 */ /* 0x000fc80000000f00 */
[----:B0-----:R-:W-:-:S05]  /*109c0*/  @!P0 LEA R2, R3, R2, 0x18 ;  /* 0x0000000203028211 */ /* 0x001fca00078ec0ff */
[----:B------:R3:W-:Y:S01]  /*109d0*/  @!P0 STS.128 [R2+0x388d0], R16 ;  /* 0x0388d01002008388 */ /* 0x0007e20000000c00 */
[----:B------:R-:W-:Y:S06]  /*109e0*/  BAR.ARV 0x5, 0x120 ;  /* 0x0144800000007b1d */ /* 0x000fec0000002000 */
[----:B------:R-:W-:-:S13]  /*109f0*/  ISETP.GE.AND P0, PT, R19, R0, PT ;  /* 0x000000001300720c */ /* 0x000fda0003f06270 */
[----:B------:R-:W-:Y:S05]  /*10a00*/  @!P0 BRA `(.L_x_884) ;  /* 0xffffffbc00688947 */ /* 0x000fea000383ffff */
.L_x_820:
[----:B0-----:R-:W4:Y:S01]  /*10a10*/  LDL R0, [R1+0x2c] ;  /* 0x00002c0001007983 */ /* 0x001f220000100800 */
[----:B------:R-:W0:Y:S01]  /*10a20*/  S2R R3, SR_CgaCtaId ;  /* 0x0000000000037919 */ /* 0x000e220000008800 */
[----:B----4-:R-:W-:Y:S02]  /*10a30*/  R2UR UR4, R0 ;  /* 0x00000000000472ca */ /* 0x010fe400000e0000 */
[----:B------:R-:W-:-:S04]  /*10a40*/  MOV R0, 0x400 ;  /* 0x0000040000007802 */ /* 0x000fc80000000f00 */
[----:B0-----:R-:W-:-:S07]  /*10a50*/  LEA R0, R3, R0, 0x18 ;  /* 0x0000000003007211 */ /* 0x001fce00078ec0ff */
[----:B------:R-:W-:-:S04]  /*10a60*/  UIADD3 UR4, UR4, 0x1, URZ ;  /* 0x0000000104047890 */ /* 0x000fc8000fffe03f */
[----:B------:R-:W-:-:S04]  /*10a70*/  ULEA.HI UR5, UR4, UR4, URZ, 0x1 ;  /* 0x0000000404057291 */ /* 0x000fc8000f8f083f */
[----:B------:R-:W-:-:S04]  /*10a80*/  ULOP3.LUT UR5, UR5, 0xfffffffe, URZ, 0xc0, !UPT ;  /* 0xfffffffe05057892 */ /* 0x000fc8000f8ec03f */
[----:B------:R-:W-:-:S06]  /*10a90*/  UIADD3 UR5, UR4, -UR5, URZ ;  /* 0x8000000504057290 */ /* 0x000fcc000fffe03f */
[----:B------:R-:W-:-:S05]  /*10aa0*/  IMAD.U32 R3, RZ, RZ, UR5 ;  /* 0x00000005ff037e24 */ /* 0x000fca000f8e00ff */
[----:B------:R-:W-:-:S04]  /*10ab0*/  SHF.L.U32 R3, R3, 0x1f, RZ ;  /* 0x0000001f03037819 */ /* 0x000fc800000006ff */
[----:B------:R-:W0:Y:S02]  /*10ac0*/  SYNCS.PHASECHK.TRANS64.TRYWAIT P0, [R0+URZ+0x38820], R3 ;  /* 0x03882003000075a7 */ /* 0x000e24000800017f */
[----:B0-----:R-:W-:Y:S05]  /*10ad0*/  @!P0 BRA `(.L_x_885) ;  /* 0x0000001000988947 */ /* 0x001fea0003800000 */
.L_x_937:
[----:B------:R-:W-:-:S03]  /*10ae0*/  UMOV UR4, 0xffffffff ;  /* 0xffffffff00047882 */ /* 0x000fc60000000000 */
[----:B------:R-:W-:Y:S05]  /*10af0*/  BRA.DIV UR4, `(.L_x_886) ;  /* 0x0000001204a47947 */ /* 0x000fea000b800000 */
[----:B---3--:R-:W3:Y:S02]  /*10b00*/  S2R R2, SR_TID.X ;  /* 0x0000000000027919 */ /* 0x008ee40000002100 */
[----:B---3--:R-:W-:-:S04]  /*10b10*/  SHF.R.U32.HI R2, RZ, 0x5, R2 ;  /* 0x00000005ff027819 */ /* 0x008fc80000011602 */
[----:B------:R-:W-:-:S05]  /*10b20*/  LOP3.LUT R2, R2, 0x3, RZ, 0xc0, !PT ;  /* 0x0000000302027812 */ /* 0x000fca00078ec0ff */
[----:B------:R3:W4:Y:S02]  /*10b30*/  SHFL.IDX PT, R14, R2, RZ, 0x1f ;  /* 0x00001fff020e7589 */ /* 0x00072400000e0000 */
.L_x_940:
[----:B----4-:R-:W-:Y:S01]  /*10b40*/  ISETP.NE.AND P0, PT, R14, RZ, PT ;  /* 0x000000ff0e00720c */ /* 0x010fe20003f05270 */
[----:B------:R-:W-:-:S12]  /*10b50*/  BSSY B0, `(.L_x_887) ;  /* 0x0000020000007945 */ /* 0x000fd80003800000 */
[----:B------:R-:W-:Y:S05]  /*10b60*/  @P0 BRA `(.L_x_888) ;  /* 0x0000000000780947 */ /* 0x000fea0003800000 */
[----:B------:R-:W-:-:S03]  /*10b70*/  UMOV UR4, 0xffffffff ;  /* 0xffffffff00047882 */ /* 0x000fc60000000000 */
[----:B------:R-:W-:Y:S05]  /*10b80*/  BRA.DIV UR4, `(.L_x_889) ;  /* 0x0000001204b47947 */ /* 0x000fea000b800000 */
[----:B------:R-:W-:-:S13]  /*10b90*/  ELECT P6, URZ, PT ;  /* 0x00000000003f782f */ /* 0x000fda00038c0000 */
.L_x_943:
[----:B------:R-:W-:Y:S05]  /*10ba0*/  @!P6 BRA `(.L_x_888) ;  /* 0x000000000068e947 */ /* 0x000fea0003800000 */
[----:B0-----:R-:W4:Y:S04]  /*10bb0*/  LDL R3, [R1] ;  /* 0x0000000001037983 */ /* 0x001f280000100800 */
[----:B------:R-:W2:Y:S01]  /*10bc0*/  LDL.LU R7, [R1+0x4] ;  /* 0x0000040001077983 */ /* 0x000ea20000300800 */
[----:B---3--:R-:W-:-:S05]  /*10bd0*/  IADD3 R2, R0, 0x38840, RZ ;  /* 0x0003884000027810 */ /* 0x008fca0007ffe0ff */
[C---:B----4-:R-:W-:Y:S02]  /*10be0*/  IMAD R6, R3.reuse, 0x8, R2 ;  /* 0x0000000803067824 */ /* 0x050fe400078e0202 */
[----:B------:R-:W-:Y:S01]  /*10bf0*/  VIADD R3, R3, 0x1 ;  /* 0x0000000103037836 */ /* 0x000fe20000000000 */
[----:B--2---:R-:W-:-:S04]  /*10c00*/  SHF.L.U32 R5, R7, 0x1f, RZ ;  /* 0x0000001f07057819 */ /* 0x004fc800000006ff */
        /* <DEDUP_REMOVED lines=8> */
.L_x_944:
[----:B------:R-:W2:Y:S01]  /*10c90*/  LDL.LU R4, [R1] ;  /* 0x0000000001047983 */ /* 0x000ea20000300800 */
[----:B------:R-:W3:Y:S01]  /*10ca0*/  SYNCS.PHASECHK.TRANS64.TRYWAIT P0, [R7+URZ], R2 ;  /* 0x00000002070075a7 */ /* 0x000ee2000800017f */
[----:B------:R-:W-:-:S05]  /*10cb0*/  IADD3 R0, R0, 0x38860, RZ ;  /* 0x0003886000007810 */ /* 0x000fca0007ffe0ff */
[----:B--2---:R-:W-:Y:S01]  /*10cc0*/  IMAD R4, R4, 0x8, R0 ;  /* 0x0000000804047824 */ /* 0x004fe200078e0200 */
[----:B---3--:R-:W-:Y:S06]  /*10cd0*/  @!P0 BRA `(.L_x_891) ;  /* 0x0000001000948947 */ /* 0x008fec0003800000 */
.L_x_945:
[----:B------:R-:W3:Y:S02]  /*10ce0*/  SYNCS.PHASECHK.TRANS64.TRYWAIT P0, [R4+URZ], R5 ;  /* 0x00000005040075a7 */ /* 0x000ee4000800017f */
[----:B---3--:R-:W-:Y:S05]  /*10cf0*/  @!P0 BRA `(.L_x_892) ;  /* 0x0000001000a08947 */ /* 0x008fea0003800000 */
.L_x_946:
[----:B------:R-:W-:-:S07]  /*10d00*/  IMAD R3, R3, 0x8, R0 ;  /* 0x0000000803037824 */ /* 0x000fce00078e0200 */
.L_x_893:
[----:B----4-:R4:W0:Y:S02]  /*10d10*/  SYNCS.PHASECHK.TRANS64.TRYWAIT P0, [R3+URZ], R2 ;  /* 0x00000002030075a7 */ /* 0x010824000800017f */
[----:B0-----:R-:W-:Y:S05]  /*10d20*/  @!P0 NANOSLEEP.SYNCS 0x989680 ;  /* 0x009896800000895d */ /* 0x001fea0003900000 */
[----:B------:R-:W0:Y:S02]  /*10d30*/  @!P0 SYNCS.PHASECHK.TRANS64 P0, [R3+URZ], R2 ;  /* 0x00000002030085a7 */ /* 0x000e24000800007f */
[----:B0-----:R-:W-:Y:S05]  /*10d40*/  @!P0 BRA `(.L_x_893) ;  /* 0xfffffffc00f08947 */ /* 0x001fea000383ffff */
.L_x_888:
[----:B------:R-:W-:Y:S05]  /*10d50*/  BSYNC B0 ;  /* 0x0000000000007941 */ /* 0x000fea0003800000 */
.L_x_887:
[----:B------:R-:W-:Y:S05]  /*10d60*/  EXIT ;  /* 0x000000000000794d */ /* 0x000fea0003800000 */
.L_x_780:
[----:B0-----:R-:W-:-:S04]  /*10d70*/  IMAD.U32 R3, RZ, RZ, UR37 ;  /* 0x00000025ff037e24 */ /* 0x001fc8000f8e00ff */
[----:B------:R0:W1:Y:S03]  /*10d80*/  SYNCS.PHASECHK.TRANS64.TRYWAIT P1, [R3+URZ+0x38800], R4 ;  /* 0x03880004030075a7 */ /* 0x000066000802017f */
[----:B-1----:R-:W-:Y:S05]  /*10d90*/  @!P1 NANOSLEEP.SYNCS 0x989680 ;  /* 0x009896800000995d */ /* 0x002fea0003900000 */
[----:B------:R-:W1:Y:S02]  /*10da0*/  @!P1 SYNCS.PHASECHK.TRANS64 P1, [R3+URZ+0x38800], R4 ;  /* 0x03880004030095a7 */ /* 0x000e64000802007f */
[----:B-1----:R-:W-:Y:S05]  /*10db0*/  @!P1 BRA `(.L_x_780) ;  /* 0xfffffffc00ec9947 */ /* 0x002fea000383ffff */
[----:B------:R-:W-:Y:S05]  /*10dc0*/  BRA `(.L_x_894) ;  /* 0xffffff2000c07947 */ /* 0x000fea000383ffff */
.L_x_784:
[----:B-1----:R1:W2:Y:S02]  /*10dd0*/  SYNCS.PHASECHK.TRANS64.TRYWAIT P1, [R3+URZ+0x38830], R6 ;  /* 0x03883006030075a7 */ /* 0x0022a4000802017f */
[----:B--2---:R-:W-:Y:S05]  /*10de0*/  @!P1 NANOSLEEP.SYNCS 0x989680 ;  /* 0x009896800000995d */ /* 0x004fea0003900000 */
[----:B------:R-:W2:Y:S02]  /*10df0*/  @!P1 SYNCS.PHASECHK.TRANS64 P1, [R3+URZ+0x38830], R6 ;  /* 0x03883006030095a7 */ /* 0x000ea4000802007f */
[----:B--2---:R-:W-:Y:S05]  /*10e00*/  @!P1 BRA `(.L_x_784) ;  /* 0xfffffffc00f09947 */ /* 0x004fea000383ffff */
[----:B------:R-:W-:Y:S05]  /*10e10*/  BRA `(.L_x_783) ;  /* 0xffffff2000d87947 */ /* 0x000fea000383ffff */
.L_x_785:
[----:B--2---:R-:W-:-:S04]  /*10e20*/  MOV R5, UR37 ;  /* 0x0000002500057c02 */ /* 0x004fc80008000f00 */
[----:B------:R2:W3:Y:S03]  /*10e30*/  SYNCS.PHASECHK.TRANS64.TRYWAIT P1, [R5+URZ+0x38810], R4 ;  /* 0x03881004050075a7 */ /* 0x0004e6000802017f */
[----:B---3--:R-:W-:Y:S05]  /*10e40*/  @!P1 NANOSLEEP.SYNCS 0x989680 ;  /* 0x009896800000995d */ /* 0x008fea0003900000 */
[----:B------:R-:W3:Y:S02]  /*10e50*/  @!P1 SYNCS.PHASECHK.TRANS64 P1, [R5+URZ+0x38810], R4 ;  /* 0x03881004050095a7 */ /* 0x000ee4000802007f */
[----:B---3--:R-:W-:Y:S05]  /*10e60*/  @!P1 BRA `(.L_x_785) ;  /* 0xfffffffc00ec9947 */ /* 0x008fea000383ffff */
[----:B------:R-:W-:Y:S05]  /*10e70*/  BRA `(.L_x_895) ;  /* 0xffffff2400607947 */ /* 0x000fea000383ffff */
.L_x_789:
[----:B----4-:R4:W0:Y:S02]  /*10e80*/  SYNCS.PHASECHK.TRANS64.TRYWAIT P1, [R3+URZ+0x38850], R6 ;  /* 0x03885006030075a7 */ /* 0x010824000802017f */
[----:B0-----:R-:W-:Y:S05]  /*10e90*/  @!P1 NANOSLEEP.SYNCS 0x989680 ;  /* 0x009896800000995d */ /* 0x001fea0003900000 */
[----:B------:R-:W0:Y:S02]  /*10ea0*/  @!P1 SYNCS.PHASECHK.TRANS64 P1, [R3+URZ+0x38850], R6 ;  /* 0x03885006030095a7 */ /* 0x000e24000802007f */
[----:B0-----:R-:W-:Y:S05]  /*10eb0*/  @!P1 BRA `(.L_x_789) ;  /* 0xfffffffc00f09947 */ /* 0x001fea000383ffff */
[----:B------:R-:W-:Y:S05]  /*10ec0*/  BRA `(.L_x_788) ;  /* 0xffffff24006c7947 */ /* 0x000fea000383ffff */
.L_x_794:
[----:B-1----:R-:W-:-:S04]  /*10ed0*/  IMAD.U32 R5, RZ, RZ, UR6 ;  /* 0x00000006ff057e24 */ /* 0x002fc8000f8e00ff */
[----:B------:R1:W2:Y:S03]  /*10ee0*/  SYNCS.PHASECHK.TRANS64.TRYWAIT P3, [R5+URZ+0x38830], R4 ;  /* 0x03883004050075a7 */ /* 0x0002a6000806017f */
[----:B--2---:R-:W-:Y:S05]  /*10ef0*/  @!P3 NANOSLEEP.SYNCS 0x989680 ;  /* 0x009896800000b95d */ /* 0x004fea0003900000 */
[----:B------:R-:W2:Y:S02]  /*10f00*/  @!P3 SYNCS.PHASECHK.TRANS64 P3, [R5+URZ+0x38830], R4 ;  /* 0x038830040500b5a7 */ /* 0x000ea4000806007f */
[----:B--2---:R-:W-:Y:S05]  /*10f10*/  @!P3 BRA `(.L_x_794) ;  /* 0xfffffffc00ecb947 */ /* 0x004fea000383ffff */
[----:B------:R-:W-:Y:S05]  /*10f20*/  BRA `(.L_x_793) ;  /* 0xffffff4800fc7947 */ /* 0x000fea000383ffff */
.L_x_798:
[----:B-1----:R-:W-:-:S04]  /*10f30*/  IMAD.U32 R5, RZ, RZ, UR6 ;  /* 0x00000006ff057e24 */ /* 0x002fc8000f8e00ff */
[----:B------:R1:W3:Y:S03]  /*10f40*/  SYNCS.PHASECHK.TRANS64.TRYWAIT P3, [R5+URZ+0x38850], R4 ;  /* 0x03885004050075a7 */ /* 0x0002e6000806017f */
[----:B---3--:R-:W-:Y:S05]  /*10f50*/  @!P3 NANOSLEEP.SYNCS 0x989680 ;  /* 0x009896800000b95d */ /* 0x008fea0003900000 */
[----:B------:R-:W3:Y:S02]  /*10f60*/  @!P3 SYNCS.PHASECHK.TRANS64 P3, [R5+URZ+0x38850], R4 ;  /* 0x038850040500b5a7 */ /* 0x000ee4000806007f */
[----:B---3--:R-:W-:Y:S05]  /*10f70*/  @!P3 BRA `(.L_x_798) ;  /* 0xfffffffc00ecb947 */ /* 0x008fea000383ffff */
[----:B------:R-:W-:Y:S05]  /*10f80*/  BRA `(.L_x_797) ;  /* 0xffffff4c00887947 */ /* 0x000fea000383ffff */
.L_x_829:
        /* <DEDUP_REMOVED lines=11> */
.L_x_897:
[----:B------:R-:W-:Y:S05]  /*11040*/  BSYNC B0 ;  /* 0x0000000000007941 */ /* 0x000fea0003800000 */
.L_x_896:
[----:B------:R-:W-:Y:S05]  /*11050*/  BRA `(.L_x_898) ;  /* 0xffffffc000dc7947 */ /* 0x000fea000383ffff */
.L_x_830:
[----:B------:R-:W-:Y:S01]  /*11060*/  BSSY B0, `(.L_x_899) ;  /* 0x0000006000007945 */ /* 0x000fe20003800000 */
[----:B------:R-:W-:-:S07]  /*11070*/  IMAD.MOV.U32 R15, RZ, RZ, -0x1 ;  /* 0xffffffffff0f7424 */ /* 0x000fce00078e00ff */
[----:B------:R-:W-:Y:S05]  /*11080*/  WARPSYNC.COLLECTIVE R15, `(.L_x_900) ;  /* 0x000000000f0c7348 */ /* 0x000fea0003c00000 */
[----:B------:R-:W-:Y:S02]  /*11090*/  ELECT P6, UR62, PT ;  /* 0x00000000003e782f */ /* 0x000fe400038c0000 */
[----:B------:R-:W-:Y:S01]  /*110a0*/  MOV R14, UR62 ;  /* 0x0000003e000e7c02 */ /* 0x000fe20008000f00 */
[----:B------:R-:W-:Y:S10]  /*110b0*/  ENDCOLLECTIVE ;  /* 0x000000000000791b */ /* 0x000ff40003800000 */
.L_x_900:
[----:B------:R-:W-:Y:S05]  /*110c0*/  BSYNC B0 ;  /* 0x0000000000007941 */ /* 0x000fea0003800000 */
.L_x_899:
[----:B------:R-:W-:Y:S05]  /*110d0*/  BRA `(.L_x_901) ;  /* 0xffffffc000d47947 */ /* 0x000fea000383ffff */
.L_x_833:
[----:B0-----:R0:W1:Y:S02]  /*110e0*/  SYNCS.PHASECHK.TRANS64.TRYWAIT P0, [R8+URZ+0x38840], R10 ;  /* 0x0388400a080075a7 */ /* 0x001064000800017f */
[----:B-1----:R-:W-:Y:S05]  /*110f0*/  @!P0 NANOSLEEP.SYNCS 0x989680 ;  /* 0x009896800000895d */ /* 0x002fea0003900000 */
[----:B------:R-:W1:Y:S02]  /*11100*/  @!P0 SYNCS.PHASECHK.TRANS64 P0, [R8+URZ+0x38840], R10 ;  /* 0x0388400a080085a7 */ /* 0x000e64000800007f */
[----:B-1----:R-:W-:Y:S05]  /*11110*/  @!P0 BRA `(.L_x_833) ;  /* 0xfffffffc00f08947 */ /* 0x002fea000383ffff */
[----:B------:R-:W-:Y:S05]  /*11120*/  BRA `(.L_x_902) ;  /* 0xffffffc400487947 */ /* 0x000fea000383ffff */
.L_x_837:
        /* <DEDUP_REMOVED lines=8> */
.L_x_840:
[----:B0-----:R0:W1:Y:S02]  /*111b0*/  SYNCS.PHASECHK.TRANS64.TRYWAIT P0, [R6+URZ+0x38860], R8 ;  /* 0x03886008060075a7 */ /* 0x001064000800017f */
[----:B-1----:R-:W-:Y:S05]  /*111c0*/  @!P0 NANOSLEEP.SYNCS 0x989680 ;  /* 0x009896800000895d */ /* 0x002fea0003900000 */
[----:B------:R-:W1:Y:S02]  /*111d0*/  @!P0 SYNCS.PHASECHK.TRANS64 P0, [R6+URZ+0x38860], R8 ;  /* 0x03886008060085a7 */ /* 0x000e64000800007f */
[----:B-1----:R-:W-:Y:S05]  /*111e0*/  @!P0 BRA `(.L_x_840) ;  /* 0xfffffffc00f08947 */ /* 0x002fea000383ffff */
[----:B------:R-:W-:Y:S05]  /*111f0*/  BRA `(.L_x_904) ;  /* 0xffffffcc00487947 */ /* 0x000fea000383ffff */
.L_x_849:
[----:B-1----:R1:W2:Y:S02]  /*11200*/  SYNCS.PHASECHK.TRANS64.TRYWAIT P0, [R2+URZ+0x38840], R3 ;  /* 0x03884003020075a7 */ /* 0x0022a4000800017f */
[----:B--2---:R-:W-:Y:S05]  /*11210*/  @!P0 NANOSLEEP.SYNCS 0x989680 ;  /* 0x009896800000895d */ /* 0x004fea0003900000 */
[----:B------:R-:W2:Y:S02]  /*11220*/  @!P0 SYNCS.PHASECHK.TRANS64 P0, [R2+URZ+0x38840], R3 ;  /* 0x03884003020085a7 */ /* 0x000ea4000800007f */
[----:B--2---:R-:W-:Y:S05]  /*11230*/  @!P0 BRA `(.L_x_849) ;  /* 0xfffffffc00f08947 */ /* 0x004fea000383ffff */
[----:B------:R-:W-:Y:S05]  /*11240*/  BRA `(.L_x_905) ;  /* 0xffffffd400247947 */ /* 0x000fea000383ffff */
.L_x_851:
[----:B--2---:R2:W3:Y:S02]  /*11250*/  SYNCS.PHASECHK.TRANS64.TRYWAIT P0, [R2+URZ+0x38860], R3 ;  /* 0x03886003020075a7 */ /* 0x0044e4000800017f */
[----:B---3--:R-:W-:Y:S05]  /*11260*/  @!P0 NANOSLEEP.SYNCS 0x989680 ;  /* 0x009896800000895d */ /* 0x008fea0003900000 */
[----:B------:R-:W3:Y:S02]  /*11270*/  @!P0 SYNCS.PHASECHK.TRANS64 P0, [R2+URZ+0x38860], R3 ;  /* 0x03886003020085a7 */ /* 0x000ee4000800007f */
[----:B---3--:R-:W-:Y:S05]  /*11280*/  @!P0 BRA `(.L_x_851) ;  /* 0xfffffffc00f08947 */ /* 0x008fea000383ffff */
[----:B------:R-:W-:Y:S05]  /*11290*/  BRA `(.L_x_906) ;  /* 0xffffffd400947947 */ /* 0x000fea000383ffff */
.L_x_856:
[----:B--2---:R2:W3:Y:S02]  /*112a0*/  SYNCS.PHASECHK.TRANS64.TRYWAIT P0, [R2+URZ+0x38840], R3 ;  /* 0x03884003020075a7 */ /* 0x0044e4000800017f */
[----:B---3--:R-:W-:Y:S05]  /*112b0*/  @!P0 NANOSLEEP.SYNCS 0x989680 ;  /* 0x009896800000895d */ /* 0x008fea0003900000 */
[----:B------:R-:W3:Y:S02]  /*112c0*/  @!P0 SYNCS.PHASECHK.TRANS64 P0, [R2+URZ+0x38840], R3 ;  /* 0x03884003020085a7 */ /* 0x000ee4000800007f */
[----:B---3--:R-:W-:Y:S05]  /*112d0*/  @!P0 BRA `(.L_x_856) ;  /* 0xfffffffc00f08947 */ /* 0x008fea000383ffff */
[----:B------:R-:W-:Y:S05]  /*112e0*/  BRA `(.L_x_907) ;  /* 0xffffffdc00307947 */ /* 0x000fea000383ffff */
.L_x_858:
[----:B-1----:R1:W3:Y:S02]  /*112f0*/  SYNCS.PHASECHK.TRANS64.TRYWAIT P1, [R2+URZ+0x38860], R3 ;  /* 0x03886003020075a7 */ /* 0x0022e4000802017f */
[----:B---3--:R-:W-:Y:S05]  /*11300*/  @!P1 NANOSLEEP.SYNCS 0x989680 ;  /* 0x009896800000995d */ /* 0x008fea0003900000 */
[----:B------:R-:W3:Y:S02]  /*11310*/  @!P1 SYNCS.PHASECHK.TRANS64 P1, [R2+URZ+0x38860], R3 ;  /* 0x03886003020095a7 */ /* 0x000ee4000802007f */
[----:B---3--:R-:W-:Y:S05]  /*11320*/  @!P1 BRA `(.L_x_858) ;  /* 0xfffffffc00f09947 */ /* 0x008fea000383ffff */
[----:B------:R-:W-:Y:S05]  /*11330*/  BRA `(.L_x_908) ;  /* 0xffffffdc009c7947 */ /* 0x000fea000383ffff */
.L_x_863:
[----:B---3--:R3:W4:Y:S02]  /*11340*/  SYNCS.PHASECHK.TRANS64.TRYWAIT P0, [R2+URZ+0x38840], R3 ;  /* 0x03884003020075a7 */ /* 0x008724000800017f */
[----:B----4-:R-:W-:Y:S05]  /*11350*/  @!P0 NANOSLEEP.SYNCS 0x989680 ;  /* 0x009896800000895d */ /* 0x010fea0003900000 */
[----:B------:R-:W4:Y:S02]  /*11360*/  @!P0 SYNCS.PHASECHK.TRANS64 P0, [R2+URZ+0x38840], R3 ;  /* 0x03884003020085a7 */ /* 0x000f24000800007f */
[----:B----4-:R-:W-:Y:S05]  /*11370*/  @!P0 BRA `(.L_x_863) ;  /* 0xfffffffc00f08947 */ /* 0x010fea000383ffff */
[----:B------:R-:W-:Y:S05]  /*11380*/  BRA `(.L_x_909) ;  /* 0xffffffe400147947 */ /* 0x000fea000383ffff */
.L_x_865:
[----:B-1----:R1:W2:Y:S02]  /*11390*/  SYNCS.PHASECHK.TRANS64.TRYWAIT P1, [R2+URZ+0x38860], R3 ;  /* 0x03886003020075a7 */ /* 0x0022a4000802017f */
[----:B--2---:R-:W-:Y:S05]  /*113a0*/  @!P1 NANOSLEEP.SYNCS 0x989680 ;  /* 0x009896800000995d */ /* 0x004fea0003900000 */
[----:B------:R-:W2:Y:S02]  /*113b0*/  @!P1 SYNCS.PHASECHK.TRANS64 P1, [R2+URZ+0x38860], R3 ;  /* 0x03886003020095a7 */ /* 0x000ea4000802007f */
[----:B--2---:R-:W-:Y:S05]  /*113c0*/  @!P1 BRA `(.L_x_865) ;  /* 0xfffffffc00f09947 */ /* 0x004fea000383ffff */
[----:B------:R-:W-:Y:S05]  /*113d0*/  BRA `(.L_x_910) ;  /* 0xffffffe400847947 */ /* 0x000fea000383ffff */
.L_x_870:
        /* <DEDUP_REMOVED lines=8> */
.L_x_912:
[----:B------:R-:W-:Y:S05]  /*11460*/  BSYNC B0 ;  /* 0x0000000000007941 */ /* 0x000fea0003800000 */
.L_x_911:
        /* <DEDUP_REMOVED lines=8> */
.L_x_913:
[----:B------:R-:W-:Y:S01]  /*114f0*/  IMAD.MOV.U32 R5, RZ, RZ, R14 ;  /* 0x000000ffff057224 */ /* 0x000fe200078e000e */
[----:B------:R-:W-:Y:S06]  /*11500*/  BRA `(.L_x_914) ;  /* 0xffffffe800d47947 */ /* 0x000fec000383ffff */
.L_x_873:
        /* <DEDUP_REMOVED lines=8> */
.L_x_916:
[----:B------:R-:W-:Y:S05]  /*11590*/  BSYNC B0 ;  /* 0x0000000000007941 */ /* 0x000fea0003800000 */
.L_x_915:
        /* <DEDUP_REMOVED lines=10> */
.L_x_917:
        /* <DEDUP_REMOVED lines=8> */
.L_x_918:
        /* <DEDUP_REMOVED lines=8> */
.L_x_919:
        /* <DEDUP_REMOVED lines=8> */
.L_x_920:
        /* <DEDUP_REMOVED lines=8> */
.L_x_921:
[----:B------:R-:W-:Y:S05]  /*11840*/  BRA `(.L_x_922) ;  /* 0xffffffe8009c7947 */ /* 0x000fea000383ffff */
.L_x_878:
[----:B------:R-:W-:Y:S01]  /*11850*/  BSSY B0, `(.L_x_923) ;  /* 0x0000008000007945 */ /* 0x000fe20003800000 */
[----:B-----5:R-:W-:Y:S01]  /*11860*/  IMAD.MOV.U32 R13, RZ, RZ, R17 ;  /* 0x000000ffff0d7224 */ /* 0x020fe200078e0011 */
[----:B-1----:R-:W-:Y:S01]  /*11870*/  MOV R12, 0x1 ;  /* 0x00000001000c7802 */ /* 0x002fe20000000f00 */
[----:B------:R-:W-:Y:S02]  /*11880*/  IMAD.MOV.U32 R11, RZ, RZ, RZ ;  /* 0x000000ffff0b7224 */ /* 0x000fe400078e00ff */
[----:B------:R-:W-:-:S07]  /*11890*/  IMAD.MOV.U32 R15, RZ, RZ, -0x1 ;  /* 0xffffffffff0f7424 */ /* 0x000fce00078e00ff */
[----:B0-2---:R-:W-:Y:S05]  /*118a0*/  WARPSYNC.COLLECTIVE R15, `(.L_x_924) ;  /* 0x000000000f087348 */ /* 0x005fea0003c00000 */
[----:B------:R1:W3:Y:S02]  /*118b0*/  SHFL.UP P6, R14, R13, R12, R11 ;  /* 0x0400000c0d0e7389 */ /* 0x0002e400000c000b */
[----:B0123--:R-:W-:Y:S01]  /*118c0*/  ENDCOLLECTIVE ;  /* 0x000000000000791b */ /* 0x00ffe20003800000 */
.L_x_924:
[----:B------:R-:W-:Y:S05]  /*118d0*/  BSYNC B0 ;  /* 0x0000000000007941 */ /* 0x000fea0003800000 */
.L_x_923:
        /* <DEDUP_REMOVED lines=10> */
.L_x_925:
        /* <DEDUP_REMOVED lines=8> */
.L_x_926:
        /* <DEDUP_REMOVED lines=8> */
.L_x_927:
        /* <DEDUP_REMOVED lines=8> */
.L_x_928:
        /* <DEDUP_REMOVED lines=8> */
.L_x_929:
[----:B------:R-:W-:Y:S05]  /*11b80*/  BRA `(.L_x_930) ;  /* 0xffffffe800847947 */ /* 0x000fea000383ffff */
.L_x_880:
[----:B------:R-:W-:Y:S01]  /*11b90*/  BSSY B0, `(.L_x_931) ;  /* 0x0000006000007945 */ /* 0x000fe20003800000 */
[----:B------:R-:W-:Y:S02]  /*11ba0*/  PLOP3.LUT P6, PT, P6, PT, PT, 0x8, 0x0 ;  /* 0x000000000000781c */ /* 0x000fe400037ce170 */
[----:B------:R-:W-:-:S11]  /*11bb0*/  MOV R15, 0xffffffff ;  /* 0xffffffff000f7802 */ /* 0x000fd60000000f00 */
[----:B01----:R-:W-:Y:S05]  /*11bc0*/  WARPSYNC.COLLECTIVE R15, `(.L_x_932) ;  /* 0x000000000f087348 */ /* 0x003fea0003c00000 */
[----:B------:R-:W-:Y:S01]  /*11bd0*/  VOTE.ANY R14, PT, P6 ;  /* 0x00000000000e7806 */ /* 0x000fe200030e0100 */
[----:B01----:R-:W-:Y:S06]  /*11be0*/  ENDCOLLECTIVE ;  /* 0x000000000000791b */ /* 0x003fec0003800000 */
.L_x_932:
[----:B------:R-:W-:Y:S05]  /*11bf0*/  BSYNC B0 ;  /* 0x0000000000007941 */ /* 0x000fea0003800000 */
.L_x_931:
        /* <DEDUP_REMOVED lines=9> */
.L_x_933:
[----:B------:R-:W-:Y:S01]  /*11c90*/  IMAD.MOV.U32 R17, RZ, RZ, R14 ;  /* 0x000000ffff117224 */ /* 0x000fe200078e000e */
[----:B------:R-:W-:Y:S06]  /*11ca0*/  BRA `(.L_x_934) ;  /* 0xffffffe800747947 */ /* 0x000fec000383ffff */
.L_x_882:
[----:B------:R-:W-:Y:S01]  /*11cb0*/  BSSY B0, `(.L_x_935) ;  /* 0x0000007000007945 */ /* 0x000fe20003800000 */
[----:B------:R-:W-:Y:S01]  /*11cc0*/  IMAD.MOV.U32 R13, RZ, RZ, R3 ;  /* 0x000000ffff0d7224 */ /* 0x000fe200078e0003 */
[----:B------:R-:W-:Y:S01]  /*11cd0*/  MOV R11, 0x1f ;  /* 0x0000001f000b7802 */ /* 0x000fe20000000f00 */
[----:B------:R-:W-:-:S07]  /*11ce0*/  IMAD.MOV.U32 R15, RZ, RZ, -0x1 ;  /* 0xffffffffff0f7424 */ /* 0x000fce00078e00ff */
[----:B0-23--:R-:W-:Y:S05]  /*11cf0*/  WARPSYNC.COLLECTIVE R15, `(.L_x_936) ;  /* 0x000000000f087348 */ /* 0x00dfea0003c00000 */
[----:B------:R1:W4:Y:S02]  /*11d00*/  SHFL.IDX P6, R14, R13, R12, R11 ;  /* 0x0000000c0d0e7389 */ /* 0x00032400000c000b */
[----:B01234-:R-:W-:Y:S01]  /*11d10*/  ENDCOLLECTIVE ;  /* 0x000000000000791b */ /* 0x01ffe20003800000 */
.L_x_936:
[----:B------:R-:W-:Y:S05]  /*11d20*/  BSYNC B0 ;  /* 0x0000000000007941 */ /* 0x000fea0003800000 */
.L_x_935:
[----:B------:R-:W-:Y:S05]  /*11d30*/  BRA `(.L_x_881) ;  /* 0xffffffe8006c7947 */ /* 0x000fea000383ffff */
.L_x_885:
[----:B0-----:R0:W4:Y:S02]  /*11d40*/  SYNCS.PHASECHK.TRANS64.TRYWAIT P0, [R0+URZ+0x38820], R3 ;  /* 0x03882003000075a7 */ /* 0x001124000800017f */
[----:B----4-:R-:W-:Y:S05]  /*11d50*/  @!P0 NANOSLEEP.SYNCS 0x989680 ;  /* 0x009896800000895d */ /* 0x010fea0003900000 */
[----:B------:R-:W4:Y:S02]  /*11d60*/  @!P0 SYNCS.PHASECHK.TRANS64 P0, [R0+URZ+0x38820], R3 ;  /* 0x03882003000085a7 */ /* 0x000f24000800007f */
[----:B----4-:R-:W-:Y:S05]  /*11d70*/  @!P0 BRA `(.L_x_885) ;  /* 0xfffffffc00f08947 */ /* 0x010fea000383ffff */
[----:B------:R-:W-:Y:S05]  /*11d80*/  BRA `(.L_x_937) ;  /* 0xffffffec00547947 */ /* 0x000fea000383ffff */
.L_x_886:
[----:B---3--:R-:W3:Y:S01]  /*11d90*/  S2R R2, SR_TID.X ;  /* 0x0000000000027919 */ /* 0x008ee20000002100 */
[----:B------:R-:W-:Y:S01]  /*11da0*/  BSSY B0, `(.L_x_938) ;  /* 0x000000a000007945 */ /* 0x000fe20003800000 */
[----:B-1----:R-:W-:Y:S01]  /*11db0*/  IMAD.MOV.U32 R12, RZ, RZ, RZ ;  /* 0x000000ffff0c7224 */ /* 0x002fe200078e00ff */
[----:B------:R-:W-:Y:S01]  /*11dc0*/  MOV R11, 0x1f ;  /* 0x0000001f000b7802 */ /* 0x000fe20000000f00 */
[----:B------:R-:W-:Y:S01]  /*11dd0*/  IMAD.MOV.U32 R15, RZ, RZ, -0x1 ;  /* 0xffffffffff0f7424 */ /* 0x000fe200078e00ff */
[----:B---3--:R-:W-:-:S04]  /*11de0*/  SHF.R.U32.HI R2, RZ, 0x5, R2 ;  /* 0x00000005ff027819 */ /* 0x008fc80000011602 */
[----:B------:R-:W-:-:S05]  /*11df0*/  LOP3.LUT R2, R2, 0x3, RZ, 0xc0, !PT ;  /* 0x0000000302027812 */ /* 0x000fca00078ec0ff */
[----:B------:R-:W-:-:S07]  /*11e00*/  IMAD.MOV.U32 R13, RZ, RZ, R2 ;  /* 0x000000ffff0d7224 */ /* 0x000fce00078e0002 */
[----:B0-2---:R-:W-:Y:S05]  /*11e10*/  WARPSYNC.COLLECTIVE R15, `(.L_x_939) ;  /* 0x000000000f087348 */ /* 0x005fea0003c00000 */
[----:B------:R1:W3:Y:S02]  /*11e20*/  SHFL.IDX P6, R14, R13, R12, R11 ;  /* 0x0000000c0d0e7389 */ /* 0x0002e400000c000b */
[----:B0123--:R-:W-:Y:S01]  /*11e30*/  ENDCOLLECTIVE ;  /* 0x000000000000791b */ /* 0x00ffe20003800000 */
.L_x_939:
[----:B------:R-:W-:Y:S05]  /*11e40*/  BSYNC B0 ;  /* 0x0000000000007941 */ /* 0x000fea0003800000 */
.L_x_938:
[----:B------:R-:W-:Y:S05]  /*11e50*/  BRA `(.L_x_940) ;  /* 0xffffffec00387947 */ /* 0x000fea000383ffff */
.L_x_889:
[----:B------:R-:W-:Y:S01]  /*11e60*/  BSSY B1, `(.L_x_941) ;  /* 0x0000006000017945 */ /* 0x000fe20003800000 */
[----:B------:R-:W-:-:S07]  /*11e70*/  IMAD.MOV.U32 R15, RZ, RZ, -0x1 ;  /* 0xffffffffff0f7424 */ /* 0x000fce00078e00ff */
[----:B0123--:R-:W-:Y:S05]  /*11e80*/  WARPSYNC.COLLECTIVE R15, `(.L_x_942) ;  /* 0x000000000f0c7348 */ /* 0x00ffea0003c00000 */
[----:B------:R-:W-:Y:S02]  /*11e90*/  ELECT P6, UR62, PT ;  /* 0x00000000003e782f */ /* 0x000fe400038c0000 */
[----:B------:R-:W-:Y:S01]  /*11ea0*/  MOV R14, UR62 ;  /* 0x0000003e000e7c02 */ /* 0x000fe20008000f00 */
[----:B0123--:R-:W-:Y:S10]  /*11eb0*/  ENDCOLLECTIVE ;  /* 0x000000000000791b */ /* 0x00fff40003800000 */
.L_x_942:
[----:B------:R-:W-:Y:S05]  /*11ec0*/  BSYNC B1 ;  /* 0x0000000000017941 */ /* 0x000fea0003800000 */
.L_x_941:
[----:B------:R-:W-:Y:S05]  /*11ed0*/  BRA `(.L_x_943) ;  /* 0xffffffec00307947 */ /* 0x000fea000383ffff */
.L_x_890:
[----:B0-----:R0:W2:Y:S02]  /*11ee0*/  SYNCS.PHASECHK.TRANS64.TRYWAIT P0, [R6+URZ], R5 ;  /* 0x00000005060075a7 */ /* 0x0010a4000800017f */
[----:B--2---:R-:W-:Y:S05]  /*11ef0*/  @!P0 NANOSLEEP.SYNCS 0x989680 ;  /* 0x009896800000895d */ /* 0x004fea0003900000 */
[----:B------:R-:W2:Y:S02]  /*11f00*/  @!P0 SYNCS.PHASECHK.TRANS64 P0, [R6+URZ], R5 ;  /* 0x00000005060085a7 */ /* 0x000ea4000800007f */
[----:B--2---:R-:W-:Y:S05]  /*11f10*/  @!P0 BRA `(.L_x_890) ;  /* 0xfffffffc00f08947 */ /* 0x004fea000383ffff */
[----:B------:R-:W-:Y:S05]  /*11f20*/  BRA `(.L_x_944) ;  /* 0xffffffec00587947 */ /* 0x000fea000383ffff */
.L_x_891:
[----:B--2---:R2:W3:Y:S02]  /*11f30*/  SYNCS.PHASECHK.TRANS64.TRYWAIT P0, [R7+URZ], R2 ;  /* 0x00000002070075a7 */ /* 0x0044e4000800017f */
[----:B---3--:R-:W-:Y:S05]  /*11f40*/  @!P0 NANOSLEEP.SYNCS 0x989680 ;  /* 0x009896800000895d */ /* 0x008fea0003900000 */
[----:B------:R-:W3:Y:S02]  /*11f50*/  @!P0 SYNCS.PHASECHK.TRANS64 P0, [R7+URZ], R2 ;  /* 0x00000002070085a7 */ /* 0x000ee4000800007f */
[----:B---3--:R-:W-:Y:S05]  /*11f60*/  @!P0 BRA `(.L_x_891) ;  /* 0xfffffffc00f08947 */ /* 0x008fea000383ffff */
[----:B------:R-:W-:Y:S05]  /*11f70*/  BRA `(.L_x_945) ;  /* 0xffffffec00587947 */ /* 0x000fea000383ffff */
.L_x_892:
[----:B---3--:R3:W4:Y:S02]  /*11f80*/  SYNCS.PHASECHK.TRANS64.TRYWAIT P0, [R4+URZ], R5 ;  /* 0x00000005040075a7 */ /* 0x008724000800017f */
[----:B----4-:R-:W-:Y:S05]  /*11f90*/  @!P0 NANOSLEEP.SYNCS 0x989680 ;  /* 0x009896800000895d */ /* 0x010fea0003900000 */
[----:B------:R-:W4:Y:S02]  /*11fa0*/  @!P0 SYNCS.PHASECHK.TRANS64 P0, [R4+URZ], R5 ;  /* 0x00000005040085a7 */ /* 0x000f24000800007f */
[----:B----4-:R-:W-:Y:S05]  /*11fb0*/  @!P0 BRA `(.L_x_892) ;  /* 0xfffffffc00f08947 */ /* 0x010fea000383ffff */
[----:B------:R-:W-:Y:S05]  /*11fc0*/  BRA `(.L_x_946) ;  /* 0xffffffec004c7947 */ /* 0x000fea000383ffff */
.L_x_947:
        /* <DEDUP_REMOVED lines=11> */
.L_x_4553:


//--------------------- .text._ZN7cutlass13device_kernelIN5flash11enable_sm90INS1_16FlashAttnFwdSm90INS1_25CollectiveMainloopFwdSm90ILi2EN4cute5tupleIJNS5_1CILi1EEES8_S8_EEENS6_IJNS7_ILi64EEESA_SA_EEELi512ENS_6half_tEfNS_4arch4Sm90ELb0ELb0ELb1ELb1ELb0ELb1ELb1ELb0ELb0ELb0ELb0ELb0EEENS1_21CollectiveEpilogueFwdINS6_IJSA_NS7_ILi512EEESA_EEES9_SC_SE_Li256ELb1ELb0ELb0ELb0EEENS1_36VarlenDynamicPersistentTileSchedulerILi64ELi64ELi256ELi32ELb0ELb0ELb1ELb0ELb1ELb1EEEEEEEEEvNT_6ParamsE --------------------------
	.section	.text._ZN7cutlass13device_kernelIN5flash11enable_sm90INS1_16FlashAttnFwdSm90INS1_25CollectiveMainloopFwdSm90ILi2EN4cute5tupleIJNS5_1CILi1EEES8_S8_EEENS6_IJNS7_ILi64EEESA_SA_EEELi512ENS_6half_tEfNS_4arch4Sm90ELb0ELb0ELb1ELb1ELb0ELb1ELb1ELb0ELb0ELb0ELb0ELb0EEENS1_21CollectiveEpilogueFwdINS6_IJSA_NS7_ILi512EEESA_EEES9_SC_SE_Li256ELb1ELb0ELb0ELb0EEENS1_36VarlenDynamicPersistentTileSchedulerILi64ELi64ELi256ELi32ELb0ELb0ELb1ELb0ELb1ELb1EEEEEEEEEvNT_6ParamsE,"ax",@progbits
	.align	128
.text._ZN7cutlass13device_kernelIN5flash11enable_sm90INS1_16FlashAttnFwdSm90INS1_25CollectiveMainloopFwdSm90ILi2EN4cute5tupleIJNS5_1CILi1EEES8_S8_EEENS6_IJNS7_ILi64EEESA_SA_EEELi512ENS_6half_tEfNS_4arch4Sm90ELb0ELb0ELb1ELb1ELb0ELb1ELb1ELb0ELb0ELb0ELb0ELb0EEENS1_21CollectiveEpilogueFwdINS6_IJSA_NS7_ILi512EEESA_EEES9_SC_SE_Li256ELb1ELb0ELb0ELb0EEENS1_36VarlenDynamicPersistentTileSchedulerILi64ELi64ELi256ELi32ELb0ELb0ELb1ELb0ELb1ELb1EEEEEEEEEvNT_6ParamsE:
        .type           _ZN7cutlass13device_kernelIN5flash11enable_sm90INS1_16FlashAttnFwdSm90INS1_25CollectiveMainloopFwdSm90ILi2EN4cute5tupleIJNS5_1CILi1EEES8_S8_EEENS6_IJNS7_ILi64EEESA_SA_EEELi512ENS_6half_tEfNS_4arch4Sm90ELb0ELb0ELb1ELb1ELb0ELb1ELb1ELb0ELb0ELb0ELb0ELb0EEENS1_21CollectiveEpilogueFwdINS6_IJSA_NS7_ILi512EEESA_EEES9_SC_SE_Li256ELb1ELb0ELb0ELb0EEENS1_36VarlenDynamicPersistentTileSchedulerILi64ELi64ELi256ELi32ELb0ELb0ELb1ELb0ELb1ELb1EEEEEEEEEvNT_6ParamsE,@function
        .size           _ZN7cutlass13device_kernelIN5flash11enable_sm90INS1_16FlashAttnFwdSm90INS1_25CollectiveMainloopFwdSm90ILi2EN4cute5tupleIJNS5_1CILi1EEES8_S8_EEENS6_IJNS7_ILi64EEESA_SA_EEELi512ENS_6half_tEfNS_4arch4Sm90ELb0ELb0ELb1ELb1ELb0ELb1ELb1ELb0ELb0ELb0ELb0ELb0EEENS1_21CollectiveEpilogueFwdINS6_IJSA_NS7_ILi512EEESA_EEES9_SC_SE_Li256ELb1ELb0ELb0ELb0EEENS1_36VarlenDynamicPersistentTileSchedulerILi64ELi64ELi256ELi32ELb0ELb0ELb1ELb0ELb1ELb1EEEEEEEEEvNT_6ParamsE,(.L_x_4554 - _ZN7cutlass13device_kernelIN5flash11enable_sm90INS1_16FlashAttnFwdSm90INS1_25CollectiveMainloopFwdSm90ILi2EN4cute5tupleIJNS5_1CILi1EEES8_S8_EEENS6_IJNS7_ILi64EEESA_SA_EEELi512ENS_6half_tEfNS_4arch4Sm90ELb0ELb0ELb1ELb1ELb0ELb1ELb1ELb0ELb0ELb0ELb0ELb0EEENS1_21CollectiveEpilogueFwdINS6_IJSA_NS7_ILi512EEESA_EEES9_SC_SE_Li256ELb1ELb0ELb0ELb0EEENS1_36VarlenDynamicPersistentTileSchedulerILi64ELi64ELi256ELi32ELb0ELb0ELb1ELb0ELb1ELb1EEEEEEEEEvNT_6ParamsE)
        .other          _ZN7cutlass13device_kernelIN5flash11enable_sm90INS1_16FlashAttnFwdSm90INS1_25CollectiveMainloopFwdSm90ILi2EN4cute5tupleIJNS5_1CILi1EEES8_S8_EEENS6_IJNS7_ILi64EEESA_SA_EEELi512ENS_6half_tEfNS_4arch4Sm90ELb0ELb0ELb1ELb1ELb0ELb1ELb1ELb0ELb0ELb0ELb0ELb0EEENS1_21CollectiveEpilogueFwdINS6_IJSA_NS7_ILi512EEESA_EEES9_SC_SE_Li256ELb1ELb0ELb0ELb0EEENS1_36VarlenDynamicPersistentTileSchedulerILi64ELi64ELi256ELi32ELb0ELb0ELb1ELb0ELb1ELb1EEEEEEEEEvNT_6ParamsE,@"STO_CUDA_ENTRY STV_DEFAULT"
_ZN7cutlass13device_kernelIN5flash11enable_sm90INS1_16FlashAttnFwdSm90INS1_25CollectiveMainloopFwdSm90ILi2EN4cute5tupleIJNS5_1CILi1EEES8_S8_EEENS6_IJNS7_ILi64EEESA_SA_EEELi512ENS_6half_tEfNS_4arch4Sm90ELb0ELb0ELb1ELb1ELb0ELb1ELb1ELb0ELb0ELb0ELb0ELb0EEENS1_21CollectiveEpilogueFwdINS6_IJSA_NS7_ILi512EEESA_EEES9_SC_SE_Li256ELb1ELb0ELb0ELb0EEENS1_36VarlenDynamicPersistentTileSchedulerILi64ELi64ELi256ELi32ELb0ELb0ELb1ELb0ELb1ELb1EEEEEEEEEvNT_6ParamsE:
        /* <DEDUP_REMOVED lines=16> */
[----:B------:R-:W-:Y:S02]  /*0100*/  UIADD3 UR4, UP5, UR4, 0x670, URZ ;  /* 0x0000067004047890 */ /* 0x000fe4000ffbe03f */
[----:B------:R-:W-:Y:S02]  /*0110*/  UIADD3.X UR9, URZ, UR5, URZ, UP1, !UPT ;  /* 0x000000053f097290 */ /* 0x000fe40008ffe43f */
[----:B------:R-:W-:Y:S02]  /*0120*/  UIADD3.X UR11, URZ, UR5, URZ, UP2, !UPT ;  /* 0x000000053f0b7290 */ /* 0x000fe400097fe43f */
[----:B------:R-:W-:Y:S01]  /*0130*/  UIADD3.X UR13, URZ, UR5, URZ, UP3, !UPT ;  /* 0x000000053f0d7290 */ /* 0x000fe20009ffe43f */
[----:B------:R0:W-:Y:S01]  /*0140*/  UTMACCTL.PF [UR6] ;  /* 0x00000000060079b9 */ /* 0x0001e20008040000 */
[----:B------:R-:W-:-:S03]  /*0150*/  UIADD3.X UR15, URZ, UR5, URZ, UP4, !UPT ;  /* 0x000000053f0f7290 */ /* 0x000fc6000a7fe43f */
[----:B------:R0:W-:Y:S01]  /*0160*/  UTMACCTL.PF [UR8] ;  /* 0x00000000080079b9 */ /* 0x0001e20008040000 */
[----:B------:R-:W-:Y:S01]  /*0170*/  UIADD3.X UR5, URZ, UR5, URZ, UP5, !UPT ;  /* 0x000000053f057290 */ /* 0x000fe2000affe43f */
[----:B------:R0:W-:Y:S02]  /*0180*/  UTMACCTL.PF [UR10] ;  /* 0x000000000a0079b9 */ /* 0x0001e40008040000 */
[----:B------:R0:W-:Y:S02]  /*0190*/  UTMACCTL.PF [UR12] ;  /* 0x000000000c0079b9 */ /* 0x0001e40008040000 */
[----:B------:R0:W-:Y:S04]  /*01a0*/  UTMACCTL.PF [UR14] ;  /* 0x000000000e0079b9 */ /* 0x0001e80008040000 */
[----:B------:R0:W-:Y:S02]  /*01b0*/  UTMACCTL.PF [UR4] ;  /* 0x00000000040079b9 */ /* 0x0001e40008040000 */
[----:B0-----:R-:W-:Y:S01]  /*01c0*/  NOP ;  /* 0x0000000000007918 */ /* 0x001fe20000000000 */
.L_x_949:
[----:B------:R-:W-:Y:S05]  /*01d0*/  BSYNC B0 ;  /* 0x0000000000007941 */ /* 0x000fea0003800000 */
.L_x_948:
        /* <DEDUP_REMOVED lines=14> */
[----:B-1----:R0:W-:Y:S01]  /*02c0*/  STL [R1+0x4], R3 ;  /* 0x0000040301007387 */ /* 0x0021e20000100800 */
        /* <DEDUP_REMOVED lines=24> */
.L_x_950:
        /* <DEDUP_REMOVED lines=22> */
.L_x_951:
        /* <DEDUP_REMOVED lines=18> */
.L_x_952:
        /* <DEDUP_REMOVED lines=22> */
.L_x_953:
        /* <DEDUP_REMOVED lines=22> */
.L_x_954:
        /* <DEDUP_REMOVED lines=9> */
.L_x_957:
        /* <DEDUP_REMOVED lines=22> */
[----:B------:R-:W-:-:S05]  /*0b80*/  VIADD R232, R0, 0xffffff80 ;  /* 0xffffff8000e87836 */ /* 0x000fca0000000000 */
[----:B------:R-:W-:-:S04]  /*0b90*/  SHF.R.S32.HI R3, RZ, 0x1f, R232 ;  /* 0x0000001fff037819 */ /* 0x000fc800000114e8 */
[CC--:B------:R-:W-:Y:S02]  /*0ba0*/  LEA.HI R5, R3.reuse, R232.reuse, RZ, 0x7 ;  /* 0x000000e803057211 */ /* 0x0c0fe400078f38ff */
[-C--:B------:R-:W-:Y:S02]  /*0bb0*/  LEA.HI R4, R3, R232.reuse, RZ, 0x4 ;  /* 0x000000e803047211 */ /* 0x080fe400078f20ff */
[----:B------:R-:W-:Y:S02]  /*0bc0*/  LOP3.LUT R7, R5, 0xffffff80, RZ, 0xc0, !PT ;  /* 0xffffff8005077812 */ /* 0x000fe400078ec0ff */
[----:B------:R-:W-:Y:S02]  /*0bd0*/  LOP3.LUT R9, R4, 0xfffffff0, RZ, 0xc0, !PT ;  /* 0xfffffff004097812 */ /* 0x000fe400078ec0ff */
[----:B------:R-:W-:Y:S02]  /*0be0*/  LEA.HI R0, R3, R232, RZ, 0x5 ;  /* 0x000000e803007211 */ /* 0x000fe400078f28ff */
[C---:B------:R-:W-:Y:S01]  /*0bf0*/  IADD3 R7, R232.reuse, -R7, RZ ;  /* 0x80000007e8077210 */ /* 0x040fe20007ffe0ff */
[----:B------:R-:W-:Y:S01]  /*0c00*/  IMAD.IADD R11, R232, 0x1, -R9 ;  /* 0x00000001e80b7824 */ /* 0x000fe200078e0a09 */
[----:B------:R-:W-:-:S02]  /*0c10*/  SHF.R.S32.HI R189, RZ, 0x5, R0 ;  /* 0x00000005ffbd7819 */ /* 0x000fc40000011400 */
[----:B------:R-:W-:Y:S02]  /*0c20*/  SHF.R.S32.HI R10, RZ, 0x1f, R0 ;  /* 0x0000001fff0a7819 */ /* 0x000fe40000011400 */
[----:B------:R-:W-:Y:S02]  /*0c30*/  SHF.R.S32.HI R13, RZ, 0x4, R4 ;  /* 0x00000004ff0d7819 */ /* 0x000fe40000011404 */
[----:B------:R-:W-:Y:S02]  /*0c40*/  SHF.R.S32.HI R0, RZ, 0x1f, R7 ;  /* 0x0000001fff007819 */ /* 0x000fe40000011407 */
[----:B------:R-:W-:Y:S02]  /*0c50*/  SHF.R.S32.HI R6, RZ, 0x1f, R11 ;  /* 0x0000001fff067819 */ /* 0x000fe4000001140b */
[----:B------:R-:W-:Y:S02]  /*0c60*/  LEA.HI R9, R4, R13, RZ, 0x1 ;  /* 0x0000000d04097211 */ /* 0x000fe400078f08ff */
[----:B------:R-:W-:-:S02]  /*0c70*/  LEA.HI R4, R0, R7, RZ, 0x2 ;  /* 0x0000000700047211 */ /* 0x000fc400078f10ff */
[----:B------:R-:W-:Y:S02]  /*0c80*/  LEA.HI R8, R6, R11, RZ, 0x3 ;  /* 0x0000000b06087211 */ /* 0x000fe400078f18ff */
        /* <DEDUP_REMOVED lines=10> */
[----:B------:R-:W-:Y:S02]  /*0d30*/  LOP3.LUT R14, R14, 0x3ffffc, RZ, 0xc0, !PT ;  /* 0x003ffffc0e0e7812 */ /* 0x000fe400078ec0ff */
[----:B------:R-:W-:Y:S01]  /*0d40*/  SHF.R.S32.HI R0, RZ, 0x5, R0 ;  /* 0x00000005ff007819 */ /* 0x000fe20000011400 */
[----:B------:R-:W-:Y:S01]  /*0d50*/  IMAD.IADD R10, R11, 0x1, -R10 ;  /* 0x000000010b0a7824 */ /* 0x000fe200078e0a0a */
[-C--:B------:R-:W-:Y:S01]  /*0d60*/  LEA.HI R6, R3, R232.reuse, RZ, 0x2 ;  /* 0x000000e803067211 */ /* 0x080fe200078f10ff */
[----:B------:R-:W-:Y:S02]  /*0d70*/  IMAD R15, R216, 0x100, R11 ;  /* 0x00000100d80f7824 */ /* 0x000fe400078e020b */
[----:B------:R-:W-:Y:S02]  /*0d80*/  IMAD.IADD R14, R189, 0x1, -R14 ;  /* 0x00000001bd0e7824 */ /* 0x000fe400078e0a0e */
[----:B------:R-:W-:Y:S01]  /*0d90*/  IMAD R188, R0, 0x10, R9 ;  /* 0x0000001000bc7824 */ /* 0x000fe200078e0209 */
[----:B------:R-:W-:Y:S01]  /*0da0*/  LEA.HI R0, R3, R232, RZ, 0x3 ;  /* 0x000000e803007211 */ /* 0x000fe200078f18ff */
[----:B------:R-:W-:-:S02]  /*0db0*/  IMAD.IADD R12, R13, 0x1, -R12 ;  /* 0x000000010d0c7824 */ /* 0x000fc400078e0a0c */
[----:B------:R-:W-:Y:S01]  /*0dc0*/  IMAD.SHL.U32 R11, R10, 0x40, RZ ;  /* 0x000000400a0b7824 */ /* 0x000fe200078e00ff */
[----:B------:R-:W-:Y:S01]  /*0dd0*/  LEA R15, R14, R15, 0x4 ;  /* 0x0000000f0e0f7211 */ /* 0x000fe200078e20ff */
[----:B------:R-:W-:Y:S01]  /*0de0*/  IMAD.SHL.U32 R12, R12, 0x8, RZ ;  /* 0x000000080c0c7824 */ /* 0x000fe200078e00ff */
[----:B------:R-:W-:Y:S02]  /*0df0*/  LOP3.LUT R3, R0, 0x1ffffff8, RZ, 0xc0, !PT ;  /* 0x1ffffff800037812 */ /* 0x000fe400078ec0ff */
[----:B------:R-:W-:Y:S01]  /*0e00*/  SHF.R.S32.HI R19, RZ, 0x2, R6 ;  /* 0x00000002ff137819 */ /* 0x000fe20000011406 */
[----:B------:R-:W-:Y:S01]  /*0e10*/  IMAD.SHL.U32 R8, R8, 0x40, RZ ;  /* 0x0000004008087824 */ /* 0x000fe200078e00ff */
[----:B------:R-:W-:Y:S01]  /*0e20*/  LOP3.LUT R11, R11, 0x1c0, RZ, 0xc0, !PT ;  /* 0x000001c00b0b7812 */ /* 0x000fe200078ec0ff */
[--C-:B------:R-:W-:Y:S01]  /*0e30*/  IMAD.U32 R231, R15, 0x40, R12.reuse ;  /* 0x000000400fe77824 */ /* 0x100fe200078e000c */
[----:B------:R-:W-:Y:S01]  /*0e40*/  LOP3.LUT R4, R4, 0x7ffffffc, RZ, 0xc0, !PT ;  /* 0x7ffffffc04047812 */ /* 0x000fe200078ec0ff */
[----:B------:R-:W-:Y:S01]  /*0e50*/  IMAD.IADD R3, R232, 0x1, -R3 ;  /* 0x00000001e8037824 */ /* 0x000fe200078e0a03 */
[----:B------:R-:W-:Y:S01]  /*0e60*/  LOP3.LUT R12, R11, 0x8, R12, 0xf8, !PT ;  /* 0x000000080b0c7812 */ /* 0x000fe200078ef80c */
[----:B------:R-:W-:Y:S01]  /*0e70*/  VIADD R234, R19, 0x20 ;  /* 0x0000002013ea7836 */ /* 0x000fe20000000000 */
[----:B------:R-:W-:-:S02]  /*0e80*/  SHF.R.U32.HI R11, RZ, 0x3, R11 ;  /* 0x00000003ff0b7819 */ /* 0x000fc4000001160b */
[----:B------:R-:W-:Y:S01]  /*0e90*/  LOP3.LUT R8, R8, 0x7ffffe00, RZ, 0xc0, !PT ;  /* 0x7ffffe0008087812 */ /* 0x000fe200078ec0ff */
[----:B------:R-:W-:Y:S01]  /*0ea0*/  IMAD.SHL.U32 R187, R3, 0x8, RZ ;  /* 0x0000000803bb7824 */ /* 0x000fe200078e00ff */
[----:B------:R-:W-:Y:S02]  /*0eb0*/  IADD3 R4, R7, -R4, RZ ;  /* 0x8000000407047210 */ /* 0x000fe40007ffe0ff */
[----:B------:R-:W-:Y:S02]  /*0ec0*/  LOP3.LUT R7, R6, 0xfffffffc, RZ, 0xc0, !PT ;  /* 0xfffffffc06077812 */ /* 0x000fe400078ec0ff */
[----:B------:R-:W-:Y:S01]  /*0ed0*/  SHF.R.S32.HI R3, RZ, 0x1f, R234 ;  /* 0x0000001fff037819 */ /* 0x000fe200000114ea */
[----:B------:R-:W-:Y:S01]  /*0ee0*/  IMAD R8, R189, 0x400, R8 ;  /* 0x00000400bd087824 */ /* 0x000fe200078e0208 */
[----:B------:R-:W-:Y:S01]  /*0ef0*/  LOP3.LUT R11, R12, R11, RZ, 0x3c, !PT ;  /* 0x0000000b0c0b7212 */ /* 0x000fe200078e3cff */
[----:B------:R-:W-:Y:S01]  /*0f00*/  IMAD.IADD R214, R232, 0x1, -R7 ;  /* 0x00000001e8d67824 */ /* 0x000fe200078e0a07 */
[----:B------:R-:W-:Y:S01]  /*0f10*/  LEA.HI R3, R3, R234, RZ, 0x3 ;  /* 0x000000ea03037211 */ /* 0x000fe200078f18ff */
[----:B------:R-:W-:Y:S01]  /*0f20*/  IMAD.SHL.U32 R219, R234, 0x40, RZ ;  /* 0x00000040eadb7824 */ /* 0x000fe200078e00ff */
[----:B------:R-:W-:Y:S01]  /*0f30*/  R2P PR, R10, 0x6 ;  /* 0x000000060a007804 */ /* 0x000fe20000000000 */
[----:B------:R-:W-:Y:S01]  /*0f40*/  IMAD.IADD R11, R8, 0x1, R11 ;  /* 0x00000001080b7824 */ /* 0x000fe200078e020b */
[----:B------:R-:W-:Y:S01]  /*0f50*/  SHF.R.S32.HI R6, RZ, 0x1f, R6 ;  /* 0x0000001fff067819 */ /* 0x000fe20000011406 */
[----:B------:R-:W-:Y:S01]  /*0f60*/  IMAD.SHL.U32 R3, R3, 0x40, RZ ;  /* 0x0000004003037824 */ /* 0x000fe200078e00ff */
[----:B------:R-:W-:Y:S01]  /*0f70*/  LEA.HI R5, R5, R216, RZ, 0x1 ;  /* 0x000000d805057211 */ /* 0x000fe200078f08ff */
[----:B------:R-:W-:Y:S01]  /*0f80*/  IMAD R194, R11, 0x2, R2 ;  /* 0x000000020bc27824 */ /* 0x000fe200078e0202 */
[----:B------:R-:W-:Y:S01]  /*0f90*/  LOP3.LUT R219, R219, 0x1c0, RZ, 0xc0, !PT ;  /* 0x000001c0dbdb7812 */ /* 0x000fe200078ec0ff */
[----:B------:R-:W-:Y:S01]  /*0fa0*/  IMAD.MOV.U32 R196, RZ, RZ, 0x40 ;  /* 0x00000040ffc47424 */ /* 0x000fe200078e00ff */
[----:B------:R-:W-:Y:S01]  /*0fb0*/  SHF.R.S32.HI R192, RZ, 0x3, R0 ;  /* 0x00000003ffc07819 */ /* 0x000fe20000011400 */
[----:B------:R-:W-:Y:S01]  /*0fc0*/  VIADD R201, R194, 0x36400 ;  /* 0x00036400c2c97836 */ /* 0x000fe20000000000 */
[----:B------:R-:W-:-:S02]  /*0fd0*/  LEA.HI R6, R6, R19, RZ, 0x3 ;  /* 0x0000001306067211 */ /* 0x000fc400078f18ff */
[----:B------:R-:W-:Y:S02]  /*0fe0*/  LOP3.LUT R5, R5, 0xfffffe, RZ, 0xc0, !PT ;  /* 0x00fffffe05057812 */ /* 0x000fe400078ec0ff */
[----:B------:R-:W-:Y:S02]  /*0ff0*/  SHF.R.U32.HI R233, RZ, 0x3, R219 ;  /* 0x00000003ffe97819 */ /* 0x000fe400000116db */
[----:B------:R-:W-:Y:S02]  /*1000*/  LOP3.LUT R220, R3, 0xfffffe00, RZ, 0xc0, !PT ;  /* 0xfffffe0003dc7812 */ /* 0x000fe400078ec0ff */
[----:B------:R-:W-:Y:S01]  /*1010*/  IADD3 R195, R194, 0x36420, RZ ;  /* 0x00036420c2c37810 */ /* 0x000fe20007ffe0ff */
[C---:B------:R-:W-:Y:S01]  /*1020*/  @P1 VIADD R195, R201.reuse, 0xffffffe0 ;  /* 0xffffffe0c9c31836 */ /* 0x040fe20000000000 */
[----:B------:R-:W-:Y:S01]  /*1030*/  SEL R196, R196, 0xffffffc0, !P2 ;  /* 0xffffffc0c4c47807 */ /* 0x000fe20005000000 */
[----:B------:R-:W-:Y:S01]  /*1040*/  IMAD.IADD R5, R216, 0x1, -R5 ;  /* 0x00000001d8057824 */ /* 0x000fe200078e0a05 */
[----:B------:R-:W-:Y:S01]  /*1050*/  LOP3.LUT R6, R6, 0xfffffff8, RZ, 0xc0, !PT ;  /* 0xfffffff806067812 */ /* 0x000fe200078ec0ff */
[----:B------:R-:W-:Y:S01]  /*1060*/  IMAD.MOV.U32 R184, RZ, RZ, RZ ;  /* 0x000000ffffb87224 */ /* 0x000fe200078e00ff */
[----:B------:R-:W-:Y:S01]  /*1070*/  CS2R R22, SRZ ;  /* 0x0000000000167805 */ /* 0x000fe2000001ff00 */
[----:B------:R-:W-:Y:S01]  /*1080*/  IMAD.IADD R201, R201, 0x1, R196 ;  /* 0x00000001c9c97824 */ /* 0x000fe200078e02c4 */
[----:B------:R-:W-:Y:S01]  /*1090*/  MOV R212, RZ ;  /* 0x000000ff00d47202 */ /* 0x000fe20000000f00 */
[----:B------:R-:W-:Y:S01]  /*10a0*/  IMAD.MOV.U32 R18, RZ, RZ, RZ ;  /* 0x000000ffff127224 */ /* 0x000fe200078e00ff */
[----:B------:R-:W-:Y:S01]  /*10b0*/  SHF.R.S32.HI R218, RZ, 0x1f, R19 ;  /* 0x0000001fffda7819 */ /* 0x000fe20000011413 */
[----:B------:R-:W-:Y:S01]  /*10c0*/  IMAD.IADD R186, R19, 0x1, -R6 ;  /* 0x0000000113ba7824 */ /* 0x000fe200078e0a06 */
[----:B------:R-:W-:Y:S01]  /*10d0*/  IADD3 R196, R196, R195, RZ ;  /* 0x000000c3c4c47210 */ /* 0x000fe20007ffe0ff */
[----:B------:R-:W-:-:S02]  /*10e0*/  IMAD.SHL.U32 R191, R5, 0x100, RZ ;  /* 0x0000010005bf7824 */ /* 0x000fc400078e00ff */
[----:B------:R-:W-:Y:S01]  /*10f0*/  IMAD.SHL.U32 R190, R4, 0x2, RZ ;  /* 0x0000000204be7824 */ /* 0x000fe200078e00ff */
[----:B--2---:R-:W-:Y:S02]  /*1100*/  LOP3.LUT R185, R16, 0x1, RZ, 0xfc, !PT ;  /* 0x0000000110b97812 */ /* 0x004fe400078efcff */
[----:B------:R-:W-:-:S04]  /*1110*/  SHF.L.U32 R16, R214, 0x3, RZ ;  /* 0x00000003d6107819 */ /* 0x000fc800000006ff */
[----:B------:R-:W-:-:S04]  /*1120*/  LOP3.LUT R0, R219, 0x38, R16, 0xf8, !PT ;  /* 0x00000038db007812 */ /* 0x000fc800078ef810 */
[----:B------:R-:W-:-:S05]  /*1130*/  LOP3.LUT R217, R220, R0, R233, 0xf6, !PT ;  /* 0x00000000dcd97212 */ /* 0x000fca00078ef6e9 */
[----:B------:R-:W-:-:S07]  /*1140*/  IMAD R217, R217, 0x2, R2 ;  /* 0x00000002d9d97824 */ /* 0x000fce00078e0202 */
.L_x_1075:
        /* <DEDUP_REMOVED lines=8> */
[----:B------:R-:W-:Y:S01]  /*11d0*/  ISETP.NE.U32.AND P1, PT, RZ, UR8, PT ;  /* 0x00000008ff007c0c */ /* 0x000fe2000bf25070 */
[----:B------:R-:W-:Y:S01]  /*11e0*/  IMAD.MOV.U32 R33, RZ, RZ, RZ ;  /* 0x000000ffff217224 */ /* 0x000fe200078e00ff */
[----:B------:R-:W-:Y:S02]  /*11f0*/  ISETP.NE.AND.EX P2, PT, RZ, UR5, PT, P2 ;  /* 0x00000005ff007c0c */ /* 0x000fe4000bf45320 */
[----:B------:R-:W-:Y:S02]  /*1200*/  ISETP.NE.AND.EX P1, PT, RZ, UR9, PT, P1 ;  /* 0x00000009ff007c0c */ /* 0x000fe4000bf25310 */
[----:B------:R-:W-:-:S04]  /*1210*/  ISETP.NE.U32.AND P0, PT, RZ, UR6, PT ;  /* 0x00000006ff007c0c */ /* 0x000fc8000bf05070 */
        /* <DEDUP_REMOVED lines=39> */
.L_x_959:
[----:B------:R-:W-:Y:S02]  /*1490*/  IMAD.U32 R24, RZ, RZ, UR5 ;  /* 0x00000005ff187e24 */ /* 0x000fe4000f8e00ff */
[----:B------:R-:W-:Y:S01]  /*14a0*/  IMAD.U32 R28, RZ, RZ, UR4 ;  /* 0x00000004ff1c7e24 */ /* 0x000fe2000f8e00ff */
[----:B------:R-:W-:Y:S06]  /*14b0*/  @!P2 BRA `(.L_x_960) ;  /* 0x000000000010a947 */ /* 0x000fec0003800000 */
[----:B------:R-:W-:-:S04]  /*14c0*/  IADD3 R4, P0, R209, UR8, RZ ;  /* 0x00000008d1047c10 */ /* 0x000fc8000ff1e0ff */
[----:B------:R-:W-:-:S05]  /*14d0*/  IADD3.X R5, R210, UR9, RZ, P0, !PT ;  /* 0x00000009d2057c10 */ /* 0x000fca00087fe4ff */
[----:B------:R0:W5:Y:S01]  /*14e0*/  LDG.E R28, desc[UR54][R4.64] ;  /* 0x00000036041c7981 */ /* 0x000162000c1e1900 */
[----:B------:R-:W-:Y:S05]  /*14f0*/  BRA `(.L_x_961) ;  /* 0x0000000000107947 */ /* 0x000fea0003800000 */
.L_x_960:
[----:B------:R-:W-:Y:S05]  /*1500*/  @!P0 BRA `(.L_x_961) ;  /* 0x00000000000c8947 */ /* 0x000fea0003800000 */
[----:B------:R-:W2:Y:S04]  /*1510*/  LDG.E R5, desc[UR54][R8.64] ;  /* 0x0000003608057981 */ /* 0x000ea8000c1e1900 */
[----:B------:R-:W2:Y:S02]  /*1520*/  LDG.E R28, desc[UR54][R8.64+0x4] ;  /* 0x00000436081c7981 */ /* 0x000ea4000c1e1900 */
[----:B--2---:R-:W-:-:S07]  /*1530*/  IMAD.IADD R28, R28, 0x1, -R5 ;  /* 0x000000011c1c7824 */ /* 0x004fce00078e0a05 */
.L_x_961:
        /* <DEDUP_REMOVED lines=8> */
[----:B------:R-:W-:Y:S02]  /*15c0*/  ISETP.NE.U32.AND P1, PT, RZ, UR4, PT ;  /* 0x00000004ff007c0c */ /* 0x000fe4000bf25070 */
[----:B-----5:R-:W-:Y:S02]  /*15d0*/  MOV R27, R28 ;  /* 0x0000001c001b7202 */ /* 0x020fe40000000f00 */
[----:B------:R-:W-:-:S13]  /*15e0*/  ISETP.NE.AND.EX P1, PT, RZ, UR5, PT, P1 ;  /* 0x00000005ff007c0c */ /* 0x000fda000bf25310 */
[----:B------:R-:W-:-:S04]  /*15f0*/  @P1 IADD3 R6, P2, R209, UR4, RZ ;  /* 0x00000004d1061c10 */ /* 0x000fc8000ff5e0ff */
[----:B------:R-:W-:-:S05]  /*1600*/  @P1 IADD3.X R7, R210, UR5, RZ, P2, !PT ;  /* 0x00000005d2071c10 */ /* 0x000fca00097fe4ff */
[----:B------:R0:W5:Y:S01]  /*1610*/  @P1 LDG.E R27, desc[UR54][R6.64] ;  /* 0x00000036061b1981 */ /* 0x000162000c1e1900 */
[----:B------:R-:W-:Y:S01]  /*1620*/  IMAD.IADD R11, R28, 0x1, -R3 ;  /* 0x000000011c0b7824 */ /* 0x000fe200078e0a03 */
[----:B------:R-:W-:-:S03]  /*1630*/  PLOP3.LUT P3, PT, PT, PT, PT, 0x80, 0x0 ;  /* 0x000000000000781c */ /* 0x000fc60003f6f070 */
[----:B------:R-:W-:-:S05]  /*1640*/  IMAD.MOV R31, RZ, RZ, -R11 ;  /* 0x000000ffff1f7224 */ /* 0x000fca00078e0a0b */
[----:B------:R-:W-:Y:S01]  /*1650*/  VIMNMX R31, RZ, R31, !PT ;  /* 0x0000001fff1f7248 */ /* 0x000fe20007fe0100 */
[----:B--2---:R-:W-:-:S04]  /*1660*/  @P0 IMAD.IADD R24, R9, 0x1, -R0 ;  /* 0x0000000109180824 */ /* 0x004fc800078e0a00 */
        /* <DEDUP_REMOVED lines=36> */
.L_x_964:
[----:B------:R-:W-:Y:S05]  /*18b0*/  BSYNC B6 ;  /* 0x0000000000067941 */ /* 0x000fea0003800000 */
.L_x_963:
        /* <DEDUP_REMOVED lines=20> */
.L_x_966:
[----:B------:R-:W-:Y:S05]  /*1a00*/  BSYNC B6 ;  /* 0x0000000000067941 */ /* 0x000fea0003800000 */
.L_x_965:
        /* <DEDUP_REMOVED lines=49> */
[----:B------:R-:W-:Y:S02]  /*1d20*/  VIADD R60, R49, 0x8 ;  /* 0x00000008313c7836 */ /* 0x000fe40000000000 */
[----:B--2---:R-:W-:-:S04]  /*1d30*/  @P0 IMAD.HI.U32 R0, R26, R7, RZ ;  /* 0x000000071a000227 */ /* 0x004fc800078e00ff */
[----:B------:R-:W-:Y:S01]  /*1d40*/  IMAD.X R49, R218, 0x1, R15, P2 ;  /* 0x00000001da317824 */ /* 0x000fe200010e060f */
[----:B---3--:R-:W-:Y:S02]  /*1d50*/  @P0 SHF.R.U32.HI R26, RZ, R9, R0 ;  /* 0x00000009ff1a0219 */ /* 0x008fe40000011600 */
[----:B------:R-:W-:Y:S02]  /*1d60*/  ISETP.NE.U32.AND P0, PT, RZ, UR6, PT ;  /* 0x00000006ff007c0c */ /* 0x000fe4000bf05070 */
[----:B------:R-:W-:Y:S01]  /*1d70*/  SHF.R.S32.HI R0, RZ, 0x1f, R26 ;  /* 0x0000001fff007819 */ /* 0x000fe2000001141a */
[----:B------:R-:W-:Y:S01]  /*1d80*/  IMAD.WIDE.U32 R4, R26, UR4, R4 ;  /* 0x000000041a047c25 */ /* 0x000fe2000f8e0004 */
[----:B------:R-:W-:Y:S01]  /*1d90*/  ISETP.NE.AND.EX P0, PT, RZ, UR7, PT, P0 ;  /* 0x00000007ff007c0c */ /* 0x000fe2000bf05300 */
[----:B------:R-:W-:Y:S02]  /*1da0*/  ULDC.64 UR6, c[0x0][0x320] ;  /* 0x0000c80000067ab9 */ /* 0x000fe40000000a00 */
[----:B------:R-:W-:-:S02]  /*1db0*/  IMAD R7, R0, UR6, RZ ;  /* 0x0000000600077c24 */ /* 0x000fc4000f8e02ff */
[----:B------:R-:W-:Y:S02]  /*1dc0*/  IMAD R3, R0, UR4, RZ ;  /* 0x0000000400037c24 */ /* 0x000fe4000f8e02ff */
        /* <DEDUP_REMOVED lines=28> */
[----:B------:R-:W-:-:S04]  /*1f90*/  IMAD.WIDE.U32 R4, R19, R32, R42 ;  /* 0x0000002013047225 */ /* 0x000fc800078e002a */
[----:B------:R-:W-:Y:S02]  /*1fa0*/  IMAD.IADD R9, R21, 0x1, R9 ;  /* 0x0000000115097824 */ /* 0x000fe400078e0209 */
[----:B------:R-:W-:Y:S01]  /*1fb0*/  IMAD.IADD R5, R5, 0x1, R21 ;  /* 0x0000000105057824 */ /* 0x000fe200078e0215 */
[----:B-----5:R-:W-:Y:S01]  /*1fc0*/  SHF.R.S32.HI R21, RZ, 0x1f, R27 ;  /* 0x0000001fff157819 */ /* 0x020fe2000001141b */
[-C--:B------:R-:W-:Y:S02]  /*1fd0*/  IMAD R6, R218, R46.reuse, RZ ;  /* 0x0000002eda067224 */ /* 0x080fe400078e02ff */
[----:B------:R-:W-:-:S04]  /*1fe0*/  IMAD.WIDE.U32 R10, R19, R46, R16 ;  /* 0x0000002e130a7225 */ /* 0x000fc800078e0010 */
[----:B------:R-:W-:Y:S02]  /*1ff0*/  IMAD R29, R19, R47, R6 ;  /* 0x0000002f131d7224 */ /* 0x000fe400078e0206 */
[----:B------:R-:W-:Y:S02]  /*2000*/  IMAD R12, R21, R32, RZ ;  /* 0x00000020150c7224 */ /* 0x000fe400078e02ff */
[----:B------:R-:W-:Y:S01]  /*2010*/  IMAD.WIDE.U32 R6, R19, R46, R42 ;  /* 0x0000002e13067225 */ /* 0x000fe200078e002a */
[----:B------:R-:W-:-:S03]  /*2020*/  IADD3 R11, R29, R11, RZ ;  /* 0x0000000b1d0b7210 */ /* 0x000fc60007ffe0ff */
        /* <DEDUP_REMOVED lines=10> */
[----:B------:R-:W-:Y:S02]  /*20d0*/  LOP3.LUT R4, R5, R64, RZ, 0x3c, !PT ;  /* 0x0000004005047212 */ /* 0x000fe400078e3cff */
[----:B------:R-:W-:Y:S01]  /*20e0*/  LOP3.LUT R5, R61, 0x38, R50, 0xf8, !PT ;  /* 0x000000383d057812 */ /* 0x000fe200078ef832 */
[----:B------:R-:W-:Y:S01]  /*20f0*/  IMAD.IADD R69, R73, 0x1, R29 ;  /* 0x0000000149457824 */ /* 0x000fe200078e021d */
[----:B------:R-:W-:Y:S01]  /*2100*/  LEA R67, R189, R4, 0x9 ;  /* 0x00000004bd437211 */ /* 0x000fe200078e48ff */
[----:B------:R-:W-:Y:S01]  /*2110*/  IMAD.IADD R66, R13, 0x1, R39 ;  /* 0x000000010d427824 */ /* 0x000fe200078e0227 */
[----:B------:R-:W-:Y:S01]  /*2120*/  LOP3.LUT R70, R5, R64, RZ, 0x3c, !PT ;  /* 0x0000004005467212 */ /* 0x000fe200078e3cff */
[----:B------:R-:W-:Y:S02]  /*2130*/  IMAD.IADD R68, R37, 0x1, R13 ;  /* 0x0000000125447824 */ /* 0x000fe400078e020d */
[----:B------:R-:W-:Y:S01]  /*2140*/  IMAD.IADD R73, R21, 0x1, R73 ;  /* 0x0000000115497824 */ /* 0x000fe200078e0249 */
[----:B------:R-:W-:Y:S01]  /*2150*/  LEA R70, R189, R70, 0x9 ;  /* 0x00000046bd467211 */ /* 0x000fe200078e48ff */
[----:B01----:R-:W-:-:S07]  /*2160*/  IMAD.IADD R77, R41, 0x1, R77 ;  /* 0x00000001294d7824 */ /* 0x003fce00078e024d */
.L_x_996:
[----:B------:R-:W-:Y:S01]  /*2170*/  VIADD R51, R51, 0xffffffff ;  /* 0xffffffff33337836 */ /* 0x000fe20000000000 */
[----:B------:R-:W-:Y:S01]  /*2180*/  ISETP.GE.AND P3, PT, R63, 0x1, PT ;  /* 0x000000013f00780c */ /* 0x000fe20003f66270 */
[----:B--2---:R-:W-:Y:S01]  /*2190*/  IMAD.SHL.U32 R32, R22, 0x1000, RZ ;  /* 0x0000100016207824 */ /* 0x004fe200078e00ff */
[----:B------:R-:W-:Y:S05]  /*21a0*/  YIELD ;  /* 0x0000000000007946 */ /* 0x000fea0003800000 */
[----:B------:R-:W-:Y:S01]  /*21b0*/  SHF.R.S32.HI R76, RZ, 0x1f, R51 ;  /* 0x0000001fff4c7819 */ /* 0x000fe20000011433 */
[-C--:B-1----:R-:W-:Y:S01]  /*21c0*/  IMAD R4, R52, R51.reuse, RZ ;  /* 0x0000003334047224 */ /* 0x082fe200078e02ff */
[----:B------:R-:W-:Y:S01]  /*21d0*/  BSSY B0, `(.L_x_967) ;  /* 0x0000175000007945 */ /* 0x000fe20003800000 */
[----:B---3--:R-:W-:-:S04]  /*21e0*/  IMAD.WIDE.U32 R14, R53, R51, RZ ;  /* 0x00000033350e7225 */ /* 0x008fc800078e00ff */
[----:B------:R-:W-:Y:S01]  /*21f0*/  IMAD R5, R76, R53, R4 ;  /* 0x000000354c057224 */ /* 0x000fe200078e0204 */
[----:B------:R-:W-:-:S03]  /*2200*/  IADD3 R4, P2, R3, R14, RZ ;  /* 0x0000000e03047210 */ /* 0x000fc60007f5e0ff */
[----:B------:R-:W-:Y:S01]  /*2210*/  IMAD.IADD R79, R15, 0x1, R5 ;  /* 0x000000010f4f7824 */ /* 0x000fe200078e0205 */
[----:B--2---:R-:W-:Y:S01]  /*2220*/  LEA R12, P4, R4, R46, 0x1 ;  /* 0x0000002e040c7211 */ /* 0x004fe200078808ff */
[----:B------:R-:W-:-:S03]  /*2230*/  IMAD.IADD R5, R67, 0x1, R32 ;  /* 0x0000000143057824 */ /* 0x000fc600078e0220 */
[----:B------:R-:W-:Y:S01]  /*2240*/  IADD3.X R6, R79, R26, RZ, P2, !PT ;  /* 0x0000001a4f067210 */ /* 0x000fe200017fe4ff */
[----:B------:R-:W-:Y:S01]  /*2250*/  IMAD R33, R5, 0x2, R2 ;  /* 0x0000000205217824 */ /* 0x000fe200078e0202 */
[----:B------:R-:W-:Y:S02]  /*2260*/  ISETP.GT.AND P2, PT, R51, R31, PT ;  /* 0x0000001f3300720c */ /* 0x000fe40003f44270 */
[----:B------:R-:W-:Y:S01]  /*2270*/  LEA.HI.X R13, R4, R47, R6, 0x1, P4 ;  /* 0x0000002f040d7211 */ /* 0x000fe200020f0c06 */
[----:B------:R-:W-:Y:S10]  /*2280*/  @!P3 BRA `(.L_x_968) ;  /* 0x000000140044b947 */ /* 0x000ff40003800000 */
        /* <DEDUP_REMOVED lines=38> */
.L_x_971:
[----:B------:R-:W-:Y:S05]  /*24f0*/  BSYNC B1 ;  /* 0x0000000000017941 */ /* 0x000fea0003800000 */
.L_x_970:
[----:B------:R-:W-:Y:S01]  /*2500*/  ISETP.NE.AND P3, PT, R185, 0x3, PT ;  /* 0x00000003b900780c */ /* 0x000fe20003f65270 */
[----:B-----5:R-:W-:Y:S01]  /*2510*/  IMAD.MOV.U32 R4, RZ, RZ, R8 ;  /* 0x000000ffff047224 */ /* 0x020fe200078e0008 */
[----:B0-----:R-:W-:Y:S01]  /*2520*/  MOV R6, R34 ;  /* 0x0000002200067202 */ /* 0x001fe20000000f00 */
[----:B------:R-:W-:Y:S02]  /*2530*/  IMAD.MOV.U32 R5, RZ, RZ, R9 ;  /* 0x000000ffff057224 */ /* 0x000fe400078e0009 */
[----:B------:R-:W-:-:S03]  /*2540*/  IMAD.MOV.U32 R7, RZ, RZ, R35 ;  /* 0x000000ffff077224 */ /* 0x000fc600078e0023 */
[----:B------:R-:W-:Y:S01]  /*2550*/  PRMT R84, R4, 0x5410, R5 ;  /* 0x0000541004547816 */ /* 0x000fe20000000005 */
[----:B------:R-:W-:Y:S01]  /*2560*/  IMAD.MOV.U32 R4, RZ, RZ, R10 ;  /* 0x000000ffff047224 */ /* 0x000fe200078e000a */
[----:B------:R-:W-:Y:S01]  /*2570*/  PRMT R79, R6, 0x5410, R7 ;  /* 0x00005410064f7816 */ /* 0x000fe20000000007 */
[----:B------:R-:W-:Y:S01]  /*2580*/  IMAD.MOV.U32 R5, RZ, RZ, R11 ;  /* 0x000000ffff057224 */ /* 0x000fe200078e000b */
[----:B------:R-:W-:Y:S01]  /*2590*/  MOV R7, R15 ;  /* 0x0000000f00077202 */ /* 0x000fe20000000f00 */
[----:B------:R-:W-:-:S03]  /*25a0*/  IMAD.MOV.U32 R6, RZ, RZ, R14 ;  /* 0x000000ffff067224 */ /* 0x000fc600078e000e */
[----:B------:R-:W-:Y:S02]  /*25b0*/  PRMT R85, R4, 0x5410, R5 ;  /* 0x0000541004557816 */ /* 0x000fe40000000005 */
[----:B------:R-:W-:Y:S01]  /*25c0*/  PRMT R86, R6, 0x5410, R7 ;  /* 0x0000541006567816 */ /* 0x000fe20000000007 */
[----:B------:R-:W-:Y:S06]  /*25d0*/  @!P3 BRA `(.L_x_972) ;  /* 0x000000000004b947 */ /* 0x000fec0003800000 */
[----:B------:R-:W-:Y:S01]  /*25e0*/  BPT.TRAP 0x1 ;  /* 0x000000040000795c */ /* 0x000fe20000300000 */
.L_x_972:
[----:B------:R-:W-:Y:S01]  /*25f0*/  IMAD R72, R22, 0x8, R2 ;  /* 0x0000000816487824 */ /* 0x000fe200078e0202 */
[----:B------:R-:W-:Y:S01]  /*2600*/  SHF.L.U32 R59, R184, 0x1f, RZ ;  /* 0x0000001fb83b7819 */ /* 0x000fe200000006ff */
[----:B------:R-:W-:Y:S03]  /*2610*/  BSSY B1, `(.L_x_973) ;  /* 0x0000003000017945 */ /* 0x000fe60003800000 */
[----:B------:R-:W0:Y:S02]  /*2620*/  SYNCS.PHASECHK.TRANS64.TRYWAIT P5, [R72+URZ+0x38890], R59 ;  /* 0x0388903b480075a7 */ /* 0x000e2400080a017f */
[----:B0-----:R-:W-:Y:S05]  /*2630*/  @!P5 BRA `(.L_x_974) ;  /* 0x0000015800d0d947 */ /* 0x001fea0003800000 */
.L_x_1175:
[----:B------:R-:W-:Y:S05]  /*2640*/  BSYNC B1 ;  /* 0x0000000000017941 */ /* 0x000fea0003800000 */
.L_x_973:
        /* <DEDUP_REMOVED lines=10> */
[----:B--2---:R-:W-:Y:S01]  /*26f0*/  IMAD.MOV.U32 R14, RZ, RZ, R6 ;  /* 0x000000ffff0e7224 */ /* 0x004fe200078e0006 */
[----:B------:R-:W-:Y:S01]  /*2700*/  SHF.R.U32.HI R76, RZ, 0x10, R15 ;  /* 0x00000010ff4c7819 */ /* 0x000fe2000001160f */
[----:B------:R-:W-:Y:S02]  /*2710*/  HADD2.F32 R6, -RZ, R5.H1_H1 ;  /* 0x30000005ff067230 */ /* 0x000fe40000004100 */
[----:B------:R-:W-:Y:S02]  /*2720*/  HADD2.F32 R35, -RZ, R35.H0_H0 ;  /* 0x20000023ff237230 */ /* 0x000fe40000004100 */
[----:B------:R-:W-:-:S02]  /*2730*/  HADD2.F32 R5, -RZ, R5.H0_H0 ;  /* 0x20000005ff057230 */ /* 0x000fc40000004100 */
[----:B------:R-:W-:Y:S02]  /*2740*/  HADD2.F32 R33, -RZ, R33.H0_H0 ;  /* 0x20000021ff217230 */ /* 0x000fe40000004100 */
[CC--:B------:R-:W-:Y:S01]  /*2750*/  FMUL.FTZ R78, R6.reuse, R35.reuse ;  /* 0x00000023064e7220 */ /* 0x0c0fe20000410000 */
[----:B------:R-:W-:Y:S02]  /*2760*/  HADD2.F32 R76, -RZ, R76.H0_H0 ;  /* 0x2000004cff4c7230 */ /* 0x000fe40000004100 */
[C---:B------:R-:W-:Y:S01]  /*2770*/  FMUL.FTZ R35, R5.reuse, R35 ;  /* 0x0000002305237220 */ /* 0x040fe20000410000 */
[--C-:B------:R-:W-:Y:S02]  /*2780*/  HADD2.F32 R15, -RZ, R7.reuse.H1_H1 ;  /* 0x30000007ff0f7230 */ /* 0x100fe40000004100 */
[-C--:B------:R-:W-:Y:S01]  /*2790*/  FFMA.FTZ R78, R5, R33.reuse, -R78 ;  /* 0x00000021054e7223 */ /* 0x080fe2000001084e */
[----:B------:R-:W-:Y:S02]  /*27a0*/  HADD2.F32 R7, -RZ, R7.H0_H0 ;  /* 0x20000007ff077230 */ /* 0x000fe40000004100 */
[----:B------:R-:W-:Y:S01]  /*27b0*/  FFMA.FTZ R81, R6, R33, R35 ;  /* 0x0000002106517223 */ /* 0x000fe20000010023 */
[----:B------:R-:W-:-:S02]  /*27c0*/  HADD2.F32 R34, -RZ, R34.H0_H0 ;  /* 0x20000022ff227230 */ /* 0x000fc40000004100 */
[-C--:B------:R-:W-:Y:S01]  /*27d0*/  FMUL.FTZ R80, R15, R76.reuse ;  /* 0x0000004c0f507220 */ /* 0x080fe20000410000 */
[----:B------:R-:W-:Y:S02]  /*27e0*/  HADD2.F32 R5, -RZ, R4.H1_H1 ;  /* 0x30000004ff057230 */ /* 0x000fe40000004100 */
[C---:B------:R-:W-:Y:S01]  /*27f0*/  FMUL.FTZ R76, R7.reuse, R76 ;  /* 0x0000004c074c7220 */ /* 0x040fe20000410000 */
[----:B------:R-:W-:Y:S02]  /*2800*/  HADD2.F32 R33, -RZ, R86.H0_H0 ;  /* 0x20000056ff217230 */ /* 0x000fe40000004100 */
[-C--:B------:R-:W-:Y:S01]  /*2810*/  FFMA.FTZ R80, R7, R34.reuse, -R80 ;  /* 0x0000002207507223 */ /* 0x080fe20000010850 */
[----:B------:R-:W-:Y:S02]  /*2820*/  HADD2.F32 R4, -RZ, R4.H0_H0 ;  /* 0x20000004ff047230 */ /* 0x000fe40000004100 */
[----:B------:R-:W-:Y:S01]  /*2830*/  FFMA.FTZ R83, R15, R34, R76 ;  /* 0x000000220f537223 */ /* 0x000fe2000001004c */
[----:B------:R-:W-:-:S02]  /*2840*/  HADD2.F32 R35, -RZ, R86.H1_H1 ;  /* 0x30000056ff237230 */ /* 0x000fc40000004100 */
[--C-:B------:R-:W-:Y:S02]  /*2850*/  HADD2.F32 R6, -RZ, R14.reuse.H1_H1 ;  /* 0x3000000eff067230 */ /* 0x100fe40000004100 */
[-C--:B------:R-:W-:Y:S01]  /*2860*/  FMUL.FTZ R34, R4, R33.reuse ;  /* 0x0000002104227220 */ /* 0x080fe20000410000 */
[----:B------:R-:W-:Y:S02]  /*2870*/  HADD2.F32 R14, -RZ, R14.H0_H0 ;  /* 0x2000000eff0e7230 */ /* 0x000fe40000004100 */
        /* <DEDUP_REMOVED lines=13> */
.L_x_979:
[----:B------:R-:W-:Y:S05]  /*2950*/  BSYNC B2 ;  /* 0x0000000000027941 */ /* 0x000fea0003800000 */
.L_x_978:
[----:B--2---:R1:W-:Y:S02]  /*2960*/  STG.E.128 desc[UR54][R12.64], R4 ;  /* 0x000000040c007986 */ /* 0x0043e4000c101d36 */
.L_x_977:
[----:B------:R-:W-:Y:S05]  /*2970*/  BSYNC B1 ;  /* 0x0000000000017941 */ /* 0x000fea0003800000 */
.L_x_976:
[----:B------:R-:W-:Y:S05]  /*2980*/  @P1 BRA `(.L_x_975) ;  /* 0x0000000c00e41947 */ /* 0x000fea0003800000 */
[----:B-1----:R-:W-:Y:S01]  /*2990*/  IMAD.MOV.U32 R5, RZ, RZ, 0x20 ;  /* 0x00000020ff057424 */ /* 0x002fe200078e00ff */
[----:B------:R-:W-:Y:S01]  /*29a0*/  LOP3.LUT P4, RZ, R186, 0x4, RZ, 0xc0, !PT ;  /* 0x00000004baff7812 */ /* 0x000fe2000788c0ff */
[----:B------:R-:W-:Y:S01]  /*29b0*/  BSSY B1, `(.L_x_980) ;  /* 0x0000031000017945 */ /* 0x000fe20003800000 */
[----:B------:R-:W-:Y:S02]  /*29c0*/  IADD3 R14, R42, 0x10, RZ ;  /* 0x000000102a0e7810 */ /* 0x000fe40007ffe0ff */
[----:B------:R-:W-:Y:S02]  /*29d0*/  SEL R5, R5, 0xffffffe0, !P4 ;  /* 0xffffffe005057807 */ /* 0x000fe40006000000 */
[----:B------:R-:W-:Y:S02]  /*29e0*/  ISETP.GE.AND P4, PT, R14, R63, PT ;  /* 0x0000003f0e00720c */ /* 0x000fe40003f86270 */
[----:B------:R-:W-:-:S05]  /*29f0*/  IADD3 R5, R5, R67, R32 ;  /* 0x0000004305057210 */ /* 0x000fca0007ffe020 */
[----:B------:R-:W-:-:S06]  /*2a00*/  IMAD R4, R5, 0x2, R2 ;  /* 0x0000000205047824 */ /* 0x000fcc00078e0202 */
[----:B------:R-:W1:Y:S01]  /*2a10*/  LDS.128 R4, [R4+0x22400] ;  /* 0x0224000004047984 */ /* 0x000e620000000c00 */
[----:B------:R-:W-:Y:S05]  /*2a20*/  @P4 BRA `(.L_x_981) ;  /* 0x0000000000a44947 */ /* 0x000fea0003800000 */
[--C-:B------:R-:W-:Y:S01]  /*2a30*/  SHF.R.U64 R15, R8, 0x10, R9.reuse ;  /* 0x00000010080f7819 */ /* 0x100fe20000001209 */
[----:B-1----:R-:W-:Y:S01]  /*2a40*/  IMAD.MOV.U32 R8, RZ, RZ, R6 ;  /* 0x000000ffff087224 */ /* 0x002fe200078e0006 */
[----:B------:R-:W-:Y:S01]  /*2a50*/  SHF.R.U32.HI R14, RZ, 0x10, R9 ;  /* 0x00000010ff0e7819 */ /* 0x000fe20000011609 */
[--C-:B------:R-:W-:Y:S01]  /*2a60*/  HADD2.F32 R6, -RZ, R5.reuse.H1_H1 ;  /* 0x30000005ff067230 */ /* 0x100fe20000004100 */
[--C-:B------:R-:W-:Y:S01]  /*2a70*/  SHF.R.U64 R9, R10, 0x10, R11.reuse ;  /* 0x000000100a097819 */ /* 0x100fe2000000120b */
[----:B------:R-:W-:Y:S01]  /*2a80*/  HADD2.F32 R5, -RZ, R5.H0_H0 ;  /* 0x20000005ff057230 */ /* 0x000fe20000004100 */
[----:B------:R-:W-:Y:S01]  /*2a90*/  SHF.R.U32.HI R32, RZ, 0x10, R11 ;  /* 0x00000010ff207819 */ /* 0x000fe2000001160b */
[----:B------:R-:W-:Y:S02]  /*2aa0*/  HADD2.F32 R10, -RZ, R15.H0_H0 ;  /* 0x2000000fff0a7230 */ /* 0x000fe40000004100 */
[----:B------:R-:W-:Y:S02]  /*2ab0*/  HADD2.F32 R11, -RZ, R9.H0_H0 ;  /* 0x20000009ff0b7230 */ /* 0x000fe40000004100 */
[----:B------:R-:W-:-:S02]  /*2ac0*/  HADD2.F32 R32, -RZ, R32.H0_H0 ;  /* 0x20000020ff207230 */ /* 0x000fc40000004100 */
[--C-:B------:R-:W-:Y:S02]  /*2ad0*/  HADD2.F32 R9, -RZ, R7.reuse.H1_H1 ;  /* 0x30000007ff097230 */ /* 0x100fe40000004100 */
[CC--:B------:R-:W-:Y:S01]  /*2ae0*/  FMUL.FTZ R34, R6.reuse, R11.reuse ;  /* 0x0000000b06227220 */ /* 0x0c0fe20000410000 */
[----:B------:R-:W-:Y:S02]  /*2af0*/  HADD2.F32 R7, -RZ, R7.H0_H0 ;  /* 0x20000007ff077230 */ /* 0x000fe40000004100 */
[----:B------:R-:W-:Y:S01]  /*2b00*/  FMUL.FTZ R11, R5, R11 ;  /* 0x0000000b050b7220 */ /* 0x000fe20000410000 */
[----:B------:R-:W-:Y:S02]  /*2b10*/  HADD2.F32 R14, -RZ, R14.H0_H0 ;  /* 0x2000000eff0e7230 */ /* 0x000fe40000004100 */
[----:B------:R-:W-:Y:S01]  /*2b20*/  FMUL.FTZ R76, R9, R32 ;  /* 0x00000020094c7220 */ /* 0x000fe20000410000 */
[-C--:B------:R-:W-:Y:S01]  /*2b30*/  FFMA.FTZ R34, R5, R10.reuse, -R34 ;  /* 0x0000000a05227223 */ /* 0x080fe20000010822 */
[----:B------:R-:W-:Y:S01]  /*2b40*/  FFMA.FTZ R33, R6, R10, R11 ;  /* 0x0000000a06217223 */ /* 0x000fe2000001000b */
[----:B------:R-:W-:Y:S01]  /*2b50*/  FMUL.FTZ R32, R7, R32 ;  /* 0x0000002007207220 */ /* 0x000fe20000410000 */
[----:B------:R-:W-:-:S02]  /*2b60*/  HADD2.F32 R10, -RZ, R85.H0_H0 ;  /* 0x20000055ff0a7230 */ /* 0x000fc40000004100 */
[-C--:B------:R-:W-:Y:S01]  /*2b70*/  FFMA.FTZ R76, R7, R14.reuse, -R76 ;  /* 0x0000000e074c7223 */ /* 0x080fe2000001084c */
[----:B------:R-:W-:Y:S02]  /*2b80*/  HADD2.F32 R11, -RZ, R85.H1_H1 ;  /* 0x30000055ff0b7230 */ /* 0x000fe40000004100 */
[----:B------:R-:W-:Y:S01]  /*2b90*/  FFMA.FTZ R79, R9, R14, R32 ;  /* 0x0000000e094f7223 */ /* 0x000fe20000010020 */
[----:B------:R-:W-:Y:S02]  /*2ba0*/  HADD2.F32 R5, -RZ, R4.H1_H1 ;  /* 0x30000004ff057230 */ /* 0x000fe40000004100 */
[----:B------:R-:W-:Y:S02]  /*2bb0*/  HADD2.F32 R6, -RZ, R8.H1_H1 ;  /* 0x30000008ff067230 */ /* 0x000fe40000004100 */
[----:B------:R-:W-:Y:S02]  /*2bc0*/  HADD2.F32 R4, -RZ, R4.H0_H0 ;  /* 0x20000004ff047230 */ /* 0x000fe40000004100 */
[----:B------:R-:W-:Y:S01]  /*2bd0*/  FMUL.FTZ R15, R5, R10 ;  /* 0x0000000a050f7220 */ /* 0x000fe20000410000 */
[----:B------:R-:W-:-:S02]  /*2be0*/  HADD2.F32 R8, -RZ, R8.H0_H0 ;  /* 0x20000008ff087230 */ /* 0x000fc40000004100 */
        /* <DEDUP_REMOVED lines=13> */
.L_x_981:
[----:B------:R-:W-:Y:S05]  /*2cc0*/  BSYNC B1 ;  /* 0x0000000000017941 */ /* 0x000fea0003800000 */
.L_x_980:
[----:B-1----:R1:W-:Y:S01]  /*2cd0*/  STG.E.128 desc[UR54][R12.64+0x40], R4 ;  /* 0x000040040c007986 */ /* 0x0023e2000c101d36 */
[----:B------:R-:W-:Y:S05]  /*2ce0*/  BRA `(.L_x_975) ;  /* 0x0000000c000c7947 */ /* 0x000fea0003800000 */
.L_x_969:
        /* <DEDUP_REMOVED lines=25> */
[----:B--2---:R-:W-:Y:S02]  /*2e80*/  IMAD.MOV.U32 R33, RZ, RZ, R6 ;  /* 0x000000ffff217224 */ /* 0x004fe400078e0006 */
[----:B------:R-:W-:Y:S02]  /*2e90*/  IMAD.MOV.U32 R72, RZ, RZ, R4 ;  /* 0x000000ffff487224 */ /* 0x000fe400078e0004 */
[----:B------:R-:W-:Y:S02]  /*2ea0*/  IMAD.MOV.U32 R59, RZ, RZ, R7 ;  /* 0x000000ffff3b7224 */ /* 0x000fe400078e0007 */
[----:B------:R-:W-:Y:S01]  /*2eb0*/  IMAD.MOV.U32 R76, RZ, RZ, R5 ;  /* 0x000000ffff4c7224 */ /* 0x000fe200078e0005 */
[----:B------:R-:W-:Y:S01]  /*2ec0*/  PRMT R97, R33, 0x5410, R72 ;  /* 0x0000541021617816 */ /* 0x000fe20000000048 */
[----:B---3--:R-:W-:Y:S01]  /*2ed0*/  IMAD.MOV.U32 R13, RZ, RZ, R11 ;  /* 0x000000ffff0d7224 */ /* 0x008fe200078e000b */
[----:B------:R-:W-:Y:S01]  /*2ee0*/  PRMT R88, R88, 0x5410, R59 ;  /* 0x0000541058587816 */ /* 0x000fe2000000003b */
[----:B------:R-:W-:Y:S01]  /*2ef0*/  IMAD.MOV.U32 R33, RZ, RZ, R8 ;  /* 0x000000ffff217224 */ /* 0x000fe200078e0008 */
[----:B------:R-:W-:Y:S01]  /*2f00*/  PRMT R84, R84, 0x5410, R76 ;  /* 0x0000541054547816 */ /* 0x000fe2000000004c */
[----:B------:R-:W-:Y:S01]  /*2f10*/  IMAD.MOV.U32 R34, RZ, RZ, R9 ;  /* 0x000000ffff227224 */ /* 0x000fe200078e0009 */
[----:B------:R-:W-:-:S02]  /*2f20*/  MOV R12, R10 ;  /* 0x0000000a000c7202 */ /* 0x000fc40000000f00 */
[----:B------:R-:W-:Y:S02]  /*2f30*/  PRMT R88, R13, 0x7610, R88 ;  /* 0x000076100d587816 */ /* 0x000fe40000000058 */
[----:B------:R-:W-:Y:S02]  /*2f40*/  PRMT R96, R12, 0x5410, R33 ;  /* 0x000054100c607816 */ /* 0x000fe40000000021 */
[----:B------:R-:W-:Y:S01]  /*2f50*/  PRMT R84, R34, 0x7610, R84 ;  /* 0x0000761022547816 */ /* 0x000fe20000000054 */
[----:B------:R-:W-:Y:S06]  /*2f60*/  @!P3 BRA `(.L_x_982) ;  /* 0x000000000004b947 */ /* 0x000fec0003800000 */
[----:B------:R-:W-:Y:S01]  /*2f70*/  BPT.TRAP 0x1 ;  /* 0x000000040000795c */ /* 0x000fe20000300000 */
.L_x_982:
[----:B------:R-:W-:Y:S01]  /*2f80*/  IMAD R72, R22, 0x8, R2 ;  /* 0x0000000816487824 */ /* 0x000fe200078e0202 */
[----:B------:R-:W-:Y:S01]  /*2f90*/  SHF.L.U32 R59, R184, 0x1f, RZ ;  /* 0x0000001fb83b7819 */ /* 0x000fe200000006ff */
[----:B------:R-:W-:Y:S03]  /*2fa0*/  BSSY B1, `(.L_x_983) ;  /* 0x0000003000017945 */ /* 0x000fe60003800000 */
[----:B------:R-:W0:Y:S02]  /*2fb0*/  SYNCS.PHASECHK.TRANS64.TRYWAIT P5, [R72+URZ+0x38890], R59 ;  /* 0x0388903b480075a7 */ /* 0x000e2400080a017f */
[----:B0-----:R-:W-:Y:S05]  /*2fc0*/  @!P5 BRA `(.L_x_984) ;  /* 0x000001500080d947 */ /* 0x001fea0003800000 */
.L_x_1176:
[----:B------:R-:W-:Y:S05]  /*2fd0*/  BSYNC B1 ;  /* 0x0000000000017941 */ /* 0x000fea0003800000 */
.L_x_983:
[----:B------:R-:W-:Y:S01]  /*2fe0*/  ISETP.GE.OR P5, PT, R19, R58, P0 ;  /* 0x0000003a1300720c */ /* 0x000fe200007a6670 */
[----:B------:R-:W-:Y:S01]  /*2ff0*/  ULDC.64 UR4, c[0x0][0x2f0] ;  /* 0x0000bc0000047ab9 */ /* 0x000fe20000000a00 */
[----:B------:R-:W-:Y:S01]  /*3000*/  MOV R78, R14 ;  /* 0x0000000e004e7202 */ /* 0x000fe20000000f00 */
[----:B------:R-:W-:-:S04]  /*3010*/  IMAD R12, R218, UR4, RZ ;  /* 0x00000004da0c7c24 */ /* 0x000fc8000f8e02ff */
[----:B------:R-:W-:-:S04]  /*3020*/  IMAD.WIDE.U32 R78, R19, UR4, R78 ;  /* 0x00000004134e7c25 */ /* 0x000fc8000f8e004e */
[----:B------:R-:W-:Y:S02]  /*3030*/  IMAD R95, R19, UR5, R12 ;  /* 0x00000005135f7c24 */ /* 0x000fe4000f8e020c */
[----:B------:R-:W-:Y:S05]  /*3040*/  @P5 BRA `(.L_x_975) ;  /* 0x0000000800345947 */ /* 0x000fea0003800000 */
[----:B------:R-:W-:Y:S01]  /*3050*/  IMAD.IADD R95, R95, 0x1, R79 ;  /* 0x000000015f5f7824 */ /* 0x000fe200078e024f */
[----:B------:R-:W-:Y:S01]  /*3060*/  IADD3 R76, P5, P6, R44, R78, R71 ;  /* 0x0000004e2c4c7210 */ /* 0x000fe20007ebe047 */
[----:B------:R-:W-:Y:S01]  /*3070*/  IMAD.IADD R12, R62, 0x1, -R65 ;  /* 0x000000013e0c7824 */ /* 0x000fe200078e0a41 */
[----:B------:R-:W-:Y:S02]  /*3080*/  BSSY B1, `(.L_x_985) ;  /* 0x0000067000017945 */ /* 0x000fe40003800000 */
        /* <DEDUP_REMOVED lines=11> */
[----:B------:R-:W-:Y:S02]  /*3140*/  LOP3.LUT R12, R13, R64, RZ, 0x3c, !PT ;  /* 0x000000400d0c7212 */ /* 0x000fe400078e3cff */
[----:B------:R-:W-:-:S03]  /*3150*/  IADD3 R13, R70, R32, RZ ;  /* 0x00000020460d7210 */ /* 0x000fc60007ffe0ff */
[----:B------:R-:W-:Y:S02]  /*3160*/  IMAD R15, R189, 0x200, R12 ;  /* 0x00000200bd0f7824 */ /* 0x000fe400078e020c */
[----:B------:R-:W-:Y:S02]  /*3170*/  IMAD R13, R13, 0x2, R2 ;  /* 0x000000020d0d7824 */ /* 0x000fe400078e0202 */
[----:B------:R-:W-:-:S04]  /*3180*/  IMAD.IADD R15, R32, 0x1, R15 ;  /* 0x00000001200f7824 */ /* 0x000fc800078e020f */
        /* <DEDUP_REMOVED lines=86> */
.L_x_986:
[----:B------:R-:W-:Y:S05]  /*36f0*/  BSYNC B1 ;  /* 0x0000000000017941 */ /* 0x000fea0003800000 */
.L_x_985:
        /* <DEDUP_REMOVED lines=10> */
.L_x_968:
[----:B------:R-:W-:-:S13]  /*37a0*/  ISETP.NE.AND P3, PT, R185, 0x3, PT ;  /* 0x00000003b900780c */ /* 0x000fda0003f65270 */
[----:B------:R-:W-:Y:S05]  /*37b0*/  @!P3 BRA `(.L_x_987) ;  /* 0x000000000004b947 */ /* 0x000fea0003800000 */
[----:B------:R-:W-:Y:S01]  /*37c0*/  BPT.TRAP 0x1 ;  /* 0x000000040000795c */ /* 0x000fe20000300000 */
.L_x_987:
        /* <DEDUP_REMOVED lines=8> */
.L_x_1177:
[----:B------:R-:W-:Y:S05]  /*3850*/  BSYNC B1 ;  /* 0x0000000000017941 */ /* 0x000fea0003800000 */
.L_x_988:
[----:B------:R-:W-:Y:S05]  /*3860*/  @P4 BRA `(.L_x_975) ;  /* 0x00000000002c4947 */ /* 0x000fea0003800000 */
[----:B------:R-:W-:Y:S01]  /*3870*/  @!P1 LOP3.LUT P4, RZ, R186, 0x4, RZ, 0xc0, !PT ;  /* 0x00000004baff9812 */ /* 0x000fe2000788c0ff */
[----:B------:R-:W-:Y:S01]  /*3880*/  @!P1 VIADD R4, R67, 0x20 ;  /* 0x0000002043049836 */ /* 0x000fe20000000000 */
[----:B------:R-:W-:Y:S02]  /*3890*/  PLOP3.LUT P5, PT, PT, PT, PT, 0x8, 0x0 ;  /* 0x000000000000781c */ /* 0x000fe40003fae170 */
[----:B------:R-:W-:-:S13]  /*38a0*/  @!P1 PLOP3.LUT P5, PT, P4, PT, PT, 0x80, 0x0 ;  /* 0x000000000000981c */ /* 0x000fda00027af070 */
[----:B------:R-:W-:-:S04]  /*38b0*/  @P5 VIADD R4, R67, 0xffffffe0 ;  /* 0xffffffe043045836 */ /* 0x000fc80000000000 */
[----:B------:R-:W-:-:S05]  /*38c0*/  @!P1 IMAD.IADD R5, R32, 0x1, R4 ;  /* 0x0000000120059824 */ /* 0x000fca00078e0204 */
[----:B------:R-:W-:Y:S02]  /*38d0*/  @!P1 LEA R8, R5, R2, 0x1 ;  /* 0x0000000205089211 */ /* 0x000fe400078e08ff */
[----:B------:R-:W1:Y:S04]  /*38e0*/  @!P0 LDS.128 R4, [R33+0x22400] ;  /* 0x0224000021048984 */ /* 0x000e680000000c00 */
[----:B------:R-:W2:Y:S04]  /*38f0*/  @!P1 LDS.128 R8, [R8+0x22400] ;  /* 0x0224000008089984 */ /* 0x000ea80000000c00 */
[----:B-1----:R1:W-:Y:S04]  /*3900*/  @!P0 STG.E.128 desc[UR54][R12.64], R4 ;  /* 0x000000040c008986 */ /* 0x0023e8000c101d36 */
[----:B--2---:R1:W-:Y:S02]  /*3910*/  @!P1 STG.E.128 desc[UR54][R12.64+0x40], R8 ;  /* 0x000040080c009986 */ /* 0x0043e4000c101d36 */
.L_x_975:
[----:B------:R-:W-:Y:S05]  /*3920*/  BSYNC B0 ;  /* 0x0000000000007941 */ /* 0x000fea0003800000 */
.L_x_967:
        /* <DEDUP_REMOVED lines=17> */
.L_x_991:
[----:B------:R-:W-:Y:S05]  /*3a40*/  BSYNC B0 ;  /* 0x0000000000007941 */ /* 0x000fea0003800000 */
.L_x_990:
[----:B------:R-:W4:Y:S01]  /*3a50*/  SYNCS.PHASECHK.TRANS64.TRYWAIT P5, [R72+URZ+0x388b0], R59 ;  /* 0x0388b03b480075a7 */ /* 0x000f2200080a017f */
[----:B------:R-:W-:Y:S01]  /*3a60*/  BSSY B0, `(.L_x_992) ;  /* 0x0000003000007945 */ /* 0x000fe20003800000 */
[----:B------:R-:W-:-:S03]  /*3a70*/  ISETP.GE.AND P3, PT, R19, R58, PT ;  /* 0x0000003a1300720c */ /* 0x000fc60003f66270 */
[----:B----4-:R-:W-:Y:S10]  /*3a80*/  @!P5 BRA `(.L_x_993) ;  /* 0x0000014400f8d947 */ /* 0x010ff40003800000 */
.L_x_1178:
[----:B------:R-:W-:Y:S05]  /*3a90*/  BSYNC B0 ;  /* 0x0000000000007941 */ /* 0x000fea0003800000 */
.L_x_992:
[----:B------:R-:W-:Y:S04]  /*3aa0*/  BSSY B0, `(.L_x_994) ;  /* 0x0000051000007945 */ /* 0x000fe80003800000 */
[----:B------:R-:W-:Y:S05]  /*3ab0*/  @P3 BRA `(.L_x_995) ;  /* 0x00000004003c3947 */ /* 0x000fea0003800000 */
[----:B-1----:R-:W-:Y:S01]  /*3ac0*/  IMAD.WIDE R4, R51, 0x40, R48 ;  /* 0x0000004033047825 */ /* 0x002fe200078e0230 */
[----:B------:R-:W-:Y:S01]  /*3ad0*/  ULDC.64 UR4, c[0x0][0x318] ;  /* 0x0000c60000047ab9 */ /* 0x000fe20000000a00 */
[----:B------:R-:W-:Y:S02]  /*3ae0*/  LOP3.LUT P3, RZ, R186, 0x4, RZ, 0xc0, !PT ;  /* 0x00000004baff7812 */ /* 0x000fe4000786c0ff */
[----:B------:R-:W-:Y:S01]  /*3af0*/  IMAD R5, R5, UR4, RZ ;  /* 0x0000000405057c24 */ /* 0x000fe2000f8e02ff */
[----:B---3--:R-:W-:Y:S01]  /*3b00*/  IADD3 R13, R16, 0xc0, RZ ;  /* 0x000000c0100d7810 */ /* 0x008fe20007ffe0ff */
[----:B------:R-:W-:Y:S02]  /*3b10*/  IMAD.MOV.U32 R76, RZ, RZ, R40 ;  /* 0x000000ffff4c7224 */ /* 0x000fe400078e0028 */
[C---:B------:R-:W-:Y:S02]  /*3b20*/  IMAD R5, R4.reuse, UR5, R5 ;  /* 0x0000000504057c24 */ /* 0x040fe4000f8e0205 */
[----:B------:R-:W-:Y:S01]  /*3b30*/  IMAD.WIDE.U32 R6, R4, UR4, R76 ;  /* 0x0000000404067c25 */ /* 0x000fe2000f8e004c */
[----:B------:R-:W-:-:S03]  /*3b40*/  ULDC.64 UR4, c[0x0][0x308] ;  /* 0x0000c20000047ab9 */ /* 0x000fc60000000a00 */
[----:B------:R-:W-:Y:S01]  /*3b50*/  IMAD R9, R22, 0x8000, R67 ;  /* 0x0000800016097824 */ /* 0x000fe200078e0243 */
[----:B------:R-:W-:Y:S01]  /*3b60*/  LEA R58, P5, R6, UR4, 0x1 ;  /* 0x00000004063a7c11 */ /* 0x000fe2000f8a08ff */
[----:B------:R-:W-:Y:S01]  /*3b70*/  IMAD.IADD R5, R7, 0x1, R5 ;  /* 0x0000000107057824 */ /* 0x000fe200078e0205 */
[----:B------:R-:W-:Y:S01]  /*3b80*/  ULDC UR4, c[0x0][0x310] ;  /* 0x0000c40000047ab9 */ /* 0x000fe20000000800 */
[----:B------:R-:W-:Y:S01]  /*3b90*/  VIADD R4, R16, 0x40 ;  /* 0x0000004010047836 */ /* 0x000fe20000000000 */
[C---:B------:R-:W-:Y:S01]  /*3ba0*/  IADD3 R79, R9.reuse, 0x20, RZ ;  /* 0x00000020094f7810 */ /* 0x040fe20007ffe0ff */
[C---:B------:R-:W-:Y:S01]  /*3bb0*/  @P3 VIADD R79, R9.reuse, 0xffffffe0 ;  /* 0xffffffe0094f3836 */ /* 0x040fe20000000000 */
[----:B0---4-:R-:W-:Y:S01]  /*3bc0*/  LEA.HI.X R59, R6, UR5, R5, 0x1, P5 ;  /* 0x00000005063b7c11 */ /* 0x011fe2000a8f0c05 */
[----:B------:R-:W-:Y:S01]  /*3bd0*/  IMAD R80, R9, 0x2, R2 ;  /* 0x0000000209507824 */ /* 0x000fe200078e0202 */
[C---:B------:R-:W-:Y:S01]  /*3be0*/  ISETP.GE.AND P5, PT, R16.reuse, UR4, PT ;  /* 0x0000000410007c0c */ /* 0x040fe2000bfa6270 */
[----:B------:R-:W-:Y:S01]  /*3bf0*/  VIADD R12, R16, 0x80 ;  /* 0x00000080100c7836 */ /* 0x000fe20000000000 */
[----:B------:R-:W-:Y:S01]  /*3c00*/  ISETP.GE.AND P3, PT, R4, UR4, PT ;  /* 0x0000000404007c0c */ /* 0x000fe2000bf66270 */
[----:B------:R-:W-:-:S02]  /*3c10*/  VIADD R76, R16, 0x100 ;  /* 0x00000100104c7836 */ /* 0x000fc40000000000 */
[----:B------:R-:W-:Y:S02]  /*3c20*/  VIADD R78, R16, 0x140 ;  /* 0x00000140104e7836 */ /* 0x000fe40000000000 */
[----:B------:R-:W-:-:S06]  /*3c30*/  IMAD R79, R79, 0x2, R2 ;  /* 0x000000024f4f7824 */ /* 0x000fcc00078e0202 */
        /* <DEDUP_REMOVED lines=35> */
[----:B------:R-:W-:Y:S02]  /*3e70*/  ISETP.GE.AND P3, PT, R78, UR4, PT ;  /* 0x000000044e007c0c */ /* 0x000fe4000bf66270 */
[----:B------:R-:W-:-:S07]  /*3e80*/  IADD3 R78, R16, 0x160, RZ ;  /* 0x00000160104e7810 */ /* 0x000fce0007ffe0ff */
        /* <DEDUP_REMOVED lines=18> */
.L_x_995:
[----:B------:R-:W-:Y:S05]  /*3fb0*/  BSYNC B0 ;  /* 0x0000000000007941 */ /* 0x000fea0003800000 */
.L_x_994:
[----:B------:R-:W-:Y:S01]  /*3fc0*/  @!PT LDS RZ, [RZ] ;  /* 0x00000000fffff984 */ /* 0x000fe20000000800 */
[----:B------:R-:W-:Y:S01]  /*3fd0*/  @!PT LDS RZ, [RZ] ;  /* 0x00000000fffff984 */ /* 0x000fe20000000800 */
[----:B------:R-:W-:Y:S01]  /*3fe0*/  @!PT LDS RZ, [RZ] ;  /* 0x00000000fffff984 */ /* 0x000fe20000000800 */
[----:B------:R-:W-:Y:S01]  /*3ff0*/  @!PT LDS RZ, [RZ] ;  /* 0x00000000fffff984 */ /* 0x000fe20000000800 */
[----:B------:R5:W-:Y:S06]  /*4000*/  MEMBAR.ALL.CTA ;  /* 0x0000000000007992 */ /* 0x000bec0000008000 */
[----:B-----5:R-:W5:Y:S01]  /*4010*/  FENCE.VIEW.ASYNC.S ;  /* 0x00000000000073c6 */ /* 0x020f620000000000 */
[----:B0---4-:R-:W-:Y:S01]  /*4020*/  @!P4 VIADD R72, R72, 0x388c0 ;  /* 0x000388c04848c836 */ /* 0x011fe20000000000 */
[----:B-----5:R0:W-:Y:S04]  /*4030*/  BAR.SYNC.DEFER_BLOCKING R60, 0x80 ;  /* 0x0002003c0000751d */ /* 0x0201e80000010000 */
[----:B------:R-:W-:Y:S01]  /*4040*/  @!P4 PRMT R72, RZ, 0x654, R72 ;  /* 0x00000654ff48c816 */ /* 0x000fe20000000048 */
[----:B------:R-:W-:Y:S01]  /*4050*/  VIADD R22, R22, 0x1 ;  /* 0x0000000116167836 */ /* 0x000fe20000000000 */
[----:B------:R-:W-:-:S02]  /*4060*/  PLOP3.LUT P3, PT, PT, PT, PT, 0x8, 0x0 ;  /* 0x000000000000781c */ /* 0x000fc40003f6e170 */
[----:B------:R0:W-:Y:S02]  /*4070*/  @!P4 SYNCS.ARRIVE.TRANS64.RED.A1T0 RZ, [R72+URZ], RZ ;  /* 0x000000ff48ffc9a7 */ /* 0x0001e4000810043f */
[----:B------:R-:W-:-:S04]  /*4080*/  ISETP.NE.AND P4, PT, R22, 0x2, PT ;  /* 0x000000021600780c */ /* 0x000fc80003f85270 */
[----:B------:R-:W-:Y:S02]  /*4090*/  SEL R5, RZ, 0x1, P4 ;  /* 0x00000001ff057807 */ /* 0x000fe40002000000 */
[----:B------:R-:W-:Y:S02]  /*40a0*/  SEL R22, R22, RZ, P4 ;  /* 0x000000ff16167207 */ /* 0x000fe40002000000 */
[----:B------:R-:W-:Y:S01]  /*40b0*/  LOP3.LUT R184, R184, R5, RZ, 0x3c, !PT ;  /* 0x00000005b8b87212 */ /* 0x000fe200078e3cff */
[----:B0-----:R-:W-:Y:S06]  /*40c0*/  @P2 BRA `(.L_x_996) ;  /* 0xffffffe000282947 */ /* 0x001fec000383ffff */
.L_x_962:
[----:B-1----:R-:W4:Y:S01]  /*40d0*/  LDL R4, [R1+0x4] ;  /* 0x0000040001047983 */ /* 0x002f220000100800 */
        /* <DEDUP_REMOVED lines=33> */
[----:B------:R-:W-:Y:S02]  /*42f0*/  MOV R3, RZ ;  /* 0x000000ff00037202 */ /* 0x000fe40000000f00 */
        /* <DEDUP_REMOVED lines=8> */
[----:B---3--:R-:W-:Y:S02]  /*4380*/  CS2R R80, SRZ ;  /* 0x0000000000507805 */ /* 0x008fe4000001ff00 */
        /* <DEDUP_REMOVED lines=14> */
[----:B--2---:R-:W-:Y:S02]  /*4470*/  CS2R R32, SRZ ;  /* 0x0000000000207805 */ /* 0x004fe4000001ff00 */
[----:B------:R-:W-:Y:S02]  /*4480*/  CS2R R176, SRZ ;  /* 0x0000000000b07805 */ /* 0x000fe4000001ff00 */
[----:B------:R-:W-:-:S02]  /*4490*/  CS2R R38, SRZ ;  /* 0x0000000000267805 */ /* 0x000fc4000001ff00 */
[----:B------:R-:W-:Y:S01]  /*44a0*/  CS2R R178, SRZ ;  /* 0x0000000000b27805 */ /* 0x000fe2000001ff00 */
[----:B------:R-:W-:Y:S01]  /*44b0*/  IMAD.MOV.U32 R35, RZ, RZ, RZ ;  /* 0x000000ffff237224 */ /* 0x000fe200078e00ff */
[----:B------:R-:W-:Y:S01]  /*44c0*/  CS2R R28, SRZ ;  /* 0x00000000001c7805 */ /* 0x000fe2000001ff00 */
[----:B------:R-:W-:Y:S01]  /*44d0*/  IMAD.MOV.U32 R180, RZ, RZ, RZ ;  /* 0x000000ffffb47224 */ /* 0x000fe200078e00ff */
[----:B------:R-:W-:Y:S01]  /*44e0*/  MOV R182, RZ ;  /* 0x000000ff00b67202 */ /* 0x000fe20000000f00 */
[----:B------:R-:W-:Y:S02]  /*44f0*/  IMAD.MOV.U32 R31, RZ, RZ, RZ ;  /* 0x000000ffff1f7224 */ /* 0x000fe400078e00ff */
[----:B------:R-:W-:Y:S02]  /*4500*/  IMAD.MOV.U32 R7, RZ, RZ, RZ ;  /* 0x000000ffff077224 */ /* 0x000fe400078e00ff */
[----:B------:R-:W-:Y:S02]  /*4510*/  IMAD.MOV.U32 R0, RZ, RZ, RZ ;  /* 0x000000ffff007224 */ /* 0x000fe400078e00ff */
[----:B------:R-:W-:Y:S01]  /*4520*/  IMAD.MOV.U32 R5, RZ, RZ, RZ ;  /* 0x000000ffff057224 */ /* 0x000fe200078e00ff */
[----:B----4-:R-:W-:Y:S01]  /*4530*/  ISETP.NE.AND P0, PT, R4, 0x1, PT ;  /* 0x000000010400780c */ /* 0x010fe20003f05270 */
[----:B------:R-:W-:-:S12]  /*4540*/  @P3 BRA `(.L_x_998) ;  /* 0x0000000000083947 */ /* 0x000fd80003800000 */
[----:B------:R-:W0:Y:S02]  /*4550*/  FENCE.VIEW.ASYNC.G ;  /* 0x00000000000073c6 */ /* 0x000e240000000100 */
[----:B0-----:R-:W-:Y:S06]  /*4560*/  BAR.ARV 0xc, 0x120 ;  /* 0x0304800000007b1d */ /* 0x001fec0000002000 */
.L_x_998:
[----:B------:R-:W-:Y:S05]  /*4570*/  BSYNC B0 ;  /* 0x0000000000007941 */ /* 0x000fea0003800000 */
.L_x_997:
        /* <DEDUP_REMOVED lines=8> */
[----:B------:R-:W-:Y:S01]  /*4600*/  IMAD.MOV.U32 R7, RZ, RZ, 0x40000040 ;  /* 0x40000040ff077424 */ /* 0x000fe200078e00ff */
[----:B------:R-:W-:Y:S01]  /*4610*/  MOV R5, 0x40000040 ;  /* 0x4000004000057802 */ /* 0x000fe20000000f00 */
[----:B------:R-:W-:Y:S01]  /*4620*/  IMAD.MOV.U32 R11, RZ, RZ, 0x40000040 ;  /* 0x40000040ff0b7424 */ /* 0x000fe200078e00ff */
[----:B------:R-:W-:Y:S01]  /*4630*/  BAR.SYNC.DEFER_BLOCKING 0xe, 0x100 ;  /* 0x0384000000007b1d */ /* 0x000fe20000010000 */
[----:B------:R-:W-:Y:S01]  /*4640*/  MOV R9, 0x40000040 ;  /* 0x4000004000097802 */ /* 0x000fe20000000f00 */
[----:B------:R-:W-:Y:S01]  /*4650*/  IMAD.MOV.U32 R13, RZ, RZ, 0x40000040 ;  /* 0x40000040ff0d7424 */ /* 0x000fe200078e00ff */
[----:B------:R-:W-:Y:S02]  /*4660*/  R2UR UR5, R5 ;  /* 0x00000000050572ca */ /* 0x000fe400000e0000 */
[----:B------:R-:W-:Y:S01]  /*4670*/  R2UR UR7, R7 ;  /* 0x00000000070772ca */ /* 0x000fe200000e0000 */
[----:B------:R-:W-:Y:S01]  /*4680*/  IMAD.MOV.U32 R7, RZ, RZ, 0x40000040 ;  /* 0x40000040ff077424 */ /* 0x000fe200078e00ff */
[----:B------:R-:W-:Y:S01]  /*4690*/  ISETP.GE.AND P0, PT, R168, 0x41, PT ;  /* 0x00000041a800780c */ /* 0x000fe20003f06270 */
[----:B------:R-:W1:Y:S01]  /*46a0*/  S2R R20, SR_TID.X ;  /* 0x0000000000147919 */ /* 0x000e620000002100 */
[----:B------:R-:W-:Y:S01]  /*46b0*/  BSSY B0, `(.L_x_1002) ;  /* 0x00000f5000007945 */ /* 0x000fe20003800000 */
[----:B0-----:R-:W-:-:S04]  /*46c0*/  LEA.HI R3, R0, R0, RZ, 0x1 ;  /* 0x0000000000037211 */ /* 0x001fc800078f08ff */
[----:B------:R-:W-:Y:S01]  /*46d0*/  LOP3.LUT R3, R3, 0x1fffe, RZ, 0xc0, !PT ;  /* 0x0001fffe03037812 */ /* 0x000fe200078ec0ff */
[----:B-----5:R-:W-:-:S03]  /*46e0*/  WARPGROUP.ARRIVE ;  /* 0x00000000000079c5 */ /* 0x020fc60000000000 */
[----:B------:R-:W-:Y:S01]  /*46f0*/  IADD3 R3, R0, -R3, RZ ;  /* 0x8000000300037210 */ /* 0x000fe20007ffe0ff */
[----:B------:R-:W-:-:S04]  /*4700*/  VIADD R0, R2, 0x36400 ;  /* 0x0003640002007836 */ /* 0x000fc80000000000 */
[----:B------:R-:W-:Y:S01]  /*4710*/  IMAD R3, R3, 0x8000, R2 ;  /* 0x0000800003037824 */ /* 0x000fe200078e0202 */
[----:B------:R-:W-:-:S03]  /*4720*/  SHF.R.U32.HI R0, RZ, 0x4, R0 ;  /* 0x00000004ff007819 */ /* 0x000fc60000011600 */
[----:B------:R-:W-:Y:S01]  /*4730*/  VIADD R3, R3, 0x400 ;  /* 0x0000040003037836 */ /* 0x000fe20000000000 */
[----:B------:R-:W-:Y:S02]  /*4740*/  LOP3.LUT R0, R0, 0x3fff, RZ, 0xc0, !PT ;  /* 0x00003fff00007812 */ /* 0x000fe400078ec0ff */
[----:B-1----:R-:W-:Y:S02]  /*4750*/  LOP3.LUT R20, R20, 0x7f, RZ, 0xc0, !PT ;  /* 0x0000007f14147812 */ /* 0x002fe400078ec0ff */
[----:B------:R-:W-:Y:S02]  /*4760*/  SHF.R.U32.HI R3, RZ, 0x4, R3 ;  /* 0x00000004ff037819 */ /* 0x000fe40000011603 */
[----:B------:R-:W-:Y:S02]  /*4770*/  LOP3.LUT R4, R0, 0x10000, RZ, 0xfc, !PT ;  /* 0x0001000000047812 */ /* 0x000fe400078efcff */
[----:B------:R-:W-:Y:S02]  /*4780*/  LOP3.LUT R3, R3, 0x3fff, RZ, 0xc0, !PT ;  /* 0x00003fff03037812 */ /* 0x000fe400078ec0ff */
[C---:B------:R-:W-:Y:S01]  /*4790*/  R2UR UR4, R4.reuse ;  /* 0x00000000040472ca */ /* 0x040fe200000e0000 */
[----:B------:R-:W-:Y:S01]  /*47a0*/  VIADD R10, R4, 0x2 ;  /* 0x00000002040a7836 */ /* 0x000fe20000000000 */
[----:B------:R-:W-:-:S02]  /*47b0*/  LOP3.LUT R15, R3, 0x2000000, RZ, 0xfc, !PT ;  /* 0x02000000030f7812 */ /* 0x000fc400078efcff */
[----:B------:R-:W-:-:S03]  /*47c0*/  ISETP.NE.AND P2, PT, R20, RZ, PT ;  /* 0x000000ff1400720c */ /* 0x000fc60003f45270 */
[----:B------:R-:W-:-:S04]  /*47d0*/  IMAD R6, R18, 0x1000, R15 ;  /* 0x0000100012067824 */ /* 0x000fc800078e020f */
[C---:B------:R-:W-:Y:S01]  /*47e0*/  VIADD R8, R6.reuse, 0x80 ;  /* 0x0000008006087836 */ /* 0x040fe20000000000 */
[C---:B------:R-:W-:Y:S01]  /*47f0*/  R2UR UR6, R6.reuse ;  /* 0x00000000060672ca */ /* 0x040fe200000e0000 */
[C---:B------:R-:W-:Y:S01]  /*4800*/  VIADD R12, R6.reuse, 0x100 ;  /* 0x00000100060c7836 */ /* 0x040fe20000000000 */
[----:B------:R-:W-:-:S03]  /*4810*/  IADD3 R6, R6, 0x180, RZ ;  /* 0x0000018006067810 */ /* 0x000fc60007ffe0ff */
[----:B------:R-:W-:-:S05]  /*4820*/  @!P2 IMAD R0, R18, 0x8, R2 ;  /* 0x000000081200a824 */ /* 0x000fca00078e0202 */
[----:B------:R-:W-:-:S03]  /*4830*/  @!P2 IADD3 R0, R0, 0x38860, RZ ;  /* 0x000388600000a810 */ /* 0x000fc60007ffe0ff */
[----:B------:R-:W-:Y:S01]  /*4840*/  HGMMA.64x256x16.F32 R24, gdesc[UR4].tnspB, RZ, !UPT, gsb0 ;  /* 0x43e00000041879f0 */ /* 0x000fe2000c0008ff */
[----:B------:R-:W-:Y:S02]  /*4850*/  R2UR UR4, R10 ;  /* 0x000000000a0472ca */ /* 0x000fe400000e0000 */
[----:B------:R-:W-:Y:S02]  /*4860*/  R2UR UR5, R11 ;  /* 0x000000000b0572ca */ /* 0x000fe400000e0000 */
[----:B------:R-:W-:Y:S01]  /*4870*/  R2UR UR6, R8 ;  /* 0x00000000080672ca */ /* 0x000fe200000e0000 */
[----:B------:R-:W-:Y:S01]  /*4880*/  VIADD R8, R4, 0x4 ;  /* 0x0000000404087836 */ /* 0x000fe20000000000 */
[----:B------:R-:W-:Y:S01]  /*4890*/  R2UR UR7, R9 ;  /* 0x00000000090772ca */ /* 0x000fe200000e0000 */
[----:B------:R-:W-:Y:S01]  /*48a0*/  IMAD.MOV.U32 R9, RZ, RZ, 0x40000040 ;  /* 0x40000040ff097424 */ /* 0x000fe200078e00ff */
[----:B------:R-:W-:Y:S01]  /*48b0*/  @!P2 PRMT R0, RZ, 0x654, R0 ;  /* 0x00000654ff00a816 */ /* 0x000fe20000000000 */
[----:B------:R-:W-:-:S02]  /*48c0*/  WARPGROUP.DEPBAR.LE gsb0, 0x0 ;  /* 0x00008000000079c5 */ /* 0x000fc40000010000 */
[----:B------:R-:W-:-:S15]  /*48d0*/  WARPGROUP.ARRIVE ;  /* 0x00000000000079c5 */ /* 0x000fde0000000000 */
[----:B------:R-:W-:-:S01]  /*48e0*/  NOP ;  /* 0x0000000000007918 */ /* 0x000fc20000000000 */
[----:B------:R-:W-:Y:S01]  /*48f0*/  HGMMA.64x256x16.F32 R24, gdesc[UR4].tnspB, R24, gsb0 ;  /* 0x43e00000041879f0 */ /* 0x000fe20008000818 */
[----:B------:R-:W-:Y:S02]  /*4900*/  R2UR UR4, R8 ;  /* 0x00000000080472ca */ /* 0x000fe400000e0000 */
[----:B------:R-:W-:Y:S02]  /*4910*/  R2UR UR5, R9 ;  /* 0x00000000090572ca */ /* 0x000fe400000e0000 */
[----:B------:R-:W-:Y:S01]  /*4920*/  R2UR UR6, R12 ;  /* 0x000000000c0672ca */ /* 0x000fe200000e0000 */
[----:B------:R-:W-:Y:S01]  /*4930*/  VIADD R12, R4, 0x6 ;  /* 0x00000006040c7836 */ /* 0x000fe20000000000 */
[----:B------:R-:W-:Y:S01]  /*4940*/  R2UR UR7, R13 ;  /* 0x000000000d0772ca */ /* 0x000fe200000e0000 */
[----:B------:R-:W-:Y:S01]  /*4950*/  IMAD.MOV.U32 R13, RZ, RZ, 0x40000040 ;  /* 0x40000040ff0d7424 */ /* 0x000fe200078e00ff */
[----:B------:R-:W-:Y:S02]  /*4960*/  WARPGROUP.DEPBAR.LE gsb0, 0x0 ;  /* 0x00008000000079c5 */ /* 0x000fe40000010000 */
[----:B------:R-:W-:-:S15]  /*4970*/  WARPGROUP.ARRIVE ;  /* 0x00000000000079c5 */ /* 0x000fde0000000000 */
[----:B------:R-:W-:-:S02]  /*4980*/  NOP ;  /* 0x0000000000007918 */ /* 0x000fc40000000000 */
        /* <DEDUP_REMOVED lines=12> */
[----:B------:R-:W-:Y:S05]  /*4a50*/  @!P0 BRA `(.L_x_1003) ;  /* 0x0000000800e88947 */ /* 0x000fea0003800000 */
[----:B------:R-:W-:-:S07]  /*4a60*/  VIADD R197, R197, 0xfffffffe ;  /* 0xfffffffec5c57836 */ /* 0x000fce0000000000 */
.L_x_1004:
[----:B------:R-:W-:Y:S01]  /*4a70*/  BAR.SYNC.DEFER_BLOCKING 0xe, 0x100 ;  /* 0x0384000000007b1d */ /* 0x000fe20000010000 */
[----:B------:R-:W-:Y:S01]  /*4a80*/  IMAD R3, R18, 0x40, R188 ;  /* 0x0000004012037824 */ /* 0x000fe200078e02bc */
[----:B------:R-:W-:Y:S01]  /*4a90*/  R2UR UR4, R4 ;  /* 0x00000000040472ca */ /* 0x000fe200000e0000 */
[----:B------:R-:W-:Y:S01]  /*4aa0*/  VIADD R18, R18, 0x1 ;  /* 0x0000000112127836 */ /* 0x000fe20000000000 */
[----:B------:R-:W-:Y:S01]  /*4ab0*/  R2UR UR5, R5 ;  /* 0x00000000050572ca */ /* 0x000fe200000e0000 */
[----:B------:R-:W-:Y:S01]  /*4ac0*/  IMAD R3, R3, 0x4, R2 ;  /* 0x0000000403037824 */ /* 0x000fe200078e0202 */
[C---:B------:R-:W-:Y:S01]  /*4ad0*/  ISETP.GT.AND P1, PT, R197.reuse, RZ, PT ;  /* 0x000000ffc500720c */ /* 0x040fe20003f24270 */
[----:B------:R-:W-:Y:S01]  /*4ae0*/  IMAD.MOV.U32 R7, RZ, RZ, 0x40000040 ;  /* 0x40000040ff077424 */ /* 0x000fe200078e00ff */
[----:B------:R-:W-:Y:S01]  /*4af0*/  ISETP.NE.AND P0, PT, R18, 0x2, PT ;  /* 0x000000021200780c */ /* 0x000fe20003f05270 */
[----:B------:R-:W-:Y:S01]  /*4b00*/  IMAD.MOV.U32 R21, RZ, RZ, 0x40000040 ;  /* 0x40000040ff157424 */ /* 0x000fe200078e00ff */
[----:B------:R-:W-:-:S02]  /*4b10*/  IADD3 R197, R197, -0x1, RZ ;  /* 0xffffffffc5c57810 */ /* 0x000fc40007ffe0ff */
[----:B------:R-:W-:Y:S02]  /*4b20*/  SEL R18, R18, RZ, P0 ;  /* 0x000000ff12127207 */ /* 0x000fe40000000000 */
[----:B------:R-:W-:Y:S01]  /*4b30*/  R2UR UR7, R7 ;  /* 0x00000000070772ca */ /* 0x000fe200000e0000 */
[----:B------:R-:W-:Y:S01]  /*4b40*/  IMAD.MOV.U32 R7, RZ, RZ, 0x40000040 ;  /* 0x40000040ff077424 */ /* 0x000fe200078e00ff */
[----:B------:R-:W-:-:S04]  /*4b50*/  LEA R6, R18, R15, 0xc ;  /* 0x0000000f12067211 */ /* 0x000fc800078e60ff */
[C---:B------:R-:W-:Y:S01]  /*4b60*/  R2UR UR6, R6.reuse ;  /* 0x00000000060672ca */ /* 0x040fe200000e0000 */
[----:B------:R-:W-:Y:S01]  /*4b70*/  VIADD R20, R6, 0x80 ;  /* 0x0000008006147836 */ /* 0x000fe20000000000 */
[----:B0-----:R-:W0:Y:S04]  /*4b80*/  LDS R0, [R3+0x38400] ;  /* 0x0384000003007984 */ /* 0x001e280000000800 */
        /* <DEDUP_REMOVED lines=129> */
[----:B------:R-:W-:-:S04]  /*53a0*/  @!P2 IMAD R0, R18, 0x8, R2 ;  /* 0x000000081200a824 */ /* 0x000fc800078e0202 */
[----:B------:R-:W-:Y:S01]  /*53b0*/  @!P2 VIADD R0, R0, 0x38860 ;  /* 0x000388600000a836 */ /* 0x000fe20000000000 */
[----:B------:R-:W-:-:S04]  /*53c0*/  WARPGROUP.ARRIVE ;  /* 0x00000000000079c5 */ /* 0x000fc80000000000 */
[----:B------:R-:W-:Y:S02]  /*53d0*/  @!P2 PRMT R0, RZ, 0x654, R0 ;  /* 0x00000654ff00a816 */ /* 0x000fe40000000000 */
[----:B------:R-:W-:Y:S01]  /*53e0*/  HGMMA.64x256x16.F32 R24, gdesc[UR4].tnspB, R24, gsb0 ;  /* 0x43e00000041879f0 */ /* 0x000fe20008000818 */
[----:B------:R-:W-:Y:S02]  /*53f0*/  R2UR UR4, R10 ;  /* 0x000000000a0472ca */ /* 0x000fe400000e0000 */
[----:B------:R-:W-:Y:S02]  /*5400*/  R2UR UR5, R11 ;  /* 0x000000000b0572ca */ /* 0x000fe400000e0000 */
[----:B------:R-:W-:Y:S01]  /*5410*/  R2UR UR6, R20 ;  /* 0x00000000140672ca */ /* 0x000fe200000e0000 */
[C---:B------:R-:W-:Y:S01]  /*5420*/  VIADD R20, R6.reuse, 0x100 ;  /* 0x0000010006147836 */ /* 0x040fe20000000000 */
[----:B------:R-:W-:Y:S01]  /*5430*/  R2UR UR7, R21 ;  /* 0x00000000150772ca */ /* 0x000fe200000e0000 */
[----:B------:R-:W-:Y:S01]  /*5440*/  VIADD R6, R6, 0x180 ;  /* 0x0000018006067836 */ /* 0x000fe20000000000 */
[----:B------:R-:W-:Y:S01]  /*5450*/  MOV R21, 0x40000040 ;  /* 0x4000004000157802 */ /* 0x000fe20000000f00 */
[----:B------:R-:W-:-:S02]  /*5460*/  WARPGROUP.DEPBAR.LE gsb0, 0x0 ;  /* 0x00008000000079c5 */ /* 0x000fc40000010000 */
[----:B------:R-:W-:-:S15]  /*5470*/  WARPGROUP.ARRIVE ;  /* 0x00000000000079c5 */ /* 0x000fde0000000000 */
[----:B------:R-:W-:-:S01]  /*5480*/  NOP ;  /* 0x0000000000007918 */ /* 0x000fc20000000000 */
        /* <DEDUP_REMOVED lines=19> */
[----:B------:R0:W-:Y:S02]  /*55c0*/  @!P2 SYNCS.ARRIVE.TRANS64.RED.A1T0 RZ, [R0+URZ], RZ ;  /* 0x000000ff00ffa9a7 */ /* 0x0001e4000810043f */
[----:B0-----:R-:W-:-:S04]  /*55d0*/  SEL R0, RZ, 0x1, P0 ;  /* 0x00000001ff007807 */ /* 0x001fc80000000000 */
[----:B------:R-:W-:Y:S01]  /*55e0*/  LOP3.LUT R23, R23, R0, RZ, 0x3c, !PT ;  /* 0x0000000017177212 */ /* 0x000fe200078e3cff */
[----:B------:R-:W-:Y:S06]  /*55f0*/  @P1 BRA `(.L_x_1004) ;  /* 0xfffffff4001c1947 */ /* 0x000fec000383ffff */
.L_x_1003:
[----:B------:R-:W-:Y:S05]  /*5600*/  BSYNC B0 ;  /* 0x0000000000007941 */ /* 0x000fea0003800000 */
.L_x_1002:
[----:B------:R-:W-:Y:S01]  /*5610*/  BAR.SYNC.DEFER_BLOCKING 0xe, 0x100 ;  /* 0x0384000000007b1d */ /* 0x000fe20000010000 */
[C---:B------:R-:W-:Y:S01]  /*5620*/  IMAD R3, R18.reuse, 0x40, R188 ;  /* 0x0000004012037824 */ /* 0x040fe200078e02bc */
[----:B------:R-:W-:Y:S01]  /*5630*/  PLOP3.LUT P0, PT, PT, PT, PT, 0x8, 0x0 ;  /* 0x000000000000781c */ /* 0x000fe20003f0e170 */
[----:B------:R-:W-:Y:S02]  /*5640*/  VIADD R18, R18, 0x1 ;  /* 0x0000000112127836 */ /* 0x000fe40000000000 */
[----:B------:R-:W-:-:S03]  /*5650*/  IMAD R3, R3, 0x4, R2 ;  /* 0x0000000403037824 */ /* 0x000fc600078e0202 */
[----:B------:R-:W-:-:S04]  /*5660*/  ISETP.NE.AND P1, PT, R18, 0x2, PT ;  /* 0x000000021200780c */ /* 0x000fc80003f25270 */
[----:B------:R-:W-:Y:S02]  /*5670*/  SEL R4, RZ, 0x1, P1 ;  /* 0x00000001ff047807 */ /* 0x000fe40000800000 */
[----:B------:R-:W-:Y:S02]  /*5680*/  SEL R18, R18, RZ, P1 ;  /* 0x000000ff12127207 */ /* 0x000fe40000800000 */
[----:B------:R-:W-:Y:S01]  /*5690*/  LOP3.LUT R23, R23, R4, RZ, 0x3c, !PT ;  /* 0x0000000417177212 */ /* 0x000fe200078e3cff */
        /* <DEDUP_REMOVED lines=132> */
.L_x_1000:
        /* <DEDUP_REMOVED lines=23> */
[----:B------:R-:W-:Y:S01]  /*6050*/  IMAD.U32 R7, RZ, RZ, UR7 ;  /* 0x00000007ff077e24 */ /* 0x000fe2000f8e00ff */
[----:B------:R-:W-:Y:S01]  /*6060*/  MOV R12, 0x1 ;  /* 0x00000001000c7802 */ /* 0x000fe20000000f00 */
[----:B------:R-:W-:-:S02]  /*6070*/  IMAD.U32 R10, RZ, RZ, UR4 ;  /* 0x00000004ff0a7e24 */ /* 0x000fc4000f8e00ff */
[----:B------:R-:W-:Y:S02]  /*6080*/  IMAD.U32 R11, RZ, RZ, UR5 ;  /* 0x00000005ff0b7e24 */ /* 0x000fe4000f8e00ff */
[----:B------:R-:W-:Y:S02]  /*6090*/  IMAD.MOV.U32 R8, RZ, RZ, 0x70 ;  /* 0x00000070ff087424 */ /* 0x000fe400078e00ff */
[----:B0-----:R-:W-:-:S07]  /*60a0*/  IMAD.MOV.U32 R13, RZ, RZ, RZ ;  /* 0x000000ffff0d7224 */ /* 0x001fce00078e00ff */
[----:B------:R-:W-:-:S07]  /*60b0*/  LEPC R20, `(.L_x_1006) ;  /* 0x000000001014794e */ /* 0x000fce0000000000 */
[----:B-1---5:R-:W-:Y:S05]  /*60c0*/  CALL.ABS.NOINC R14 ;  /* 0x000000000e007343 */ /* 0x022fea0003c00000 */
.L_x_1006:
[----:B------:R-:W-:Y:S05]  /*60d0*/  BSYNC B6 ;  /* 0x0000000000067941 */ /* 0x000fea0003800000 */
.L_x_1005:
[----:B------:R-:W-:Y:S02]  /*60e0*/  ULDC UR4, c[0x0][0x3d4] ;  /* 0x0000f50000047ab9 */ /* 0x000fe40000000800 */
[----:B------:R-:W-:-:S13]  /*60f0*/  ISETP.LT.AND P0, PT, RZ, UR4, PT ;  /* 0x00000004ff007c0c */ /* 0x000fda000bf01270 */
[----:B------:R-:W-:Y:S05]  /*6100*/  @P0 BRA `(.L_x_1007) ;  /* 0x00000000003c0947 */ /* 0x000fea0003800000 */
[----:B------:R-:W-:-:S04]  /*6110*/  LEA.HI R0, R212, R212, RZ, 0x1 ;  /* 0x000000d4d4007211 */ /* 0x000fc800078f08ff */
[----:B------:R-:W-:-:S05]  /*6120*/  LOP3.LUT R3, R0, 0xfffffffe, RZ, 0xc0, !PT ;  /* 0xfffffffe00037812 */ /* 0x000fca00078ec0ff */
[----:B------:R-:W-:-:S05]  /*6130*/  IMAD.IADD R3, R212, 0x1, -R3 ;  /* 0x00000001d4037824 */ /* 0x000fca00078e0a03 */
[----:B------:R-:W-:-:S04]  /*6140*/  SHF.L.U32 R5, R3, 0x1f, RZ ;  /* 0x0000001f03057819 */ /* 0x000fc800000006ff */
[----:B------:R0:W1:Y:S03]  /*6150*/  SYNCS.PHASECHK.TRANS64.TRYWAIT P0, [R2+URZ+0x38800], R5 ;  /* 0x03880005020075a7 */ /* 0x000066000800017f */
[----:B-1----:R-:W-:Y:S05]  /*6160*/  @!P0 NANOSLEEP.SYNCS 0x989680 ;  /* 0x009896800000895d */ /* 0x002fea0003900000 */
[----:B------:R-:W1:Y:S01]  /*6170*/  @!P0 SYNCS.PHASECHK.TRANS64 P0, [R2+URZ+0x38800], R5 ;  /* 0x03880005020085a7 */ /* 0x000e62000800007f */
[----:B------:R-:W-:Y:S04]  /*6180*/  BSSY B0, `(.L_x_1008) ;  /* 0x0000006000007945 */ /* 0x000fe80003800000 */
[----:B-1----:R-:W-:Y:S05]  /*6190*/  @P0 BRA `(.L_x_1009) ;  /* 0x0000000000100947 */ /* 0x002fea0003800000 */
.L_x_1010:
[----:B-1----:R1:W2:Y:S02]  /*61a0*/  SYNCS.PHASECHK.TRANS64.TRYWAIT P0, [R2+URZ+0x38800], R5 ;  /* 0x03880005020075a7 */ /* 0x0022a4000800017f */
[----:B--2---:R-:W-:Y:S05]  /*61b0*/  @!P0 NANOSLEEP.SYNCS 0x989680 ;  /* 0x009896800000895d */ /* 0x004fea0003900000 */
[----:B------:R-:W2:Y:S02]  /*61c0*/  @!P0 SYNCS.PHASECHK.TRANS64 P0, [R2+URZ+0x38800], R5 ;  /* 0x03880005020085a7 */ /* 0x000ea4000800007f */
[----:B--2---:R-:W-:Y:S05]  /*61d0*/  @!P0 BRA `(.L_x_1010) ;  /* 0xfffffffc00f08947 */ /* 0x004fea000383ffff */
.L_x_1009:
[----:B------:R-:W-:Y:S05]  /*61e0*/  BSYNC B0 ;  /* 0x0000000000007941 */ /* 0x000fea0003800000 */
.L_x_1008:
[----:B------:R-:W-:Y:S05]  /*61f0*/  BRA `(.L_x_1011) ;  /* 0x0000002000747947 */ /* 0x000fea0003800000 */
.L_x_1007:
        /* <DEDUP_REMOVED lines=10> */
[C---:B------:R-:W-:Y:S01]  /*62a0*/  IMAD R11, R27.reuse, UR5, R6 ;  /* 0x000000051b0b7c24 */ /* 0x040fe2000f8e0206 */
[----:B------:R-:W-:Y:S01]  /*62b0*/  ULDC.64 UR4, c[0x0][0x3c8] ;  /* 0x0000f20000047ab9 */ /* 0x000fe20000000a00 */
[----:B------:R-:W-:Y:S01]  /*62c0*/  IMAD R0, R0, UR6, RZ ;  /* 0x0000000600007c24 */ /* 0x000fe2000f8e02ff */
[C---:B------:R-:W-:Y:S01]  /*62d0*/  LEA R24, P2, R4.reuse, UR4, 0x1 ;  /* 0x0000000404187c11 */ /* 0x040fe2000f8408ff */
[----:B------:R-:W-:Y:S01]  /*62e0*/  IMAD.WIDE.U32 R6, R27, UR6, RZ ;  /* 0x000000061b067c25 */ /* 0x000fe2000f8e00ff */
[----:B------:R-:W-:Y:S02]  /*62f0*/  IADD3 R11, R11, R5, RZ ;  /* 0x000000050b0b7210 */ /* 0x000fe40007ffe0ff */
[-C--:B------:R-:W-:Y:S01]  /*6300*/  IADD3 R3, P6, R29, R4.reuse, RZ ;  /* 0x000000041d037210 */ /* 0x080fe20007fde0ff */
[----:B------:R-:W-:Y:S01]  /*6310*/  IMAD R9, R27, UR7, R0 ;  /* 0x000000071b097c24 */ /* 0x000fe2000f8e0200 */
[----:B------:R-:W-:Y:S01]  /*6320*/  SHF.R.S32.HI R12, RZ, 0x1f, R29 ;  /* 0x0000001fff0c7819 */ /* 0x000fe2000001141d */
[----:B------:R-:W-:Y:S01]  /*6330*/  ULDC.64 UR6, c[0x0][0x3e0] ;  /* 0x0000f80000067ab9 */ /* 0x000fe20000000a00 */
[----:B------:R-:W-:Y:S01]  /*6340*/  LEA.HI.X R26, R4, UR5, R11, 0x1, P2 ;  /* 0x00000005041a7c11 */ /* 0x000fe200090f0c0b */
[----:B------:R-:W-:Y:S01]  /*6350*/  IMAD.IADD R9, R9, 0x1, R7 ;  /* 0x0000000109097824 */ /* 0x000fe200078e0207 */
[----:B------:R-:W-:Y:S01]  /*6360*/  IADD3 R5, P1, R16, R4, RZ ;  /* 0x0000000410057210 */ /* 0x000fe20007f3e0ff */
[----:B------:R-:W-:Y:S01]  /*6370*/  IMAD.X R10, R12, 0x1, R11, P6 ;  /* 0x000000010c0a7824 */ /* 0x000fe200030e060b */
[----:B------:R-:W-:-:S02]  /*6380*/  IADD3 R8, P2, R29, R6, RZ ;  /* 0x000000061d087210 */ /* 0x000fc40007f5e0ff */
[C---:B------:R-:W-:Y:S01]  /*6390*/  LEA R32, P5, R3.reuse, UR4, 0x1 ;  /* 0x0000000403207c11 */ /* 0x040fe2000f8a08ff */
[----:B------:R-:W-:Y:S01]  /*63a0*/  IMAD.X R4, R14, 0x1, R11, P1 ;  /* 0x000000010e047824 */ /* 0x000fe200008e060b */
[----:B------:R-:W-:Y:S01]  /*63b0*/  IADD3 R0, P4, R16, R6, RZ ;  /* 0x0000000610007210 */ /* 0x000fe20007f9e0ff */
[----:B------:R-:W-:Y:S01]  /*63c0*/  IMAD.X R7, R12, 0x1, R9, P2 ;  /* 0x000000010c077824 */ /* 0x000fe200010e0609 */
[----:B------:R-:W-:Y:S02]  /*63d0*/  LEA.HI.X R33, R3, UR5, R10, 0x1, P5 ;  /* 0x0000000503217c11 */ /* 0x000fe4000a8f0c0a */
[----:B------:R-:W-:Y:S02]  /*63e0*/  LEA R27, P3, R6, UR6, 0x1 ;  /* 0x00000006061b7c11 */ /* 0x000fe4000f8608ff */
[----:B------:R-:W-:Y:S02]  /*63f0*/  LEA R34, P6, R8, UR6, 0x1 ;  /* 0x0000000608227c11 */ /* 0x000fe4000f8c08ff */
[----:B------:R-:W-:-:S02]  /*6400*/  LEA R36, P1, R5, UR4, 0x1 ;  /* 0x0000000405247c11 */ /* 0x000fc4000f8208ff */
[----:B------:R-:W-:Y:S02]  /*6410*/  LEA R38, P2, R0, UR6, 0x1 ;  /* 0x0000000600267c11 */ /* 0x000fe4000f8408ff */
[----:B------:R-:W-:Y:S02]  /*6420*/  IADD3.X R3, R14, R9, RZ, P4, !PT ;  /* 0x000000090e037210 */ /* 0x000fe400027fe4ff */
[----:B------:R-:W-:Y:S02]  /*6430*/  LEA.HI.X R35, R8, UR7, R7, 0x1, P6 ;  /* 0x0000000708237c11 */ /* 0x000fe4000b0f0c07 */
[----:B------:R-:W-:Y:S02]  /*6440*/  LEA.HI.X R28, R6, UR7, R9, 0x1, P3 ;  /* 0x00000007061c7c11 */ /* 0x000fe400098f0c09 */
[----:B------:R-:W-:Y:S02]  /*6450*/  LEA.HI.X R37, R5, UR5, R4, 0x1, P1 ;  /* 0x0000000505257c11 */ /* 0x000fe400088f0c04 */
        /* <DEDUP_REMOVED lines=18> */
.L_x_1013:
[----:B------:R-:W-:Y:S05]  /*6580*/  BSYNC B6 ;  /* 0x0000000000067941 */ /* 0x000fea0003800000 */
.L_x_1012:
[----:B------:R-:W-:Y:S01]  /*6590*/  ULDC.U8 UR4, c[0x0][0x3f0] ;  /* 0x0000fc0000047ab9 */ /* 0x000fe20000000000 */
[----:B------:R-:W-:Y:S01]  /*65a0*/  BSSY B0, `(.L_x_1014) ;  /* 0x00001da000007945 */ /* 0x000fe20003800000 */
[----:B------:R-:W-:-:S13]  /*65b0*/  ISETP.NE.AND P0, PT, RZ, UR4, PT ;  /* 0x00000004ff007c0c */ /* 0x000fda000bf05270 */
[----:B------:R-:W-:Y:S05]  /*65c0*/  @!P0 BRA `(.L_x_1015) ;  /* 0x0000000c00dc8947 */ /* 0x000fea0003800000 */
[----:B------:R-:W-:Y:S01]  /*65d0*/  IMAD R30, R25, -0x40, R30 ;  /* 0xffffffc0191e7824 */ /* 0x000fe200078e021e */
[----:B------:R-:W-:Y:S01]  /*65e0*/  SHF.L.U32 R3, R186, 0x6, RZ ;  /* 0x00000006ba037819 */ /* 0x000fe200000006ff */
[----:B------:R-:W-:Y:S01]  /*65f0*/  BSSY B1, `(.L_x_1016) ;  /* 0x000001c000017945 */ /* 0x000fe20003800000 */
[----:B------:R-:W-:Y:S02]  /*6600*/  LEA.HI R0, R212, R212, RZ, 0x1 ;  /* 0x000000d4d4007211 */ /* 0x000fe400078f08ff */
        /* <DEDUP_REMOVED lines=14> */
[C---:B------:R-:W-:Y:S01]  /*66f0*/  VIADD R4, R29.reuse, 0x10 ;  /* 0x000000101d047836 */ /* 0x040fe20000000000 */
        /* <DEDUP_REMOVED lines=11> */
.L_x_1017:
[----:B------:R-:W-:Y:S05]  /*67b0*/  BSYNC B1 ;  /* 0x0000000000017941 */ /* 0x000fea0003800000 */
.L_x_1016:
[----:B------:R-:W-:-:S03]  /*67c0*/  UMOV UR4, 0xffffffff ;  /* 0xffffffff00047882 */ /* 0x000fc60000000000 */
[----:B------:R-:W-:Y:S05]  /*67d0*/  BRA.DIV UR4, `(.L_x_1018) ;  /* 0x0000011a04b87947 */ /* 0x000fea000b800000 */
.L_x_1181:
[----:B------:R-:W-:-:S03]  /*67e0*/  UMOV UR4, 0xffffffff ;  /* 0xffffffff00047882 */ /* 0x000fc60000000000 */
[----:B------:R-:W-:Y:S05]  /*67f0*/  BRA.DIV UR4, `(.L_x_1019) ;  /* 0x0000011a04d87947 */ /* 0x000fea000b800000 */
.L_x_1184:
[----:B------:R-:W-:-:S03]  /*6800*/  UMOV UR4, 0xffffffff ;  /* 0xffffffff00047882 */ /* 0x000fc60000000000 */
[----:B------:R-:W-:Y:S05]  /*6810*/  BRA.DIV UR4, `(.L_x_1020) ;  /* 0x0000011a04f87947 */ /* 0x000fea000b800000 */
.L_x_1187:
[----:B------:R-:W-:-:S03]  /*6820*/  UMOV UR4, 0xffffffff ;  /* 0xffffffff00047882 */ /* 0x000fc60000000000 */
[----:B------:R-:W-:Y:S05]  /*6830*/  BRA.DIV UR4, `(.L_x_1021) ;  /* 0x0000011e04187947 */ /* 0x000fea000b800000 */
.L_x_1190:
[----:B------:R-:W1:Y:S01]  /*6840*/  SYNCS.PHASECHK.TRANS64.TRYWAIT P0, [R2+URZ+0x38800], R25 ;  /* 0x03880019020075a7 */ /* 0x000e62000800017f */
[--C-:B-----5:R-:W-:Y:S01]  /*6850*/  IMAD.MOV.U32 R10, RZ, RZ, R9.reuse ;  /* 0x000000ffff0a7224 */ /* 0x120fe200078e0009 */
[--C-:B0-----:R-:W-:Y:S01]  /*6860*/  SHF.R.U64 R33, R8, 0x10, R9.reuse ;  /* 0x0000001008217819 */ /* 0x101fe20000001209 */
[----:B------:R-:W-:Y:S01]  /*6870*/  IMAD.MOV.U32 R28, RZ, RZ, R8 ;  /* 0x000000ffff1c7224 */ /* 0x000fe200078e0008 */
[----:B------:R-:W-:Y:S01]  /*6880*/  SHF.R.U32.HI R12, RZ, 0x10, R9 ;  /* 0x00000010ff0c7819 */ /* 0x000fe20000011609 */
[----:B------:R-:W-:Y:S01]  /*6890*/  IMAD.MOV.U32 R27, RZ, RZ, R4 ;  /* 0x000000ffff1b7224 */ /* 0x000fe200078e0004 */
[----:B------:R-:W-:Y:S01]  /*68a0*/  LEA R9, R189, R0, 0x9 ;  /* 0x00000000bd097211 */ /* 0x000fe200078e48ff */
[----:B------:R-:W-:Y:S01]  /*68b0*/  IMAD.MOV.U32 R32, RZ, RZ, R20 ;  /* 0x000000ffff207224 */ /* 0x000fe200078e0014 */
[----:B------:R-:W-:Y:S01]  /*68c0*/  LOP3.LUT P2, RZ, R186, 0x4, RZ, 0xc0, !PT ;  /* 0x00000004baff7812 */ /* 0x000fe2000784c0ff */
[----:B------:R-:W-:Y:S01]  /*68d0*/  IMAD.MOV.U32 R11, RZ, RZ, R21 ;  /* 0x000000ffff0b7224 */ /* 0x000fe200078e0015 */
[--C-:B------:R-:W-:Y:S01]  /*68e0*/  SHF.R.U64 R35, R4, 0x10, R5.reuse ;  /* 0x0000001004237819 */ /* 0x100fe20000001205 */
[----:B------:R-:W-:Y:S01]  /*68f0*/  IMAD R8, R9, 0x2, R2 ;  /* 0x0000000209087824 */ /* 0x000fe200078e0202 */
[----:B------:R-:W-:Y:S01]  /*6900*/  MOV R9, R5 ;  /* 0x0000000500097202 */ /* 0x000fe20000000f00 */
[----:B------:R-:W-:Y:S01]  /*6910*/  IMAD.MOV.U32 R31, RZ, RZ, R6 ;  /* 0x000000ffff1f7224 */ /* 0x000fe200078e0006 */
[----:B------:R-:W-:Y:S01]  /*6920*/  SHF.R.U32.HI R14, RZ, 0x10, R5 ;  /* 0x00000010ff0e7819 */ /* 0x000fe20000011605 */
[----:B------:R-:W-:Y:S01]  /*6930*/  VIADD R4, R8, 0x20400 ;  /* 0x0002040008047836 */ /* 0x000fe20000000000 */
[----:B------:R-:W-:Y:S01]  /*6940*/  SHF.R.U64 R34, R20, 0x10, R21 ;  /* 0x0000001014227819 */ /* 0x000fe20000001215 */
[----:B------:R-:W-:Y:S01]  /*6950*/  IMAD.MOV.U32 R5, RZ, RZ, R7 ;  /* 0x000000ffff057224 */ /* 0x000fe200078e0007 */
[----:B------:R-:W-:Y:S01]  /*6960*/  SHF.R.U32.HI R13, RZ, 0x10, R21 ;  /* 0x00000010ff0d7819 */ /* 0x000fe20000011615 */
[----:B------:R-:W-:Y:S01]  /*6970*/  BSSY B1, `(.L_x_1022) ;  /* 0x000000d000017945 */ /* 0x000fe20003800000 */
[----:B------:R-:W-:Y:S01]  /*6980*/  VIADD R0, R8, 0x20440 ;  /* 0x0002044008007836 */ /* 0x000fe20000000000 */
[----:B------:R-:W-:-:S02]  /*6990*/  SHF.R.U64 R36, R6, 0x10, R7 ;  /* 0x0000001006247819 */ /* 0x000fc40000001207 */
[----:B------:R-:W-:Y:S02]  /*69a0*/  SHF.R.U32.HI R6, RZ, 0x10, R7 ;  /* 0x00000010ff067819 */ /* 0x000fe40000011607 */
[----:B------:R-:W-:Y:S02]  /*69b0*/  @P2 IADD3 R0, R4, -0x40, RZ ;  /* 0xffffffc004002810 */ /* 0x000fe40007ffe0ff */
[----:B------:R-:W-:Y:S02]  /*69c0*/  PRMT R28, R28, 0x5410, R10 ;  /* 0x000054101c1c7816 */ /* 0x000fe4000000000a */
[----:B------:R-:W-:Y:S02]  /*69d0*/  PRMT R33, R33, 0x5410, R12 ;  /* 0x0000541021217816 */ /* 0x000fe4000000000c */
[----:B------:R-:W-:Y:S02]  /*69e0*/  PRMT R32, R32, 0x5410, R11 ;  /* 0x0000541020207816 */ /* 0x000fe4000000000b */
[----:B------:R-:W-:-:S02]  /*69f0*/  PRMT R34, R34, 0x5410, R13 ;  /* 0x0000541022227816 */ /* 0x000fc4000000000d */
[----:B------:R-:W-:Y:S02]  /*6a00*/  PRMT R27, R27, 0x5410, R9 ;  /* 0x000054101b1b7816 */ /* 0x000fe40000000009 */
[----:B------:R-:W-:Y:S02]  /*6a10*/  PRMT R35, R35, 0x5410, R14 ;  /* 0x0000541023237816 */ /* 0x000fe4000000000e */
[----:B------:R-:W-:Y:S01]  /*6a20*/  PRMT R31, R31, 0x5410, R5 ;  /* 0x000054101f1f7816 */ /* 0x000fe20000000005 */
[----:B-1----:R-:W-:Y:S06]  /*6a30*/  @!P0 BRA `(.L_x_1023) ;  /* 0x0000011800c08947 */ /* 0x002fec0003800000 */
.L_x_1191:
[----:B------:R-:W-:Y:S05]  /*6a40*/  BSYNC B1 ;  /* 0x0000000000017941 */ /* 0x000fea0003800000 */
.L_x_1022:
        /* <DEDUP_REMOVED lines=22> */
[----:B------:R-:W-:Y:S01]  /*6bb0*/  FMUL.FTZ R21, R5, R20 ;  /* 0x0000001405157220 */ /* 0x000fe20000410000 */
[C---:B------:R-:W-:Y:S01]  /*6bc0*/  FFMA.FTZ R24, R9.reuse, R13, -R24 ;  /* 0x0000000d09187223 */ /* 0x040fe20000010818 */
[----:B------:R-:W-:Y:S01]  /*6bd0*/  FFMA.FTZ R15, R9, R15, R4 ;  /* 0x0000000f090f7223 */ /* 0x000fe20000010004 */
[----:B0-----:R-:W-:Y:S01]  /*6be0*/  FMUL.FTZ R25, R5, R14 ;  /* 0x0000000e05197220 */ /* 0x001fe20000410000 */
        /* <DEDUP_REMOVED lines=10> */
[----:B------:R-:W-:Y:S01]  /*6c90*/  FMUL.FTZ R25, R7, R13 ;  /* 0x0000000d07197220 */ /* 0x000fe20000410000 */
[----:B------:R-:W-:Y:S01]  /*6ca0*/  FFMA.FTZ R6, R11, R4, -R14 ;  /* 0x000000040b067223 */ /* 0x000fe2000001080e */
[----:B------:R-:W-:Y:S01]  /*6cb0*/  FMUL.FTZ R26, R7, R5 ;  /* 0x00000005071a7220 */ /* 0x000fe20000410000 */
        /* <DEDUP_REMOVED lines=8> */
.L_x_1027:
[----:B------:R-:W-:Y:S05]  /*6d40*/  BSYNC B2 ;  /* 0x0000000000027941 */ /* 0x000fea0003800000 */
.L_x_1026:
        /* <DEDUP_REMOVED lines=39> */
.L_x_1025:
[----:B------:R-:W-:Y:S05]  /*6fc0*/  BSYNC B1 ;  /* 0x0000000000017941 */ /* 0x000fea0003800000 */
.L_x_1024:
        /* <DEDUP_REMOVED lines=13> */
[----:B0-----:R-:W-:Y:S02]  /*70a0*/  HADD2.F32 R25, -RZ, R27.H1_H1 ;  /* 0x3000001bff197230 */ /* 0x001fe40000004100 */
        /* <DEDUP_REMOVED lines=8> */
[-C--:B------:R-:W-:Y:S01]  /*7130*/  FFMA.FTZ R4, R15, R9.reuse, -R14 ;  /* 0x000000090f047223 */ /* 0x080fe2000001080e */
[----:B------:R-:W-:Y:S01]  /*7140*/  FFMA.FTZ R9, R21, R9, R20 ;  /* 0x0000000915097223 */ /* 0x000fe20000010014 */
[----:B------:R-:W-:-:S02]  /*7150*/  HADD2.F32 R12, -RZ, R7.H0_H0 ;  /* 0x20000007ff0c7230 */ /* 0x000fc40000004100 */
[C---:B------:R-:W-:Y:S01]  /*7160*/  FMUL.FTZ R15, R24.reuse, R5 ;  /* 0x00000005180f7220 */ /* 0x040fe20000410000 */
[----:B------:R-:W-:Y:S02]  /*7170*/  HADD2.F32 R21, -RZ, R28.H1_H1 ;  /* 0x3000001cff157230 */ /* 0x000fe40000004100 */
[-C--:B------:R-:W-:Y:S01]  /*7180*/  FFMA.FTZ R5, R24, R10.reuse, -R13 ;  /* 0x0000000a18057223 */ /* 0x080fe2000001080d */
[----:B------:R-:W-:Y:S02]  /*7190*/  HADD2.F32 R6, -RZ, R6.H1_H1 ;  /* 0x30000006ff067230 */ /* 0x000fe40000004100 */
[----:B------:R-:W-:Y:S01]  /*71a0*/  FFMA.FTZ R10, R26, R10, R15 ;  /* 0x0000000a1a0a7223 */ /* 0x000fe2000001000f */
[----:B------:R-:W-:Y:S01]  /*71b0*/  HADD2.F32 R7, -RZ, R7.H1_H1 ;  /* 0x30000007ff077230 */ /* 0x000fe20000004100 */
[----:B------:R-:W-:Y:S01]  /*71c0*/  F2FP.F16.F32.PACK_AB R4, R9, R4 ;  /* 0x000000040904723e */ /* 0x000fe200000000ff */
[----:B------:R-:W-:Y:S02]  /*71d0*/  HADD2.F32 R28, -RZ, R35.H1_H1 ;  /* 0x30000023ff1c7230 */ /* 0x000fe40000004100 */
[----:B------:R-:W-:Y:S01]  /*71e0*/  FMUL.FTZ R14, R25, R6 ;  /* 0x00000006190e7220 */ /* 0x000fe20000410000 */
[----:B------:R-:W-:-:S02]  /*71f0*/  HADD2.F32 R24, -RZ, R33.H1_H1 ;  /* 0x30000021ff187230 */ /* 0x000fc40000004100 */
[C---:B------:R-:W-:Y:S01]  /*7200*/  FMUL.FTZ R20, R21.reuse, R6 ;  /* 0x0000000615147220 */ /* 0x040fe20000410000 */
[----:B------:R-:W-:Y:S01]  /*7210*/  F2FP.F16.F32.PACK_AB R5, R10, R5 ;  /* 0x000000050a05723e */ /* 0x000fe200000000ff */
[----:B------:R-:W-:Y:S01]  /*7220*/  FMUL.FTZ R13, R28, R7 ;  /* 0x000000071c0d7220 */ /* 0x000fe20000410000 */
[----:B------:R-:W-:Y:S01]  /*7230*/  FFMA.FTZ R6, R21, R11, -R14 ;  /* 0x0000000b15067223 */ /* 0x000fe2000001080e */
[C---:B------:R-:W-:Y:S01]  /*7240*/  FMUL.FTZ R15, R24.reuse, R7 ;  /* 0x00000007180f7220 */ /* 0x040fe20000410000 */
[----:B------:R-:W-:Y:S01]  /*7250*/  FFMA.FTZ R11, R25, R11, R20 ;  /* 0x0000000b190b7223 */ /* 0x000fe20000010014 */
[-C--:B------:R-:W-:Y:S02]  /*7260*/  FFMA.FTZ R7, R24, R12.reuse, -R13 ;  /* 0x0000000c18077223 */ /* 0x080fe4000001080d */
[----:B------:R-:W-:Y:S02]  /*7270*/  FFMA.FTZ R12, R28, R12, R15 ;  /* 0x0000000c1c0c7223 */ /* 0x000fe4000001000f */
[----:B------:R-:W-:-:S03]  /*7280*/  F2FP.F16.F32.PACK_AB R6, R11, R6 ;  /* 0x000000060b06723e */ /* 0x000fc600000000ff */
[----:B------:R-:W-:-:S05]  /*7290*/  F2FP.F16.F32.PACK_AB R7, R12, R7 ;  /* 0x000000070c07723e */ /* 0x000fca00000000ff */
[----:B------:R1:W-:Y:S02]  /*72a0*/  STS.128 [R8+0x21400], R4 ;  /* 0x0214000408007388 */ /* 0x0003e40000000c00 */
.L_x_1030:
[----:B------:R-:W-:Y:S05]  /*72b0*/  BSYNC B1 ;  /* 0x0000000000017941 */ /* 0x000fea0003800000 */
.L_x_1029:
[----:B------:R-:W-:Y:S05]  /*72c0*/  @P1 BRA `(.L_x_1028) ;  /* 0x00000010001c1947 */ /* 0x000fea0003800000 */
[----:B-1----:R-:W1:Y:S01]  /*72d0*/  LDS.128 R4, [R0+0x1000] ;  /* 0x0010000000047984 */ /* 0x002e620000000c00 */
[--C-:B------:R-:W-:Y:S02]  /*72e0*/  HADD2.F32 R14, -RZ, R31.reuse.H0_H0 ;  /* 0x2000001fff0e7230 */ /* 0x100fe40000004100 */
        /* <DEDUP_REMOVED lines=15> */
[----:B------:R-:W-:Y:S02]  /*73e0*/  HADD2.F32 R6, -RZ, R6.H1_H1 ;  /* 0x30000006ff067230 */ /* 0x000fe40000004100 */
[C---:B------:R-:W-:Y:S01]  /*73f0*/  FMUL.FTZ R12, R21.reuse, R5 ;  /* 0x00000005150c7220 */ /* 0x040fe20000410000 */
[--C-:B------:R-:W-:Y:S02]  /*7400*/  HADD2.F32 R11, -RZ, R7.reuse.H0_H0 ;  /* 0x20000007ff0b7230 */ /* 0x100fe40000004100 */
[----:B------:R-:W-:Y:S01]  /*7410*/  FFMA.FTZ R4, R21, R9, -R4 ;  /* 0x0000000915047223 */ /* 0x000fe20000010804 */
[----:B------:R-:W-:Y:S02]  /*7420*/  HADD2.F32 R14, -RZ, R32.H1_H1 ;  /* 0x30000020ff0e7230 */ /* 0x000fe40000004100 */
[----:B------:R-:W-:Y:S01]  /*7430*/  FMUL.FTZ R5, R20, R6 ;  /* 0x0000000614057220 */ /* 0x000fe20000410000 */
[----:B------:R-:W-:-:S02]  /*7440*/  HADD2.F32 R7, -RZ, R7.H1_H1 ;  /* 0x30000007ff077230 */ /* 0x000fc40000004100 */
[----:B------:R-:W-:Y:S01]  /*7450*/  FFMA.FTZ R9, R25, R9, R12 ;  /* 0x0000000919097223 */ /* 0x000fe2000001000c */
[----:B------:R-:W-:Y:S02]  /*7460*/  HADD2.F32 R21, -RZ, R34.H1_H1 ;  /* 0x30000022ff157230 */ /* 0x000fe40000004100 */
[C---:B------:R-:W-:Y:S01]  /*7470*/  FMUL.FTZ R15, R14.reuse, R6 ;  /* 0x000000060e0f7220 */ /* 0x040fe20000410000 */
[-C--:B------:R-:W-:Y:S01]  /*7480*/  FFMA.FTZ R5, R14, R10.reuse, -R5 ;  /* 0x0000000a0e057223 */ /* 0x080fe20000010805 */
[----:B------:R-:W-:Y:S01]  /*7490*/  FMUL.FTZ R6, R27, R7 ;  /* 0x000000071b067220 */ /* 0x000fe20000410000 */
[----:B------:R-:W-:Y:S01]  /*74a0*/  F2FP.F16.F32.PACK_AB R8, R8, R13 ;  /* 0x0000000d0808723e */ /* 0x000fe200000000ff */
[C---:B------:R-:W-:Y:S01]  /*74b0*/  FMUL.FTZ R12, R21.reuse, R7 ;  /* 0x00000007150c7220 */ /* 0x040fe20000410000 */
[----:B------:R-:W-:Y:S01]  /*74c0*/  FFMA.FTZ R10, R20, R10, R15 ;  /* 0x0000000a140a7223 */ /* 0x000fe2000001000f */
[-C--:B------:R-:W-:Y:S01]  /*74d0*/  FFMA.FTZ R6, R21, R11.reuse, -R6 ;  /* 0x0000000b15067223 */ /* 0x080fe20000010806 */
[----:B------:R-:W-:Y:S01]  /*74e0*/  F2FP.F16.F32.PACK_AB R9, R9, R4 ;  /* 0x000000040909723e */ /* 0x000fe200000000ff */
[----:B------:R-:W-:-:S02]  /*74f0*/  FFMA.FTZ R11, R27, R11, R12 ;  /* 0x0000000b1b0b7223 */ /* 0x000fc4000001000c */
[----:B------:R-:W-:-:S03]  /*7500*/  F2FP.F16.F32.PACK_AB R10, R10, R5 ;  /* 0x000000050a0a723e */ /* 0x000fc600000000ff */
[----:B------:R-:W-:-:S05]  /*7510*/  F2FP.F16.F32.PACK_AB R11, R11, R6 ;  /* 0x000000060b0b723e */ /* 0x000fca00000000ff */
[----:B------:R3:W-:Y:S01]  /*7520*/  STS.128 [R0+0x1000], R8 ;  /* 0x0010000800007388 */ /* 0x0007e20000000c00 */
[----:B------:R-:W-:Y:S05]  /*7530*/  BRA `(.L_x_1028) ;  /* 0x0000000c00807947 */ /* 0x000fea0003800000 */
.L_x_1015:
        /* <DEDUP_REMOVED lines=14> */
.L_x_1194:
[----:B------:R-:W-:Y:S01]  /*7620*/  UMOV UR4, 0xffffffff ;  /* 0xffffffff00047882 */ /* 0x000fe20000000000 */
[----:B------:R-:W-:Y:S02]  /*7630*/  LOP3.LUT R3, R0, 0xfffffffe, RZ, 0xc0, !PT ;  /* 0xfffffffe00037812 */ /* 0x000fe400078ec0ff */
[----:B------:R-:W-:Y:S05]  /*7640*/  BRA.DIV UR4, `(.L_x_1032) ;  /* 0x0000010e04f87947 */ /* 0x000fea000b800000 */
.L_x_1197:
[----:B------:R-:W-:Y:S01]  /*7650*/  UMOV UR4, 0xffffffff ;  /* 0xffffffff00047882 */ /* 0x000fe20000000000 */
[----:B------:R-:W-:Y:S02]  /*7660*/  IMAD.IADD R3, R212, 0x1, -R3 ;  /* 0x00000001d4037824 */ /* 0x000fe400078e0a03 */
[----:B------:R-:W-:Y:S05]  /*7670*/  BRA.DIV UR4, `(.L_x_1033) ;  /* 0x0000011204147947 */ /* 0x000fea000b800000 */
.L_x_1200:
[----:B------:R-:W-:Y:S01]  /*7680*/  UMOV UR4, 0xffffffff ;  /* 0xffffffff00047882 */ /* 0x000fe20000000000 */
[----:B------:R-:W-:Y:S02]  /*7690*/  SHF.L.U32 R9, R3, 0x1f, RZ ;  /* 0x0000001f03097819 */ /* 0x000fe400000006ff */
[----:B------:R-:W-:Y:S05]  /*76a0*/  BRA.DIV UR4, `(.L_x_1034) ;  /* 0x0000011204307947 */ /* 0x000fea000b800000 */
.L_x_1203:
[----:B------:R-:W1:Y:S01]  /*76b0*/  SYNCS.PHASECHK.TRANS64.TRYWAIT P1, [R2+URZ+0x38800], R9 ;  /* 0x03880009020075a7 */ /* 0x000e62000802017f */
[----:B-----5:R-:W-:Y:S01]  /*76c0*/  IMAD.MOV.U32 R40, RZ, RZ, R34 ;  /* 0x000000ffff287224 */ /* 0x020fe200078e0022 */
[----:B------:R-:W-:Y:S01]  /*76d0*/  MOV R8, R33 ;  /* 0x0000002100087202 */ /* 0x000fe20000000f00 */
[----:B------:R-:W-:Y:S01]  /*76e0*/  IMAD.MOV.U32 R0, RZ, RZ, R35 ;  /* 0x000000ffff007224 */ /* 0x000fe200078e0023 */
[----:B------:R-:W-:Y:S01]  /*76f0*/  SHF.R.U64 R44, R4, 0x10, R5 ;  /* 0x00000010042c7819 */ /* 0x000fe20000001205 */
[----:B------:R-:W-:Y:S01]  /*7700*/  IMAD.MOV.U32 R41, RZ, RZ, R32 ;  /* 0x000000ffff297224 */ /* 0x000fe200078e0020 */
[----:B0-----:R-:W-:Y:S01]  /*7710*/  MOV R38, R6 ;  /* 0x0000000600267202 */ /* 0x001fe20000000f00 */
[----:B------:R-:W-:Y:S01]  /*7720*/  IMAD.MOV.U32 R39, RZ, RZ, R4 ;  /* 0x000000ffff277224 */ /* 0x000fe200078e0004 */
[----:B------:R-:W-:Y:S01]  /*7730*/  PRMT R40, R40, 0x5410, R0 ;  /* 0x0000541028287816 */ /* 0x000fe20000000000 */
[----:B------:R-:W-:Y:S01]  /*7740*/  IMAD.MOV.U32 R0, RZ, RZ, R7 ;  /* 0x000000ffff007224 */ /* 0x000fe200078e0007 */
[----:B------:R-:W-:Y:S01]  /*7750*/  PRMT R41, R41, 0x5410, R8 ;  /* 0x0000541029297816 */ /* 0x000fe20000000008 */
[--C-:B------:R-:W-:Y:S01]  /*7760*/  IMAD.MOV.U32 R8, RZ, RZ, R5.reuse ;  /* 0x000000ffff087224 */ /* 0x100fe200078e0005 */
[----:B------:R-:W-:Y:S01]  /*7770*/  SHF.R.U32.HI R4, RZ, 0x10, R5 ;  /* 0x00000010ff047819 */ /* 0x000fe20000011605 */
        /* <DEDUP_REMOVED lines=17> */
.L_x_1204:
[----:B------:R-:W-:Y:S05]  /*7890*/  BSYNC B1 ;  /* 0x0000000000017941 */ /* 0x000fea0003800000 */
.L_x_1035:
[----:B------:R-:W-:Y:S01]  /*78a0*/  BSSY B1, `(.L_x_1037) ;  /* 0x0000059000017945 */ /* 0x000fe20003800000 */
[----:B------:R-:W-:-:S03]  /*78b0*/  LOP3.LUT R0, R0, 0x38, RZ, 0xc0, !PT ;  /* 0x0000003800007812 */ /* 0x000fc600078ec0ff */
[----:B------:R-:W-:Y:S05]  /*78c0*/  @P2 BRA `(.L_x_1038) ;  /* 0x0000000400582947 */ /* 0x000fea0003800000 */
[----:B------:R-:W-:Y:S02]  /*78d0*/  IMAD.SHL.U32 R4, R186, 0x40, RZ ;  /* 0x00000040ba047824 */ /* 0x000fe400078e00ff */
[----:B------:R-:W-:Y:S02]  /*78e0*/  HADD2.F32 R29, -RZ, R39.H0_H0 ;  /* 0x20000027ff1d7230 */ /* 0x000fe40000004100 */
[----:B------:R-:W-:Y:S01]  /*78f0*/  HADD2.F32 R27, -RZ, R41.H0_H0 ;  /* 0x20000029ff1b7230 */ /* 0x000fe20000004100 */
[----:B------:R-:W-:Y:S01]  /*7900*/  LOP3.LUT R7, R4, 0x1c0, RZ, 0xc0, !PT ;  /* 0x000001c004077812 */ /* 0x000fe200078ec0ff */
[--C-:B------:R-:W-:Y:S02]  /*7910*/  HADD2.F32 R31, -RZ, R44.reuse.H0_H0 ;  /* 0x2000002cff1f7230 */ /* 0x100fe40000004100 */
[----:B------:R-:W-:Y:S01]  /*7920*/  HADD2.F32 R26, -RZ, R44.H1_H1 ;  /* 0x3000002cff1a7230 */ /* 0x000fe20000004100 */
[----:B------:R-:W-:Y:S02]  /*7930*/  LOP3.LUT R4, R7, 0x38, R16, 0xf8, !PT ;  /* 0x0000003807047812 */ /* 0x000fe400078ef810 */
[----:B0-----:R-:W-:-:S04]  /*7940*/  SHF.R.U32.HI R9, RZ, 0x3, R7 ;  /* 0x00000003ff097819 */ /* 0x001fc80000011607 */
        /* <DEDUP_REMOVED lines=14> */
[----:B------:R-:W-:Y:S01]  /*7a30*/  FMUL.FTZ R35, R20, R27 ;  /* 0x0000001b14237220 */ /* 0x000fe20000410000 */
[----:B------:R-:W-:Y:S02]  /*7a40*/  HADD2.F32 R20, -RZ, R39.H1_H1 ;  /* 0x30000027ff147230 */ /* 0x000fe40000004100 */
[----:B------:R-:W-:Y:S01]  /*7a50*/  FMUL.FTZ R37, R4, R31 ;  /* 0x0000001f04257220 */ /* 0x000fe20000410000 */
[----:B------:R-:W-:Y:S01]  /*7a60*/  FFMA.FTZ R33, R12, R27, -R33 ;  /* 0x0000001b0c217223 */ /* 0x000fe20000010821 */
[----:B------:R-:W-:-:S02]  /*7a70*/  HADD2.F32 R27, -RZ, R42.H0_H0 ;  /* 0x2000002aff1b7230 */ /* 0x000fc40000004100 */
[----:B------:R-:W-:Y:S01]  /*7a80*/  FFMA.FTZ R35, R12, R29, R35 ;  /* 0x0000001d0c237223 */ /* 0x000fe20000010023 */
[----:B------:R-:W-:Y:S02]  /*7a90*/  HADD2.F32 R12, -RZ, R41.H1_H1 ;  /* 0x30000029ff0c7230 */ /* 0x000fe40000004100 */
[----:B------:R-:W-:Y:S02]  /*7aa0*/  HADD2.F32 R13, -RZ, R9.H0_H0 ;  /* 0x20000009ff0d7230 */ /* 0x000fe40000004100 */
[----:B------:R-:W-:Y:S01]  /*7ab0*/  FMUL.FTZ R29, R4, R27 ;  /* 0x0000001b041d7220 */ /* 0x000fe20000410000 */
[C---:B------:R-:W-:Y:S01]  /*7ac0*/  FMUL.FTZ R4, R21.reuse, R20 ;  /* 0x0000001415047220 */ /* 0x040fe20000410000 */
[-C--:B------:R-:W-:Y:S01]  /*7ad0*/  FMUL.FTZ R21, R21, R12.reuse ;  /* 0x0000000c15157220 */ /* 0x080fe20000410000 */
[----:B------:R-:W-:Y:S02]  /*7ae0*/  HADD2.F32 R5, -RZ, R5.H1_H1 ;  /* 0x30000005ff057230 */ /* 0x000fe40000004100 */
[----:B------:R-:W-:Y:S01]  /*7af0*/  FFMA.FTZ R30, R8, R31, R29 ;  /* 0x0000001f081e7223 */ /* 0x000fe2000001001d */
[----:B------:R-:W-:Y:S01]  /*7b00*/  FFMA.FTZ R29, R13, R12, -R4 ;  /* 0x0000000c0d1d7223 */ /* 0x000fe20000010804 */
[----:B------:R-:W-:-:S02]  /*7b10*/  HADD2.F32 R4, -RZ, R42.H1_H1 ;  /* 0x3000002aff047230 */ /* 0x000fc40000004100 */
[----:B------:R-:W-:Y:S01]  /*7b20*/  FFMA.FTZ R20, R13, R20, R21 ;  /* 0x000000140d147223 */ /* 0x000fe20000010015 */
[----:B------:R-:W-:Y:S02]  /*7b30*/  HADD2.F32 R24, -RZ, R6.H0_H0 ;  /* 0x20000006ff187230 */ /* 0x000fe40000004100 */
[----:B------:R-:W-:Y:S01]  /*7b40*/  FFMA.FTZ R28, R8, R27, -R37 ;  /* 0x0000001b081c7223 */ /* 0x000fe20000010825 */
[----:B------:R-:W-:Y:S02]  /*7b50*/  HADD2.F32 R21, -RZ, R38.H0_H0 ;  /* 0x20000026ff157230 */ /* 0x000fe40000004100 */
[C---:B------:R-:W-:Y:S01]  /*7b60*/  FMUL.FTZ R8, R5.reuse, R26 ;  /* 0x0000001a05087220 */ /* 0x040fe20000410000 */
[----:B------:R-:W-:Y:S02]  /*7b70*/  HADD2.F32 R9, -RZ, R9.H1_H1 ;  /* 0x30000009ff097230 */ /* 0x000fe40000004100 */
[----:B------:R-:W-:Y:S01]  /*7b80*/  FMUL.FTZ R12, R5, R4 ;  /* 0x00000004050c7220 */ /* 0x000fe20000410000 */
[----:B------:R-:W-:-:S02]  /*7b90*/  HADD2.F32 R14, -RZ, R10.H0_H0 ;  /* 0x2000000aff0e7230 */ /* 0x000fc40000004100 */
[C---:B------:R-:W-:Y:S01]  /*7ba0*/  FMUL.FTZ R31, R24.reuse, R21 ;  /* 0x00000015181f7220 */ /* 0x040fe20000410000 */
[----:B------:R-:W-:Y:S02]  /*7bb0*/  HADD2.F32 R13, -RZ, R40.H0_H0 ;  /* 0x20000028ff0d7230 */ /* 0x000fe40000004100 */
[C---:B------:R-:W-:Y:S01]  /*7bc0*/  FFMA.FTZ R32, R9.reuse, R4, -R8 ;  /* 0x0000000409207223 */ /* 0x040fe20000010808 */
[----:B------:R-:W-:Y:S02]  /*7bd0*/  HADD2.F32 R6, -RZ, R6.H1_H1 ;  /* 0x30000006ff067230 */ /* 0x000fe40000004100 */
[----:B------:R-:W-:Y:S01]  /*7be0*/  FFMA.FTZ R9, R9, R26, R12 ;  /* 0x0000001a09097223 */ /* 0x000fe2000001000c */
[----:B------:R-:W-:Y:S02]  /*7bf0*/  HADD2.F32 R27, -RZ, R45.H0_H0 ;  /* 0x2000002dff1b7230 */ /* 0x000fe40000004100 */
[----:B------:R-:W-:Y:S01]  /*7c00*/  FMUL.FTZ R24, R24, R13 ;  /* 0x0000000d18187220 */ /* 0x000fe20000410000 */
[----:B------:R-:W-:-:S02]  /*7c10*/  HADD2.F32 R5, -RZ, R43.H0_H0 ;  /* 0x2000002bff057230 */ /* 0x000fc40000004100 */
[----:B------:R-:W-:Y:S01]  /*7c20*/  FFMA.FTZ R31, R14, R13, -R31 ;  /* 0x0000000d0e1f7223 */ /* 0x000fe2000001081f */
[----:B------:R-:W-:Y:S02]  /*7c30*/  HADD2.F32 R10, -RZ, R10.H1_H1 ;  /* 0x3000000aff0a7230 */ /* 0x000fe40000004100 */
[C---:B------:R-:W-:Y:S01]  /*7c40*/  FMUL.FTZ R37, R6.reuse, R27 ;  /* 0x0000001b06257220 */ /* 0x040fe20000410000 */
[--C-:B------:R-:W-:Y:S02]  /*7c50*/  HADD2.F32 R25, -RZ, R7.reuse.H0_H0 ;  /* 0x20000007ff197230 */ /* 0x100fe40000004100 */
[----:B------:R-:W-:Y:S01]  /*7c60*/  FMUL.FTZ R13, R6, R5 ;  /* 0x00000005060d7220 */ /* 0x000fe20000410000 */
[----:B------:R-:W-:Y:S02]  /*7c70*/  HADD2.F32 R7, -RZ, R7.H1_H1 ;  /* 0x30000007ff077230 */ /* 0x000fe40000004100 */
[----:B------:R-:W-:Y:S01]  /*7c80*/  FFMA.FTZ R24, R14, R21, R24 ;  /* 0x000000150e187223 */ /* 0x000fe20000010018 */
[----:B------:R-:W-:-:S02]  /*7c90*/  HADD2.F32 R8, -RZ, R38.H1_H1 ;  /* 0x30000026ff087230 */ /* 0x000fc40000004100 */
[C---:B------:R-:W-:Y:S01]  /*7ca0*/  FFMA.FTZ R14, R10.reuse, R5, -R37 ;  /* 0x000000050a0e7223 */ /* 0x040fe20000010825 */
[----:B------:R-:W-:Y:S02]  /*7cb0*/  HADD2.F32 R12, -RZ, R45.H1_H1 ;  /* 0x3000002dff0c7230 */ /* 0x000fe40000004100 */
[----:B------:R-:W-:Y:S01]  /*7cc0*/  FFMA.FTZ R13, R10, R27, R13 ;  /* 0x0000001b0a0d7223 */ /* 0x000fe2000001000d */
[----:B------:R-:W-:Y:S02]  /*7cd0*/  HADD2.F32 R4, -RZ, R40.H1_H1 ;  /* 0x30000028ff047230 */ /* 0x000fe40000004100 */
[----:B------:R-:W-:Y:S01]  /*7ce0*/  FMUL.FTZ R10, R25, R8 ;  /* 0x00000008190a7220 */ /* 0x000fe20000410000 */
[----:B------:R-:W-:Y:S02]  /*7cf0*/  HADD2.F32 R6, -RZ, R43.H1_H1 ;  /* 0x3000002bff067230 */ /* 0x000fe40000004100 */
[----:B------:R-:W-:Y:S01]  /*7d00*/  FMUL.FTZ R26, R7, R12 ;  /* 0x0000000c071a7220 */ /* 0x000fe20000410000 */
[----:B------:R-:W-:-:S02]  /*7d10*/  HADD2.F32 R15, -RZ, R11.H0_H0 ;  /* 0x2000000bff0f7230 */ /* 0x000fc40000004100 */
[----:B------:R-:W-:Y:S01]  /*7d20*/  FMUL.FTZ R25, R25, R4 ;  /* 0x0000000419197220 */ /* 0x000fe20000410000 */
[----:B------:R-:W-:Y:S02]  /*7d30*/  HADD2.F32 R11, -RZ, R11.H1_H1 ;  /* 0x3000000bff0b7230 */ /* 0x000fe40000004100 */
[----:B------:R-:W-:Y:S01]  /*7d40*/  FMUL.FTZ R5, R7, R6 ;  /* 0x0000000607057220 */ /* 0x000fe20000410000 */
[----:B------:R-:W-:Y:S01]  /*7d50*/  F2FP.F16.F32.PACK_AB R9, R9, R20 ;  /* 0x000000140909723e */ /* 0x000fe200000000ff */
[C---:B------:R-:W-:Y:S01]  /*7d60*/  FFMA.FTZ R7, R15.reuse, R4, -R10 ;  /* 0x000000040f077223 */ /* 0x040fe2000001080a */
[----:B------:R-:W-:Y:S01]  /*7d70*/  FFMA.FTZ R25, R15, R8, R25 ;  /* 0x000000080f197223 */ /* 0x000fe20000010019 */
[C---:B------:R-:W-:Y:S01]  /*7d80*/  FFMA.FTZ R26, R11.reuse, R6, -R26 ;  /* 0x000000060b1a7223 */ /* 0x040fe2000001081a */
[----:B------:R-:W-:Y:S01]  /*7d90*/  FFMA.FTZ R12, R11, R12, R5 ;  /* 0x0000000c0b0c7223 */ /* 0x000fe20000010005 */
[----:B------:R-:W-:Y:S02]  /*7da0*/  F2FP.F16.F32.PACK_AB R4, R28, R33 ;  /* 0x000000211c04723e */ /* 0x000fe400000000ff */
[----:B------:R-:W-:-:S02]  /*7db0*/  F2FP.F16.F32.PACK_AB R5, R32, R29 ;  /* 0x0000001d2005723e */ /* 0x000fc400000000ff */
[----:B------:R-:W-:Y:S02]  /*7dc0*/  F2FP.F16.F32.PACK_AB R6, R14, R31 ;  /* 0x0000001f0e06723e */ /* 0x000fe400000000ff */
[----:B------:R-:W-:Y:S02]  /*7dd0*/  F2FP.F16.F32.PACK_AB R7, R26, R7 ;  /* 0x000000071a07723e */ /* 0x000fe400000000ff */
[----:B------:R-:W-:Y:S02]  /*7de0*/  F2FP.F16.F32.PACK_AB R8, R30, R35 ;  /* 0x000000231e08723e */ /* 0x000fe400000000ff */
[----:B------:R-:W-:Y:S01]  /*7df0*/  F2FP.F16.F32.PACK_AB R10, R13, R24 ;  /* 0x000000180d0a723e */ /* 0x000fe200000000ff */
[----:B------:R1:W-:Y:S01]  /*7e00*/  STS.128 [R34+0x20400], R4 ;  /* 0x0204000422007388 */ /* 0x0003e20000000c00 */
[----:B------:R-:W-:-:S05]  /*7e10*/  F2FP.F16.F32.PACK_AB R11, R12, R25 ;  /* 0x000000190c0b723e */ /* 0x000fca00000000ff */
[----:B------:R1:W-:Y:S02]  /*7e20*/  STS.128 [R36+0x20400], R8 ;  /* 0x0204000824007388 */ /* 0x0003e40000000c00 */
.L_x_1038:
[----:B------:R-:W-:Y:S05]  /*7e30*/  BSYNC B1 ;  /* 0x0000000000017941 */ /* 0x000fea0003800000 */
.L_x_1037:
[----:B------:R-:W-:Y:S05]  /*7e40*/  @P0 BRA `(.L_x_1028) ;  /* 0x00000004003c0947 */ /* 0x000fea0003800000 */
[----:B-1----:R-:W-:Y:S01]  /*7e50*/  LOP3.LUT R5, R233, R0, R219, 0x1e, !PT ;  /* 0x00000000e9057212 */ /* 0x002fe200078e1edb */
[----:B0-----:R-:W0:Y:S01]  /*7e60*/  LDS.128 R8, [R217+0x20400] ;  /* 0x02040000d9087984 */ /* 0x001e220000000c00 */
[----:B------:R-:W-:Y:S02]  /*7e70*/  HADD2.F32 R26, -RZ, R41.H0_H0 ;  /* 0x20000029ff1a7230 */ /* 0x000fe40000004100 */
[----:B------:R-:W-:Y:S02]  /*7e80*/  HADD2.F32 R28, -RZ, R39.H0_H0 ;  /* 0x20000027ff1c7230 */ /* 0x000fe40000004100 */
[----:B------:R-:W-:Y:S02]  /*7e90*/  IMAD.IADD R5, R220, 0x1, R5 ;  /* 0x00000001dc057824 */ /* 0x000fe400078e0205 */
[----:B------:R-:W-:Y:S02]  /*7ea0*/  HADD2.F32 R30, -RZ, R44.H0_H0 ;  /* 0x2000002cff1e7230 */ /* 0x000fe40000004100 */
[----:B------:R-:W-:-:S02]  /*7eb0*/  IMAD R0, R5, 0x2, R2 ;  /* 0x0000000205007824 */ /* 0x000fc400078e0202 */
[----:B------:R-:W-:Y:S02]  /*7ec0*/  HADD2.F32 R37, -RZ, R39.H1_H1 ;  /* 0x30000027ff257230 */ /* 0x000fe40000004100 */
[----:B------:R-:W-:Y:S01]  /*7ed0*/  HADD2.F32 R35, -RZ, R41.H1_H1 ;  /* 0x30000029ff237230 */ /* 0x000fe20000004100 */
[----:B------:R-:W1:Y:S01]  /*7ee0*/  LDS.128 R4, [R0+0x20400] ;  /* 0x0204000000047984 */ /* 0x000e620000000c00 */
[--C-:B------:R-:W-:Y:S02]  /*7ef0*/  HADD2.F32 R34, -RZ, R45.reuse.H0_H0 ;  /* 0x2000002dff227230 */ /* 0x100fe40000004100 */
[----:B------:R-:W-:Y:S02]  /*7f00*/  HADD2.F32 R32, -RZ, R38.H0_H0 ;  /* 0x20000026ff207230 */ /* 0x000fe40000004100 */
[----:B------:R-:W-:Y:S02]  /*7f10*/  HADD2.F32 R39, -RZ, R45.H1_H1 ;  /* 0x3000002dff277230 */ /* 0x000fe40000004100 */
[----:B0-----:R-:W-:-:S02]  /*7f20*/  HADD2.F32 R12, -RZ, R8.H0_H0 ;  /* 0x20000008ff0c7230 */ /* 0x001fc40000004100 */
[----:B------:R-:W-:Y:S02]  /*7f30*/  HADD2.F32 R8, -RZ, R8.H1_H1 ;  /* 0x30000008ff087230 */ /* 0x000fe40000004100 */
[--C-:B------:R-:W-:Y:S02]  /*7f40*/  HADD2.F32 R13, -RZ, R9.reuse.H0_H0 ;  /* 0x20000009ff0d7230 */ /* 0x100fe40000004100 */
[----:B------:R-:W-:Y:S02]  /*7f50*/  HADD2.F32 R9, -RZ, R9.H1_H1 ;  /* 0x30000009ff097230 */ /* 0x000fe40000004100 */
[--C-:B------:R-:W-:Y:S02]  /*7f60*/  HADD2.F32 R14, -RZ, R10.reuse.H0_H0 ;  /* 0x2000000aff0e7230 */ /* 0x100fe40000004100 */
[----:B------:R-:W-:Y:S02]  /*7f70*/  HADD2.F32 R10, -RZ, R10.H1_H1 ;  /* 0x3000000aff0a7230 */ /* 0x000fe40000004100 */
[----:B------:R-:W-:-:S02]  /*7f80*/  HADD2.F32 R15, -RZ, R11.H0_H0 ;  /* 0x2000000bff0f7230 */ /* 0x000fc40000004100 */
[--C-:B-1----:R-:W-:Y:S02]  /*7f90*/  HADD2.F32 R20, -RZ, R4.reuse.H0_H0 ;  /* 0x20000004ff147230 */ /* 0x102fe40000004100 */
[----:B------:R-:W-:Y:S02]  /*7fa0*/  HADD2.F32 R4, -RZ, R4.H1_H1 ;  /* 0x30000004ff047230 */ /* 0x000fe40000004100 */
[--C-:B------:R-:W-:Y:S02]  /*7fb0*/  HADD2.F32 R21, -RZ, R5.reuse.H0_H0 ;  /* 0x20000005ff157230 */ /* 0x100fe40000004100 */
[-C--:B------:R-:W-:Y:S01]  /*7fc0*/  FMUL.FTZ R27, R28, R20.reuse ;  /* 0x000000141c1b7220 */ /* 0x080fe20000410000 */
[----:B------:R-:W-:Y:S01]  /*7fd0*/  FMUL.FTZ R29, R26, R20 ;  /* 0x000000141a1d7220 */ /* 0x000fe20000410000 */
[----:B------:R-:W-:Y:S02]  /*7fe0*/  HADD2.F32 R20, -RZ, R42.H0_H0 ;  /* 0x2000002aff147230 */ /* 0x000fe40000004100 */
[----:B------:R-:W-:Y:S01]  /*7ff0*/  FMUL.FTZ R31, R30, R4 ;  /* 0x000000041e1f7220 */ /* 0x000fe20000410000 */
[----:B------:R-:W-:-:S02]  /*8000*/  HADD2.F32 R5, -RZ, R5.H1_H1 ;  /* 0x30000005ff057230 */ /* 0x000fc40000004100 */
[-C--:B------:R-:W-:Y:S01]  /*8010*/  FFMA.FTZ R27, R26, R12.reuse, -R27 ;  /* 0x0000000c1a1b7223 */ /* 0x080fe2000001081b */
[----:B------:R-:W-:Y:S01]  /*8020*/  FFMA.FTZ R29, R28, R12, R29 ;  /* 0x0000000c1c1d7223 */ /* 0x000fe2000001001d */
[C---:B------:R-:W-:Y:S01]  /*8030*/  FMUL.FTZ R33, R20.reuse, R4 ;  /* 0x0000000414217220 */ /* 0x040fe20000410000 */
[-C--:B------:R-:W-:Y:S01]  /*8040*/  FFMA.FTZ R4, R20, R8.reuse, -R31 ;  /* 0x0000000814047223 */ /* 0x080fe2000001081f */
[----:B------:R-:W-:Y:S02]  /*8050*/  HADD2.F32 R31, -RZ, R44.H1_H1 ;  /* 0x3000002cff1f7230 */ /* 0x000fe40000004100 */
[-C--:B------:R-:W-:Y:S01]  /*8060*/  FMUL.FTZ R12, R37, R21.reuse ;  /* 0x00000015250c7220 */ /* 0x080fe20000410000 */
[----:B------:R-:W-:Y:S01]  /*8070*/  FMUL.FTZ R20, R35, R21 ;  /* 0x0000001523147220 */ /* 0x000fe20000410000 */
[----:B------:R-:W-:Y:S02]  /*8080*/  HADD2.F32 R21, -RZ, R42.H1_H1 ;  /* 0x3000002aff157230 */ /* 0x000fe40000004100 */
[----:B------:R-:W-:Y:S01]  /*8090*/  FFMA.FTZ R8, R30, R8, R33 ;  /* 0x000000081e087223 */ /* 0x000fe20000010021 */
[----:B------:R-:W-:Y:S01]  /*80a0*/  FMUL.FTZ R26, R31, R5 ;  /* 0x000000051f1a7220 */ /* 0x000fe20000410000 */
[----:B------:R-:W-:-:S02]  /*80b0*/  HADD2.F32 R24, -RZ, R6.H0_H0 ;  /* 0x20000006ff187230 */ /* 0x000fc40000004100 */
[----:B------:R-:W-:Y:S01]  /*80c0*/  FFMA.FTZ R12, R35, R13, -R12 ;  /* 0x0000000d230c7223 */ /* 0x000fe2000001080c */
[----:B------:R-:W-:Y:S02]  /*80d0*/  HADD2.F32 R6, -RZ, R6.H1_H1 ;  /* 0x30000006ff067230 */ /* 0x000fe40000004100 */
[C---:B------:R-:W-:Y:S01]  /*80e0*/  FMUL.FTZ R28, R21.reuse, R5 ;  /* 0x00000005151c7220 */ /* 0x040fe20000410000 */
[----:B------:R-:W-:Y:S01]  /*80f0*/  FFMA.FTZ R5, R21, R9, -R26 ;  /* 0x0000000915057223 */ /* 0x000fe2000001081a */
[----:B------:R-:W-:Y:S02]  /*8100*/  HADD2.F32 R26, -RZ, R43.H0_H0 ;  /* 0x2000002bff1a7230 */ /* 0x000fe40000004100 */
[----:B------:R-:W-:Y:S01]  /*8110*/  FFMA.FTZ R20, R37, R13, R20 ;  /* 0x0000000d25147223 */ /* 0x000fe20000010014 */
[----:B------:R-:W-:Y:S02]  /*8120*/  HADD2.F32 R30, -RZ, R40.H0_H0 ;  /* 0x20000028ff1e7230 */ /* 0x000fe40000004100 */
[----:B------:R-:W-:Y:S01]  /*8130*/  FFMA.FTZ R9, R31, R9, R28 ;  /* 0x000000091f097223 */ /* 0x000fe2000001001c */
[----:B------:R-:W-:Y:S01]  /*8140*/  FMUL.FTZ R31, R34, R6 ;  /* 0x00000006221f7220 */ /* 0x000fe20000410000 */
[----:B------:R-:W-:-:S02]  /*8150*/  HADD2.F32 R25, -RZ, R7.H0_H0 ;  /* 0x20000007ff197230 */ /* 0x000fc40000004100 */
[----:B------:R-:W-:Y:S01]  /*8160*/  FMUL.FTZ R33, R26, R6 ;  /* 0x000000061a217220 */ /* 0x000fe20000410000 */
[----:B------:R-:W-:Y:S02]  /*8170*/  HADD2.F32 R7, -RZ, R7.H1_H1 ;  /* 0x30000007ff077230 */ /* 0x000fe40000004100 */
[-C--:B------:R-:W-:Y:S01]  /*8180*/  FMUL.FTZ R13, R32, R24.reuse ;  /* 0x00000018200d7220 */ /* 0x080fe20000410000 */
[----:B------:R-:W-:Y:S01]  /*8190*/  FMUL.FTZ R21, R30, R24 ;  /* 0x000000181e157220 */ /* 0x000fe20000410000 */
[----:B------:R-:W-:Y:S01]  /*81a0*/  FFMA.FTZ R6, R26, R10, -R31 ;  /* 0x0000000a1a067223 */ /* 0x000fe2000001081f */
[----:B------:R-:W-:Y:S02]  /*81b0*/  HADD2.F32 R37, -RZ, R38.H1_H1 ;  /* 0x30000026ff257230 */ /* 0x000fe40000004100 */
[-C--:B------:R-:W-:Y:S01]  /*81c0*/  FFMA.FTZ R13, R30, R14.reuse, -R13 ;  /* 0x0000000e1e0d7223 */ /* 0x080fe2000001080d */
[----:B------:R-:W-:Y:S02]  /*81d0*/  HADD2.F32 R31, -RZ, R40.H1_H1 ;  /* 0x30000028ff1f7230 */ /* 0x000fe40000004100 */
[----:B------:R-:W-:Y:S01]  /*81e0*/  FFMA.FTZ R21, R32, R14, R21 ;  /* 0x0000000e20157223 */ /* 0x000fe20000010015 */
[----:B------:R-:W-:-:S02]  /*81f0*/  HADD2.F32 R35, -RZ, R43.H1_H1 ;  /* 0x3000002bff237230 */ /* 0x000fc40000004100 */
[----:B------:R-:W-:Y:S01]  /*8200*/  FMUL.FTZ R14, R37, R25 ;  /* 0x00000019250e7220 */ /* 0x000fe20000410000 */
[----:B------:R-:W-:Y:S02]  /*8210*/  HADD2.F32 R11, -RZ, R11.H1_H1 ;  /* 0x3000000bff0b7230 */ /* 0x000fe40000004100 */
[----:B------:R-:W-:Y:S01]  /*8220*/  FMUL.FTZ R26, R39, R7 ;  /* 0x00000007271a7220 */ /* 0x000fe20000410000 */
[----:B------:R-:W-:Y:S01]  /*8230*/  FMUL.FTZ R24, R31, R25 ;  /* 0x000000191f187220 */ /* 0x000fe20000410000 */
[----:B------:R-:W-:Y:S01]  /*8240*/  FMUL.FTZ R28, R35, R7 ;  /* 0x00000007231c7220 */ /* 0x000fe20000410000 */
[----:B------:R-:W-:Y:S01]  /*8250*/  FFMA.FTZ R7, R31, R15, -R14 ;  /* 0x0000000f1f077223 */ /* 0x000fe2000001080e */
[----:B------:R-:W-:Y:S01]  /*8260*/  FFMA.FTZ R26, R35, R11, -R26 ;  /* 0x0000000b231a7223 */ /* 0x000fe2000001081a */
[----:B------:R-:W-:Y:S01]  /*8270*/  FFMA.FTZ R10, R34, R10, R33 ;  /* 0x0000000a220a7223 */ /* 0x000fe20000010021 */
[----:B------:R-:W-:Y:S01]  /*8280*/  FFMA.FTZ R24, R37, R15, R24 ;  /* 0x0000000f25187223 */ /* 0x000fe20000010018 */
[----:B------:R-:W-:Y:S01]  /*8290*/  FFMA.FTZ R11, R39, R11, R28 ;  /* 0x0000000b270b7223 */ /* 0x000fe2000001001c */
[----:B------:R-:W-:-:S02]  /*82a0*/  F2FP.F16.F32.PACK_AB R4, R4, R27 ;  /* 0x0000001b0404723e */ /* 0x000fc400000000ff */
[----:B------:R-:W-:Y:S02]  /*82b0*/  F2FP.F16.F32.PACK_AB R5, R5, R12 ;  /* 0x0000000c0505723e */ /* 0x000fe400000000ff */
[----:B------:R-:W-:Y:S02]  /*82c0*/  F2FP.F16.F32.PACK_AB R6, R6, R13 ;  /* 0x0000000d0606723e */ /* 0x000fe400000000ff */
[----:B------:R-:W-:Y:S02]  /*82d0*/  F2FP.F16.F32.PACK_AB R7, R26, R7 ;  /* 0x000000071a07723e */ /* 0x000fe400000000ff */
[----:B------:R-:W-:Y:S02]  /*82e0*/  F2FP.F16.F32.PACK_AB R8, R8, R29 ;  /* 0x0000001d0808723e */ /* 0x000fe400000000ff */
[----:B------:R-:W-:Y:S01]  /*82f0*/  F2FP.F16.F32.PACK_AB R9, R9, R20 ;  /* 0x000000140909723e */ /* 0x000fe200000000ff */
[----:B------:R4:W-:Y:S01]  /*8300*/  STS.128 [R217+0x20400], R4 ;  /* 0x02040004d9007388 */ /* 0x0009e20000000c00 */
[----:B------:R-:W-:-:S02]  /*8310*/  F2FP.F16.F32.PACK_AB R10, R10, R21 ;  /* 0x000000150a0a723e */ /* 0x000fc400000000ff */
[----:B------:R-:W-:-:S05]  /*8320*/  F2FP.F16.F32.PACK_AB R11, R11, R24 ;  /* 0x000000180b0b723e */ /* 0x000fca00000000ff */
[----:B------:R4:W-:Y:S02]  /*8330*/  STS.128 [R0+0x20400], R8 ;  /* 0x0204000800007388 */ /* 0x0009e40000000c00 */
.L_x_1028:
[----:B------:R-:W-:Y:S05]  /*8340*/  BSYNC B0 ;  /* 0x0000000000007941 */ /* 0x000fea0003800000 */
.L_x_1014:
        /* <DEDUP_REMOVED lines=8> */
.L_x_1011:
[----:B------:R-:W-:-:S13]  /*83d0*/  ISETP.NE.AND P0, PT, R185, 0x3, PT ;  /* 0x00000003b900780c */ /* 0x000fda0003f05270 */
[----:B------:R-:W-:Y:S05]  /*83e0*/  @!P0 BRA `(.L_x_1039) ;  /* 0x0000000000048947 */ /* 0x000fea0003800000 */
[----:B------:R-:W-:Y:S01]  /*83f0*/  BPT.TRAP 0x1 ;  /* 0x000000040000795c */ /* 0x000fe20000300000 */
.L_x_1039:
[----:B------:R-:W-:Y:S02]  /*8400*/  LEA R20, R18, R2, 0x3 ;  /* 0x0000000212147211 */ /* 0x000fe400078e18ff */
[----:B------:R-:W-:-:S04]  /*8410*/  SHF.L.U32 R13, R23, 0x1f, RZ ;  /* 0x0000001f170d7819 */ /* 0x000fc800000006ff */
[----:B------:R0:W0:Y:S01]  /*8420*/  SYNCS.PHASECHK.TRANS64.TRYWAIT P1, [R20+URZ+0x38830], R13 ;  /* 0x0388300d140075a7 */ /* 0x000022000802017f */
[----:B------:R-:W-:Y:S05]  /*8430*/  @!P0 BRA `(.L_x_1040) ;  /* 0x0000000000048947 */ /* 0x000fea0003800000 */
[----:B------:R-:W-:Y:S01]  /*8440*/  BPT.TRAP 0x1 ;  /* 0x000000040000795c */ /* 0x000fe20000300000 */
.L_x_1040:
[C---:B--234-:R-:W-:Y:S02]  /*8450*/  VIADD R0, R2.reuse, 0x22400 ;  /* 0x0002240002007836 */ /* 0x05cfe40000000000 */
[----:B-1----:R-:W-:-:S03]  /*8460*/  VIADD R4, R2, 0x20400 ;  /* 0x0002040002047836 */ /* 0x002fc60000000000 */
[----:B------:R-:W-:Y:S02]  /*8470*/  SHF.R.U32.HI R0, RZ, 0x4, R0 ;  /* 0x00000004ff007819 */ /* 0x000fe40000011600 */
[----:B------:R-:W-:Y:S02]  /*8480*/  SHF.R.U32.HI R4, RZ, 0x4, R4 ;  /* 0x00000004ff047819 */ /* 0x000fe40000011604 */
[----:B------:R-:W-:Y:S02]  /*8490*/  LOP3.LUT R0, R0, 0x3fff, RZ, 0xc0, !PT ;  /* 0x00003fff00007812 */ /* 0x000fe400078ec0ff */
[----:B------:R-:W-:Y:S02]  /*84a0*/  LOP3.LUT R4, R4, 0x3fff, RZ, 0xc0, !PT ;  /* 0x00003fff04047812 */ /* 0x000fe400078ec0ff */
[----:B------:R-:W-:Y:S01]  /*84b0*/  LOP3.LUT R0, R0, 0x10000, RZ, 0xfc, !PT ;  /* 0x0001000000007812 */ /* 0x000fe200078efcff */
[----:B0-----:R-:W-:Y:S06]  /*84c0*/  @P1 BRA `(.L_x_1041) ;  /* 0x0000000000081947 */ /* 0x001fec0003800000 */
[----:B------:R-:W0:Y:S02]  /*84d0*/  SYNCS.PHASECHK.TRANS64.TRYWAIT P1, [R20+URZ+0x38830], R13 ;  /* 0x0388300d140075a7 */ /* 0x000e24000802017f */
[----:B0-----:R-:W-:Y:S05]  /*84e0*/  @!P1 BRA `(.L_x_1042) ;  /* 0x0000010000dc9947 */ /* 0x001fea0003800000 */
.L_x_1041:
[----:B------:R-:W-:Y:S01]  /*84f0*/  IMAD R10, R18, 0x200, R0 ;  /* 0x00000200120a7824 */ /* 0x000fe200078e0200 */
[----:B------:R-:W-:Y:S01]  /*8500*/  LOP3.LUT R8, R4, 0x10000, RZ, 0xfc, !PT ;  /* 0x0001000004087812 */ /* 0x000fe200078efcff */
[----:B------:R-:W-:Y:S01]  /*8510*/  IMAD.MOV.U32 R9, RZ, RZ, 0x40000040 ;  /* 0x40000040ff097424 */ /* 0x000fe200078e00ff */
[----:B------:R-:W-:Y:S01]  /*8520*/  MOV R11, 0x40000040 ;  /* 0x40000040000b7802 */ /* 0x000fe20000000f00 */
[----:B------:R-:W-:Y:S05]  /*8530*/  WARPSYNC.ALL ;  /* 0x0000000000007948 */ /* 0x000fea0003800000 */
[C---:B------:R-:W-:Y:S01]  /*8540*/  R2UR UR4, R8.reuse ;  /* 0x00000000080472ca */ /* 0x040fe200000e0000 */
[----:B-----5:R-:W-:Y:S01]  /*8550*/  WARPGROUP.ARRIVE ;  /* 0x00000000000079c5 */ /* 0x020fe20000000000 */
[----:B------:R-:W-:Y:S01]  /*8560*/  R2UR UR5, R9 ;  /* 0x00000000090572ca */ /* 0x000fe200000e0000 */
[----:B------:R-:W-:Y:S01]  /*8570*/  VIADD R4, R8, 0x2 ;  /* 0x0000000208047836 */ /* 0x000fe20000000000 */
[C---:B------:R-:W-:Y:S01]  /*8580*/  R2UR UR6, R10.reuse ;  /* 0x000000000a0672ca */ /* 0x040fe200000e0000 */
[C---:B------:R-:W-:Y:S01]  /*8590*/  VIADD R6, R10.reuse, 0x2 ;  /* 0x000000020a067836 */ /* 0x040fe20000000000 */
[----:B------:R-:W-:Y:S01]  /*85a0*/  R2UR UR7, R11 ;  /* 0x000000000b0772ca */ /* 0x000fe200000e0000 */
[----:B------:R-:W-:Y:S01]  /*85b0*/  IMAD.MOV.U32 R5, RZ, RZ, 0x40000040 ;  /* 0x40000040ff057424 */ /* 0x000fe200078e00ff */
[----:B------:R-:W-:Y:S01]  /*85c0*/  SHF.L.U32 R3, R3, 0x1f, RZ ;  /* 0x0000001f03037819 */ /* 0x000fe200000006ff */
[----:B------:R-:W-:Y:S01]  /*85d0*/  IMAD.MOV.U32 R7, RZ, RZ, 0x40000040 ;  /* 0x40000040ff077424 */ /* 0x000fe200078e00ff */
[----:B------:R-:W-:Y:S01]  /*85e0*/  BSSY B0, `(.L_x_1043) ;  /* 0x0000022000007945 */ /* 0x000fe20003800000 */
[C---:B------:R-:W-:Y:S01]  /*85f0*/  VIADD R14, R10.reuse, 0x4 ;  /* 0x000000040a0e7836 */ /* 0x040fe20000000000 */
[----:B------:R-:W-:Y:S01]  /*8600*/  IADD3 R10, R10, 0x6, RZ ;  /* 0x000000060a0a7810 */ /* 0x000fe20007ffe0ff */
[----:B------:R-:W-:-:S02]  /*8610*/  IMAD.MOV.U32 R15, RZ, RZ, 0x40000040 ;  /* 0x40000040ff0f7424 */ /* 0x000fc400078e00ff */
[----:B------:R-:W-:Y:S02]  /*8620*/  IMAD.MOV.U32 R9, RZ, RZ, 0x40000040 ;  /* 0x40000040ff097424 */ /* 0x000fe400078e00ff */
[----:B------:R-:W-:Y:S02]  /*8630*/  IMAD.MOV.U32 R11, RZ, RZ, 0x40000040 ;  /* 0x40000040ff0b7424 */ /* 0x000fe400078e00ff */
[----:B------:R-:W-:Y:S01]  /*8640*/  HGMMA.64x64x16.F32 R24, gdesc[UR4], RZ, !UPT, gsb0 ;  /* 0x00e00000041879f0 */ /* 0x000fe2000c0008ff */
[----:B------:R-:W-:Y:S02]  /*8650*/  R2UR UR4, R4 ;  /* 0x00000000040472ca */ /* 0x000fe400000e0000 */
[----:B------:R-:W-:Y:S02]  /*8660*/  R2UR UR5, R5 ;  /* 0x00000000050572ca */ /* 0x000fe400000e0000 */
[----:B------:R-:W-:Y:S02]  /*8670*/  R2UR UR6, R6 ;  /* 0x00000000060672ca */ /* 0x000fe400000e0000 */
[----:B------:R-:W-:Y:S01]  /*8680*/  R2UR UR7, R7 ;  /* 0x00000000070772ca */ /* 0x000fe200000e0000 */
[----:B------:R-:W-:Y:S01]  /*8690*/  IMAD.MOV.U32 R7, RZ, RZ, 0x40000040 ;  /* 0x40000040ff077424 */ /* 0x000fe200078e00ff */
[C---:B------:R-:W-:Y:S01]  /*86a0*/  IADD3 R6, R8.reuse, 0x4, RZ ;  /* 0x0000000408067810 */ /* 0x040fe20007ffe0ff */
[----:B------:R-:W-:Y:S01]  /*86b0*/  VIADD R8, R8, 0x6 ;  /* 0x0000000608087836 */ /* 0x000fe20000000000 */
[----:B------:R-:W-:-:S02]  /*86c0*/  WARPGROUP.DEPBAR.LE gsb0, 0x0 ;  /* 0x00008000000079c5 */ /* 0x000fc40000010000 */
[----:B------:R-:W-:-:S07]  /*86d0*/  WARPGROUP.ARRIVE ;  /* 0x00000000000079c5 */ /* 0x000fce0000000000 */
        /* <DEDUP_REMOVED lines=16> */
[----:B------:R-:W1:Y:S02]  /*87e0*/  SYNCS.PHASECHK.TRANS64.TRYWAIT P1, [R2+URZ+0x38810], R3 ;  /* 0x03881003020075a7 */ /* 0x000e64000802017f */
[----:B-1----:R-:W-:Y:S05]  /*87f0*/  @!P1 BRA `(.L_x_1044) ;  /* 0x00000100002c9947 */ /* 0x002fea0003800000 */
.L_x_1205:
[----:B------:R-:W-:Y:S05]  /*8800*/  BSYNC B0 ;  /* 0x0000000000007941 */ /* 0x000fea0003800000 */
.L_x_1043:
[----:B------:R-:W-:Y:S05]  /*8810*/  @!P0 BRA `(.L_x_1045) ;  /* 0x0000000000048947 */ /* 0x000fea0003800000 */
[----:B------:R-:W-:Y:S01]  /*8820*/  BPT.TRAP 0x1 ;  /* 0x000000040000795c */ /* 0x000fe20000300000 */
.L_x_1045:
[----:B------:R2:W3:Y:S01]  /*8830*/  SYNCS.PHASECHK.TRANS64.TRYWAIT P1, [R20+URZ+0x38850], R13 ;  /* 0x0388500d140075a7 */ /* 0x0004e2000802017f */
[----:B------:R-:W-:Y:S05]  /*8840*/  @!P0 BRA `(.L_x_1046) ;  /* 0x0000000000048947 */ /* 0x000fea0003800000 */
[----:B------:R-:W-:Y:S01]  /*8850*/  BPT.TRAP 0x1 ;  /* 0x000000040000795c */ /* 0x000fe20000300000 */
.L_x_1046:
[C---:B-1----:R-:W-:Y:S01]  /*8860*/  VIADD R3, R2.reuse, 0x400 ;  /* 0x0000040002037836 */ /* 0x042fe20000000000 */
[----:B------:R-:W-:Y:S01]  /*8870*/  BSSY B0, `(.L_x_1047) ;  /* 0x000000a000007945 */ /* 0x000fe20003800000 */
[----:B------:R-:W-:-:S03]  /*8880*/  VIADD R10, R2, 0x26400 ;  /* 0x00026400020a7836 */ /* 0x000fc60000000000 */
[----:B------:R-:W-:Y:S02]  /*8890*/  SHF.R.U32.HI R3, RZ, 0x4, R3 ;  /* 0x00000004ff037819 */ /* 0x000fe40000011603 */
[----:B------:R-:W-:Y:S02]  /*88a0*/  SHF.R.U32.HI R10, RZ, 0x4, R10 ;  /* 0x00000004ff0a7819 */ /* 0x000fe4000001160a */
[----:B------:R-:W-:Y:S02]  /*88b0*/  LOP3.LUT R3, R3, 0x3fff, RZ, 0xc0, !PT ;  /* 0x00003fff03037812 */ /* 0x000fe400078ec0ff */
[----:B------:R-:W-:Y:S02]  /*88c0*/  LOP3.LUT R11, R10, 0x3fff, RZ, 0xc0, !PT ;  /* 0x00003fff0a0b7812 */ /* 0x000fe400078ec0ff */
[----:B------:R-:W-:Y:S01]  /*88d0*/  LOP3.LUT R10, R3, 0x10000, RZ, 0xfc, !PT ;  /* 0x00010000030a7812 */ /* 0x000fe200078efcff */
[----:B---3--:R-:W-:Y:S06]  /*88e0*/  @P1 BRA `(.L_x_1048) ;  /* 0x0000000000081947 */ /* 0x008fec0003800000 */
[----:B------:R-:W1:Y:S02]  /*88f0*/  SYNCS.PHASECHK.TRANS64.TRYWAIT P1, [R20+URZ+0x38850], R13 ;  /* 0x0388500d140075a7 */ /* 0x000e64000802017f */
[----:B-1----:R-:W-:Y:S05]  /*8900*/  @!P1 BRA `(.L_x_1049) ;  /* 0x000000fc00fc9947 */ /* 0x002fea0003800000 */
.L_x_1048:
[----:B------:R-:W-:Y:S05]  /*8910*/  BSYNC B0 ;  /* 0x0000000000007941 */ /* 0x000fea0003800000 */
.L_x_1047:
[----:B------:R-:W-:Y:S01]  /*8920*/  LOP3.LUT R3, R11, 0x10000, RZ, 0xfc, !PT ;  /* 0x000100000b037812 */ /* 0x000fe200078efcff */
[----:B------:R-:W-:Y:S01]  /*8930*/  IMAD.MOV.U32 R15, RZ, RZ, 0x40000040 ;  /* 0x40000040ff0f7424 */ /* 0x000fe200078e00ff */
[----:B------:R-:W-:Y:S01]  /*8940*/  LEA R12, R18, R10, 0xc ;  /* 0x0000000a120c7211 */ /* 0x000fe200078e60ff */
[----:B012---:R-:W-:Y:S01]  /*8950*/  IMAD.MOV.U32 R13, RZ, RZ, 0x40000040 ;  /* 0x40000040ff0d7424 */ /* 0x007fe200078e00ff */
[----:B------:R-:W-:Y:S05]  /*8960*/  WARPSYNC.ALL ;  /* 0x0000000000007948 */ /* 0x000fea0003800000 */
[----:B------:R-:W-:Y:S01]  /*8970*/  IMAD.MOV.U32 R14, RZ, RZ, R3 ;  /* 0x000000ffff0e7224 */ /* 0x000fe200078e0003 */
[----:B------:R-:W-:Y:S01]  /*8980*/  R2UR UR5, R15 ;  /* 0x000000000f0572ca */ /* 0x000fe200000e0000 */
[----:B------:R-:W-:Y:S01]  /*8990*/  WARPGROUP.ARRIVE ;  /* 0x00000000000079c5 */ /* 0x000fe20000000000 */
[----:B------:R-:W-:Y:S01]  /*89a0*/  R2UR UR6, R12 ;  /* 0x000000000c0672ca */ /* 0x000fe200000e0000 */
[----:B------:R-:W-:Y:S01]  /*89b0*/  VIADD R58, R3, 0x2 ;  /* 0x00000002033a7836 */ /* 0x000fe20000000000 */
[----:B------:R-:W-:Y:S01]  /*89c0*/  R2UR UR4, R14 ;  /* 0x000000000e0472ca */ /* 0x000fe200000e0000 */
[----:B------:R-:W-:Y:S01]  /*89d0*/  IMAD.MOV.U32 R59, RZ, RZ, 0x40000040 ;  /* 0x40000040ff3b7424 */ /* 0x000fe200078e00ff */
[----:B------:R-:W-:Y:S01]  /*89e0*/  R2UR UR7, R13 ;  /* 0x000000000d0772ca */ /* 0x000fe200000e0000 */
[----:B------:R-:W-:Y:S01]  /*89f0*/  IMAD.MOV.U32 R15, RZ, RZ, 0x40000040 ;  /* 0x40000040ff0f7424 */ /* 0x000fe200078e00ff */
[C---:B------:R-:W-:Y:S01]  /*8a00*/  IADD3 R14, R12.reuse, 0x2, RZ ;  /* 0x000000020c0e7810 */ /* 0x040fe20007ffe0ff */
[----:B------:R-:W0:Y:S01]  /*8a10*/  S2R R21, SR_TID.X ;  /* 0x0000000000157919 */ /* 0x000e220000002100 */
[----:B------:R-:W-:Y:S01]  /*8a20*/  IADD3 R60, R3, 0x800, RZ ;  /* 0x00000800033c7810 */ /* 0x000fe20007ffe0ff */
[----:B------:R-:W-:Y:S01]  /*8a30*/  VIADD R62, R12, 0x800 ;  /* 0x000008000c3e7836 */ /* 0x000fe20000000000 */
[----:B------:R-:W-:Y:S01]  /*8a40*/  BSSY B0, `(.L_x_1050) ;  /* 0x0000634000007945 */ /* 0x000fe20003800000 */
[----:B------:R-:W-:Y:S01]  /*8a50*/  IMAD.MOV.U32 R61, RZ, RZ, 0x40000040 ;  /* 0x40000040ff3d7424 */ /* 0x000fe200078e00ff */
[----:B------:R-:W1:Y:S01]  /*8a60*/  S2R R64, SR_TID.X ;  /* 0x0000000000407919 */ /* 0x000e620000002100 */
[----:B------:R-:W-:-:S04]  /*8a70*/  IMAD.MOV.U32 R63, RZ, RZ, 0x40000040 ;  /* 0x40000040ff3f7424 */ /* 0x000fc800078e00ff */
[----:B------:R-:W-:Y:S01]  /*8a80*/  HGMMA.64x64x16.F32 R24, gdesc[UR4], R24, gsb0 ;  /* 0x00e00000041879f0 */ /* 0x000fe20008000818 */
[----:B------:R-:W-:Y:S01]  /*8a90*/  R2UR UR4, R58 ;  /* 0x000000003a0472ca */ /* 0x000fe200000e0000 */
[----:B------:R-:W-:Y:S01]  /*8aa0*/  VIADD R58, R3, 0x4 ;  /* 0x00000004033a7836 */ /* 0x000fe20000000000 */
[----:B------:R-:W-:Y:S02]  /*8ab0*/  R2UR UR5, R59 ;  /* 0x000000003b0572ca */ /* 0x000fe400000e0000 */
[----:B------:R-:W-:Y:S01]  /*8ac0*/  R2UR UR6, R14 ;  /* 0x000000000e0672ca */ /* 0x000fe200000e0000 */
[----:B------:R-:W-:Y:S01]  /*8ad0*/  VIADD R14, R12, 0x4 ;  /* 0x000000040c0e7836 */ /* 0x000fe20000000000 */
[----:B------:R-:W-:Y:S01]  /*8ae0*/  R2UR UR7, R15 ;  /* 0x000000000f0772ca */ /* 0x000fe200000e0000 */
[----:B------:R-:W-:Y:S01]  /*8af0*/  IMAD.MOV.U32 R15, RZ, RZ, 0x40000040 ;  /* 0x40000040ff0f7424 */ /* 0x000fe200078e00ff */
[----:B------:R-:W-:Y:S02]  /*8b00*/  MOV R59, 0x40000040 ;  /* 0x40000040003b7802 */ /* 0x000fe40000000f00 */
[----:B0-----:R-:W-:-:S05]  /*8b10*/  SHF.R.U32.HI R21, RZ, 0x7, R21 ;  /* 0x00000007ff157819 */ /* 0x001fca0000011615 */
[----:B------:R0:W2:Y:S01]  /*8b20*/  SHFL.IDX PT, R11, R21, RZ, 0x1f ;  /* 0x00001fff150b7589 */ /* 0x0000a200000e0000 */
[----:B-1----:R-:W-:Y:S02]  /*8b30*/  LOP3.LUT R64, R64, 0x7f, RZ, 0xc0, !PT ;  /* 0x0000007f40407812 */ /* 0x002fe400078ec0ff */
[----:B0-----:R-:W-:Y:S02]  /*8b40*/  MOV R21, 0x4 ;  /* 0x0000000400157802 */ /* 0x001fe40000000f00 */
[----:B--2---:R-:W-:-:S04]  /*8b50*/  ISETP.GT.AND P1, PT, R11, 0x7f, PT ;  /* 0x0000007f0b00780c */ /* 0x004fc80003f24270 */
[----:B------:R-:W-:Y:S02]  /*8b60*/  SEL R11, RZ, 0x2, !P1 ;  /* 0x00000002ff0b7807 */ /* 0x000fe40004800000 */
[C---:B------:R-:W-:Y:S02]  /*8b70*/  SEL R13, R21.reuse, 0x2, P1 ;  /* 0x00000002150d7807 */ /* 0x040fe40000800000 */
[----:B------:R-:W-:Y:S01]  /*8b80*/  SEL R21, R21, 0x6, !P1 ;  /* 0x0000000615157807 */ /* 0x000fe20004800000 */
[----:B------:R-:W-:Y:S02]  /*8b90*/  WARPGROUP.DEPBAR.LE gsb0, 0x0 ;  /* 0x00008000000079c5 */ /* 0x000fe40000010000 */
[----:B------:R-:W-:-:S06]  /*8ba0*/  WARPGROUP.ARRIVE ;  /* 0x00000000000079c5 */ /* 0x000fcc0000000000 */
[----:B------:R-:W-:Y:S01]  /*8bb0*/  HGMMA.64x64x16.F32 R24, gdesc[UR4], R24, gsb0 ;  /* 0x00e00000041879f0 */ /* 0x000fe20008000818 */
[----:B------:R-:W-:Y:S01]  /*8bc0*/  R2UR UR4, R58 ;  /* 0x000000003a0472ca */ /* 0x000fe200000e0000 */
[----:B------:R-:W-:Y:S01]  /*8bd0*/  VIADD R58, R3, 0x6 ;  /* 0x00000006033a7836 */ /* 0x000fe20000000000 */
[----:B------:R-:W-:Y:S01]  /*8be0*/  R2UR UR5, R59 ;  /* 0x000000003b0572ca */ /* 0x000fe200000e0000 */
[----:B------:R-:W-:Y:S01]  /*8bf0*/  IMAD.MOV.U32 R59, RZ, RZ, 0x40000040 ;  /* 0x40000040ff3b7424 */ /* 0x000fe200078e00ff */
[----:B------:R-:W-:Y:S01]  /*8c00*/  R2UR UR6, R14 ;  /* 0x000000000e0672ca */ /* 0x000fe200000e0000 */
[----:B------:R-:W-:Y:S01]  /*8c10*/  VIADD R14, R12, 0x6 ;  /* 0x000000060c0e7836 */ /* 0x000fe20000000000 */
[----:B------:R-:W-:Y:S02]  /*8c20*/  R2UR UR7, R15 ;  /* 0x000000000f0772ca */ /* 0x000fe400000e0000 */
[----:B------:R-:W-:Y:S01]  /*8c30*/  MOV R15, 0x40000040 ;  /* 0x40000040000f7802 */ /* 0x000fe20000000f00 */
[----:B------:R-:W-:-:S02]  /*8c40*/  WARPGROUP.DEPBAR.LE gsb0, 0x0 ;  /* 0x00008000000079c5 */ /* 0x000fc40000010000 */
[----:B------:R-:W-:-:S08]  /*8c50*/  WARPGROUP.ARRIVE ;  /* 0x00000000000079c5 */ /* 0x000fd00000000000 */
[----:B------:R-:W-:Y:S01]  /*8c60*/  HGMMA.64x64x16.F32 R24, gdesc[UR4], R24, gsb0 ;  /* 0x00e00000041879f0 */ /* 0x000fe20008000818 */
[----:B------:R-:W-:Y:S01]  /*8c70*/  R2UR UR4, R58 ;  /* 0x000000003a0472ca */ /* 0x000fe200000e0000 */
[----:B------:R-:W-:Y:S01]  /*8c80*/  VIADD R58, R3, 0x200 ;  /* 0x00000200033a7836 */ /* 0x000fe20000000000 */
[----:B------:R-:W-:Y:S01]  /*8c90*/  R2UR UR5, R59 ;  /* 0x000000003b0572ca */ /* 0x000fe200000e0000 */
[----:B------:R-:W-:Y:S01]  /*8ca0*/  IMAD.MOV.U32 R59, RZ, RZ, 0x40000040 ;  /* 0x40000040ff3b7424 */ /* 0x000fe200078e00ff */
[----:B------:R-:W-:Y:S01]  /*8cb0*/  R2UR UR6, R14 ;  /* 0x000000000e0672ca */ /* 0x000fe200000e0000 */
[----:B------:R-:W-:Y:S01]  /*8cc0*/  VIADD R14, R12, 0x200 ;  /* 0x000002000c0e7836 */ /* 0x000fe20000000000 */
[----:B------:R-:W-:Y:S01]  /*8cd0*/  R2UR UR7, R15 ;  /* 0x000000000f0772ca */ /* 0x000fe200000e0000 */
[----:B------:R-:W-:Y:S01]  /*8ce0*/  IMAD.MOV.U32 R15, RZ, RZ, 0x40000040 ;  /* 0x40000040ff0f7424 */ /* 0x000fe200078e00ff */
[----:B------:R-:W-:Y:S02]  /*8cf0*/  WARPGROUP.DEPBAR.LE gsb0, 0x0 ;  /* 0x00008000000079c5 */ /* 0x000fe40000010000 */
[----:B------:R-:W-:-:S09]  /*8d00*/  WARPGROUP.ARRIVE ;  /* 0x00000000000079c5 */ /* 0x000fd20000000000 */
[----:B------:R-:W-:Y:S01]  /*8d10*/  HGMMA.64x64x16.F32 R24, gdesc[UR4], R24, gsb0 ;  /* 0x00e00000041879f0 */ /* 0x000fe20008000818 */
[----:B------:R-:W-:Y:S02]  /*8d20*/  R2UR UR4, R58 ;  /* 0x000000003a0472ca */ /* 0x000fe400000e0000 */
[----:B------:R-:W-:Y:S01]  /*8d30*/  R2UR UR5, R59 ;  /* 0x000000003b0572ca */ /* 0x000fe200000e0000 */
[----:B------:R-:W-:Y:S01]  /*8d40*/  IMAD.MOV.U32 R59, RZ, RZ, 0x40000040 ;  /* 0x40000040ff3b7424 */ /* 0x000fe200078e00ff */
[----:B------:R-:W-:Y:S01]  /*8d50*/  R2UR UR6, R14 ;  /* 0x000000000e0672ca */ /* 0x000fe200000e0000 */
[----:B------:R-:W-:Y:S01]  /*8d60*/  VIADD R14, R12, 0x202 ;  /* 0x000002020c0e7836 */ /* 0x000fe20000000000 */
[----:B------:R-:W-:Y:S01]  /*8d70*/  R2UR UR7, R15 ;  /* 0x000000000f0772ca */ /* 0x000fe200000e0000 */
[----:B------:R-:W-:Y:S01]  /*8d80*/  IMAD.MOV.U32 R15, RZ, RZ, 0x40000040 ;  /* 0x40000040ff0f7424 */ /* 0x000fe200078e00ff */
[----:B------:R-:W-:Y:S01]  /*8d90*/  IADD3 R58, R3, 0x202, RZ ;  /* 0x00000202033a7810 */ /* 0x000fe20007ffe0ff */
[----:B------:R-:W-:-:S02]  /*8da0*/  WARPGROUP.DEPBAR.LE gsb0, 0x0 ;  /* 0x00008000000079c5 */ /* 0x000fc40000010000 */
[----:B------:R-:W-:-:S08]  /*8db0*/  WARPGROUP.ARRIVE ;  /* 0x00000000000079c5 */ /* 0x000fd00000000000 */
[----:B------:R-:W-:Y:S01]  /*8dc0*/  HGMMA.64x64x16.F32 R24, gdesc[UR4], R24, gsb0 ;  /* 0x00e00000041879f0 */ /* 0x000fe20008000818 */
[----:B------:R-:W-:Y:S01]  /*8dd0*/  R2UR UR4, R58 ;  /* 0x000000003a0472ca */ /* 0x000fe200000e0000 */
[----:B------:R-:W-:Y:S01]  /*8de0*/  VIADD R58, R3, 0x204 ;  /* 0x00000204033a7836 */ /* 0x000fe20000000000 */
[----:B------:R-:W-:Y:S01]  /*8df0*/  R2UR UR5, R59 ;  /* 0x000000003b0572ca */ /* 0x000fe200000e0000 */
[----:B------:R-:W-:Y:S01]  /*8e00*/  IMAD.MOV.U32 R59, RZ, RZ, 0x40000040 ;  /* 0x40000040ff3b7424 */ /* 0x000fe200078e00ff */
[----:B------:R-:W-:Y:S02]  /*8e10*/  R2UR UR6, R14 ;  /* 0x000000000e0672ca */ /* 0x000fe400000e0000 */
        /* <DEDUP_REMOVED lines=106> */
[----:B------:R-:W-:Y:S01]  /*94c0*/  IMAD.IADD R58, R11, 0x1, R62 ;  /* 0x000000010b3a7824 */ /* 0x000fe200078e023e */
[----:B------:R-:W-:Y:S01]  /*94d0*/  R2UR UR5, R59 ;  /* 0x000000003b0572ca */ /* 0x000fe200000e0000 */
[----:B------:R-:W-:Y:S01]  /*94e0*/  IMAD.MOV.U32 R59, RZ, RZ, 0x40000040 ;  /* 0x40000040ff3b7424 */ /* 0x000fe200078e00ff */
[----:B------:R-:W-:Y:S01]  /*94f0*/  R2UR UR6, R14 ;  /* 0x000000000e0672ca */ /* 0x000fe200000e0000 */
[----:B------:R-:W-:Y:S01]  /*9500*/  IMAD.IADD R14, R11, 0x1, R60 ;  /* 0x000000010b0e7824 */ /* 0x000fe200078e023c */
[----:B------:R-:W-:Y:S01]  /*9510*/  R2UR UR7, R15 ;  /* 0x000000000f0772ca */ /* 0x000fe200000e0000 */
[----:B------:R-:W-:Y:S01]  /*9520*/  IMAD.MOV.U32 R15, RZ, RZ, 0x40000040 ;  /* 0x40000040ff0f7424 */ /* 0x000fe200078e00ff */
[----:B------:R-:W-:Y:S02]  /*9530*/  WARPGROUP.DEPBAR.LE gsb0, 0x0 ;  /* 0x00008000000079c5 */ /* 0x000fe40000010000 */
[----:B------:R-:W-:-:S09]  /*9540*/  WARPGROUP.ARRIVE ;  /* 0x00000000000079c5 */ /* 0x000fd20000000000 */
[----:B------:R-:W-:Y:S01]  /*9550*/  HGMMA.64x64x16.F32 R24, gdesc[UR4], R24, gsb0 ;  /* 0x00e00000041879f0 */ /* 0x000fe20008000818 */
[----:B------:R-:W-:Y:S01]  /*9560*/  R2UR UR6, R58 ;  /* 0x000000003a0672ca */ /* 0x000fe200000e0000 */
[--C-:B------:R-:W-:Y:S01]  /*9570*/  IMAD.IADD R58, R62, 0x1, R13.reuse ;  /* 0x000000013e3a7824 */ /* 0x100fe200078e020d */
        /* <DEDUP_REMOVED lines=10> */
[----:B------:R-:W-:Y:S01]  /*9620*/  IMAD.IADD R58, R62, 0x1, R21 ;  /* 0x000000013e3a7824 */ /* 0x000fe200078e0215 */
[----:B------:R-:W-:Y:S01]  /*9630*/  R2UR UR7, R59 ;  /* 0x000000003b0772ca */ /* 0x000fe200000e0000 */
[----:B------:R-:W-:Y:S01]  /*9640*/  IMAD.MOV.U32 R59, RZ, RZ, 0x40000040 ;  /* 0x40000040ff3b7424 */ /* 0x000fe200078e00ff */
[----:B------:R-:W-:Y:S02]  /*9650*/  R2UR UR4, R14 ;  /* 0x000000000e0472ca */ /* 0x000fe400000e0000 */
[----:B------:R-:W-:Y:S01]  /*9660*/  R2UR UR5, R15 ;  /* 0x000000000f0572ca */ /* 0x000fe200000e0000 */
[----:B------:R-:W-:Y:S01]  /*9670*/  IMAD.MOV.U32 R15, RZ, RZ, 0x40000040 ;  /* 0x40000040ff0f7424 */ /* 0x000fe200078e00ff */
[----:B------:R-:W-:Y:S01]  /*9680*/  IADD3 R14, R60, R21, RZ ;  /* 0x000000153c0e7210 */ /* 0x000fe20007ffe0ff */
[----:B------:R-:W-:-:S02]  /*9690*/  WARPGROUP.DEPBAR.LE gsb0, 0x0 ;  /* 0x00008000000079c5 */ /* 0x000fc40000010000 */
[----:B------:R-:W-:-:S08]  /*96a0*/  WARPGROUP.ARRIVE ;  /* 0x00000000000079c5 */ /* 0x000fd00000000000 */
[----:B------:R-:W-:Y:S01]  /*96b0*/  HGMMA.64x64x16.F32 R24, gdesc[UR4], R24, gsb0 ;  /* 0x00e00000041879f0 */ /* 0x000fe20008000818 */
[----:B------:R-:W-:Y:S01]  /*96c0*/  R2UR UR4, R14 ;  /* 0x000000000e0472ca */ /* 0x000fe200000e0000 */
[----:B------:R-:W-:Y:S01]  /*96d0*/  IMAD.MOV.U32 R14, RZ, RZ, 0x28 ;  /* 0x00000028ff0e7424 */ /* 0x000fe200078e00ff */
[----:B------:R-:W-:Y:S02]  /*96e0*/  R2UR UR5, R15 ;  /* 0x000000000f0572ca */ /* 0x000fe400000e0000 */
[----:B------:R-:W-:Y:S02]  /*96f0*/  R2UR UR6, R58 ;  /* 0x000000003a0672ca */ /* 0x000fe400000e0000 */
[----:B------:R-:W-:Y:S01]  /*9700*/  R2UR UR7, R59 ;  /* 0x000000003b0772ca */ /* 0x000fe200000e0000 */
[----:B------:R-:W-:Y:S01]  /*9710*/  IMAD.MOV.U32 R59, RZ, RZ, 0x40000040 ;  /* 0x40000040ff3b7424 */ /* 0x000fe200078e00ff */
[----:B------:R-:W-:Y:S02]  /*9720*/  MOV R15, 0xa00 ;  /* 0x00000a00000f7802 */ /* 0x000fe40000000f00 */
[----:B------:R-:W-:-:S02]  /*9730*/  SEL R14, R14, 0x26, P1 ;  /* 0x000000260e0e7807 */ /* 0x000fc40000800000 */
[----:B------:R-:W-:Y:S02]  /*9740*/  SEL R15, R15, 0x980, P1 ;  /* 0x000009800f0f7807 */ /* 0x000fe40000800000 */
[----:B------:R-:W-:Y:S02]  /*9750*/  LOP3.LUT R14, R14, 0x6, RZ, 0xc0, !PT ;  /* 0x000000060e0e7812 */ /* 0x000fe400078ec0ff */
[----:B------:R-:W-:-:S04]  /*9760*/  LOP3.LUT R15, R15, 0xa00, RZ, 0xc0, !PT ;  /* 0x00000a000f0f7812 */ /* 0x000fc800078ec0ff */
[CC--:B------:R-:W-:Y:S02]  /*9770*/  IADD3 R58, R14.reuse, R15.reuse, R3 ;  /* 0x0000000f0e3a7210 */ /* 0x0c0fe40007ffe003 */
[----:B------:R-:W-:Y:S01]  /*9780*/  IADD3 R14, R14, R15, R12 ;  /* 0x0000000f0e0e7210 */ /* 0x000fe20007ffe00c */
[----:B------:R-:W-:Y:S01]  /*9790*/  IMAD.MOV.U32 R15, RZ, RZ, 0x40000040 ;  /* 0x40000040ff0f7424 */ /* 0x000fe200078e00ff */
        /* <DEDUP_REMOVED lines=10> */
[C---:B------:R-:W-:Y:S01]  /*9840*/  IMAD.IADD R62, R11.reuse, 0x1, R58 ;  /* 0x000000010b3e7824 */ /* 0x040fe200078e023a */
[----:B------:R-:W-:Y:S02]  /*9850*/  MOV R15, 0x40000040 ;  /* 0x40000040000f7802 */ /* 0x000fe40000000f00 */
[----:B------:R-:W-:Y:S01]  /*9860*/  IADD3 R60, R11, R14, RZ ;  /* 0x0000000e0b3c7210 */ /* 0x000fe20007ffe0ff */
[----:B------:R-:W-:-:S02]  /*9870*/  WARPGROUP.DEPBAR.LE gsb0, 0x0 ;  /* 0x00008000000079c5 */ /* 0x000fc40000010000 */
[----:B------:R-:W-:-:S06]  /*9880*/  WARPGROUP.ARRIVE ;  /* 0x00000000000079c5 */ /* 0x000fcc0000000000 */
        /* <DEDUP_REMOVED lines=9> */
[----:B------:R-:W-:Y:S01]  /*9920*/  IADD3 R62, R13, R58, RZ ;  /* 0x0000003a0d3e7210 */ /* 0x000fe20007ffe0ff */
[----:B------:R-:W-:Y:S01]  /*9930*/  IMAD.IADD R58, R21, 0x1, R58 ;  /* 0x00000001153a7824 */ /* 0x000fe200078e023a */
[----:B------:R-:W-:-:S02]  /*9940*/  WARPGROUP.DEPBAR.LE gsb0, 0x0 ;  /* 0x00008000000079c5 */ /* 0x000fc40000010000 */
[----:B------:R-:W-:-:S07]  /*9950*/  WARPGROUP.ARRIVE ;  /* 0x00000000000079c5 */ /* 0x000fce0000000000 */
[----:B------:R-:W-:Y:S01]  /*9960*/  HGMMA.64x64x16.F32 R24, gdesc[UR4], R24, gsb0 ;  /* 0x00e00000041879f0 */ /* 0x000fe20008000818 */
[----:B------:R-:W-:Y:S02]  /*9970*/  R2UR UR4, R60 ;  /* 0x000000003c0472ca */ /* 0x000fe400000e0000 */
[----:B------:R-:W-:Y:S02]  /*9980*/  R2UR UR5, R61 ;  /* 0x000000003d0572ca */ /* 0x000fe400000e0000 */
[----:B------:R-:W-:Y:S02]  /*9990*/  R2UR UR6, R62 ;  /* 0x000000003e0672ca */ /* 0x000fe400000e0000 */
[----:B------:R-:W-:Y:S01]  /*99a0*/  R2UR UR7, R63 ;  /* 0x000000003f0772ca */ /* 0x000fe200000e0000 */
[----:B------:R-:W-:Y:S01]  /*99b0*/  IMAD.MOV.U32 R63, RZ, RZ, 0x40000040 ;  /* 0x40000040ff3f7424 */ /* 0x000fe200078e00ff */
[----:B------:R-:W-:Y:S01]  /*99c0*/  MOV R61, 0x40000040 ;  /* 0x40000040003d7802 */ /* 0x000fe20000000f00 */
[----:B------:R-:W-:-:S02]  /*99d0*/  WARPGROUP.DEPBAR.LE gsb0, 0x0 ;  /* 0x00008000000079c5 */ /* 0x000fc40000010000 */
[----:B------:R-:W-:-:S08]  /*99e0*/  WARPGROUP.ARRIVE ;  /* 0x00000000000079c5 */ /* 0x000fd00000000000 */
[----:B------:R-:W-:Y:S01]  /*99f0*/  HGMMA.64x64x16.F32 R24, gdesc[UR4], R24, gsb0 ;  /* 0x00e00000041879f0 */ /* 0x000fe20008000818 */
[----:B------:R-:W-:Y:S01]  /*9a00*/  R2UR UR4, R14 ;  /* 0x000000000e0472ca */ /* 0x000fe200000e0000 */
[----:B------:R-:W-:Y:S01]  /*9a10*/  IMAD.MOV.U32 R14, RZ, RZ, 0x30 ;  /* 0x00000030ff0e7424 */ /* 0x000fe200078e00ff */
[----:B------:R-:W-:Y:S01]  /*9a20*/  R2UR UR5, R15 ;  /* 0x000000000f0572ca */ /* 0x000fe200000e0000 */
[----:B------:R-:W-:Y:S01]  /*9a30*/  IMAD.MOV.U32 R15, RZ, RZ, 0xc00 ;  /* 0x00000c00ff0f7424 */ /* 0x000fe200078e00ff */
[----:B------:R-:W-:Y:S02]  /*9a40*/  R2UR UR6, R58 ;  /* 0x000000003a0672ca */ /* 0x000fe400000e0000 */
[----:B------:R-:W-:Y:S01]  /*9a50*/  R2UR UR7, R59 ;  /* 0x000000003b0772ca */ /* 0x000fe200000e0000 */
[----:B------:R-:W-:Y:S01]  /*9a60*/  IMAD.MOV.U32 R59, RZ, RZ, 0x40000040 ;  /* 0x40000040ff3b7424 */ /* 0x000fe200078e00ff */
[----:B------:R-:W-:Y:S02]  /*9a70*/  SEL R14, R14, 0x2e, P1 ;  /* 0x0000002e0e0e7807 */ /* 0x000fe40000800000 */
[----:B------:R-:W-:-:S02]  /*9a80*/  SEL R15, R15, 0xb80, P1 ;  /* 0x00000b800f0f7807 */ /* 0x000fc40000800000 */
[----:B------:R-:W-:Y:S02]  /*9a90*/  LOP3.LUT R14, R14, 0x6, RZ, 0xc0, !PT ;  /* 0x000000060e0e7812 */ /* 0x000fe400078ec0ff */
[----:B------:R-:W-:-:S04]  /*9aa0*/  LOP3.LUT R15, R15, 0xe00, RZ, 0xc0, !PT ;  /* 0x00000e000f0f7812 */ /* 0x000fc800078ec0ff */
[CC--:B------:R-:W-:Y:S02]  /*9ab0*/  IADD3 R58, R14.reuse, R15.reuse, R3 ;  /* 0x0000000f0e3a7210 */ /* 0x0c0fe40007ffe003 */
[----:B------:R-:W-:Y:S02]  /*9ac0*/  IADD3 R14, R14, R15, R12 ;  /* 0x0000000f0e0e7210 */ /* 0x000fe40007ffe00c */
[----:B------:R-:W-:Y:S01]  /*9ad0*/  MOV R15, 0x40000040 ;  /* 0x40000040000f7802 */ /* 0x000fe20000000f00 */
        /* <DEDUP_REMOVED lines=10> */
[C---:B------:R-:W-:Y:S02]  /*9b80*/  IMAD.IADD R62, R11.reuse, 0x1, R58 ;  /* 0x000000010b3e7824 */ /* 0x040fe400078e023a */
[----:B------:R-:W-:-:S02]  /*9b90*/  IMAD.IADD R60, R11, 0x1, R14 ;  /* 0x000000010b3c7824 */ /* 0x000fc400078e020e */
[----:B------:R-:W-:Y:S01]  /*9ba0*/  IMAD.MOV.U32 R15, RZ, RZ, 0x40000040 ;  /* 0x40000040ff0f7424 */ /* 0x000fe200078e00ff */
[----:B------:R-:W-:Y:S02]  /*9bb0*/  WARPGROUP.DEPBAR.LE gsb0, 0x0 ;  /* 0x00008000000079c5 */ /* 0x000fe40000010000 */
[----:B------:R-:W-:-:S06]  /*9bc0*/  WARPGROUP.ARRIVE ;  /* 0x00000000000079c5 */ /* 0x000fcc0000000000 */
        /* <DEDUP_REMOVED lines=8> */
[C---:B------:R-:W-:Y:S01]  /*9c50*/  IMAD.IADD R14, R21.reuse, 0x1, R14 ;  /* 0x00000001150e7824 */ /* 0x040fe200078e020e */
[----:B------:R-:W-:Y:S01]  /*9c60*/  MOV R63, 0x40000040 ;  /* 0x40000040003f7802 */ /* 0x000fe20000000f00 */
[----:B------:R-:W-:Y:S01]  /*9c70*/  IMAD.IADD R58, R21, 0x1, R58 ;  /* 0x00000001153a7824 */ /* 0x000fe200078e023a */
[----:B------:R-:W-:-:S02]  /*9c80*/  WARPGROUP.DEPBAR.LE gsb0, 0x0 ;  /* 0x00008000000079c5 */ /* 0x000fc40000010000 */
[----:B------:R-:W-:-:S07]  /*9c90*/  WARPGROUP.ARRIVE ;  /* 0x00000000000079c5 */ /* 0x000fce0000000000 */
[----:B------:R-:W-:Y:S01]  /*9ca0*/  HGMMA.64x64x16.F32 R24, gdesc[UR4], R24, gsb0 ;  /* 0x00e00000041879f0 */ /* 0x000fe20008000818 */
[----:B------:R-:W-:Y:S01]  /*9cb0*/  R2UR UR4, R60 ;  /* 0x000000003c0472ca */ /* 0x000fe200000e0000 */
[----:B------:R-:W-:Y:S01]  /*9cc0*/  VIADD R60, R12, 0xe00 ;  /* 0x00000e000c3c7836 */ /* 0x000fe20000000000 */
[----:B------:R-:W-:Y:S02]  /*9cd0*/  R2UR UR5, R61 ;  /* 0x000000003d0572ca */ /* 0x000fe400000e0000 */
[----:B------:R-:W-:Y:S01]  /*9ce0*/  R2UR UR6, R62 ;  /* 0x000000003e0672ca */ /* 0x000fe200000e0000 */
[----:B------:R-:W-:Y:S01]  /*9cf0*/  IMAD.IADD R62, R11, 0x1, R60 ;  /* 0x000000010b3e7824 */ /* 0x000fe200078e023c */
        /* <DEDUP_REMOVED lines=22> */
[----:B------:R-:W-:Y:S02]  /*9e60*/  R2UR UR4, R58 ;  /* 0x000000003a0472ca */ /* 0x000fe400000e0000 */
[----:B------:R-:W-:Y:S01]  /*9e70*/  R2UR UR5, R59 ;  /* 0x000000003b0572ca */ /* 0x000fe200000e0000 */
[----:B------:R-:W-:Y:S01]  /*9e80*/  IMAD.MOV.U32 R59, RZ, RZ, 0x40000040 ;  /* 0x40000040ff3b7424 */ /* 0x000fe200078e00ff */
[----:B------:R-:W-:Y:S02]  /*9e90*/  R2UR UR6, R14 ;  /* 0x000000000e0672ca */ /* 0x000fe400000e0000 */
[----:B------:R-:W-:Y:S01]  /*9ea0*/  R2UR UR7, R15 ;  /* 0x000000000f0772ca */ /* 0x000fe200000e0000 */
[----:B------:R-:W-:Y:S01]  /*9eb0*/  IMAD.MOV.U32 R15, RZ, RZ, 0x40000040 ;  /* 0x40000040ff0f7424 */ /* 0x000fe200078e00ff */
[----:B------:R-:W-:-:S05]  /*9ec0*/  IADD3 R58, R3, 0xe00, RZ ;  /* 0x00000e00033a7810 */ /* 0x000fca0007ffe0ff */
[----:B------:R-:W-:Y:S02]  /*9ed0*/  IMAD.IADD R14, R11, 0x1, R58 ;  /* 0x000000010b0e7824 */ /* 0x000fe400078e023a */
[----:B------:R-:W-:-:S05]  /*9ee0*/  IMAD.MOV.U32 R11, RZ, RZ, 0x40 ;  /* 0x00000040ff0b7424 */ /* 0x000fca00078e00ff */
[----:B------:R-:W-:-:S04]  /*9ef0*/  SEL R11, R11, 0x3e, P1 ;  /* 0x0000003e0b0b7807 */ /* 0x000fc80000800000 */
[----:B------:R-:W-:Y:S01]  /*9f00*/  LOP3.LUT R11, R11, 0x6, RZ, 0xc0, !PT ;  /* 0x000000060b0b7812 */ /* 0x000fe200078ec0ff */
[----:B------:R-:W-:Y:S02]  /*9f10*/  WARPGROUP.DEPBAR.LE gsb0, 0x0 ;  /* 0x00008000000079c5 */ /* 0x000fe40000010000 */
[----:B------:R-:W-:-:S06]  /*9f20*/  WARPGROUP.ARRIVE ;  /* 0x00000000000079c5 */ /* 0x000fcc0000000000 */
[----:B------:R-:W-:Y:S01]  /*9f30*/  HGMMA.64x64x16.F32 R24, gdesc[UR4], R24, gsb0 ;  /* 0x00e00000041879f0 */ /* 0x000fe20008000818 */
[----:B------:R-:W-:Y:S02]  /*9f40*/  R2UR UR6, R62 ;  /* 0x000000003e0672ca */ /* 0x000fe400000e0000 */
[----:B------:R-:W-:Y:S01]  /*9f50*/  R2UR UR7, R63 ;  /* 0x000000003f0772ca */ /* 0x000fe200000e0000 */
[----:B------:R-:W-:Y:S01]  /*9f60*/  IMAD.MOV.U32 R63, RZ, RZ, 0x40000040 ;  /* 0x40000040ff3f7424 */ /* 0x000fe200078e00ff */
[----:B------:R-:W-:Y:S01]  /*9f70*/  R2UR UR4, R14 ;  /* 0x000000000e0472ca */ /* 0x000fe200000e0000 */
[----:B------:R-:W-:Y:S01]  /*9f80*/  IMAD.IADD R14, R13, 0x1, R60 ;  /* 0x000000010d0e7824 */ /* 0x000fe200078e023c */
[----:B------:R-:W-:Y:S01]  /*9f90*/  R2UR UR5, R15 ;  /* 0x000000000f0572ca */ /* 0x000fe200000e0000 */
[----:B------:R-:W-:Y:S01]  /*9fa0*/  IMAD.MOV.U32 R15, RZ, RZ, 0x40000040 ;  /* 0x40000040ff0f7424 */ /* 0x000fe200078e00ff */
[----:B------:R-:W-:Y:S01]  /*9fb0*/  IADD3 R62, R13, R58, RZ ;  /* 0x0000003a0d3e7210 */ /* 0x000fe20007ffe0ff */
[----:B------:R-:W-:-:S05]  /*9fc0*/  IMAD.MOV.U32 R13, RZ, RZ, 0x1000 ;  /* 0x00001000ff0d7424 */ /* 0x000fca00078e00ff */
[----:B------:R-:W-:Y:S01]  /*9fd0*/  SEL R13, R13, 0xf80, P1 ;  /* 0x00000f800d0d7807 */ /* 0x000fe20000800000 */
[----:B------:R-:W-:Y:S02]  /*9fe0*/  WARPGROUP.DEPBAR.LE gsb0, 0x0 ;  /* 0x00008000000079c5 */ /* 0x000fe40000010000 */
[----:B------:R-:W-:-:S06]  /*9ff0*/  WARPGROUP.ARRIVE ;  /* 0x00000000000079c5 */ /* 0x000fcc0000000000 */
[----:B------:R-:W-:Y:S01]  /*a000*/  HGMMA.64x64x16.F32 R24, gdesc[UR4], R24, gsb0 ;  /* 0x00e00000041879f0 */ /* 0x000fe20008000818 */
[----:B------:R-:W-:Y:S02]  /*a010*/  R2UR UR4, R62 ;  /* 0x000000003e0472ca */ /* 0x000fe400000e0000 */
[----:B------:R-:W-:Y:S02]  /*a020*/  R2UR UR5, R63 ;  /* 0x000000003f0572ca */ /* 0x000fe400000e0000 */
[----:B------:R-:W-:Y:S01]  /*a030*/  R2UR UR6, R14 ;  /* 0x000000000e0672ca */ /* 0x000fe200000e0000 */
[----:B------:R-:W-:Y:S01]  /*a040*/  IMAD.IADD R14, R21, 0x1, R58 ;  /* 0x00000001150e7824 */ /* 0x000fe200078e023a */
[----:B------:R-:W-:Y:S01]  /*a050*/  R2UR UR7, R15 ;  /* 0x000000000f0772ca */ /* 0x000fe200000e0000 */
[----:B------:R-:W-:Y:S01]  /*a060*/  IMAD.MOV.U32 R15, RZ, RZ, 0x40000040 ;  /* 0x40000040ff0f7424 */ /* 0x000fe200078e00ff */
[----:B------:R-:W-:Y:S01]  /*a070*/  IADD3 R58, R21, R60, RZ ;  /* 0x0000003c153a7210 */ /* 0x000fe20007ffe0ff */
[----:B------:R-:W-:-:S02]  /*a080*/  WARPGROUP.DEPBAR.LE gsb0, 0x0 ;  /* 0x00008000000079c5 */ /* 0x000fc40000010000 */
[----:B------:R-:W-:-:S08]  /*a090*/  WARPGROUP.ARRIVE ;  /* 0x00000000000079c5 */ /* 0x000fd00000000000 */
[----:B------:R-:W-:Y:S01]  /*a0a0*/  HGMMA.64x64x16.F32 R24, gdesc[UR4], R24, gsb0 ;  /* 0x00e00000041879f0 */ /* 0x000fe20008000818 */
[----:B------:R-:W-:Y:S02]  /*a0b0*/  R2UR UR4, R14 ;  /* 0x000000000e0472ca */ /* 0x000fe400000e0000 */
[----:B------:R-:W-:Y:S02]  /*a0c0*/  R2UR UR5, R15 ;  /* 0x000000000f0572ca */ /* 0x000fe400000e0000 */
[----:B------:R-:W-:Y:S02]  /*a0d0*/  R2UR UR6, R58 ;  /* 0x000000003a0672ca */ /* 0x000fe400000e0000 */
[----:B------:R-:W-:Y:S02]  /*a0e0*/  R2UR UR7, R59 ;  /* 0x000000003b0772ca */ /* 0x000fe400000e0000 */
[----:B------:R-:W-:Y:S01]  /*a0f0*/  LOP3.LUT R14, R13, 0x1e00, RZ, 0xc0, !PT ;  /* 0x00001e000d0e7812 */ /* 0x000fe200078ec0ff */
[----:B------:R-:W-:Y:S01]  /*a100*/  IMAD.MOV.U32 R13, RZ, RZ, 0x40000040 ;  /* 0x40000040ff0d7424 */ /* 0x000fe200078e00ff */
[----:B------:R-:W-:-:S02]  /*a110*/  MOV R59, 0x40000040 ;  /* 0x40000040003b7802 */ /* 0x000fc40000000f00 */
[CC--:B------:R-:W-:Y:S02]  /*a120*/  IADD3 R58, R11.reuse, R14.reuse, R3 ;  /* 0x0000000e0b3a7210 */ /* 0x0c0fe40007ffe003 */
[----:B------:R-:W-:Y:S01]  /*a130*/  IADD3 R12, R11, R14, R12 ;  /* 0x0000000e0b0c7210 */ /* 0x000fe20007ffe00c */
[----:B------:R-:W-:-:S05]  /*a140*/  IMAD R11, R197, -0x40, R168 ;  /* 0xffffffc0c50b7824 */ /* 0x000fca00078e02a8 */
        /* <DEDUP_REMOVED lines=18> */
[----:B------:R-:W-:Y:S02]  /*a270*/  ULDC UR5, c[0x0][0xa80] ;  /* 0x0002a00000057ab9 */ /* 0x000fe40000000800 */
[----:B------:R-:W-:Y:S01]  /*a280*/  IMAD.U32 R170, RZ, RZ, UR5 ;  /* 0x00000005ffaa7e24 */ /* 0x000fe2000f8e00ff */
        /* <DEDUP_REMOVED lines=32> */
[----:B-1----:R-:W-:Y:S01]  /*a490*/  FSEL R25, R25, -INF , P2 ;  /* 0xff80000019197808 */ /* 0x002fe20001000000 */
[----:B------:R-:W-:Y:S01]  /*a4a0*/  FMUL.FTZ R46, R46, UR4 ;  /* 0x000000042e2e7c20 */ /* 0x000fe20008410000 */
[----:B------:R-:W-:Y:S01]  /*a4b0*/  FMUL.FTZ R47, R47, UR4 ;  /* 0x000000042f2f7c20 */ /* 0x000fe20008410000 */
[----:B------:R-:W-:Y:S01]  /*a4c0*/  FMUL.FTZ R50, R50, UR4 ;  /* 0x0000000432327c20 */ /* 0x000fe20008410000 */
[----:B------:R-:W-:Y:S01]  /*a4d0*/  FMNMX.FTZ R12, R15, R25, !PT ;  /* 0x000000190f0c7209 */ /* 0x000fe20007810000 */
[----:B------:R-:W-:Y:S01]  /*a4e0*/  FMUL.FTZ R51, R51, UR4 ;  /* 0x0000000433337c20 */ /* 0x000fe20008410000 */
[----:B------:R-:W-:Y:S01]  /*a4f0*/  FMUL.FTZ R54, R54, UR4 ;  /* 0x0000000436367c20 */ /* 0x000fe20008410000 */
[----:B------:R-:W1:Y:S01]  /*a500*/  MUFU.TANH R32, R32 ;  /* 0x0000002000207308 */ /* 0x000e620000002400 */
[----:B--2---:R-:W-:Y:S01]  /*a510*/  FSEL R57, R28, -INF , P3 ;  /* 0xff8000001c397808 */ /* 0x004fe20001800000 */
[----:B------:R-:W-:-:S03]  /*a520*/  FMUL.FTZ R55, R55, UR4 ;  /* 0x0000000437377c20 */ /* 0x000fc60008410000 */
[----:B------:R-:W-:-:S03]  /*a530*/  FMNMX.FTZ R12, R57, R12, !PT ;  /* 0x0000000c390c7209 */ /* 0x000fc60007810000 */
[----:B------:R-:W2:Y:S01]  /*a540*/  MUFU.TANH R26, R26 ;  /* 0x0000001a001a7308 */ /* 0x000ea20000002400 */
[----:B0-----:R-:W-:-:S04]  /*a550*/  FSEL R29, R29, -INF , P4 ;  /* 0xff8000001d1d7808 */ /* 0x001fc80002000000 */
[----:B------:R-:W-:-:S03]  /*a560*/  FMNMX.FTZ R12, R29, R12, !PT ;  /* 0x0000000c1d0c7209 */ /* 0x000fc60007810000 */
[----:B------:R-:W0:Y:S01]  /*a570*/  MUFU.TANH R33, R33 ;  /* 0x0000002100217308 */ /* 0x000e220000002400 */
[----:B-1----:R-:W-:-:S04]  /*a580*/  FSEL R59, R32, -INF , P5 ;  /* 0xff800000203b7808 */ /* 0x002fc80002800000 */
[----:B------:R-:W-:-:S03]  /*a590*/  FMNMX.FTZ R12, R59, R12, !PT ;  /* 0x0000000c3b0c7209 */ /* 0x000fc60007810000 */
[----:B------:R-:W1:Y:S01]  /*a5a0*/  MUFU.TANH R27, R27 ;  /* 0x0000001b001b7308 */ /* 0x000e620000002400 */
[----:B--2---:R-:W-:Y:S02]  /*a5b0*/  FSEL R13, R26, -INF , P1 ;  /* 0xff8000001a0d7808 */ /* 0x004fe40000800000 */
[----:B------:R-:W-:-:S05]  /*a5c0*/  ISETP.GT.AND P1, PT, R11, 0x18, PT ;  /* 0x000000180b00780c */ /* 0x000fca0003f24270 */
[----:B------:R-:W2:Y:S01]  /*a5d0*/  MUFU.TANH R36, R36 ;  /* 0x0000002400247308 */ /* 0x000ea20000002400 */
[----:B0-----:R-:W-:-:S04]  /*a5e0*/  FSEL R61, R33, -INF , P6 ;  /* 0xff800000213d7808 */ /* 0x001fc80003000000 */
[----:B------:R-:W-:-:S03]  /*a5f0*/  FMNMX.FTZ R12, R61, R12, !PT ;  /* 0x0000000c3d0c7209 */ /* 0x000fc60007810000 */
[----:B------:R-:W0:Y:S01]  /*a600*/  MUFU.TANH R30, R30 ;  /* 0x0000001e001e7308 */ /* 0x000e220000002400 */
[----:B-1----:R-:W-:Y:S02]  /*a610*/  FSEL R27, R27, -INF , P2 ;  /* 0xff8000001b1b7808 */ /* 0x002fe40001000000 */
[----:B------:R-:W-:-:S05]  /*a620*/  ISETP.GT.AND P2, PT, R11, 0x19, PT ;  /* 0x000000190b00780c */ /* 0x000fca0003f44270 */
[----:B------:R-:W1:Y:S01]  /*a630*/  MUFU.TANH R37, R37 ;  /* 0x0000002500257308 */ /* 0x000e620000002400 */
[----:B--2---:R-:W-:-:S04]  /*a640*/  FSEL R63, R36, -INF , P1 ;  /* 0xff800000243f7808 */ /* 0x004fc80000800000 */
[----:B------:R-:W-:-:S03]  /*a650*/  FMNMX.FTZ R12, R63, R12, !PT ;  /* 0x0000000c3f0c7209 */ /* 0x000fc60007810000 */
[----:B------:R-:W2:Y:S01]  /*a660*/  MUFU.TANH R31, R31 ;  /* 0x0000001f001f7308 */ /* 0x000ea20000002400 */
[----:B0-----:R-:W-:Y:S02]  /*a670*/  FSEL R21, R30, -INF , P3 ;  /* 0xff8000001e157808 */ /* 0x001fe40001800000 */
[----:B------:R-:W-:-:S05]  /*a680*/  ISETP.GT.AND P3, PT, R11, 0x20, PT ;  /* 0x000000200b00780c */ /* 0x000fca0003f64270 */
        /* <DEDUP_REMOVED lines=42> */
[----:B------:R-:W-:Y:S01]  /*a930*/  MUFU.TANH R46, R46 ;  /* 0x0000002e002e7308 */ /* 0x000fe20000002400 */
[----:B0-----:R-:W-:-:S04]  /*a940*/  FSEL R77, R52, -INF , P3 ;  /* 0xff800000344d7808 */ /* 0x001fc80001800000 */
[----:B------:R-:W-:-:S03]  /*a950*/  FMNMX.FTZ R12, R77, R12, !PT ;  /* 0x0000000c4d0c7209 */ /* 0x000fc60007810000 */
[----:B------:R-:W0:Y:S01]  /*a960*/  MUFU.TANH R47, R47 ;  /* 0x0000002f002f7308 */ /* 0x000e220000002400 */
[----:B-1----:R-:W-:-:S04]  /*a970*/  FSEL R53, R53, -INF , P4 ;  /* 0xff80000035357808 */ /* 0x002fc80002000000 */
[----:B------:R-:W-:-:S03]  /*a980*/  FMNMX.FTZ R11, R53, R12, !PT ;  /* 0x0000000c350b7209 */ /* 0x000fc60007810000 */
[----:B------:R-:W1:Y:S02]  /*a990*/  MUFU.TANH R50, R50 ;  /* 0x0000003200327308 */ /* 0x000e640000002400 */
[----:B------:R-:W2:Y:S06]  /*a9a0*/  SHFL.BFLY PT, R12, R11, 0x2, 0x1f ;  /* 0x0c401f000b0c7f89 */ /* 0x000eac00000e0000 */
[----:B------:R-:W3:Y:S01]  /*a9b0*/  MUFU.TANH R51, R51 ;  /* 0x0000003300337308 */ /* 0x000ee20000002400 */
[----:B0-----:R-:W-:-:S07]  /*a9c0*/  FSEL R47, R47, -INF , P6 ;  /* 0xff8000002f2f7808 */ /* 0x001fce0003000000 */
[----:B------:R-:W-:Y:S01]  /*a9d0*/  MUFU.TANH R54, R54 ;  /* 0x0000003600367308 */ /* 0x000fe20000002400 */
[----:B-1----:R-:W-:-:S07]  /*a9e0*/  FSEL R49, R50, -INF , P1 ;  /* 0xff80000032317808 */ /* 0x002fce0000800000 */
[----:B------:R-:W0:Y:S01]  /*a9f0*/  MUFU.TANH R55, R55 ;  /* 0x0000003700377308 */ /* 0x000e220000002400 */
[----:B---3--:R-:W-:Y:S02]  /*aa00*/  FSEL R51, R51, -INF , P2 ;  /* 0xff80000033337808 */ /* 0x008fe40001000000 */
[----:B--2---:R-:W-:Y:S02]  /*aa10*/  FMNMX.FTZ R169, R11, R12, !PT ;  /* 0x0000000c0ba97209 */ /* 0x004fe40007810000 */
[----:B------:R-:W-:Y:S02]  /*aa20*/  FMNMX.FTZ R12, R13, R27, !PT ;  /* 0x0000001b0d0c7209 */ /* 0x000fe40007810000 */
[----:B------:R-:W-:Y:S01]  /*aa30*/  FSEL R11, R46, -INF , P5 ;  /* 0xff8000002e0b7808 */ /* 0x000fe20002800000 */
[----:B------:R-:W1:Y:S01]  /*aa40*/  SHFL.BFLY PT, R14, R169, 0x1, 0x1f ;  /* 0x0c201f00a90e7f89 */ /* 0x000e6200000e0000 */
[----:B------:R-:W-:Y:S02]  /*aa50*/  FMNMX.FTZ R12, R21, R12, !PT ;  /* 0x0000000c150c7209 */ /* 0x000fe40007810000 */
[----:B------:R-:W-:-:S02]  /*aa60*/  ISETP.GE.AND P2, PT, R168, 0x41, PT ;  /* 0x00000041a800780c */ /* 0x000fc40003f46270 */
[----:B------:R-:W-:-:S04]  /*aa70*/  FMNMX.FTZ R12, R31, R12, !PT ;  /* 0x0000000c1f0c7209 */ /* 0x000fc80007810000 */
[----:B------:R-:W-:Y:S02]  /*aa80*/  FMNMX.FTZ R12, R33, R12, !PT ;  /* 0x0000000c210c7209 */ /* 0x000fe40007810000 */
[----:B0-----:R-:W-:Y:S02]  /*aa90*/  FSEL R55, R55, -INF , P4 ;  /* 0xff80000037377808 */ /* 0x001fe40002000000 */
[----:B------:R-:W-:-:S04]  /*aaa0*/  FMNMX.FTZ R12, R35, R12, !PT ;  /* 0x0000000c230c7209 */ /* 0x000fc80007810000 */
[----:B------:R-:W-:-:S04]  /*aab0*/  FMNMX.FTZ R12, R37, R12, !PT ;  /* 0x0000000c250c7209 */ /* 0x000fc80007810000 */
[----:B------:R-:W-:Y:S02]  /*aac0*/  FMNMX.FTZ R12, R39, R12, !PT ;  /* 0x0000000c270c7209 */ /* 0x000fe40007810000 */
[----:B-1----:R-:W-:Y:S02]  /*aad0*/  FMNMX.FTZ R169, R169, R14, !PT ;  /* 0x0000000ea9a97209 */ /* 0x002fe40007810000 */
[----:B------:R-:W-:Y:S02]  /*aae0*/  FMNMX.FTZ R12, R41, R12, !PT ;  /* 0x0000000c290c7209 */ /* 0x000fe40007810000 */
[C---:B------:R-:W-:Y:S01]  /*aaf0*/  FSETP.NEU.FTZ.AND P5, PT, R169.reuse, -INF , PT ;  /* 0xff800000a900780b */ /* 0x040fe20003fbd000 */
[----:B------:R-:W-:Y:S01]  /*ab00*/  FMUL.FTZ R14, R169, R170 ;  /* 0x000000aaa90e7220 */ /* 0x000fe20000410000 */
[----:B------:R-:W-:-:S04]  /*ab10*/  FMNMX.FTZ R12, R43, R12, !PT ;  /* 0x0000000c2b0c7209 */ /* 0x000fc80007810000 */
[----:B------:R-:W-:Y:S02]  /*ab20*/  FMNMX.FTZ R12, R11, R12, !PT ;  /* 0x0000000c0b0c7209 */ /* 0x000fe40007810000 */
[----:B------:R-:W-:Y:S02]  /*ab30*/  FSEL R14, R14, RZ, P5 ;  /* 0x000000ff0e0e7208 */ /* 0x000fe40002800000 */
[----:B------:R-:W-:-:S03]  /*ab40*/  FMNMX.FTZ R12, R47, R12, !PT ;  /* 0x0000000c2f0c7209 */ /* 0x000fc60007810000 */
[--C-:B------:R-:W-:Y:S01]  /*ab50*/  FFMA.FTZ R172, R15, R170, -R14.reuse ;  /* 0x000000aa0fac7223 */ /* 0x100fe2000001080e */
[----:B------:R-:W-:Y:S01]  /*ab60*/  FMNMX.FTZ R12, R49, R12, !PT ;  /* 0x0000000c310c7209 */ /* 0x000fe20007810000 */
[-CC-:B------:R-:W-:Y:S01]  /*ab70*/  FFMA.FTZ R173, R25, R170.reuse, -R14.reuse ;  /* 0x000000aa19ad7223 */ /* 0x180fe2000001080e */
[----:B------:R-:W-:Y:S01]  /*ab80*/  FSEL R15, R54, -INF , P3 ;  /* 0xff800000360f7808 */ /* 0x000fe20001800000 */
[--C-:B------:R-:W-:Y:S01]  /*ab90*/  FFMA.FTZ R174, R57, R170, -R14.reuse ;  /* 0x000000aa39ae7223 */ /* 0x100fe2000001080e */
[----:B------:R-:W-:Y:S01]  /*aba0*/  FMNMX.FTZ R12, R51, R12, !PT ;  /* 0x0000000c330c7209 */ /* 0x000fe20007810000 */
[-CC-:B------:R-:W-:Y:S01]  /*abb0*/  FFMA.FTZ R175, R29, R170.reuse, -R14.reuse ;  /* 0x000000aa1daf7223 */ /* 0x180fe2000001080e */
[-CC-:B------:R-:W-:Y:S01]  /*abc0*/  FFMA.FTZ R176, R59, R170.reuse, -R14.reuse ;  /* 0x000000aa3bb07223 */ /* 0x180fe2000001080e */
        /* <DEDUP_REMOVED lines=8> */
[-CC-:B------:R-:W-:Y:S01]  /*ac50*/  FFMA.FTZ R183, R45, R170.reuse, -R14.reuse ;  /* 0x000000aa2db77223 */ /* 0x180fe2000001080e */
[-CC-:B------:R-:W-:Y:S01]  /*ac60*/  FFMA.FTZ R198, R73, R170.reuse, -R14.reuse ;  /* 0x000000aa49c67223 */ /* 0x180fe2000001080e */
[----:B------:R-:W0:Y:S01]  /*ac70*/  SHFL.BFLY PT, R25, R12, 0x2, 0x1f ;  /* 0x0c401f000c197f89 */ /* 0x000e2200000e0000 */
[-CC-:B------:R-:W-:Y:S01]  /*ac80*/  FFMA.FTZ R199, R75, R170.reuse, -R14.reuse ;  /* 0x000000aa4bc77223 */ /* 0x180fe2000001080e */
[-CC-:B------:R-:W-:Y:S01]  /*ac90*/  FFMA.FTZ R200, R77, R170.reuse, -R14.reuse ;  /* 0x000000aa4dc87223 */ /* 0x180fe2000001080e */
[----:B------:R-:W-:Y:S01]  /*aca0*/  FFMA.FTZ R202, R53, R170, -R14 ;  /* 0x000000aa35ca7223 */ /* 0x000fe2000001080e */
[----:B------:R-:W-:Y:S08]  /*acb0*/  MUFU.EX2 R172, R172 ;  /* 0x000000ac00ac7308 */ /* 0x000ff00000000800 */
[----:B------:R-:W1:Y:S08]  /*acc0*/  MUFU.EX2 R173, R173 ;  /* 0x000000ad00ad7308 */ /* 0x000e700000000800 */
[----:B------:R-:W-:Y:S01]  /*acd0*/  MUFU.EX2 R174, R174 ;  /* 0x000000ae00ae7308 */ /* 0x000fe20000000800 */
[----:B0-----:R-:W-:-:S07]  /*ace0*/  FMNMX.FTZ R25, R12, R25, !PT ;  /* 0x000000190c197209 */ /* 0x001fce0007810000 */
[----:B------:R-:W0:Y:S01]  /*acf0*/  MUFU.EX2 R175, R175 ;  /* 0x000000af00af7308 */ /* 0x000e220000000800 */
[----:B------:R-:W2:Y:S01]  /*ad00*/  SHFL.BFLY PT, R12, R25, 0x1, 0x1f ;  /* 0x0c201f00190c7f89 */ /* 0x000ea200000e0000 */
[----:B-1----:R-:W-:Y:S01]  /*ad10*/  F2FP.F16.F32.PACK_AB R152, R173, R172 ;  /* 0x000000acad98723e */ /* 0x002fe200000000ff */
[----:B------:R-:W-:-:S05]  /*ad20*/  FADD.FTZ R173, R172, R173 ;  /* 0x000000adacad7221 */ /* 0x000fca0000010000 */
[----:B------:R-:W-:Y:S08]  /*ad30*/  MUFU.EX2 R176, R176 ;  /* 0x000000b000b07308 */ /* 0x000ff00000000800 */
[----:B------:R-:W1:Y:S01]  /*ad40*/  MUFU.EX2 R177, R177 ;  /* 0x000000b100b17308 */ /* 0x000e620000000800 */
[----:B0-----:R-:W-:Y:S01]  /*ad50*/  F2FP.F16.F32.PACK_AB R154, R175, R174 ;  /* 0x000000aeaf9a723e */ /* 0x001fe200000000ff */
[----:B------:R-:W-:-:S04]  /*ad60*/  FADD.FTZ R174, R174, R173 ;  /* 0x000000adaeae7221 */ /* 0x000fc80000010000 */
[----:B------:R-:W-:Y:S02]  /*ad70*/  FADD.FTZ R175, R175, R174 ;  /* 0x000000aeafaf7221 */ /* 0x000fe40000010000 */
[----:B------:R-:W-:Y:S01]  /*ad80*/  MUFU.EX2 R178, R178 ;  /* 0x000000b200b27308 */ /* 0x000fe20000000800 */
[----:B--2---:R-:W-:-:S04]  /*ad90*/  FMNMX.FTZ R171, R25, R12, !PT ;  /* 0x0000000c19ab7209 */ /* 0x004fc80007810000 */
[C---:B------:R-:W-:Y:S01]  /*ada0*/  FSETP.NEU.FTZ.AND P1, PT, R171.reuse, -INF , PT ;  /* 0xff800000ab00780b */ /* 0x040fe20003f3d000 */
[----:B------:R-:W-:Y:S02]  /*adb0*/  FMUL.FTZ R12, R171, R170 ;  /* 0x000000aaab0c7220 */ /* 0x000fe40000410000 */
[----:B------:R-:W0:Y:S01]  /*adc0*/  MUFU.EX2 R179, R179 ;  /* 0x000000b300b37308 */ /* 0x000e220000000800 */
[C---:B-1----:R-:W-:Y:S01]  /*add0*/  F2FP.F16.F32.PACK_AB R156, R177.reuse, R176 ;  /* 0x000000b0b19c723e */ /* 0x042fe200000000ff */
[----:B------:R-:W-:Y:S01]  /*ade0*/  FADD.FTZ R176, R176, R175 ;  /* 0x000000afb0b07221 */ /* 0x000fe20000010000 */
[----:B------:R-:W-:Y:S02]  /*adf0*/  FSEL R14, R12, RZ, P1 ;  /* 0x000000ff0c0e7208 */ /* 0x000fe40000800000 */
[----:B------:R-:W-:Y:S01]  /*ae00*/  ISETP.NE.AND P1, PT, R64, RZ, PT ;  /* 0x000000ff4000720c */ /* 0x000fe20003f25270 */
[----:B------:R-:W-:Y:S02]  /*ae10*/  FADD.FTZ R177, R177, R176 ;  /* 0x000000b0b1b17221 */ /* 0x000fe40000010000 */
[-CC-:B------:R-:W-:Y:S01]  /*ae20*/  FFMA.FTZ R203, R13, R170.reuse, -R14.reuse ;  /* 0x000000aa0dcb7223 */ /* 0x180fe2000001080e */
        /* <DEDUP_REMOVED lines=8> */
[----:B------:R-:W-:Y:S01]  /*aeb0*/  FFMA.FTZ R225, R43, R170, -R14 ;  /* 0x000000aa2be17223 */ /* 0x000fe2000001080e */
[----:B------:R-:W-:-:S02]  /*aec0*/  @!P1 VIADD R13, R20, 0x38840 ;  /* 0x00038840140d9836 */ /* 0x000fc40000000000 */
[-CC-:B------:R-:W-:Y:S01]  /*aed0*/  FFMA.FTZ R226, R11, R170.reuse, -R14.reuse ;  /* 0x000000aa0be27223 */ /* 0x180fe2000001080e */
[-CC-:B------:R-:W-:Y:S01]  /*aee0*/  FFMA.FTZ R227, R47, R170.reuse, -R14.reuse ;  /* 0x000000aa2fe37223 */ /* 0x180fe2000001080e */
[-CC-:B------:R-:W-:Y:S01]  /*aef0*/  FFMA.FTZ R228, R49, R170.reuse, -R14.reuse ;  /* 0x000000aa31e47223 */ /* 0x180fe2000001080e */
[-CC-:B------:R-:W-:Y:S01]  /*af00*/  FFMA.FTZ R229, R51, R170.reuse, -R14.reuse ;  /* 0x000000aa33e57223 */ /* 0x180fe2000001080e */
[----:B------:R-:W-:Y:S01]  /*af10*/  @!P1 PRMT R13, RZ, 0x654, R13 ;  /* 0x00000654ff0d9816 */ /* 0x000fe2000000000d */
[-CC-:B------:R-:W-:Y:S01]  /*af20*/  FFMA.FTZ R230, R15, R170.reuse, -R14.reuse ;  /* 0x000000aa0fe67223 */ /* 0x180fe2000001080e */
[----:B------:R-:W-:Y:S01]  /*af30*/  FFMA.FTZ R21, R55, R170, -R14 ;  /* 0x000000aa37157223 */ /* 0x000fe2000001080e */
[----:B------:R-:W-:Y:S01]  /*af40*/  MUFU.EX2 R203, R203 ;  /* 0x000000cb00cb7308 */ /* 0x000fe20000000800 */
[----:B------:R1:W-:Y:S01]  /*af50*/  @!P1 SYNCS.ARRIVE.TRANS64.RED.A1T0 RZ, [R13+URZ], RZ ;  /* 0x000000ff0dff99a7 */ /* 0x0003e2000810043f */
[----:B------:R-:W-:Y:S01]  /*af60*/  LOP3.LUT R11, R56, 0x2000000, RZ, 0xfc, !PT ;  /* 0x02000000380b7812 */ /* 0x000fe200078efcff */
[----:B------:R-:W-:Y:S01]  /*af70*/  IMAD.MOV.U32 R15, RZ, RZ, 0x40000040 ;  /* 0x40000040ff0f7424 */ /* 0x000fe200078e00ff */
[----:B0-----:R-:W-:Y:S01]  /*af80*/  F2FP.F16.F32.PACK_AB R158, R179, R178 ;  /* 0x000000b2b39e723e */ /* 0x001fe200000000ff */
[----:B------:R-:W-:Y:S01]  /*af90*/  FADD.FTZ R178, R178, R177 ;  /* 0x000000b1b2b27221 */ /* 0x000fe20000010000 */
[----:B------:R-:W-:-:S02]  /*afa0*/  @!P1 VIADD R20, R20, 0x38860 ;  /* 0x0003886014149836 */ /* 0x000fc40000000000 */
[----:B------:R-:W0:Y:S01]  /*afb0*/  MUFU.EX2 R204, R204 ;  /* 0x000000cc00cc7308 */ /* 0x000e220000000800 */
[----:B------:R-:W-:Y:S01]  /*afc0*/  IMAD R12, R18, 0x1000, R11 ;  /* 0x00001000120c7824 */ /* 0x000fe200078e020b */
[----:B-1----:R-:W-:Y:S01]  /*afd0*/  MOV R13, 0x40000040 ;  /* 0x40000040000d7802 */ /* 0x002fe20000000f00 */
[----:B------:R-:W-:Y:S01]  /*afe0*/  FADD.FTZ R179, R179, R178 ;  /* 0x000000b2b3b37221 */ /* 0x000fe20000010000 */
[----:B------:R-:W-:Y:S01]  /*aff0*/  @!P1 PRMT R20, RZ, 0x654, R20 ;  /* 0x00000654ff149816 */ /* 0x000fe20000000014 */
[C---:B------:R-:W-:Y:S01]  /*b000*/  VIADD R14, R12.reuse, 0x80 ;  /* 0x000000800c0e7836 */ /* 0x040fe20000000000 */
[----:B------:R-:W-:Y:S02]  /*b010*/  R2UR UR6, R12 ;  /* 0x000000000c0672ca */ /* 0x000fe400000e0000 */
[----:B------:R-:W-:Y:S01]  /*b020*/  MUFU.EX2 R205, R205 ;  /* 0x000000cd00cd7308 */ /* 0x000fe20000000800 */
[----:B------:R-:W-:Y:S01]  /*b030*/  R2UR UR7, R13 ;  /* 0x000000000d0772ca */ /* 0x000fe200000e0000 */
[----:B------:R-:W-:-:S06]  /*b040*/  IMAD.MOV.U32 R13, RZ, RZ, 0x40000040 ;  /* 0x40000040ff0d7424 */ /* 0x000fcc00078e00ff */
[----:B------:R-:W1:Y:S01]  /*b050*/  MUFU.EX2 R206, R206 ;  /* 0x000000ce00ce7308 */ /* 0x000e620000000800 */
[----:B0-----:R-:W-:Y:S01]  /*b060*/  F2FP.F16.F32.PACK_AB R153, R204, R203 ;  /* 0x000000cbcc99723e */ /* 0x001fe200000000ff */
[----:B------:R-:W-:-:S06]  /*b070*/  FADD.FTZ R204, R203, R204 ;  /* 0x000000cccbcc7221 */ /* 0x000fcc0000010000 */
[----:B------:R-:W0:Y:S08]  /*b080*/  MUFU.EX2 R207, R207 ;  /* 0x000000cf00cf7308 */ /* 0x000e300000000800 */
[----:B------:R-:W2:Y:S01]  /*b090*/  MUFU.EX2 R221, R221 ;  /* 0x000000dd00dd7308 */ /* 0x000ea20000000800 */
[----:B-1----:R-:W-:Y:S01]  /*b0a0*/  F2FP.F16.F32.PACK_AB R155, R206, R205 ;  /* 0x000000cdce9b723e */ /* 0x002fe200000000ff */
[----:B------:R-:W-:Y:S01]  /*b0b0*/  BAR.SYNC.DEFER_BLOCKING 0xf, 0x100 ;  /* 0x03c4000000007b1d */ /* 0x000fe20000010000 */
[----:B------:R-:W-:-:S04]  /*b0c0*/  FADD.FTZ R205, R205, R204 ;  /* 0x000000cccdcd7221 */ /* 0x000fc80000010000 */
[----:B------:R-:W-:Y:S01]  /*b0d0*/  FADD.FTZ R206, R206, R205 ;  /* 0x000000cdcece7221 */ /* 0x000fe20000010000 */
[----:B------:R-:W-:Y:S03]  /*b0e0*/  MUFU.EX2 R222, R222 ;  /* 0x000000de00de7308 */ /* 0x000fe60000000800 */
[----:B0-----:R-:W-:-:S05]  /*b0f0*/  FADD.FTZ R206, R207, R206 ;  /* 0x000000cecfce7221 */ /* 0x001fca0000010000 */
[----:B------:R-:W0:Y:S01]  /*b100*/  MUFU.EX2 R223, R223 ;  /* 0x000000df00df7308 */ /* 0x000e220000000800 */
[C---:B--2---:R-:W-:Y:S01]  /*b110*/  F2FP.F16.F32.PACK_AB R157, R221.reuse, R207 ;  /* 0x000000cfdd9d723e */ /* 0x044fe200000000ff */
[----:B------:R-:W-:-:S06]  /*b120*/  FADD.FTZ R221, R221, R206 ;  /* 0x000000cedddd7221 */ /* 0x000fcc0000010000 */
[----:B------:R-:W-:Y:S01]  /*b130*/  MUFU.EX2 R180, R180 ;  /* 0x000000b400b47308 */ /* 0x000fe20000000800 */
[----:B------:R1:W-:Y:S07]  /*b140*/  STSM.16.M88.4 [R194+0x36400], R152 ;  /* 0x03640098c2007844 */ /* 0x0003ee0000000200 */
[----:B------:R-:W2:Y:S01]  /*b150*/  MUFU.EX2 R181, R181 ;  /* 0x000000b500b57308 */ /* 0x000ea20000000800 */
[----:B0-----:R-:W-:Y:S01]  /*b160*/  F2FP.F16.F32.PACK_AB R159, R223, R222 ;  /* 0x000000dedf9f723e */ /* 0x001fe200000000ff */
[----:B------:R-:W-:-:S04]  /*b170*/  FADD.FTZ R222, R222, R221 ;  /* 0x000000dddede7221 */ /* 0x000fc80000010000 */
[----:B------:R1:W-:Y:S01]  /*b180*/  STSM.16.M88.4 [R195], R156 ;  /* 0x0000009cc3007844 */ /* 0x0003e20000000200 */
[----:B------:R-:W-:Y:S01]  /*b190*/  FADD.FTZ R223, R223, R222 ;  /* 0x000000dedfdf7221 */ /* 0x000fe20000010000 */
[----:B------:R-:W-:Y:S08]  /*b1a0*/  MUFU.EX2 R182, R182 ;  /* 0x000000b600b67308 */ /* 0x000ff00000000800 */
[----:B------:R-:W0:Y:S01]  /*b1b0*/  MUFU.EX2 R183, R183 ;  /* 0x000000b700b77308 */ /* 0x000e220000000800 */
[----:B--2---:R-:W-:Y:S01]  /*b1c0*/  F2FP.F16.F32.PACK_AB R160, R181, R180 ;  /* 0x000000b4b5a0723e */ /* 0x004fe200000000ff */
[----:B------:R-:W-:-:S04]  /*b1d0*/  FADD.FTZ R180, R180, R179 ;  /* 0x000000b3b4b47221 */ /* 0x000fc80000010000 */
[----:B------:R-:W-:Y:S02]  /*b1e0*/  FADD.FTZ R181, R181, R180 ;  /* 0x000000b4b5b57221 */ /* 0x000fe40000010000 */
[----:B------:R-:W-:Y:S08]  /*b1f0*/  MUFU.EX2 R224, R224 ;  /* 0x000000e000e07308 */ /* 0x000ff00000000800 */
[----:B------:R-:W2:Y:S01]  /*b200*/  MUFU.EX2 R225, R225 ;  /* 0x000000e100e17308 */ /* 0x000ea20000000800 */
[----:B0-----:R-:W-:Y:S01]  /*b210*/  F2FP.F16.F32.PACK_AB R162, R183, R182 ;  /* 0x000000b6b7a2723e */ /* 0x001fe200000000ff */
[----:B------:R-:W-:-:S04]  /*b220*/  FADD.FTZ R182, R182, R181 ;  /* 0x000000b5b6b67221 */ /* 0x000fc80000010000 */
[----:B------:R-:W-:Y:S02]  /*b230*/  FADD.FTZ R183, R183, R182 ;  /* 0x000000b6b7b77221 */ /* 0x000fe40000010000 */
        /* <DEDUP_REMOVED lines=9> */
[----:B------:R1:W-:Y:S01]  /*b2d0*/  STSM.16.M88.4 [R201], R160 ;  /* 0x000000a0c9007844 */ /* 0x0003e20000000200 */
[----:B------:R-:W-:Y:S01]  /*b2e0*/  FADD.FTZ R227, R227, R226 ;  /* 0x000000e2e3e37221 */ /* 0x000fe20000010000 */
[----:B------:R-:W0:Y:S08]  /*b2f0*/  MUFU.EX2 R200, R200 ;  /* 0x000000c800c87308 */ /* 0x000e300000000800 */
[----:B------:R-:W3:Y:S01]  /*b300*/  MUFU.EX2 R202, R202 ;  /* 0x000000ca00ca7308 */ /* 0x000ee20000000800 */
[----:B--2---:R-:W-:Y:S01]  /*b310*/  F2FP.F16.F32.PACK_AB R164, R199, R198 ;  /* 0x000000c6c7a4723e */ /* 0x004fe200000000ff */
[----:B------:R-:W-:-:S04]  /*b320*/  FADD.FTZ R198, R198, R183 ;  /* 0x000000b7c6c67221 */ /* 0x000fc80000010000 */
[----:B------:R-:W-:Y:S02]  /*b330*/  FADD.FTZ R199, R199, R198 ;  /* 0x000000c6c7c77221 */ /* 0x000fe40000010000 */
[----:B------:R-:W-:Y:S02]  /*b340*/  MUFU.EX2 R228, R228 ;  /* 0x000000e400e47308 */ /* 0x000fe40000000800 */
[----:B0-----:R-:W-:-:S06]  /*b350*/  FADD.FTZ R199, R200, R199 ;  /* 0x000000c7c8c77221 */ /* 0x001fcc0000010000 */
[----:B------:R-:W0:Y:S01]  /*b360*/  MUFU.EX2 R229, R229 ;  /* 0x000000e500e57308 */ /* 0x000e220000000800 */
[----:B---3--:R-:W-:-:S07]  /*b370*/  F2FP.F16.F32.PACK_AB R166, R202, R200 ;  /* 0x000000c8caa6723e */ /* 0x008fce00000000ff */
[----:B------:R-:W-:Y:S08]  /*b380*/  MUFU.EX2 R230, R230 ;  /* 0x000000e600e67308 */ /* 0x000ff00000000800 */
[----:B------:R-:W2:Y:S01]  /*b390*/  MUFU.EX2 R21, R21 ;  /* 0x0000001500157308 */ /* 0x000ea20000000800 */
[----:B0-----:R-:W-:Y:S01]  /*b3a0*/  F2FP.F16.F32.PACK_AB R165, R229, R228 ;  /* 0x000000e4e5a5723e */ /* 0x001fe200000000ff */
[----:B------:R-:W-:-:S04]  /*b3b0*/  FADD.FTZ R228, R228, R227 ;  /* 0x000000e3e4e47221 */ /* 0x000fc80000010000 */
[----:B------:R-:W-:Y:S01]  /*b3c0*/  FADD.FTZ R229, R229, R228 ;  /* 0x000000e4e5e57221 */ /* 0x000fe20000010000 */
[----:B--2---:R-:W-:-:S03]  /*b3d0*/  F2FP.F16.F32.PACK_AB R167, R21, R230 ;  /* 0x000000e615a7723e */ /* 0x004fc600000000ff */
[----:B------:R-:W-:Y:S02]  /*b3e0*/  FADD.FTZ R230, R230, R229 ;  /* 0x000000e5e6e67221 */ /* 0x000fe40000010000 */
[----:B------:R1:W-:Y:S01]  /*b3f0*/  STSM.16.M88.4 [R196], R164 ;  /* 0x000000a4c4007844 */ /* 0x0003e20000000200 */
[----:B------:R-:W-:Y:S01]  /*b400*/  WARPGROUP.ARRIVE ;  /* 0x00000000000079c5 */ /* 0x000fe20000000000 */
[----:B------:R-:W-:-:S05]  /*b410*/  FADD.FTZ R21, R21, R230 ;  /* 0x000000e615157221 */ /* 0x000fca0000010000 */
[----:B------:R-:W-:Y:S01]  /*b420*/  HGMMA.64x256x16.F32 R24, R152, gdesc[UR4].tnspB, RZ, !UPT, gsb0 ;  /* 0x43e0000498187df0 */ /* 0x000fe2000c0008ff */
[----:B------:R-:W-:Y:S01]  /*b430*/  R2UR UR6, R14 ;  /* 0x000000000e0672ca */ /* 0x000fe200000e0000 */
[C---:B------:R-:W-:Y:S01]  /*b440*/  VIADD R14, R12.reuse, 0x100 ;  /* 0x000001000c0e7836 */ /* 0x040fe20000000000 */
[----:B------:R-:W-:Y:S01]  /*b450*/  R2UR UR7, R15 ;  /* 0x000000000f0772ca */ /* 0x000fe200000e0000 */
[----:B------:R-:W-:Y:S01]  /*b460*/  IMAD.MOV.U32 R15, RZ, RZ, 0x40000040 ;  /* 0x40000040ff0f7424 */ /* 0x000fe200078e00ff */
[----:B------:R-:W-:Y:S01]  /*b470*/  IADD3 R12, R12, 0x180, RZ ;  /* 0x000001800c0c7810 */ /* 0x000fe20007ffe0ff */
[----:B------:R-:W-:Y:S02]  /*b480*/  WARPGROUP.DEPBAR.LE gsb0, 0x0 ;  /* 0x00008000000079c5 */ /* 0x000fe40000010000 */
[----:B------:R-:W-:-:S15]  /*b490*/  WARPGROUP.ARRIVE ;  /* 0x00000000000079c5 */ /* 0x000fde0000000000 */
[----:B------:R-:W-:-:S05]  /*b4a0*/  NOP ;  /* 0x0000000000007918 */ /* 0x000fca0000000000 */
        /* <DEDUP_REMOVED lines=22> */
[----:B------:R0:W-:Y:S02]  /*b610*/  @!P1 SYNCS.ARRIVE.TRANS64.RED.A1T0 RZ, [R20+URZ], RZ ;  /* 0x000000ff14ff99a7 */ /* 0x0001e4000810043f */
[----:B0-----:R-:W-:Y:S01]  /*b620*/  FADD.FTZ R20, R202, R199 ;  /* 0x000000c7ca147221 */ /* 0x001fe20000010000 */
[----:B-1----:R-:W-:Y:S06]  /*b630*/  @!P2 BRA `(.L_x_1051) ;  /* 0x0000003400d0a947 */ /* 0x002fec0003800000 */
[----:B------:R-:W-:Y:S01]  /*b640*/  VIADD R13, R197, 0xfffffffe ;  /* 0xfffffffec50d7836 */ /* 0x000fe20000000000 */
[----:B------:R-:W-:Y:S01]  /*b650*/  MOV R14, R169 ;  /* 0x000000a9000e7202 */ /* 0x000fe20000000f00 */
[----:B------:R-:W-:Y:S02]  /*b660*/  IMAD.MOV.U32 R197, RZ, RZ, R171 ;  /* 0x000000ffffc57224 */ /* 0x000fe400078e00ab */
[----:B------:R-:W-:-:S07]  /*b670*/  IMAD.MOV.U32 R15, RZ, RZ, R18 ;  /* 0x000000ffff0f7224 */ /* 0x000fce00078e0012 */
.L_x_1062:
[----:B------:R-:W-:Y:S01]  /*b680*/  VIADD R18, R15, 0x1 ;  /* 0x000000010f127836 */ /* 0x000fe20000000000 */
[C---:B------:R-:W-:Y:S01]  /*b690*/  ISETP.GT.AND P2, PT, R13.reuse, RZ, PT ;  /* 0x000000ff0d00720c */ /* 0x040fe20003f44270 */
[----:B------:R-:W-:-:S03]  /*b6a0*/  VIADD R13, R13, 0xffffffff ;  /* 0xffffffff0d0d7836 */ /* 0x000fc60000000000 */
[----:B------:R-:W-:-:S04]  /*b6b0*/  ISETP.NE.AND P3, PT, R18, 0x2, PT ;  /* 0x000000021200780c */ /* 0x000fc80003f65270 */
[----:B--2---:R-:W-:Y:S02]  /*b6c0*/  SEL R12, RZ, 0x1, P3 ;  /* 0x00000001ff0c7807 */ /* 0x004fe40001800000 */
[----:B------:R-:W-:Y:S02]  /*b6d0*/  SEL R18, R18, RZ, P3 ;  /* 0x000000ff12127207 */ /* 0x000fe40001800000 */
[----:B------:R-:W-:Y:S01]  /*b6e0*/  LOP3.LUT R23, R23, R12, RZ, 0x3c, !PT ;  /* 0x0000000c17177212 */ /* 0x000fe200078e3cff */
[----:B------:R-:W-:Y:S06]  /*b6f0*/  @!P0 BRA `(.L_x_1052) ;  /* 0x0000000000048947 */ /* 0x000fec0003800000 */
[----:B------:R-:W-:Y:S01]  /*b700*/  BPT.TRAP 0x1 ;  /* 0x000000040000795c */ /* 0x000fe20000300000 */
.L_x_1052:
[----:B------:R-:W-:Y:S01]  /*b710*/  IMAD R12, R18, 0x8, R2 ;  /* 0x00000008120c7824 */ /* 0x000fe200078e0202 */
[----:B------:R-:W-:-:S04]  /*b720*/  SHF.L.U32 R205, R23, 0x1f, RZ ;  /* 0x0000001f17cd7819 */ /* 0x000fc800000006ff */
[----:B------:R0:W1:Y:S01]  /*b730*/  SYNCS.PHASECHK.TRANS64.TRYWAIT P3, [R12+URZ+0x38830], R205 ;  /* 0x038830cd0c0075a7 */ /* 0x000062000806017f */
[----:B------:R-:W-:Y:S05]  /*b740*/  @!P0 BRA `(.L_x_1053) ;  /* 0x0000000000048947 */ /* 0x000fea0003800000 */
[----:B------:R-:W-:Y:S01]  /*b750*/  BPT.TRAP 0x1 ;  /* 0x000000040000795c */ /* 0x000fe20000300000 */
.L_x_1053:
[----:B------:R-:W-:Y:S01]  /*b760*/  IADD3 R152, R2, 0x20400, RZ ;  /* 0x0002040002987810 */ /* 0x000fe20007ffe0ff */
[----:B------:R-:W-:Y:S01]  /*b770*/  BSSY B1, `(.L_x_1054) ;  /* 0x0000009000017945 */ /* 0x000fe20003800000 */
[----:B------:R-:W-:Y:S02]  /*b780*/  IMAD R198, R18, 0x200, R0 ;  /* 0x0000020012c67824 */ /* 0x000fe400078e0200 */
[----:B------:R-:W-:Y:S01]  /*b790*/  SHF.R.U32.HI R152, RZ, 0x4, R152 ;  /* 0x00000004ff987819 */ /* 0x000fe20000011698 */
[----:B------:R-:W-:-:S03]  /*b7a0*/  IMAD.MOV.U32 R199, RZ, RZ, 0x40000040 ;  /* 0x40000040ffc77424 */ /* 0x000fc600078e00ff */
[----:B------:R-:W-:-:S04]  /*b7b0*/  LOP3.LUT R152, R152, 0x3fff, RZ, 0xc0, !PT ;  /* 0x00003fff98987812 */ /* 0x000fc800078ec0ff */
[----:B------:R-:W-:Y:S01]  /*b7c0*/  LOP3.LUT R152, R152, 0x10000, RZ, 0xfc, !PT ;  /* 0x0001000098987812 */ /* 0x000fe200078efcff */
[----:B-1----:R-:W-:Y:S06]  /*b7d0*/  @P3 BRA `(.L_x_1055) ;  /* 0x0000000000083947 */ /* 0x002fec0003800000 */
[----:B------:R-:W1:Y:S02]  /*b7e0*/  SYNCS.PHASECHK.TRANS64.TRYWAIT P3, [R12+URZ+0x38830], R205 ;  /* 0x038830cd0c0075a7 */ /* 0x000e64000806017f */
[----:B-1----:R-:W-:Y:S05]  /*b7f0*/  @!P3 BRA `(.L_x_1056) ;  /* 0x000000d00054b947 */ /* 0x002fea0003800000 */
.L_x_1055:
[----:B------:R-:W-:Y:S05]  /*b800*/  BSYNC B1 ;  /* 0x0000000000017941 */ /* 0x000fea0003800000 */
.L_x_1054:
[----:B------:R-:W-:Y:S01]  /*b810*/  IMAD.MOV.U32 R153, RZ, RZ, 0x40000040 ;  /* 0x40000040ff997424 */ /* 0x000fe200078e00ff */
[C---:B------:R-:W-:Y:S01]  /*b820*/  R2UR UR6, R198.reuse ;  /* 0x00000000c60672ca */ /* 0x040fe200000e0000 */
[----:B------:R-:W-:Y:S01]  /*b830*/  VIADD R202, R198, 0x2 ;  /* 0x00000002c6ca7836 */ /* 0x000fe20000000000 */
[----:B------:R-:W-:Y:S01]  /*b840*/  R2UR UR7, R199 ;  /* 0x00000000c70772ca */ /* 0x000fe200000e0000 */
[----:B------:R-:W-:Y:S01]  /*b850*/  IMAD.MOV.U32 R199, RZ, RZ, 0x40000040 ;  /* 0x40000040ffc77424 */ /* 0x000fe200078e00ff */
[----:B------:R-:W-:Y:S02]  /*b860*/  R2UR UR4, R152 ;  /* 0x00000000980472ca */ /* 0x000fe400000e0000 */
[----:B------:R-:W-:Y:S02]  /*b870*/  R2UR UR5, R153 ;  /* 0x00000000990572ca */ /* 0x000fe400000e0000 */
[----:B------:R-:W-:Y:S01]  /*b880*/  WARPGROUP.ARRIVE ;  /* 0x00000000000079c5 */ /* 0x000fe20000000000 */
[----:B------:R-:W-:-:S10]  /*b890*/  MOV R203, 0x40000040 ;  /* 0x4000004000cb7802 */ /* 0x000fd40000000f00 */
[----:B------:R-:W-:Y:S01]  /*b8a0*/  HGMMA.64x64x16.F32 R152, gdesc[UR4], RZ, !UPT, gsb0 ;  /* 0x00e00000049879f0 */ /* 0x000fe2000c0008ff */
[----:B------:R-:W-:Y:S01]  /*b8b0*/  R2UR UR6, R202 ;  /* 0x00000000ca0672ca */ /* 0x000fe200000e0000 */
[----:B------:R-:W-:Y:S01]  /*b8c0*/  VIADD R202, R198, 0x4 ;  /* 0x00000004c6ca7836 */ /* 0x000fe20000000000 */
[----:B------:R-:W-:Y:S01]  /*b8d0*/  R2UR UR7, R203 ;  /* 0x00000000cb0772ca */ /* 0x000fe200000e0000 */
[----:B------:R-:W-:Y:S01]  /*b8e0*/  IMAD.MOV.U32 R203, RZ, RZ, 0x40000040 ;  /* 0x40000040ffcb7424 */ /* 0x000fe200078e00ff */
[----:B------:R-:W-:Y:S01]  /*b8f0*/  R2UR UR4, R4 ;  /* 0x00000000040472ca */ /* 0x000fe200000e0000 */
[----:B------:R-:W-:Y:S01]  /*b900*/  VIADD R198, R198, 0x6 ;  /* 0x00000006c6c67836 */ /* 0x000fe20000000000 */
        /* <DEDUP_REMOVED lines=19> */
[----:B------:R-:W-:Y:S05]  /*ba40*/  @!P0 BRA `(.L_x_1057) ;  /* 0x0000000000048947 */ /* 0x000fea0003800000 */
[----:B------:R-:W-:Y:S01]  /*ba50*/  BPT.TRAP 0x1 ;  /* 0x000000040000795c */ /* 0x000fe20000300000 */
.L_x_1057:
[----:B------:R2:W3:Y:S01]  /*ba60*/  SYNCS.PHASECHK.TRANS64.TRYWAIT P3, [R12+URZ+0x38850], R205 ;  /* 0x038850cd0c0075a7 */ /* 0x0004e2000806017f */
[----:B------:R-:W-:Y:S05]  /*ba70*/  @!P0 BRA `(.L_x_1058) ;  /* 0x0000000000048947 */ /* 0x000fea0003800000 */
[----:B------:R-:W-:Y:S01]  /*ba80*/  BPT.TRAP 0x1 ;  /* 0x000000040000795c */ /* 0x000fe20000300000 */
.L_x_1058:
[----:B------:R-:W-:Y:S04]  /*ba90*/  BSSY B1, `(.L_x_1059) ;  /* 0x0000004000017945 */ /* 0x000fe80003800000 */
[----:B---3--:R-:W-:Y:S05]  /*baa0*/  @P3 BRA `(.L_x_1060) ;  /* 0x0000000000083947 */ /* 0x008fea0003800000 */
[----:B------:R-:W3:Y:S02]  /*bab0*/  SYNCS.PHASECHK.TRANS64.TRYWAIT P3, [R12+URZ+0x38850], R205 ;  /* 0x038850cd0c0075a7 */ /* 0x000ee4000806017f */
[----:B---3--:R-:W-:Y:S05]  /*bac0*/  @!P3 BRA `(.L_x_1061) ;  /* 0x000000cc00b4b947 */ /* 0x008fea0003800000 */
.L_x_1060:
[----:B------:R-:W-:Y:S05]  /*bad0*/  BSYNC B1 ;  /* 0x0000000000017941 */ /* 0x000fea0003800000 */
.L_x_1059:
[----:B------:R-:W-:Y:S01]  /*bae0*/  IADD3 R198, R2, 0x26400, RZ ;  /* 0x0002640002c67810 */ /* 0x000fe20007ffe0ff */
[----:B------:R-:W-:Y:S01]  /*baf0*/  VIADD R204, R3, 0x4 ;  /* 0x0000000403cc7836 */ /* 0x000fe20000000000 */
[----:B------:R-:W-:Y:S01]  /*bb00*/  WARPGROUP.ARRIVE ;  /* 0x00000000000079c5 */ /* 0x000fe20000000000 */
[----:B------:R-:W-:Y:S01]  /*bb10*/  IMAD R202, R18, 0x1000, R10 ;  /* 0x0000100012ca7824 */ /* 0x000fe200078e020a */
[----:B------:R-:W-:Y:S01]  /*bb20*/  SHF.R.U32.HI R198, RZ, 0x4, R198 ;  /* 0x00000004ffc67819 */ /* 0x000fe200000116c6 */
[----:B------:R-:W-:-:S03]  /*bb30*/  IMAD.MOV.U32 R203, RZ, RZ, 0x40000040 ;  /* 0x40000040ffcb7424 */ /* 0x000fc600078e00ff */
[----:B------:R-:W4:Y:S01]  /*bb40*/  S2R R200, SR_TID.X ;  /* 0x0000000000c87919 */ /* 0x000f220000002100 */
[----:B------:R-:W-:Y:S01]  /*bb50*/  IMAD.MOV.U32 R207, RZ, RZ, 0x40000040 ;  /* 0x40000040ffcf7424 */ /* 0x000fe200078e00ff */
[----:B------:R-:W-:Y:S01]  /*bb60*/  LOP3.LUT R199, R198, 0x3fff, RZ, 0xc0, !PT ;  /* 0x00003fffc6c77812 */ /* 0x000fe200078ec0ff */
[----:B------:R-:W-:Y:S01]  /*bb70*/  VIADD R198, R3, 0x6 ;  /* 0x0000000603c67836 */ /* 0x000fe20000000000 */
[----:B------:R-:W-:Y:S01]  /*bb80*/  R2UR UR6, R202 ;  /* 0x00000000ca0672ca */ /* 0x000fe200000e0000 */
[----:B0123--:R-:W-:Y:S01]  /*bb90*/  IMAD.MOV.U32 R205, RZ, RZ, 0x40000040 ;  /* 0x40000040ffcd7424 */ /* 0x00ffe200078e00ff */
[----:B------:R-:W-:Y:S01]  /*bba0*/  LOP3.LUT R3, R199, 0x10000, RZ, 0xfc, !PT ;  /* 0x00010000c7037812 */ /* 0x000fe200078efcff */
[----:B------:R-:W-:Y:S01]  /*bbb0*/  IMAD.MOV.U32 R199, RZ, RZ, 0x40000040 ;  /* 0x40000040ffc77424 */ /* 0x000fe200078e00ff */
[----:B------:R-:W-:Y:S02]  /*bbc0*/  R2UR UR7, R203 ;  /* 0x00000000cb0772ca */ /* 0x000fe400000e0000 */
[----:B------:R-:W-:-:S02]  /*bbd0*/  MOV R206, R3 ;  /* 0x0000000300ce7202 */ /* 0x000fc40000000f00 */
[----:B------:R-:W-:Y:S01]  /*bbe0*/  R2UR UR5, R207 ;  /* 0x00000000cf0572ca */ /* 0x000fe200000e0000 */
[----:B------:R-:W-:Y:S01]  /*bbf0*/  IMAD.MOV.U32 R207, RZ, RZ, 0x40000040 ;  /* 0x40000040ffcf7424 */ /* 0x000fe200078e00ff */
[----:B------:R-:W-:Y:S01]  /*bc00*/  R2UR UR4, R206 ;  /* 0x00000000ce0472ca */ /* 0x000fe200000e0000 */
[C---:B------:R-:W-:Y:S01]  /*bc10*/  VIADD R206, R202.reuse, 0x2 ;  /* 0x00000002cace7836 */ /* 0x040fe20000000000 */
[----:B------:R-:W-:-:S11]  /*bc20*/  IADD3 R203, R202, 0x800, RZ ;  /* 0x00000800cacb7810 */ /* 0x000fd60007ffe0ff */
[----:B------:R-:W-:Y:S01]  /*bc30*/  HGMMA.64x64x16.F32 R152, gdesc[UR4], R152, gsb0 ;  /* 0x00e00000049879f0 */ /* 0x000fe20008000898 */
[----:B------:R-:W-:Y:S01]  /*bc40*/  R2UR UR6, R206 ;  /* 0x00000000ce0672ca */ /* 0x000fe200000e0000 */
[----:B------:R-:W-:Y:S01]  /*bc50*/  VIADD R206, R3, 0x2 ;  /* 0x0000000203ce7836 */ /* 0x000fe20000000000 */
[----:B------:R-:W-:Y:S02]  /*bc60*/  R2UR UR7, R207 ;  /* 0x00000000cf0772ca */ /* 0x000fe400000e0000 */
[----:B------:R-:W-:Y:S02]  /*bc70*/  MOV R207, 0x40000040 ;  /* 0x4000004000cf7802 */ /* 0x000fe40000000f00 */
[----:B------:R-:W-:Y:S02]  /*bc80*/  R2UR UR4, R206 ;  /* 0x00000000ce0472ca */ /* 0x000fe400000e0000 */
[----:B------:R-:W-:Y:S01]  /*bc90*/  R2UR UR5, R207 ;  /* 0x00000000cf0572ca */ /* 0x000fe200000e0000 */
[----:B------:R-:W-:Y:S01]  /*bca0*/  VIADD R207, R3, 0x800 ;  /* 0x0000080003cf7836 */ /* 0x000fe20000000000 */
[----:B----4-:R-:W-:Y:S01]  /*bcb0*/  SHF.R.U32.HI R200, RZ, 0x7, R200 ;  /* 0x00000007ffc87819 */ /* 0x010fe200000116c8 */
[----:B------:R-:W-:-:S02]  /*bcc0*/  WARPGROUP.DEPBAR.LE gsb0, 0x0 ;  /* 0x00008000000079c5 */ /* 0x000fc40000010000 */
[----:B------:R-:W-:-:S08]  /*bcd0*/  WARPGROUP.ARRIVE ;  /* 0x00000000000079c5 */ /* 0x000fd00000000000 */
[----:B------:R-:W-:Y:S01]  /*bce0*/  HGMMA.64x64x16.F32 R152, gdesc[UR4], R152, gsb0 ;  /* 0x00e00000049879f0 */ /* 0x000fe20008000898 */
[----:B------:R-:W-:Y:S01]  /*bcf0*/  R2UR UR4, R204 ;  /* 0x00000000cc0472ca */ /* 0x000fe200000e0000 */
[----:B------:R-:W-:Y:S01]  /*bd00*/  VIADD R204, R202, 0x4 ;  /* 0x00000004cacc7836 */ /* 0x000fe20000000000 */
[----:B------:R-:W-:Y:S01]  /*bd10*/  R2UR UR5, R205 ;  /* 0x00000000cd0572ca */ /* 0x000fe200000e0000 */
[----:B------:R-:W-:-:S03]  /*bd20*/  IMAD.MOV.U32 R205, RZ, RZ, 0x40000040 ;  /* 0x40000040ffcd7424 */ /* 0x000fc600078e00ff */
[----:B------:R-:W-:Y:S02]  /*bd30*/  R2UR UR6, R204 ;  /* 0x00000000cc0672ca */ /* 0x000fe400000e0000 */
[----:B------:R-:W-:Y:S01]  /*bd40*/  R2UR UR7, R205 ;  /* 0x00000000cd0772ca */ /* 0x000fe200000e0000 */
[----:B------:R-:W-:Y:S01]  /*bd50*/  IMAD.MOV.U32 R205, RZ, RZ, 0x40000040 ;  /* 0x40000040ffcd7424 */ /* 0x000fe200078e00ff */
[----:B------:R-:W-:Y:S02]  /*bd60*/  WARPGROUP.DEPBAR.LE gsb0, 0x0 ;  /* 0x00008000000079c5 */ /* 0x000fe40000010000 */
[----:B------:R-:W-:-:S09]  /*bd70*/  WARPGROUP.ARRIVE ;  /* 0x00000000000079c5 */ /* 0x000fd20000000000 */
[----:B------:R-:W-:Y:S01]  /*bd80*/  HGMMA.64x64x16.F32 R152, gdesc[UR4], R152, gsb0 ;  /* 0x00e00000049879f0 */ /* 0x000fe20008000898 */
[----:B------:R-:W-:Y:S01]  /*bd90*/  R2UR UR5, R199 ;  /* 0x00000000c70572ca */ /* 0x000fe200000e0000 */
[----:B------:R-:W-:Y:S01]  /*bda0*/  IMAD.MOV.U32 R199, RZ, RZ, 0x40000040 ;  /* 0x40000040ffc77424 */ /* 0x000fe200078e00ff */
[----:B------:R-:W-:Y:S02]  /*bdb0*/  R2UR UR4, R198 ;  /* 0x00000000c60472ca */ /* 0x000fe400000e0000 */
[----:B------:R-:W-:Y:S02]  /*bdc0*/  IADD3 R198, R202, 0x6, RZ ;  /* 0x00000006cac67810 */ /* 0x000fe40007ffe0ff */
[----:B------:R-:W-:Y:S01]  /*bdd0*/  R2UR UR7, R199 ;  /* 0x00000000c70772ca */ /* 0x000fe200000e0000 */
[----:B------:R-:W-:Y:S01]  /*bde0*/  IMAD.MOV.U32 R199, RZ, RZ, 0x40000040 ;  /* 0x40000040ffc77424 */ /* 0x000fe200078e00ff */
[----:B------:R-:W-:Y:S01]  /*bdf0*/  R2UR UR6, R198 ;  /* 0x00000000c60672ca */ /* 0x000fe200000e0000 */
[----:B------:R-:W-:Y:S01]  /*be00*/  VIADD R198, R202, 0x200 ;  /* 0x00000200cac67836 */ /* 0x000fe20000000000 */
[----:B------:R-:W-:-:S02]  /*be10*/  WARPGROUP.DEPBAR.LE gsb0, 0x0 ;  /* 0x00008000000079c5 */ /* 0x000fc40000010000 */
[----:B------:R-:W-:-:S09]  /*be20*/  WARPGROUP.ARRIVE ;  /* 0x00000000000079c5 */ /* 0x000fd20000000000 */
[----:B------:R-:W-:Y:S01]  /*be30*/  HGMMA.64x64x16.F32 R152, gdesc[UR4], R152, gsb0 ;  /* 0x00e00000049879f0 */ /* 0x000fe20008000898 */
[----:B------:R-:W-:Y:S01]  /*be40*/  R2UR UR6, R198 ;  /* 0x00000000c60672ca */ /* 0x000fe200000e0000 */
[----:B------:R-:W-:Y:S01]  /*be50*/  VIADD R198, R3, 0x200 ;  /* 0x0000020003c67836 */ /* 0x000fe20000000000 */
[----:B------:R-:W-:Y:S02]  /*be60*/  R2UR UR7, R199 ;  /* 0x00000000c70772ca */ /* 0x000fe400000e0000 */
[----:B------:R-:W-:Y:S02]  /*be70*/  MOV R199, 0x40000040 ;  /* 0x4000004000c77802 */ /* 0x000fe40000000f00 */
[----:B------:R-:W-:Y:S01]  /*be80*/  R2UR UR4, R198 ;  /* 0x00000000c60472ca */ /* 0x000fe200000e0000 */
[----:B------:R-:W-:Y:S01]  /*be90*/  VIADD R198, R202, 0x202 ;  /* 0x00000202cac67836 */ /* 0x000fe20000000000 */
[----:B------:R-:W-:Y:S01]  /*bea0*/  R2UR UR5, R199 ;  /* 0x00000000c70572ca */ /* 0x000fe200000e0000 */
[----:B------:R-:W-:Y:S01]  /*beb0*/  IMAD.MOV.U32 R199, RZ, RZ, 0x40000040 ;  /* 0x40000040ffc77424 */ /* 0x000fe200078e00ff */
[----:B------:R-:W-:-:S02]  /*bec0*/  WARPGROUP.DEPBAR.LE gsb0, 0x0 ;  /* 0x00008000000079c5 */ /* 0x000fc40000010000 */
[----:B------:R-:W-:-:S09]  /*bed0*/  WARPGROUP.ARRIVE ;  /* 0x00000000000079c5 */ /* 0x000fd20000000000 */
        /* <DEDUP_REMOVED lines=8> */
[----:B------:R-:W-:Y:S01]  /*bf60*/  IADD3 R198, R202, 0x204, RZ ;  /* 0x00000204cac67810 */ /* 0x000fe20007ffe0ff */
[----:B------:R-:W-:Y:S02]  /*bf70*/  WARPGROUP.DEPBAR.LE gsb0, 0x0 ;  /* 0x00008000000079c5 */ /* 0x000fe40000010000 */
[----:B------:R-:W-:-:S08]  /*bf80*/  WARPGROUP.ARRIVE ;  /* 0x00000000000079c5 */ /* 0x000fd00000000000 */
[----:B------:R-:W-:Y:S01]  /*bf90*/  HGMMA.64x64x16.F32 R152, gdesc[UR4], R152, gsb0 ;  /* 0x00e00000049879f0 */ /* 0x000fe20008000898 */
[----:B------:R-:W-:Y:S01]  /*bfa0*/  R2UR UR6, R198 ;  /* 0x00000000c60672ca */ /* 0x000fe200000e0000 */
[----:B------:R-:W-:Y:S01]  /*bfb0*/  VIADD R198, R3, 0x204 ;  /* 0x0000020403c67836 */ /* 0x000fe20000000000 */
[----:B------:R-:W-:Y:S01]  /*bfc0*/  R2UR UR7, R199 ;  /* 0x00000000c70772ca */ /* 0x000fe200000e0000 */
[----:B------:R-:W-:-:S03]  /*bfd0*/  IMAD.MOV.U32 R199, RZ, RZ, 0x40000040 ;  /* 0x40000040ffc77424 */ /* 0x000fc600078e00ff */
[----:B------:R-:W-:Y:S01]  /*bfe0*/  R2UR UR4, R198 ;  /* 0x00000000c60472ca */ /* 0x000fe200000e0000 */
[----:B------:R-:W-:Y:S01]  /*bff0*/  VIADD R198, R202, 0x206 ;  /* 0x00000206cac67836 */ /* 0x000fe20000000000 */
[----:B------:R-:W-:Y:S02]  /*c000*/  R2UR UR5, R199 ;  /* 0x00000000c70572ca */ /* 0x000fe400000e0000 */
[----:B------:R-:W-:Y:S01]  /*c010*/  MOV R199, 0x40000040 ;  /* 0x4000004000c77802 */ /* 0x000fe20000000f00 */
        /* <DEDUP_REMOVED lines=97> */
[----:B------:R0:W1:Y:S02]  /*c630*/  SHFL.IDX PT, R198, R200, RZ, 0x1f ;  /* 0x00001fffc8c67589 */ /* 0x00006400000e0000 */
[----:B0-----:R-:W-:Y:S01]  /*c640*/  IMAD.MOV.U32 R200, RZ, RZ, 0x4 ;  /* 0x00000004ffc87424 */ /* 0x001fe200078e00ff */
[----:B-1----:R-:W-:-:S04]  /*c650*/  ISETP.GT.AND P3, PT, R198, 0x7f, PT ;  /* 0x0000007fc600780c */ /* 0x002fc80003f64270 */
[----:B------:R-:W-:Y:S02]  /*c660*/  SEL R199, RZ, 0x2, !P3 ;  /* 0x00000002ffc77807 */ /* 0x000fe40005800000 */
[C---:B------:R-:W-:Y:S02]  /*c670*/  SEL R198, R200.reuse, 0x2, P3 ;  /* 0x00000002c8c67807 */ /* 0x040fe40001800000 */
[----:B------:R-:W-:Y:S01]  /*c680*/  SEL R200, R200, 0x6, !P3 ;  /* 0x00000006c8c87807 */ /* 0x000fe20005800000 */
[----:B------:R-:W-:Y:S01]  /*c690*/  IMAD.IADD R204, R199, 0x1, R203 ;  /* 0x00000001c7cc7824 */ /* 0x000fe200078e02cb */
[----:B------:R-:W-:Y:S02]  /*c6a0*/  WARPGROUP.DEPBAR.LE gsb0, 0x0 ;  /* 0x00008000000079c5 */ /* 0x000fe40000010000 */
[----:B------:R-:W-:-:S06]  /*c6b0*/  WARPGROUP.ARRIVE ;  /* 0x00000000000079c5 */ /* 0x000fcc0000000000 */
[----:B------:R-:W-:Y:S01]  /*c6c0*/  HGMMA.64x64x16.F32 R152, gdesc[UR4], R152, gsb0 ;  /* 0x00e00000049879f0 */ /* 0x000fe20008000898 */
[----:B------:R-:W-:Y:S01]  /*c6d0*/  R2UR UR6, R204 ;  /* 0x00000000cc0672ca */ /* 0x000fe200000e0000 */
[----:B------:R-:W-:Y:S01]  /*c6e0*/  IMAD.IADD R204, R207, 0x1, R199 ;  /* 0x00000001cfcc7824 */ /* 0x000fe200078e02c7 */
[----:B------:R-:W-:Y:S02]  /*c6f0*/  R2UR UR7, R205 ;  /* 0x00000000cd0772ca */ /* 0x000fe400000e0000 */
[----:B------:R-:W-:Y:S02]  /*c700*/  MOV R205, 0x40000040 ;  /* 0x4000004000cd7802 */ /* 0x000fe40000000f00 */
[----:B------:R-:W-:Y:S01]  /*c710*/  R2UR UR4, R204 ;  /* 0x00000000cc0472ca */ /* 0x000fe200000e0000 */
[----:B------:R-:W-:Y:S01]  /*c720*/  IMAD.IADD R204, R203, 0x1, R198 ;  /* 0x00000001cbcc7824 */ /* 0x000fe200078e02c6 */
[----:B------:R-:W-:Y:S01]  /*c730*/  R2UR UR5, R205 ;  /* 0x00000000cd0572ca */ /* 0x000fe200000e0000 */
[----:B------:R-:W-:Y:S01]  /*c740*/  IMAD.MOV.U32 R205, RZ, RZ, 0x40000040 ;  /* 0x40000040ffcd7424 */ /* 0x000fe200078e00ff */
[----:B------:R-:W-:-:S02]  /*c750*/  WARPGROUP.DEPBAR.LE gsb0, 0x0 ;  /* 0x00008000000079c5 */ /* 0x000fc40000010000 */
[----:B------:R-:W-:-:S09]  /*c760*/  WARPGROUP.ARRIVE ;  /* 0x00000000000079c5 */ /* 0x000fd20000000000 */
        /* <DEDUP_REMOVED lines=9> */
[----:B------:R-:W-:-:S04]  /*c800*/  MOV R203, 0x28 ;  /* 0x0000002800cb7802 */ /* 0x000fc80000000f00 */
[----:B------:R-:W-:-:S04]  /*c810*/  SEL R203, R203, 0x26, P3 ;  /* 0x00000026cbcb7807 */ /* 0x000fc80001800000 */
[----:B------:R-:W-:Y:S01]  /*c820*/  LOP3.LUT R203, R203, 0x6, RZ, 0xc0, !PT ;  /* 0x00000006cbcb7812 */ /* 0x000fe200078ec0ff */
[----:B------:R-:W-:Y:S02]  /*c830*/  WARPGROUP.DEPBAR.LE gsb0, 0x0 ;  /* 0x00008000000079c5 */ /* 0x000fe40000010000 */
[----:B------:R-:W-:-:S06]  /*c840*/  WARPGROUP.ARRIVE ;  /* 0x00000000000079c5 */ /* 0x000fcc0000000000 */
[----:B------:R-:W-:Y:S01]  /*c850*/  HGMMA.64x64x16.F32 R152, gdesc[UR4], R152, gsb0 ;  /* 0x00e00000049879f0 */ /* 0x000fe20008000898 */
[----:B------:R-:W-:Y:S01]  /*c860*/  R2UR UR6, R204 ;  /* 0x00000000cc0672ca */ /* 0x000fe200000e0000 */
[----:B------:R-:W-:Y:S01]  /*c870*/  IMAD.IADD R204, R207, 0x1, R200 ;  /* 0x00000001cfcc7824 */ /* 0x000fe200078e02c8 */
[----:B------:R-:W-:Y:S01]  /*c880*/  R2UR UR7, R205 ;  /* 0x00000000cd0772ca */ /* 0x000fe200000e0000 */
[----:B------:R-:W-:Y:S02]  /*c890*/  IMAD.MOV.U32 R205, RZ, RZ, 0x40000040 ;  /* 0x40000040ffcd7424 */ /* 0x000fe400078e00ff */
[----:B------:R-:W-:Y:S01]  /*c8a0*/  IMAD.MOV.U32 R207, RZ, RZ, 0x40000040 ;  /* 0x40000040ffcf7424 */ /* 0x000fe200078e00ff */
[----:B------:R-:W-:Y:S01]  /*c8b0*/  R2UR UR4, R204 ;  /* 0x00000000cc0472ca */ /* 0x000fe200000e0000 */
[----:B------:R-:W-:Y:S01]  /*c8c0*/  IMAD.MOV.U32 R204, RZ, RZ, 0xa00 ;  /* 0x00000a00ffcc7424 */ /* 0x000fe200078e00ff */
[----:B------:R-:W-:Y:S01]  /*c8d0*/  R2UR UR5, R205 ;  /* 0x00000000cd0572ca */ /* 0x000fe200000e0000 */
[----:B------:R-:W-:-:S03]  /*c8e0*/  IMAD.MOV.U32 R205, RZ, RZ, 0x40000040 ;  /* 0x40000040ffcd7424 */ /* 0x000fc600078e00ff */
        /* <DEDUP_REMOVED lines=13> */
[----:B------:R-:W-:Y:S01]  /*c9c0*/  VIADD R207, R3, 0xa00 ;  /* 0x00000a0003cf7836 */ /* 0x000fe20000000000 */
[----:B------:R-:W-:Y:S01]  /*c9d0*/  IADD3 R204, R199, R203, RZ ;  /* 0x000000cbc7cc7210 */ /* 0x000fe20007ffe0ff */
[----:B------:R-:W-:-:S02]  /*c9e0*/  WARPGROUP.DEPBAR.LE gsb0, 0x0 ;  /* 0x00008000000079c5 */ /* 0x000fc40000010000 */
[----:B------:R-:W-:-:S08]  /*c9f0*/  WARPGROUP.ARRIVE ;  /* 0x00000000000079c5 */ /* 0x000fd00000000000 */
[----:B------:R-:W-:Y:S01]  /*ca00*/  HGMMA.64x64x16.F32 R152, gdesc[UR4], R152, gsb0 ;  /* 0x00e00000049879f0 */ /* 0x000fe20008000898 */
[----:B------:R-:W-:Y:S01]  /*ca10*/  R2UR UR6, R204 ;  /* 0x00000000cc0672ca */ /* 0x000fe200000e0000 */
[----:B------:R-:W-:Y:S01]  /*ca20*/  IMAD.IADD R204, R207, 0x1, R199 ;  /* 0x00000001cfcc7824 */ /* 0x000fe200078e02c7 */
[----:B------:R-:W-:Y:S01]  /*ca30*/  R2UR UR7, R205 ;  /* 0x00000000cd0772ca */ /* 0x000fe200000e0000 */
[----:B------:R-:W-:-:S03]  /*ca40*/  IMAD.MOV.U32 R205, RZ, RZ, 0x40000040 ;  /* 0x40000040ffcd7424 */ /* 0x000fc600078e00ff */
[----:B------:R-:W-:Y:S02]  /*ca50*/  R2UR UR4, R204 ;  /* 0x00000000cc0472ca */ /* 0x000fe400000e0000 */
[----:B------:R-:W-:Y:S01]  /*ca60*/  R2UR UR5, R205 ;  /* 0x00000000cd0572ca */ /* 0x000fe200000e0000 */
[----:B------:R-:W-:Y:S01]  /*ca70*/  IMAD.MOV.U32 R205, RZ, RZ, 0x40000040 ;  /* 0x40000040ffcd7424 */ /* 0x000fe200078e00ff */
[----:B------:R-:W-:Y:S01]  /*ca80*/  IADD3 R204, R198, R203, RZ ;  /* 0x000000cbc6cc7210 */ /* 0x000fe20007ffe0ff */
[----:B------:R-:W-:Y:S02]  /*ca90*/  WARPGROUP.DEPBAR.LE gsb0, 0x0 ;  /* 0x00008000000079c5 */ /* 0x000fe40000010000 */
[----:B------:R-:W-:-:S08]  /*caa0*/  WARPGROUP.ARRIVE ;  /* 0x00000000000079c5 */ /* 0x000fd00000000000 */
[----:B------:R-:W-:Y:S01]  /*cab0*/  HGMMA.64x64x16.F32 R152, gdesc[UR4], R152, gsb0 ;  /* 0x00e00000049879f0 */ /* 0x000fe20008000898 */
[----:B------:R-:W-:Y:S01]  /*cac0*/  R2UR UR6, R204 ;  /* 0x00000000cc0672ca */ /* 0x000fe200000e0000 */
[----:B------:R-:W-:Y:S01]  /*cad0*/  IMAD.IADD R204, R207, 0x1, R198 ;  /* 0x00000001cfcc7824 */ /* 0x000fe200078e02c6 */
[----:B------:R-:W-:Y:S01]  /*cae0*/  R2UR UR7, R205 ;  /* 0x00000000cd0772ca */ /* 0x000fe200000e0000 */
[----:B------:R-:W-:-:S03]  /*caf0*/  IMAD.MOV.U32 R205, RZ, RZ, 0x40000040 ;  /* 0x40000040ffcd7424 */ /* 0x000fc600078e00ff */
        /* <DEDUP_REMOVED lines=17> */
[----:B------:R-:W-:Y:S02]  /*cc10*/  R2UR UR5, R205 ;  /* 0x00000000cd0572ca */ /* 0x000fe400000e0000 */
[----:B------:R-:W-:-:S02]  /*cc20*/  MOV R205, 0x40000040 ;  /* 0x4000004000cd7802 */ /* 0x000fc40000000f00 */
        /* <DEDUP_REMOVED lines=9> */
[----:B------:R-:W-:Y:S01]  /*ccc0*/  IMAD.IADD R204, R199, 0x1, R203 ;  /* 0x00000001c7cc7824 */ /* 0x000fe200078e02cb */
[----:B------:R-:W-:Y:S01]  /*ccd0*/  R2UR UR5, R205 ;  /* 0x00000000cd0572ca */ /* 0x000fe200000e0000 */
[----:B------:R-:W-:Y:S01]  /*cce0*/  IMAD.MOV.U32 R205, RZ, RZ, 0x40000040 ;  /* 0x40000040ffcd7424 */ /* 0x000fe200078e00ff */
[----:B------:R-:W-:Y:S02]  /*ccf0*/  R2UR UR6, R206 ;  /* 0x00000000ce0672ca */ /* 0x000fe400000e0000 */
[----:B------:R-:W-:Y:S02]  /*cd00*/  R2UR UR7, R207 ;  /* 0x00000000cf0772ca */ /* 0x000fe400000e0000 */
[----:B------:R-:W-:Y:S01]  /*cd10*/  IADD3 R207, R3, 0xc00, RZ ;  /* 0x00000c0003cf7810 */ /* 0x000fe20007ffe0ff */
[----:B------:R-:W-:-:S02]  /*cd20*/  WARPGROUP.DEPBAR.LE gsb0, 0x0 ;  /* 0x00008000000079c5 */ /* 0x000fc40000010000 */
        /* <DEDUP_REMOVED lines=16> */
[----:B------:R-:W-:Y:S02]  /*ce30*/  IADD3 R204, R207, R198, RZ ;  /* 0x000000c6cfcc7210 */ /* 0x000fe40007ffe0ff */
[----:B------:R-:W-:Y:S01]  /*ce40*/  R2UR UR5, R205 ;  /* 0x00000000cd0572ca */ /* 0x000fe200000e0000 */
[----:B------:R-:W-:Y:S01]  /*ce50*/  IMAD.MOV.U32 R205, RZ, RZ, 0x40000040 ;  /* 0x40000040ffcd7424 */ /* 0x000fe200078e00ff */
[----:B------:R-:W-:Y:S01]  /*ce60*/  R2UR UR4, R204 ;  /* 0x00000000cc0472ca */ /* 0x000fe200000e0000 */
[----:B------:R-:W-:-:S02]  /*ce70*/  IMAD.IADD R204, R200, 0x1, R203 ;  /* 0x00000001c8cc7824 */ /* 0x000fc400078e02cb */
[----:B------:R-:W-:-:S05]  /*ce80*/  IMAD.MOV.U32 R203, RZ, RZ, 0x38 ;  /* 0x00000038ffcb7424 */ /* 0x000fca00078e00ff */
        /* <DEDUP_REMOVED lines=8> */
[----:B------:R-:W-:Y:S01]  /*cf10*/  IMAD.MOV.U32 R207, RZ, RZ, 0x40000040 ;  /* 0x40000040ffcf7424 */ /* 0x000fe200078e00ff */
[----:B------:R-:W-:Y:S02]  /*cf20*/  MOV R205, 0x40000040 ;  /* 0x4000004000cd7802 */ /* 0x000fe40000000f00 */
[----:B------:R-:W-:Y:S01]  /*cf30*/  R2UR UR4, R204 ;  /* 0x00000000cc0472ca */ /* 0x000fe200000e0000 */
[----:B------:R-:W-:Y:S01]  /*cf40*/  IMAD.MOV.U32 R204, RZ, RZ, 0xe00 ;  /* 0x00000e00ffcc7424 */ /* 0x000fe200078e00ff */
[----:B------:R-:W-:Y:S01]  /*cf50*/  R2UR UR5, R205 ;  /* 0x00000000cd0572ca */ /* 0x000fe200000e0000 */
[----:B------:R-:W-:-:S03]  /*cf60*/  IMAD.MOV.U32 R205, RZ, RZ, 0x40000040 ;  /* 0x40000040ffcd7424 */ /* 0x000fc600078e00ff */
        /* <DEDUP_REMOVED lines=13> */
[----:B------:R-:W-:Y:S01]  /*d040*/  R2UR UR7, R207 ;  /* 0x00000000cf0772ca */ /* 0x000fe200000e0000 */
[----:B------:R-:W-:Y:S01]  /*d050*/  VIADD R207, R3, 0xe00 ;  /* 0x00000e0003cf7836 */ /* 0x000fe20000000000 */
[----:B------:R-:W-:Y:S02]  /*d060*/  WARPGROUP.DEPBAR.LE gsb0, 0x0 ;  /* 0x00008000000079c5 */ /* 0x000fe40000010000 */
[----:B------:R-:W-:-:S09]  /*d070*/  WARPGROUP.ARRIVE ;  /* 0x00000000000079c5 */ /* 0x000fd20000000000 */
[----:B------:R-:W-:Y:S01]  /*d080*/  HGMMA.64x64x16.F32 R152, gdesc[UR4], R152, gsb0 ;  /* 0x00e00000049879f0 */ /* 0x000fe20008000898 */
[----:B------:R-:W-:Y:S01]  /*d090*/  R2UR UR6, R204 ;  /* 0x00000000cc0672ca */ /* 0x000fe200000e0000 */
[----:B------:R-:W-:Y:S01]  /*d0a0*/  IMAD.IADD R204, R207, 0x1, R199 ;  /* 0x00000001cfcc7824 */ /* 0x000fe200078e02c7 */
[----:B------:R-:W-:Y:S01]  /*d0b0*/  R2UR UR7, R205 ;  /* 0x00000000cd0772ca */ /* 0x000fe200000e0000 */
[----:B------:R-:W-:Y:S01]  /*d0c0*/  IMAD.MOV.U32 R199, RZ, RZ, 0x40000040 ;  /* 0x40000040ffc77424 */ /* 0x000fe200078e00ff */
[----:B------:R-:W-:Y:S02]  /*d0d0*/  MOV R205, 0x40000040 ;  /* 0x4000004000cd7802 */ /* 0x000fe40000000f00 */
[----:B------:R-:W-:Y:S01]  /*d0e0*/  R2UR UR4, R204 ;  /* 0x00000000cc0472ca */ /* 0x000fe200000e0000 */
[----:B------:R-:W-:Y:S01]  /*d0f0*/  IMAD.IADD R204, R198, 0x1, R203 ;  /* 0x00000001c6cc7824 */ /* 0x000fe200078e02cb */
[----:B------:R-:W-:Y:S01]  /*d100*/  R2UR UR5, R205 ;  /* 0x00000000cd0572ca */ /* 0x000fe200000e0000 */
[----:B------:R-:W-:-:S02]  /*d110*/  IMAD.MOV.U32 R205, RZ, RZ, 0x40000040 ;  /* 0x40000040ffcd7424 */ /* 0x000fc400078e00ff */
[----:B------:R-:W-:Y:S01]  /*d120*/  IMAD.IADD R198, R207, 0x1, R198 ;  /* 0x00000001cfc67824 */ /* 0x000fe200078e02c6 */
[----:B------:R-:W-:Y:S02]  /*d130*/  WARPGROUP.DEPBAR.LE gsb0, 0x0 ;  /* 0x00008000000079c5 */ /* 0x000fe40000010000 */
[----:B------:R-:W-:-:S07]  /*d140*/  WARPGROUP.ARRIVE ;  /* 0x00000000000079c5 */ /* 0x000fce0000000000 */
        /* <DEDUP_REMOVED lines=16> */
[----:B------:R-:W-:Y:S02]  /*d250*/  R2UR UR5, R205 ;  /* 0x00000000cd0572ca */ /* 0x000fe400000e0000 */
[----:B------:R-:W-:Y:S02]  /*d260*/  MOV R199, 0x1000 ;  /* 0x0000100000c77802 */ /* 0x000fe40000000f00 */
[----:B------:R-:W-:-:S02]  /*d270*/  SEL R198, R198, 0x3e, P3 ;  /* 0x0000003ec6c67807 */ /* 0x000fc40001800000 */
[----:B------:R-:W-:Y:S02]  /*d280*/  SEL R199, R199, 0xf80, P3 ;  /* 0x00000f80c7c77807 */ /* 0x000fe40001800000 */
[----:B------:R-:W-:Y:S02]  /*d290*/  LOP3.LUT R203, R198, 0x6, RZ, 0xc0, !PT ;  /* 0x00000006c6cb7812 */ /* 0x000fe400078ec0ff */
[----:B------:R-:W-:Y:S01]  /*d2a0*/  LOP3.LUT R200, R199, 0x1e00, RZ, 0xc0, !PT ;  /* 0x00001e00c7c87812 */ /* 0x000fe200078ec0ff */
[----:B------:R-:W-:-:S03]  /*d2b0*/  IMAD.MOV.U32 R199, RZ, RZ, 0x40000040 ;  /* 0x40000040ffc77424 */ /* 0x000fc600078e00ff */
[CC--:B------:R-:W-:Y:S02]  /*d2c0*/  IADD3 R198, R203.reuse, R200.reuse, R3 ;  /* 0x000000c8cbc67210 */ /* 0x0c0fe40007ffe003 */
[----:B------:R-:W-:Y:S01]  /*d2d0*/  IADD3 R202, R203, R200, R202 ;  /* 0x000000c8cbca7210 */ /* 0x000fe20007ffe0ca */
[----:B------:R-:W-:Y:S01]  /*d2e0*/  IMAD.MOV.U32 R203, RZ, RZ, 0x40000040 ;  /* 0x40000040ffcb7424 */ /* 0x000fe200078e00ff */
        /* <DEDUP_REMOVED lines=10> */
[----:B------:R-:W-:Y:S02]  /*d390*/  ULDC UR4, c[0x0][0xad0] ;  /* 0x0002b40000047ab9 */ /* 0x000fe40000000800 */
        /* <DEDUP_REMOVED lines=26> */
[----:B------:R-:W-:Y:S01]  /*d540*/  FMUL.FTZ R205, R175, UR4 ;  /* 0x00000004afcd7c20 */ /* 0x000fe20008410000 */
[----:B------:R-:W-:Y:S01]  /*d550*/  FMUL.FTZ R162, R162, UR4 ;  /* 0x00000004a2a27c20 */ /* 0x000fe20008410000 */
[----:B------:R-:W-:Y:S01]  /*d560*/  FMUL.FTZ R163, R163, UR4 ;  /* 0x00000004a3a37c20 */ /* 0x000fe20008410000 */
[----:B------:R-:W-:Y:S01]  /*d570*/  FMUL.FTZ R166, R166, UR4 ;  /* 0x00000004a6a67c20 */ /* 0x000fe20008410000 */
[----:B------:R-:W-:Y:S01]  /*d580*/  FMUL.FTZ R167, R167, UR4 ;  /* 0x00000004a7a77c20 */ /* 0x000fe20008410000 */
[----:B------:R-:W0:Y:S01]  /*d590*/  MUFU.TANH R157, R157 ;  /* 0x0000009d009d7308 */ /* 0x000e220000002400 */
[----:B-1----:R-:W-:Y:S01]  /*d5a0*/  FMNMX.FTZ R168, R198, R169, !PT ;  /* 0x000000a9c6a87209 */ /* 0x002fe20007810000 */
[----:B------:R-:W-:Y:S01]  /*d5b0*/  FMUL.FTZ R203, R171, UR4 ;  /* 0x00000004abcb7c20 */ /* 0x000fe20008410000 */
[----:B------:R-:W-:Y:S01]  /*d5c0*/  FMUL.FTZ R204, R174, UR4 ;  /* 0x00000004aecc7c20 */ /* 0x000fe20008410000 */
[----:B------:R-:W-:Y:S01]  /*d5d0*/  FMUL.FTZ R207, R179, UR4 ;  /* 0x00000004b3cf7c20 */ /* 0x000fe20008410000 */
[----:B------:R-:W-:Y:S01]  /*d5e0*/  FMUL.FTZ R221, R182, UR4 ;  /* 0x00000004b6dd7c20 */ /* 0x000fe20008410000 */
[----:B------:R-:W-:-:S02]  /*d5f0*/  FMUL.FTZ R223, R183, UR4 ;  /* 0x00000004b7df7c20 */ /* 0x000fc40008410000 */
        /* <DEDUP_REMOVED lines=26> */
[----:B------:R-:W-:-:S05]  /*d7a0*/  IMAD.MOV.U32 R169, RZ, RZ, 0x40000040 ;  /* 0x40000040ffa97424 */ /* 0x000fca00078e00ff */
[----:B------:R-:W-:Y:S01]  /*d7b0*/  R2UR UR7, R169 ;  /* 0x00000000a90772ca */ /* 0x000fe200000e0000 */
[----:B------:R-:W2:Y:S01]  /*d7c0*/  MUFU.TANH R154, R154 ;  /* 0x0000009a009a7308 */ /* 0x000ea20000002400 */
[----:B0-----:R-:W-:Y:S01]  /*d7d0*/  FMNMX.FTZ R177, R181, R168, !PT ;  /* 0x000000a8b5b17209 */ /* 0x001fe20007810000 */
[----:B------:R-:W-:-:S04]  /*d7e0*/  IMAD R168, R18, 0x1000, R11 ;  /* 0x0000100012a87824 */ /* 0x000fc800078e020b */
[----:B------:R-:W0:Y:S01]  /*d7f0*/  SHFL.BFLY PT, R206, R177, 0x2, 0x1f ;  /* 0x0c401f00b1ce7f89 */ /* 0x000e2200000e0000 */
[----:B------:R-:W-:Y:S01]  /*d800*/  R2UR UR6, R168 ;  /* 0x00000000a80672ca */ /* 0x000fe200000e0000 */
[----:B------:R-:W3:Y:S01]  /*d810*/  MUFU.TANH R156, R156 ;  /* 0x0000009c009c7308 */ /* 0x000ee20000002400 */
[----:B-1----:R-:W-:-:S07]  /*d820*/  FMNMX.FTZ R169, R153, R197, !PT ;  /* 0x000000c599a97209 */ /* 0x002fce0007810000 */
[----:B------:R-:W1:Y:S01]  /*d830*/  MUFU.TANH R158, R158 ;  /* 0x0000009e009e7308 */ /* 0x000e620000002400 */
[----:B--2---:R-:W-:-:S07]  /*d840*/  FMNMX.FTZ R169, R154, R169, !PT ;  /* 0x000000a99aa97209 */ /* 0x004fce0007810000 */
[----:B------:R-:W2:Y:S01]  /*d850*/  MUFU.TANH R162, R162 ;  /* 0x000000a200a27308 */ /* 0x000ea20000002400 */
[----:B---3--:R-:W-:Y:S02]  /*d860*/  FMNMX.FTZ R169, R156, R169, !PT ;  /* 0x000000a99ca97209 */ /* 0x008fe40007810000 */
[----:B0-----:R-:W-:Y:S01]  /*d870*/  FMNMX.FTZ R170, R177, R206, !PT ;  /* 0x000000ceb1aa7209 */ /* 0x001fe20007810000 */
[----:B------:R-:W-:-:S04]  /*d880*/  FMUL.FTZ R206, R178, UR4 ;  /* 0x00000004b2ce7c20 */ /* 0x000fc80008410000 */
[----:B------:R-:W0:Y:S01]  /*d890*/  MUFU.TANH R163, R163 ;  /* 0x000000a300a37308 */ /* 0x000e220000002400 */
[----:B-1----:R-:W-:Y:S01]  /*d8a0*/  FMNMX.FTZ R171, R158, R169, !PT ;  /* 0x000000a99eab7209 */ /* 0x002fe20007810000 */
[----:B------:R-:W-:Y:S01]  /*d8b0*/  ULDC UR4, c[0x0][0xa80] ;  /* 0x0002a00000047ab9 */ /* 0x000fe20000000800 */
[----:B------:R-:W1:Y:S05]  /*d8c0*/  SHFL.BFLY PT, R175, R170, 0x1, 0x1f ;  /* 0x0c201f00aaaf7f89 */ /* 0x000e6a00000e0000 */
[----:B------:R-:W3:Y:S08]  /*d8d0*/  MUFU.TANH R166, R166 ;  /* 0x000000a600a67308 */ /* 0x000ef00000002400 */
[----:B------:R-:W4:Y:S08]  /*d8e0*/  MUFU.TANH R167, R167 ;  /* 0x000000a700a77308 */ /* 0x000f300000002400 */
[----:B------:R-:W5:Y:S01]  /*d8f0*/  MUFU.TANH R202, R202 ;  /* 0x000000ca00ca7308 */ /* 0x000f620000002400 */
[----:B-1----:R-:W-:-:S02]  /*d900*/  FMNMX.FTZ R169, R170, R175, !PT ;  /* 0x000000afaaa97209 */ /* 0x002fc40007810000 */
[----:B--2---:R-:W-:-:S05]  /*d910*/  FMNMX.FTZ R170, R162, R171, !PT ;  /* 0x000000aba2aa7209 */ /* 0x004fca0007810000 */
[----:B------:R-:W1:Y:S01]  /*d920*/  MUFU.TANH R203, R203 ;  /* 0x000000cb00cb7308 */ /* 0x000e620000002400 */
[----:B0-----:R-:W-:Y:S01]  /*d930*/  FMNMX.FTZ R171, R163, R170, !PT ;  /* 0x000000aaa3ab7209 */ /* 0x001fe20007810000 */
[----:B------:R-:W-:Y:S01]  /*d940*/  FADD.FTZ R175, -R169, R14 ;  /* 0x0000000ea9af7221 */ /* 0x000fe20000010100 */
[----:B------:R-:W-:Y:S02]  /*d950*/  MOV R170, UR4 ;  /* 0x0000000400aa7c02 */ /* 0x000fe40008000f00 */
[----:B---3--:R-:W-:-:S03]  /*d960*/  FMNMX.FTZ R14, R166, R171, !PT ;  /* 0x000000aba60e7209 */ /* 0x008fc60007810000 */
[----:B------:R-:W0:Y:S01]  /*d970*/  MUFU.TANH R204, R204 ;  /* 0x000000cc00cc7308 */ /* 0x000e220000002400 */
[----:B----4-:R-:W-:Y:S01]  /*d980*/  FMNMX.FTZ R171, R167, R14, !PT ;  /* 0x0000000ea7ab7209 */ /* 0x010fe20007810000 */
[-C--:B------:R-:W-:Y:S01]  /*d990*/  FMUL.FTZ R222, R169, R170.reuse ;  /* 0x000000aaa9de7220 */ /* 0x080fe20000410000 */
[-C--:B------:R-:W-:Y:S02]  /*d9a0*/  FMUL.FTZ R175, R175, R170.reuse ;  /* 0x000000aaafaf7220 */ /* 0x080fe40000410000 */
[----:B-----5:R-:W-:Y:S01]  /*d9b0*/  FMNMX.FTZ R14, R202, R171, !PT ;  /* 0x000000abca0e7209 */ /* 0x020fe20007810000 */
[--C-:B------:R-:W-:Y:S01]  /*d9c0*/  FFMA.FTZ R177, R159, R170, -R222.reuse ;  /* 0x000000aa9fb17223 */ /* 0x100fe200000108de */
[----:B------:R-:W-:Y:S01]  /*d9d0*/  IMAD.MOV R159, RZ, RZ, -R191 ;  /* 0x000000ffff9f7224 */ /* 0x000fe200078e0abf */
[----:B------:R-:W2:Y:S01]  /*d9e0*/  MUFU.TANH R205, R205 ;  /* 0x000000cd00cd7308 */ /* 0x000ea20000002400 */
[----:B-1----:R-:W-:Y:S01]  /*d9f0*/  FMNMX.FTZ R171, R203, R14, !PT ;  /* 0x0000000ecbab7209 */ /* 0x002fe20007810000 */
[-CC-:B------:R-:W-:Y:S01]  /*da00*/  FFMA.FTZ R14, R198, R170.reuse, -R222.reuse ;  /* 0x000000aac60e7223 */ /* 0x180fe200000108de */
[-CC-:B------:R-:W-:Y:S01]  /*da10*/  FFMA.FTZ R152, R152, R170.reuse, -R222.reuse ;  /* 0x000000aa98987223 */ /* 0x180fe200000108de */
[----:B------:R-:W-:Y:S01]  /*da20*/  ISETP.NE.AND P3, PT, R190, R159, PT ;  /* 0x0000009fbe00720c */ /* 0x000fe20003f65270 */
[-CC-:B------:R-:W-:Y:S01]  /*da30*/  FFMA.FTZ R179, R161, R170.reuse, -R222.reuse ;  /* 0x000000aaa1b37223 */ /* 0x180fe200000108de */
[-CC-:B------:R-:W-:Y:S01]  /*da40*/  FFMA.FTZ R182, R164, R170.reuse, -R222.reuse ;  /* 0x000000aaa4b67223 */ /* 0x180fe200000108de */
[-CC-:B------:R-:W-:Y:S01]  /*da50*/  FFMA.FTZ R183, R165, R170.reuse, -R222.reuse ;  /* 0x000000aaa5b77223 */ /* 0x180fe200000108de */
[----:B------:R-:W1:Y:S01]  /*da60*/  MUFU.TANH R206, R206 ;  /* 0x000000ce00ce7308 */ /* 0x000e620000002400 */
[----:B0-----:R-:W-:Y:S01]  /*da70*/  FMNMX.FTZ R174, R204, R171, !PT ;  /* 0x000000abccae7209 */ /* 0x001fe20007810000 */
[-CC-:B------:R-:W-:Y:S01]  /*da80*/  FFMA.FTZ R172, R172, R170.reuse, -R222.reuse ;  /* 0x000000aaacac7223 */ /* 0x180fe200000108de */
[-CC-:B------:R-:W-:Y:S01]  /*da90*/  FFMA.FTZ R173, R173, R170.reuse, -R222.reuse ;  /* 0x000000aaadad7223 */ /* 0x180fe200000108de */
[-CC-:B------:R-:W-:Y:S01]  /*daa0*/  FFMA.FTZ R176, R176, R170.reuse, -R222.reuse ;  /* 0x000000aab0b07223 */ /* 0x180fe200000108de */
[-CC-:B------:R-:W-:Y:S01]  /*dab0*/  FFMA.FTZ R180, R180, R170.reuse, -R222.reuse ;  /* 0x000000aab4b47223 */ /* 0x180fe200000108de */
[----:B------:R-:W-:-:S02]  /*dac0*/  FFMA.FTZ R181, R181, R170, -R222 ;  /* 0x000000aab5b57223 */ /* 0x000fc400000108de */
[----:B------:R-:W0:Y:S01]  /*dad0*/  MUFU.TANH R207, R207 ;  /* 0x000000cf00cf7308 */ /* 0x000e220000002400 */
[----:B--2---:R-:W-:Y:S01]  /*dae0*/  FMNMX.FTZ R171, R205, R174, !PT ;  /* 0x000000aecdab7209 */ /* 0x004fe20007810000 */
[----:B------:R-:W-:Y:S01]  /*daf0*/  FFMA.FTZ R174, R155, R170, -R222 ;  /* 0x000000aa9bae7223 */ /* 0x000fe200000108de */
[----:B------:R-:W-:-:S04]  /*db00*/  @!P3 IMAD R159, R15, 0x40, R188 ;  /* 0x000000400f9fb824 */ /* 0x000fc800078e02bc */
[----:B------:R-:W-:Y:S01]  /*db10*/  @!P3 IMAD R159, R159, 0x4, R2 ;  /* 0x000000049f9fb824 */ /* 0x000fe200078e0202 */
[----:B------:R-:W2:Y:S01]  /*db20*/  MUFU.TANH R221, R221 ;  /* 0x000000dd00dd7308 */ /* 0x000ea20000002400 */
[----:B-1----:R-:W-:-:S07]  /*db30*/  FMNMX.FTZ R178, R206, R171, !PT ;  /* 0x000000abceb27209 */ /* 0x002fce0007810000 */
[----:B------:R-:W1:Y:S01]  /*db40*/  MUFU.TANH R223, R223 ;  /* 0x000000df00df7308 */ /* 0x000e620000002400 */
[----:B0-----:R-:W-:-:S07]  /*db50*/  FMNMX.FTZ R178, R207, R178, !PT ;  /* 0x000000b2cfb27209 */ /* 0x001fce0007810000 */
[----:B------:R0:W3:Y:S01]  /*db60*/  MUFU.EX2 R224, R175 ;  /* 0x000000af00e07308 */ /* 0x0000e20000000800 */
[----:B--2---:R-:W-:-:S07]  /*db70*/  FMNMX.FTZ R178, R221, R178, !PT ;  /* 0x000000b2ddb27209 */ /* 0x004fce0007810000 */
[----:B------:R-:W-:Y:S01]  /*db80*/  MUFU.EX2 R152, R152 ;  /* 0x0000009800987308 */ /* 0x000fe20000000800 */
[----:B-1----:R-:W-:Y:S01]  /*db90*/  FMNMX.FTZ R155, R223, R178, !PT ;  /* 0x000000b2df9b7209 */ /* 0x002fe20007810000 */
[-CC-:B0-----:R-:W-:Y:S01]  /*dba0*/  FFMA.FTZ R175, R157, R170.reuse, -R222.reuse ;  /* 0x000000aa9daf7223 */ /* 0x181fe200000108de */
[----:B------:R-:W-:-:S03]  /*dbb0*/  FFMA.FTZ R178, R160, R170, -R222 ;  /* 0x000000aaa0b27223 */ /* 0x000fc600000108de */
[----:B------:R-:W0:Y:S02]  /*dbc0*/  SHFL.BFLY PT, R198, R155, 0x2, 0x1f ;  /* 0x0c401f009bc67f89 */ /* 0x000e2400000e0000 */
        /* <DEDUP_REMOVED lines=23> */
[-CC-:B------:R-:W-:Y:S01]  /*dd40*/  FFMA.FTZ R198, R199, R170.reuse, -R222.reuse ;  /* 0x000000aac7c67223 */ /* 0x180fe200000108de */
[----:B------:R-:W-:Y:S01]  /*dd50*/  FFMA.FTZ R199, R200, R170, -R222 ;  /* 0x000000aac8c77223 */ /* 0x000fe200000108de */
        /* <DEDUP_REMOVED lines=27> */
[-C--:B------:R-:W-:Y:S01]  /*df10*/  FMUL.FTZ R104, R104, R224.reuse ;  /* 0x000000e068687220 */ /* 0x080fe20000410000 */
[-C--:B------:R-:W-:Y:S01]  /*df20*/  FMUL.FTZ R105, R105, R224.reuse ;  /* 0x000000e069697220 */ /* 0x080fe20000410000 */
[-C--:B------:R-:W-:Y:S01]  /*df30*/  FMUL.FTZ R108, R108, R224.reuse ;  /* 0x000000e06c6c7220 */ /* 0x080fe20000410000 */
[----:B------:R-:W-:Y:S01]  /*df40*/  FMUL.FTZ R109, R109, R224 ;  /* 0x000000e06d6d7220 */ /* 0x000fe20000410000 */
[C---:B------:R-:W-:Y:S01]  /*df50*/  FADD.FTZ R155, -R171.reuse, R197 ;  /* 0x000000c5ab9b7221 */ /* 0x040fe20000010100 */
[----:B------:R-:W-:Y:S01]  /*df60*/  FMUL.FTZ R157, R171, R170 ;  /* 0x000000aaab9d7220 */ /* 0x000fe20000410000 */
[----:B------:R-:W-:Y:S01]  /*df70*/  MUFU.EX2 R183, R183 ;  /* 0x000000b700b77308 */ /* 0x000fe20000000800 */
[----:B------:R-:W-:Y:S01]  /*df80*/  FMUL.FTZ R112, R112, R224 ;  /* 0x000000e070707220 */ /* 0x000fe20000410000 */
[-C--:B------:R-:W-:Y:S01]  /*df90*/  FMUL.FTZ R155, R155, R170.reuse ;  /* 0x000000aa9b9b7220 */ /* 0x080fe20000410000 */
[----:B------:R-:W-:Y:S01]  /*dfa0*/  FFMA.FTZ R197, R154, R170, -R157 ;  /* 0x000000aa9ac57223 */ /* 0x000fe2000001089d */
[----:B------:R-:W-:-:S02]  /*dfb0*/  @!P1 VIADD R154, R12, 0x38840 ;  /* 0x000388400c9a9836 */ /* 0x000fc40000000000 */
[-CC-:B------:R-:W-:Y:S01]  /*dfc0*/  FFMA.FTZ R153, R153, R170.reuse, -R157.reuse ;  /* 0x000000aa99997223 */ /* 0x180fe2000001089d */
[-CC-:B------:R-:W-:Y:S01]  /*dfd0*/  FFMA.FTZ R200, R156, R170.reuse, -R157.reuse ;  /* 0x000000aa9cc87223 */ /* 0x180fe2000001089d */
[-CC-:B------:R-:W-:Y:S01]  /*dfe0*/  FFMA.FTZ R222, R158, R170.reuse, -R157.reuse ;  /* 0x000000aa9ede7223 */ /* 0x180fe2000001089d */
[----:B------:R-:W0:Y:S01]  /*dff0*/  MUFU.EX2 R155, R155 ;  /* 0x0000009b009b7308 */ /* 0x000e220000000800 */
[----:B------:R-:W-:Y:S01]  /*e000*/  @!P1 PRMT R154, RZ, 0x654, R154 ;  /* 0x00000654ff9a9816 */ /* 0x000fe2000000009a */
[-CC-:B------:R-:W-:Y:S01]  /*e010*/  FFMA.FTZ R225, R162, R170.reuse, -R157.reuse ;  /* 0x000000aaa2e17223 */ /* 0x180fe2000001089d */
[-CC-:B------:R-:W-:Y:S01]  /*e020*/  FFMA.FTZ R226, R163, R170.reuse, -R157.reuse ;  /* 0x000000aaa3e27223 */ /* 0x180fe2000001089d */
[-CC-:B------:R-:W-:Y:S01]  /*e030*/  FFMA.FTZ R227, R166, R170.reuse, -R157.reuse ;  /* 0x000000aaa6e37223 */ /* 0x180fe2000001089d */
[-CC-:B------:R-:W-:Y:S01]  /*e040*/  FFMA.FTZ R228, R167, R170.reuse, -R157.reuse ;  /* 0x000000aaa7e47223 */ /* 0x180fe2000001089d */
[----:B------:R1:W-:Y:S01]  /*e050*/  @!P1 SYNCS.ARRIVE.TRANS64.RED.A1T0 RZ, [R154+URZ], RZ ;  /* 0x000000ff9aff99a7 */ /* 0x0003e2000810043f */
[-CC-:B------:R-:W-:Y:S01]  /*e060*/  FFMA.FTZ R202, R202, R170.reuse, -R157.reuse ;  /* 0x000000aacaca7223 */ /* 0x180fe2000001089d */
[-CC-:B------:R-:W-:Y:S01]  /*e070*/  FFMA.FTZ R203, R203, R170.reuse, -R157.reuse ;  /* 0x000000aacbcb7223 */ /* 0x180fe2000001089d */
[-CC-:B------:R-:W-:Y:S01]  /*e080*/  FFMA.FTZ R204, R204, R170.reuse, -R157.reuse ;  /* 0x000000aacccc7223 */ /* 0x180fe2000001089d */
[-CC-:B------:R-:W-:Y:S01]  /*e090*/  FFMA.FTZ R205, R205, R170.reuse, -R157.reuse ;  /* 0x000000aacdcd7223 */ /* 0x180fe2000001089d */
[-CC-:B------:R-:W-:Y:S01]  /*e0a0*/  FFMA.FTZ R221, R221, R170.reuse, -R157.reuse ;  /* 0x000000aadddd7223 */ /* 0x180fe2000001089d */
[-CC-:B------:R-:W-:Y:S01]  /*e0b0*/  FFMA.FTZ R223, R223, R170.reuse, -R157.reuse ;  /* 0x000000aadfdf7223 */ /* 0x180fe2000001089d */
[----:B------:R2:W-:Y:S01]  /*e0c0*/  @!P3 STS [R159+0x38400], R224 ;  /* 0x038400e09f00b388 */ /* 0x0005e20000000800 */
[-CC-:B-1----:R-:W-:Y:S01]  /*e0d0*/  FFMA.FTZ R154, R206, R170.reuse, -R157.reuse ;  /* 0x000000aace9a7223 */ /* 0x182fe2000001089d */
[----:B------:R-:W-:Y:S01]  /*e0e0*/  FFMA.FTZ R206, R207, R170, -R157 ;  /* 0x000000aacfce7223 */ /* 0x000fe2000001089d */
[----:B------:R-:W2:Y:S01]  /*e0f0*/  MUFU.EX2 R153, R153 ;  /* 0x0000009900997308 */ /* 0x000ea20000000800 */
[----:B0-----:R0:W-:Y:S01]  /*e100*/  @!P3 STS [R159+0x38420], R155 ;  /* 0x0384209b9f00b388 */ /* 0x0011e20000000800 */
[----:B------:R-:W-:Y:S01]  /*e110*/  FFMA.FTZ R207, R224, R20, R152 ;  /* 0x00000014e0cf7223 */ /* 0x000fe20000010098 */
[-C--:B------:R-:W-:Y:S01]  /*e120*/  FMUL.FTZ R113, R113, R224.reuse ;  /* 0x000000e071717220 */ /* 0x080fe20000410000 */
[-C--:B------:R-:W-:Y:S01]  /*e130*/  FMUL.FTZ R116, R116, R224.reuse ;  /* 0x000000e074747220 */ /* 0x080fe20000410000 */
[-C--:B------:R-:W-:Y:S01]  /*e140*/  FMUL.FTZ R117, R117, R224.reuse ;  /* 0x000000e075757220 */ /* 0x080fe20000410000 */
[-C--:B------:R-:W-:Y:S01]  /*e150*/  FMUL.FTZ R120, R120, R224.reuse ;  /* 0x000000e078787220 */ /* 0x080fe20000410000 */
[-C--:B------:R-:W-:Y:S01]  /*e160*/  FMUL.FTZ R121, R121, R224.reuse ;  /* 0x000000e079797220 */ /* 0x080fe20000410000 */
[----:B------:R-:W1:Y:S01]  /*e170*/  MUFU.EX2 R197, R197 ;  /* 0x000000c500c57308 */ /* 0x000e620000000800 */
        /* <DEDUP_REMOVED lines=15> */
[----:B------:R-:W0:Y:S01]  /*e270*/  MUFU.EX2 R222, R222 ;  /* 0x000000de00de7308 */ /* 0x000e220000000800 */
[----:B--2---:R-:W-:Y:S01]  /*e280*/  FFMA.FTZ R224, R155, R21, R153 ;  /* 0x000000159be07223 */ /* 0x004fe20000010099 */
        /* <DEDUP_REMOVED lines=30> */
[----:B------:R-:W3:Y:S01]  /*e470*/  MUFU.EX2 R228, R228 ;  /* 0x000000e400e47308 */ /* 0x000ee20000000800 */
[-C--:B------:R-:W-:Y:S01]  /*e480*/  FMUL.FTZ R79, R79, R155.reuse ;  /* 0x0000009b4f4f7220 */ /* 0x080fe20000410000 */
[-C--:B------:R-:W-:Y:S01]  /*e490*/  FMUL.FTZ R82, R82, R155.reuse ;  /* 0x0000009b52527220 */ /* 0x080fe20000410000 */
[-C--:B------:R-:W-:Y:S01]  /*e4a0*/  FMUL.FTZ R83, R83, R155.reuse ;  /* 0x0000009b53537220 */ /* 0x080fe20000410000 */
[-C--:B------:R-:W-:Y:S01]  /*e4b0*/  FMUL.FTZ R86, R86, R155.reuse ;  /* 0x0000009b56567220 */ /* 0x080fe20000410000 */
[-C--:B------:R-:W-:Y:S01]  /*e4c0*/  FMUL.FTZ R87, R87, R155.reuse ;  /* 0x0000009b57577220 */ /* 0x080fe20000410000 */
[-C--:B------:R-:W-:Y:S01]  /*e4d0*/  FMUL.FTZ R90, R90, R155.reuse ;  /* 0x0000009b5a5a7220 */ /* 0x080fe20000410000 */
[-C--:B------:R-:W-:Y:S01]  /*e4e0*/  FMUL.FTZ R91, R91, R155.reuse ;  /* 0x0000009b5b5b7220 */ /* 0x080fe20000410000 */
[----:B------:R-:W4:Y:S01]  /*e4f0*/  MUFU.EX2 R198, R198 ;  /* 0x000000c600c67308 */ /* 0x000f220000000800 */
        /* <DEDUP_REMOVED lines=31> */
[----:B------:R-:W5:Y:S01]  /*e6f0*/  MUFU.EX2 R203, R203 ;  /* 0x000000cb00cb7308 */ /* 0x000f620000000800 */
[-C--:B------:R-:W-:Y:S01]  /*e700*/  FMUL.FTZ R150, R150, R155.reuse ;  /* 0x0000009b96967220 */ /* 0x080fe20000410000 */
[----:B------:R-:W-:Y:S01]  /*e710*/  FMUL.FTZ R151, R151, R155 ;  /* 0x0000009b97977220 */ /* 0x000fe20000410000 */
[C---:B------:R-:W-:Y:S01]  /*e720*/  F2FP.F16.F32.PACK_AB R152, R14.reuse, R152 ;  /* 0x000000980e98723e */ /* 0x040fe200000000ff */
[----:B------:R-:W-:Y:S01]  /*e730*/  IMAD.MOV.U32 R21, RZ, RZ, 0x40000040 ;  /* 0x40000040ff157424 */ /* 0x000fe200078e00ff */
[C---:B-1----:R-:W-:Y:S01]  /*e740*/  F2FP.F16.F32.PACK_AB R153, R197.reuse, R153 ;  /* 0x00000099c599723e */ /* 0x042fe200000000ff */
[----:B------:R-:W-:Y:S01]  /*e750*/  FADD.FTZ R207, R14, R207 ;  /* 0x000000cf0ecf7221 */ /* 0x000fe20000010000 */
[----:B0-----:R-:W-:Y:S01]  /*e760*/  F2FP.F16.F32.PACK_AB R155, R222, R200 ;  /* 0x000000c8de9b723e */ /* 0x001fe200000000ff */
[----:B------:R-:W-:Y:S01]  /*e770*/  MUFU.EX2 R204, R204 ;  /* 0x000000cc00cc7308 */ /* 0x000fe20000000800 */
[----:B------:R-:W-:Y:S01]  /*e780*/  F2FP.F16.F32.PACK_AB R156, R178, R177 ;  /* 0x000000b1b29c723e */ /* 0x000fe200000000ff */
[----:B------:R-:W-:Y:S01]  /*e790*/  FADD.FTZ R197, R197, R224 ;  /* 0x000000e0c5c57221 */ /* 0x000fe20000010000 */
[----:B--2---:R-:W-:Y:S01]  /*e7a0*/  F2FP.F16.F32.PACK_AB R157, R226, R225 ;  /* 0x000000e1e29d723e */ /* 0x004fe200000000ff */
[----:B------:R-:W-:Y:S01]  /*e7b0*/  @!P1 VIADD R12, R12, 0x38860 ;  /* 0x000388600c0c9836 */ /* 0x000fe20000000000 */
[----:B------:R-:W-:Y:S01]  /*e7c0*/  F2FP.F16.F32.PACK_AB R158, R182, R179 ;  /* 0x000000b3b69e723e */ /* 0x000fe200000000ff */
[----:B------:R-:W-:Y:S01]  /*e7d0*/  FADD.FTZ R197, R200, R197 ;  /* 0x000000c5c8c57221 */ /* 0x000fe20000010000 */
[----:B---3--:R-:W-:Y:S01]  /*e7e0*/  F2FP.F16.F32.PACK_AB R159, R228, R227 ;  /* 0x000000e3e49f723e */ /* 0x008fe200000000ff */
[----:B------:R-:W0:Y:S01]  /*e7f0*/  MUFU.EX2 R205, R205 ;  /* 0x000000cd00cd7308 */ /* 0x000e220000000800 */
[----:B----4-:R-:W-:Y:S01]  /*e800*/  F2FP.F16.F32.PACK_AB R160, R198, R183 ;  /* 0x000000b7c6a0723e */ /* 0x010fe200000000ff */
[----:B------:R-:W-:Y:S01]  /*e810*/  FADD.FTZ R222, R222, R197 ;  /* 0x000000c5dede7221 */ /* 0x000fe20000010000 */
[----:B-----5:R-:W-:Y:S01]  /*e820*/  F2FP.F16.F32.PACK_AB R161, R203, R202 ;  /* 0x000000cacba1723e */ /* 0x020fe200000000ff */
[----:B------:R-:W-:Y:S01]  /*e830*/  IMAD.MOV.U32 R197, RZ, RZ, R171 ;  /* 0x000000ffffc57224 */ /* 0x000fe200078e00ab */
[----:B------:R-:W-:Y:S01]  /*e840*/  F2FP.F16.F32.PACK_AB R162, R173, R172 ;  /* 0x000000acada2723e */ /* 0x000fe200000000ff */
[----:B------:R-:W-:Y:S01]  /*e850*/  FADD.FTZ R225, R225, R222 ;  /* 0x000000dee1e17221 */ /* 0x000fe20000010000 */
[----:B------:R-:W-:Y:S01]  /*e860*/  IADD3 R20, R168, 0x80, RZ ;  /* 0x00000080a8147810 */ /* 0x000fe20007ffe0ff */
[----:B------:R-:W-:Y:S01]  /*e870*/  MUFU.EX2 R176, R176 ;  /* 0x000000b000b07308 */ /* 0x000fe20000000800 */
[----:B------:R-:W-:Y:S01]  /*e880*/  @!P1 PRMT R12, RZ, 0x654, R12 ;  /* 0x00000654ff0c9816 */ /* 0x000fe2000000000c */
[----:B------:R-:W-:Y:S01]  /*e890*/  FADD.FTZ R226, R226, R225 ;  /* 0x000000e1e2e27221 */ /* 0x000fe20000010000 */
[----:B------:R-:W-:-:S03]  /*e8a0*/  IMAD.MOV.U32 R14, RZ, RZ, R169 ;  /* 0x000000ffff0e7224 */ /* 0x000fc600078e00a9 */
[----:B------:R-:W-:Y:S02]  /*e8b0*/  FADD.FTZ R227, R227, R226 ;  /* 0x000000e2e3e37221 */ /* 0x000fe40000010000 */
[----:B------:R-:W1:Y:S01]  /*e8c0*/  MUFU.EX2 R199, R199 ;  /* 0x000000c700c77308 */ /* 0x000e620000000800 */
[----:B0-----:R-:W-:Y:S01]  /*e8d0*/  F2FP.F16.F32.PACK_AB R163, R205, R204 ;  /* 0x000000cccda3723e */ /* 0x001fe200000000ff */
[----:B------:R-:W-:-:S04]  /*e8e0*/  FADD.FTZ R227, R228, R227 ;  /* 0x000000e3e4e37221 */ /* 0x000fc80000010000 */
[----:B------:R-:W-:Y:S02]  /*e8f0*/  FADD.FTZ R202, R202, R227 ;  /* 0x000000e3caca7221 */ /* 0x000fe40000010000 */
[----:B------:R-:W-:Y:S02]  /*e900*/  MUFU.EX2 R180, R180 ;  /* 0x000000b400b47308 */ /* 0x000fe40000000800 */
[----:B------:R-:W-:-:S04]  /*e910*/  FADD.FTZ R203, R203, R202 ;  /* 0x000000cacbcb7221 */ /* 0x000fc80000010000 */
[----:B------:R-:W-:Y:S02]  /*e920*/  FADD.FTZ R204, R204, R203 ;  /* 0x000000cbcccc7221 */ /* 0x000fe40000010000 */
[----:B------:R-:W0:Y:S01]  /*e930*/  MUFU.EX2 R181, R181 ;  /* 0x000000b500b57308 */ /* 0x000e220000000800 */
[----:B-1----:R-:W-:Y:S01]  /*e940*/  F2FP.F16.F32.PACK_AB R164, R199, R176 ;  /* 0x000000b0c7a4723e */ /* 0x002fe200000000ff */
[----:B------:R-:W-:-:S06]  /*e950*/  FADD.FTZ R204, R205, R204 ;  /* 0x000000cccdcc7221 */ /* 0x000fcc0000010000 */
[----:B------:R1:W-:Y:S08]  /*e960*/  MUFU.EX2 R15, R154 ;  /* 0x0000009a000f7308 */ /* 0x0003f00000000800 */
[----:B------:R-:W2:Y:S01]  /*e970*/  MUFU.EX2 R206, R206 ;  /* 0x000000ce00ce7308 */ /* 0x000ea20000000800 */
[----:B-1----:R-:W-:Y:S01]  /*e980*/  F2FP.F16.F32.PACK_AB R154, R175, R174 ;  /* 0x000000aeaf9a723e */ /* 0x002fe200000000ff */
[----:B------:R-:W-:Y:S01]  /*e990*/  BAR.SYNC.DEFER_BLOCKING 0xf, 0x100 ;  /* 0x03c4000000007b1d */ /* 0x000fe20000010000 */
[----:B0-----:R-:W-:Y:S01]  /*e9a0*/  F2FP.F16.F32.PACK_AB R166, R181, R180 ;  /* 0x000000b4b5a6723e */ /* 0x001fe200000000ff */
[----:B------:R-:W-:-:S04]  /*e9b0*/  FADD.FTZ R174, R174, R207 ;  /* 0x000000cfaeae7221 */ /* 0x000fc80000010000 */
[----:B------:R-:W0:Y:S01]  /*e9c0*/  MUFU.EX2 R221, R221 ;  /* 0x000000dd00dd7308 */ /* 0x000e220000000800 */
[----:B------:R-:W-:-:S04]  /*e9d0*/  FADD.FTZ R174, R175, R174 ;  /* 0x000000aeafae7221 */ /* 0x000fc80000010000 */
[----:B------:R-:W-:-:S03]  /*e9e0*/  FADD.FTZ R177, R177, R174 ;  /* 0x000000aeb1b17221 */ /* 0x000fc60000010000 */
[----:B------:R-:W1:Y:S01]  /*e9f0*/  MUFU.EX2 R223, R223 ;  /* 0x000000df00df7308 */ /* 0x000e620000000800 */
[----:B--2---:R-:W-:Y:S01]  /*ea00*/  F2FP.F16.F32.PACK_AB R165, R206, R15 ;  /* 0x0000000fcea5723e */ /* 0x004fe200000000ff */
[----:B------:R-:W-:Y:S01]  /*ea10*/  FADD.FTZ R178, R178, R177 ;  /* 0x000000b1b2b27221 */ /* 0x000fe20000010000 */
[----:B------:R-:W-:-:S03]  /*ea20*/  FADD.FTZ R15, R15, R204 ;  /* 0x000000cc0f0f7221 */ /* 0x000fc60000010000 */
[----:B------:R-:W-:Y:S01]  /*ea30*/  FADD.FTZ R179, R179, R178 ;  /* 0x000000b2b3b37221 */ /* 0x000fe20000010000 */
[----:B------:R-:W-:Y:S01]  /*ea40*/  FADD.FTZ R206, R206, R15 ;  /* 0x0000000fcece7221 */ /* 0x000fe20000010000 */
[----:B------:R-:W-:Y:S01]  /*ea50*/  IMAD.MOV.U32 R15, RZ, RZ, R18 ;  /* 0x000000ffff0f7224 */ /* 0x000fe200078e0012 */
[----:B------:R2:W-:Y:S01]  /*ea60*/  STSM.16.M88.4 [R194+0x36400], R152 ;  /* 0x03640098c2007844 */ /* 0x0005e20000000200 */
[----:B------:R-:W-:Y:S01]  /*ea70*/  FADD.FTZ R182, R182, R179 ;  /* 0x000000b3b6b67221 */ /* 0x000fe20000010000 */
[----:B0-----:R-:W-:Y:S02]  /*ea80*/  FADD.FTZ R206, R221, R206 ;  /* 0x000000ceddce7221 */ /* 0x001fe40000010000 */
[----:B------:R2:W-:Y:S01]  /*ea90*/  STSM.16.M88.4 [R195], R156 ;  /* 0x0000009cc3007844 */ /* 0x0005e20000000200 */
[----:B------:R-:W-:Y:S01]  /*eaa0*/  FADD.FTZ R183, R183, R182 ;  /* 0x000000b6b7b77221 */ /* 0x000fe20000010000 */
[----:B-1----:R-:W-:Y:S02]  /*eab0*/  F2FP.F16.F32.PACK_AB R167, R223, R221 ;  /* 0x000000dddfa7723e */ /* 0x002fe400000000ff */
[----:B------:R2:W-:Y:S01]  /*eac0*/  STSM.16.M88.4 [R201], R160 ;  /* 0x000000a0c9007844 */ /* 0x0005e20000000200 */
[----:B------:R-:W-:-:S03]  /*ead0*/  FADD.FTZ R183, R198, R183 ;  /* 0x000000b7c6b77221 */ /* 0x000fc60000010000 */
[----:B------:R2:W-:Y:S01]  /*eae0*/  STSM.16.M88.4 [R196], R164 ;  /* 0x000000a4c4007844 */ /* 0x0005e20000000200 */
[----:B------:R-:W-:Y:S01]  /*eaf0*/  WARPGROUP.ARRIVE ;  /* 0x00000000000079c5 */ /* 0x000fe20000000000 */
[----:B------:R-:W-:-:S04]  /*eb00*/  FADD.FTZ R172, R172, R183 ;  /* 0x000000b7acac7221 */ /* 0x000fc80000010000 */
[----:B------:R-:W-:Y:S01]  /*eb10*/  FADD.FTZ R173, R173, R172 ;  /* 0x000000acadad7221 */ /* 0x000fe20000010000 */
[----:B------:R-:W-:Y:S01]  /*eb20*/  HGMMA.64x256x16.F32 R24, R152, gdesc[UR4].tnspB, R24, gsb0 ;  /* 0x43e0000498187df0 */ /* 0x000fe20008000818 */
[----:B------:R-:W-:Y:S01]  /*eb30*/  R2UR UR6, R20 ;  /* 0x00000000140672ca */ /* 0x000fe200000e0000 */
[----:B------:R-:W-:Y:S01]  /*eb40*/  VIADD R20, R168, 0x100 ;  /* 0x00000100a8147836 */ /* 0x000fe20000000000 */
[----:B------:R-:W-:Y:S01]  /*eb50*/  R2UR UR7, R21 ;  /* 0x00000000150772ca */ /* 0x000fe200000e0000 */
[----:B------:R-:W-:Y:S02]  /*eb60*/  IMAD.MOV.U32 R21, RZ, RZ, 0x40000040 ;  /* 0x40000040ff157424 */ /* 0x000fe400078e00ff */
[----:B------:R-:W-:-:S04]  /*eb70*/  FADD.FTZ R176, R176, R173 ;  /* 0x000000adb0b07221 */ /* 0x000fc80000010000 */
[----:B------:R-:W-:Y:S01]  /*eb80*/  FADD.FTZ R199, R199, R176 ;  /* 0x000000b0c7c77221 */ /* 0x000fe20000010000 */
[----:B------:R-:W-:Y:S02]  /*eb90*/  WARPGROUP.DEPBAR.LE gsb0, 0x0 ;  /* 0x00008000000079c5 */ /* 0x000fe40000010000 */
[----:B------:R-:W-:-:S15]  /*eba0*/  WARPGROUP.ARRIVE ;  /* 0x00000000000079c5 */ /* 0x000fde0000000000 */
[----:B------:R-:W-:Y:S01]  /*ebb0*/  HGMMA.64x256x16.F32 R24, R156, gdesc[UR4].tnspB, R24, gsb0 ;  /* 0x43e000049c187df0 */ /* 0x000fe20008000818 */
[----:B------:R-:W-:Y:S01]  /*ebc0*/  R2UR UR6, R20 ;  /* 0x00000000140672ca */ /* 0x000fe200000e0000 */
[----:B------:R-:W-:Y:S01]  /*ebd0*/  VIADD R20, R168, 0x180 ;  /* 0x00000180a8147836 */ /* 0x000fe20000000000 */
[----:B------:R-:W-:Y:S02]  /*ebe0*/  R2UR UR7, R21 ;  /* 0x00000000150772ca */ /* 0x000fe400000e0000 */
[----:B------:R-:W-:Y:S01]  /*ebf0*/  MOV R21, 0x40000040 ;  /* 0x4000004000157802 */ /* 0x000fe20000000f00 */
[----:B------:R-:W-:Y:S02]  /*ec00*/  WARPGROUP.DEPBAR.LE gsb0, 0x0 ;  /* 0x00008000000079c5 */ /* 0x000fe40000010000 */
[----:B------:R-:W-:-:S15]  /*ec10*/  WARPGROUP.ARRIVE ;  /* 0x00000000000079c5 */ /* 0x000fde0000000000 */
[----:B------:R-:W-:-:S05]  /*ec20*/  NOP ;  /* 0x0000000000007918 */ /* 0x000fca0000000000 */
[----:B------:R-:W-:Y:S01]  /*ec30*/  HGMMA.64x256x16.F32 R24, R160, gdesc[UR4].tnspB, R24, gsb0 ;  /* 0x43e00004a0187df0 */ /* 0x000fe20008000818 */
[----:B------:R-:W-:Y:S01]  /*ec40*/  R2UR UR6, R20 ;  /* 0x00000000140672ca */ /* 0x000fe200000e0000 */
[----:B------:R-:W-:Y:S01]  /*ec50*/  FADD.FTZ R20, R180, R199 ;  /* 0x000000c7b4147221 */ /* 0x000fe20000010000 */
[----:B------:R-:W-:Y:S01]  /*ec60*/  R2UR UR7, R21 ;  /* 0x00000000150772ca */ /* 0x000fe200000e0000 */
[----:B------:R-:W-:Y:S02]  /*ec70*/  FADD.FTZ R21, R223, R206 ;  /* 0x000000cedf157221 */ /* 0x000fe40000010000 */
[----:B------:R-:W-:Y:S01]  /*ec80*/  FADD.FTZ R20, R181, R20 ;  /* 0x00000014b5147221 */ /* 0x000fe20000010000 */
[----:B------:R-:W-:Y:S02]  /*ec90*/  WARPGROUP.DEPBAR.LE gsb0, 0x0 ;  /* 0x00008000000079c5 */ /* 0x000fe40000010000 */
[----:B------:R-:W-:-:S15]  /*eca0*/  WARPGROUP.ARRIVE ;  /* 0x00000000000079c5 */ /* 0x000fde0000000000 */
[----:B------:R-:W-:-:S04]  /*ecb0*/  NOP ;  /* 0x0000000000007918 */ /* 0x000fc80000000000 */
        /* <DEDUP_REMOVED lines=12> */
.L_x_1051:
[----:B------:R-:W-:Y:S05]  /*ed80*/  BSYNC B0 ;  /* 0x0000000000007941 */ /* 0x000fea0003800000 */
.L_x_1050:
[----:B------:R-:W0:Y:S01]  /*ed90*/  SHFL.BFLY PT, R3, R20, 0x2, 0x1f ;  /* 0x0c401f0014037f89 */ /* 0x000e2200000e0000 */
[----:B------:R-:W-:Y:S02]  /*eda0*/  IMAD.MOV.U32 R6, RZ, RZ, RZ ;  /* 0x000000ffff067224 */ /* 0x000fe400078e00ff */
[----:B------:R-:W-:Y:S01]  /*edb0*/  IMAD.MOV.U32 R174, RZ, RZ, -0x800000 ;  /* 0xff800000ffae7424 */ /* 0x000fe200078e00ff */
[----:B------:R-:W1:Y:S01]  /*edc0*/  SHFL.BFLY PT, R0, R21, 0x2, 0x1f ;  /* 0x0c401f0015007f89 */ /* 0x000e6200000e0000 */
[----:B------:R-:W-:Y:S02]  /*edd0*/  IMAD.MOV.U32 R175, RZ, RZ, -0x800000 ;  /* 0xff800000ffaf7424 */ /* 0x000fe400078e00ff */
[----:B------:R-:W-:Y:S01]  /*ede0*/  VIADD R212, R212, 0x1 ;  /* 0x00000001d4d47836 */ /* 0x000fe20000000000 */
[----:B------:R-:W-:Y:S08]  /*edf0*/  BAR.ARV 0x8, 0xa0 ;  /* 0x0202800000007b1d */ /* 0x000ff00000002000 */
[----:B------:R-:W-:Y:S01]  /*ee00*/  BAR.SYNC.DEFER_BLOCKING 0xf, 0x100 ;  /* 0x03c4000000007b1d */ /* 0x000fe20000010000 */
[----:B0-----:R-:W-:Y:S01]  /*ee10*/  FADD.FTZ R4, R3, R20 ;  /* 0x0000001403047221 */ /* 0x001fe20000010000 */
[----:B-1----:R-:W-:-:S04]  /*ee20*/  FADD.FTZ R5, R0, R21 ;  /* 0x0000001500057221 */ /* 0x002fc80000010000 */
[----:B------:R-:W0:Y:S04]  /*ee30*/  SHFL.BFLY PT, R3, R4, 0x1, 0x1f ;  /* 0x0c201f0004037f89 */ /* 0x000e2800000e0000 */
[----:B------:R-:W1:Y:S01]  /*ee40*/  SHFL.BFLY PT, R0, R5, 0x1, 0x1f ;  /* 0x0c201f0005007f89 */ /* 0x000e6200000e0000 */
[----:B0-----:R-:W-:Y:S01]  /*ee50*/  FADD.FTZ R7, R4, R3 ;  /* 0x0000000304077221 */ /* 0x001fe20000010000 */
[----:B------:R-:W-:Y:S01]  /*ee60*/  IADD3 R3, -R191, RZ, RZ ;  /* 0x000000ffbf037210 */ /* 0x000fe20007ffe1ff */
[----:B------:R-:W-:Y:S02]  /*ee70*/  VIADD R4, R18, 0x1 ;  /* 0x0000000112047836 */ /* 0x000fe40000000000 */
[----:B-1----:R-:W-:Y:S01]  /*ee80*/  FADD.FTZ R0, R5, R0 ;  /* 0x0000000005007221 */ /* 0x002fe20000010000 */
[----:B------:R-:W-:-:S02]  /*ee90*/  FSETP.NE.FTZ.AND P2, PT, R7, RZ, PT ;  /* 0x000000ff0700720b */ /* 0x000fc40003f55000 */
[----:B------:R-:W-:Y:S01]  /*eea0*/  ISETP.NE.AND P0, PT, R190, R3, PT ;  /* 0x00000003be00720c */ /* 0x000fe20003f05270 */
[----:B------:R-:W-:Y:S01]  /*eeb0*/  IMAD.MOV.U32 R3, RZ, RZ, RZ ;  /* 0x000000ffff037224 */ /* 0x000fe200078e00ff */
[----:B------:R-:W-:Y:S02]  /*eec0*/  FSETP.NE.FTZ.AND P3, PT, R0, RZ, PT ;  /* 0x000000ff0000720b */ /* 0x000fe40003f75000 */
[----:B------:R-:W-:-:S04]  /*eed0*/  ISETP.NE.AND P1, PT, R4, 0x2, PT ;  /* 0x000000020400780c */ /* 0x000fc80003f25270 */
[----:B------:R-:W-:-:S03]  /*eee0*/  SEL R8, RZ, 0x1, P1 ;  /* 0x00000001ff087807 */ /* 0x000fc60000800000 */
[----:B------:R-:W0:Y:S01]  /*eef0*/  @P2 MUFU.RCP R3, R7 ;  /* 0x0000000700032308 */ /* 0x000e220000001000 */
[----:B------:R-:W-:Y:S01]  /*ef00*/  LOP3.LUT R23, R23, R8, RZ, 0x3c, !PT ;  /* 0x0000000817177212 */ /* 0x000fe200078e3cff */
[----:B------:R-:W-:Y:S02]  /*ef10*/  @!P0 IMAD R5, R18, 0x40, R188 ;  /* 0x0000004012058824 */ /* 0x000fe400078e02bc */
[C---:B------:R-:W-:Y:S01]  /*ef20*/  @P2 FMUL.FTZ R18, R170.reuse, 0.69314718246459960938 ;  /* 0x3f317218aa122820 */ /* 0x040fe20000410000 */
[----:B------:R-:W-:Y:S02]  /*ef30*/  @P3 FMUL.FTZ R170, R170, 0.69314718246459960938 ;  /* 0x3f317218aaaa3820 */ /* 0x000fe40000410000 */
[----:B------:R-:W-:Y:S01]  /*ef40*/  @!P0 LEA R5, R5, R2, 0x2 ;  /* 0x0000000205058211 */ /* 0x000fe200078e10ff */
[----:B------:R-:W1:Y:S08]  /*ef50*/  @P3 MUFU.RCP R6, R0 ;  /* 0x0000000000063308 */ /* 0x000e700000001000 */
[----:B------:R-:W3:Y:S01]  /*ef60*/  @P2 MUFU.LG2 R2, R7 ;  /* 0x0000000700022308 */ /* 0x000ee20000000c00 */
[----:B0-----:R-:W-:Y:S01]  /*ef70*/  @!P0 STS [R5+0x38400], R3 ;  /* 0x0384000305008388 */ /* 0x001fe20000000800 */
[-C--:B------:R-:W-:Y:S01]  /*ef80*/  FMUL.FTZ R181, R25, R3.reuse ;  /* 0x0000000319b57220 */ /* 0x080fe20000410000 */
        /* <DEDUP_REMOVED lines=12> */
[-C--:B--2---:R-:W-:Y:S01]  /*f050*/  FMUL.FTZ R167, R45, R3.reuse ;  /* 0x000000032da77220 */ /* 0x084fe20000410000 */
[-C--:B------:R-:W-:Y:S01]  /*f060*/  FMUL.FTZ R172, R48, R3.reuse ;  /* 0x0000000330ac7220 */ /* 0x080fe20000410000 */
[----:B---3--:R-:W-:Y:S01]  /*f070*/  @P2 FMUL.FTZ R21, R2, 0.69314718246459960938 ;  /* 0x3f31721802152820 */ /* 0x008fe20000410000 */
[-C--:B------:R-:W-:Y:S01]  /*f080*/  FMUL.FTZ R12, R49, R3.reuse ;  /* 0x00000003310c7220 */ /* 0x080fe20000410000 */
[-C--:B------:R-:W-:Y:S01]  /*f090*/  FMUL.FTZ R166, R52, R3.reuse ;  /* 0x0000000334a67220 */ /* 0x080fe20000410000 */
        /* <DEDUP_REMOVED lines=55> */
[----:B------:R-:W-:Y:S01]  /*f410*/  @P2 FFMA.FTZ R174, R18, R169, R21 ;  /* 0x000000a912ae2223 */ /* 0x000fe20000010015 */
[----:B------:R-:W-:Y:S01]  /*f420*/  PLOP3.LUT P0, PT, PT, PT, PT, 0x8, 0x0 ;  /* 0x000000000000781c */ /* 0x000fe20003f0e170 */
        /* <DEDUP_REMOVED lines=62> */
.L_x_1001:
[----:B------:R-:W-:Y:S05]  /*f810*/  BSYNC B7 ;  /* 0x0000000000077941 */ /* 0x000fea0003800000 */
.L_x_999:
        /* <DEDUP_REMOVED lines=36> */
[----:B------:R-:W-:Y:S02]  /*fa60*/  LOP3.LUT R44, R169, 0x380, RZ, 0xc0, !PT ;  /* 0x00000380a92c7812 */ /* 0x000fe400078ec0ff */
[----:B------:R-:W-:Y:S01]  /*fa70*/  LOP3.LUT R48, R171, 0x380, RZ, 0xc0, !PT ;  /* 0x00000380ab307812 */ /* 0x000fe200078ec0ff */
[--C-:B------:R-:W-:Y:S01]  /*fa80*/  IMAD.X R49, RZ, RZ, R123.reuse, P0 ;  /* 0x000000ffff317224 */ /* 0x100fe200000e067b */
[----:B------:R-:W-:Y:S02]  /*fa90*/  IADD3 R199, P3, R122, 0x2000, RZ ;  /* 0x000020007ac77810 */ /* 0x000fe40007f7e0ff */
[----:B------:R-:W-:Y:S02]  /*faa0*/  SHF.R.U64 R44, R44, 0x3, RZ ;  /* 0x000000032c2c7819 */ /* 0x000fe400000012ff */
[C---:B------:R-:W-:Y:S01]  /*fab0*/  IADD3 R60, P6, R122.reuse, 0x2020, RZ ;  /* 0x000020207a3c7810 */ /* 0x040fe20007fde0ff */
[----:B------:R-:W-:Y:S01]  /*fac0*/  IMAD.X R57, RZ, RZ, R123, P3 ;  /* 0x000000ffff397224 */ /* 0x000fe200018e067b */
[----:B------:R-:W-:-:S02]  /*fad0*/  IADD3 R197, P4, R122, 0x60, RZ ;  /* 0x000000607ac57810 */ /* 0x000fc40007f9e0ff */
[----:B------:R-:W-:Y:S01]  /*fae0*/  SHF.R.U64 R48, R48, 0x3, RZ ;  /* 0x0000000330307819 */ /* 0x000fe200000012ff */
[--C-:B------:R-:W-:Y:S01]  /*faf0*/  IMAD.X R61, RZ, RZ, R123.reuse, P6 ;  /* 0x000000ffff3d7224 */ /* 0x100fe200030e067b */
[----:B------:R-:W-:Y:S01]  /*fb00*/  IADD3 R64, P5, R122, 0x2040, RZ ;  /* 0x000020407a407810 */ /* 0x000fe20007fbe0ff */
[----:B------:R-:W-:Y:S01]  /*fb10*/  IMAD.X R53, RZ, RZ, R123, P4 ;  /* 0x000000ffff357224 */ /* 0x000fe200020e067b */
[----:B------:R-:W-:Y:S02]  /*fb20*/  LOP3.LUT R56, R199, 0x380, RZ, 0xc0, !PT ;  /* 0x00000380c7387812 */ /* 0x000fe400078ec0ff */
[----:B------:R-:W-:Y:S02]  /*fb30*/  LOP3.LUT R44, R44, R169, RZ, 0x3c, !PT ;  /* 0x000000a92c2c7212 */ /* 0x000fe400078e3cff */
[----:B------:R-:W-:Y:S02]  /*fb40*/  LOP3.LUT R169, R60, 0x380, RZ, 0xc0, !PT ;  /* 0x000003803ca97812 */ /* 0x000fe400078ec0ff */
[----:B------:R-:W-:-:S02]  /*fb50*/  LOP3.LUT R52, R197, 0x380, RZ, 0xc0, !PT ;  /* 0x00000380c5347812 */ /* 0x000fc400078ec0ff */
[----:B------:R-:W-:Y:S02]  /*fb60*/  LOP3.LUT R48, R48, R171, RZ, 0x3c, !PT ;  /* 0x000000ab30307212 */ /* 0x000fe400078e3cff */
[----:B------:R-:W-:Y:S02]  /*fb70*/  LOP3.LUT R171, R64, 0x380, RZ, 0xc0, !PT ;  /* 0x0000038040ab7812 */ /* 0x000fe400078ec0ff */
[----:B------:R-:W-:Y:S02]  /*fb80*/  IADD3.X R45, RZ, R123, RZ, P1, !PT ;  /* 0x0000007bff2d7210 */ /* 0x000fe40000ffe4ff */
[----:B------:R-:W-:Y:S02]  /*fb90*/  SHF.R.U64 R56, R56, 0x3, RZ ;  /* 0x0000000338387819 */ /* 0x000fe400000012ff */
[----:B------:R-:W-:Y:S02]  /*fba0*/  IADD3 R98, P1, R122, 0x4000, RZ ;  /* 0x000040007a627810 */ /* 0x000fe40007f3e0ff */
[----:B------:R-:W-:-:S02]  /*fbb0*/  SHF.R.U64 R169, R169, 0x3, RZ ;  /* 0x00000003a9a97819 */ /* 0x000fc400000012ff */
[----:B------:R-:W-:Y:S01]  /*fbc0*/  IADD3 R4, P0, R122, 0x4020, RZ ;  /* 0x000040207a047810 */ /* 0x000fe20007f1e0ff */
[--C-:B------:R-:W-:Y:S01]  /*fbd0*/  IMAD.X R99, RZ, RZ, R123.reuse, P1 ;  /* 0x000000ffff637224 */ /* 0x100fe200008e067b */
[----:B------:R-:W-:Y:S02]  /*fbe0*/  SHF.R.U64 R52, R52, 0x3, RZ ;  /* 0x0000000334347819 */ /* 0x000fe400000012ff */
[C---:B------:R-:W-:Y:S01]  /*fbf0*/  IADD3 R68, P2, R122.reuse, 0x2060, RZ ;  /* 0x000020607a447810 */ /* 0x040fe20007f5e0ff */
[--C-:B------:R-:W-:Y:S01]  /*fc00*/  IMAD.X R103, RZ, RZ, R123.reuse, P0 ;  /* 0x000000ffff677224 */ /* 0x100fe200000e067b */
[----:B------:R-:W-:Y:S02]  /*fc10*/  SHF.R.U64 R171, R171, 0x3, RZ ;  /* 0x00000003abab7819 */ /* 0x000fe400000012ff */
[----:B------:R-:W-:Y:S01]  /*fc20*/  IADD3 R36, P4, R122, 0x4040, RZ ;  /* 0x000040407a247810 */ /* 0x000fe20007f9e0ff */
[----:B------:R-:W-:Y:S01]  /*fc30*/  IMAD.X R69, RZ, RZ, R123, P2 ;  /* 0x000000ffff457224 */ /* 0x000fe200010e067b */
[----:B------:R-:W-:-:S02]  /*fc40*/  LOP3.LUT R56, R56, R199, RZ, 0x3c, !PT ;  /* 0x000000c738387212 */ /* 0x000fc400078e3cff */
[----:B------:R-:W-:Y:S01]  /*fc50*/  LOP3.LUT R199, R98, 0x380, RZ, 0xc0, !PT ;  /* 0x0000038062c77812 */ /* 0x000fe200078ec0ff */
[----:B------:R-:W-:Y:S01]  /*fc60*/  IMAD.X R107, RZ, RZ, R123, P4 ;  /* 0x000000ffff6b7224 */ /* 0x000fe200020e067b */
[----:B------:R-:W-:Y:S02]  /*fc70*/  LOP3.LUT R60, R169, R60, RZ, 0x3c, !PT ;  /* 0x0000003ca93c7212 */ /* 0x000fe400078e3cff */
[----:B------:R-:W-:Y:S02]  /*fc80*/  LOP3.LUT R52, R52, R197, RZ, 0x3c, !PT ;  /* 0x000000c534347212 */ /* 0x000fe400078e3cff */
[----:B------:R-:W-:Y:S02]  /*fc90*/  LOP3.LUT R169, R4, 0x380, RZ, 0xc0, !PT ;  /* 0x0000038004a97812 */ /* 0x000fe400078ec0ff */
[----:B------:R-:W-:Y:S02]  /*fca0*/  LOP3.LUT R197, R68, 0x380, RZ, 0xc0, !PT ;  /* 0x0000038044c57812 */ /* 0x000fe400078ec0ff */
[----:B------:R-:W-:-:S02]  /*fcb0*/  LOP3.LUT R64, R171, R64, RZ, 0x3c, !PT ;  /* 0x00000040ab407212 */ /* 0x000fc400078e3cff */
[----:B------:R-:W-:Y:S02]  /*fcc0*/  LOP3.LUT R171, R36, 0x380, RZ, 0xc0, !PT ;  /* 0x0000038024ab7812 */ /* 0x000fe400078ec0ff */
[----:B------:R-:W-:Y:S02]  /*fcd0*/  SHF.R.U64 R199, R199, 0x3, RZ ;  /* 0x00000003c7c77819 */ /* 0x000fe400000012ff */
[C---:B------:R-:W-:Y:S02]  /*fce0*/  IADD3 R6, P6, R122.reuse, 0x6000, RZ ;  /* 0x000060007a067810 */ /* 0x040fe40007fde0ff */
[----:B------:R-:W-:Y:S02]  /*fcf0*/  SHF.R.U64 R169, R169, 0x3, RZ ;  /* 0x00000003a9a97819 */ /* 0x000fe400000012ff */
[C---:B------:R-:W-:Y:S01]  /*fd00*/  LOP3.LUT R37, R122.reuse, 0x380, RZ, 0xc0, !PT ;  /* 0x000003807a257812 */ /* 0x040fe200078ec0ff */
[----:B------:R-:W-:Y:S01]  /*fd10*/  IMAD.X R115, RZ, RZ, R123, P6 ;  /* 0x000000ffff737224 */ /* 0x000fe200030e067b */
[----:B------:R-:W-:-:S02]  /*fd20*/  IADD3 R30, P2, R122, 0x6040, RZ ;  /* 0x000060407a1e7810 */ /* 0x000fc40007f5e0ff */
[----:B------:R-:W-:Y:S02]  /*fd30*/  SHF.R.U64 R197, R197, 0x3, RZ ;  /* 0x00000003c5c57819 */ /* 0x000fe400000012ff */
[C---:B------:R-:W-:Y:S02]  /*fd40*/  IADD3 R40, P3, R122.reuse, 0x4060, RZ ;  /* 0x000040607a287810 */ /* 0x040fe40007f7e0ff */
[----:B------:R-:W-:Y:S02]  /*fd50*/  SHF.R.U64 R171, R171, 0x3, RZ ;  /* 0x00000003abab7819 */ /* 0x000fe400000012ff */
[----:B------:R-:W-:Y:S02]  /*fd60*/  IADD3 R34, P1, R122, 0x6060, RZ ;  /* 0x000060607a227810 */ /* 0x000fe40007f3e0ff */
[----:B------:R-:W-:Y:S02]  /*fd70*/  LOP3.LUT R98, R199, R98, RZ, 0x3c, !PT ;  /* 0x00000062c7627212 */ /* 0x000fe400078e3cff */
[----:B------:R-:W-:Y:S01]  /*fd80*/  LOP3.LUT R199, R6, 0x380, RZ, 0xc0, !PT ;  /* 0x0000038006c77812 */ /* 0x000fe200078ec0ff */
[----:B------:R-:W-:Y:S01]  /*fd90*/  IMAD.X R41, RZ, RZ, R123, P1 ;  /* 0x000000ffff297224 */ /* 0x000fe200008e067b */
[----:B------:R-:W-:-:S02]  /*fda0*/  LOP3.LUT R102, R169, R4, RZ, 0x3c, !PT ;  /* 0x00000004a9667212 */ /* 0x000fc400078e3cff */
[----:B------:R-:W-:Y:S02]  /*fdb0*/  SHF.R.U64 R37, R37, 0x3, RZ ;  /* 0x0000000325257819 */ /* 0x000fe400000012ff */
[----:B------:R-:W-:Y:S02]  /*fdc0*/  LOP3.LUT R68, R197, R68, RZ, 0x3c, !PT ;  /* 0x00000044c5447212 */ /* 0x000fe400078e3cff */
[----:B------:R-:W-:Y:S02]  /*fdd0*/  LOP3.LUT R169, R30, 0x380, RZ, 0xc0, !PT ;  /* 0x000003801ea97812 */ /* 0x000fe400078ec0ff */
[----:B------:R-:W-:Y:S02]  /*fde0*/  LOP3.LUT R197, R40, 0x380, RZ, 0xc0, !PT ;  /* 0x0000038028c57812 */ /* 0x000fe400078ec0ff */
[----:B------:R-:W-:Y:S02]  /*fdf0*/  LOP3.LUT R106, R171, R36, RZ, 0x3c, !PT ;  /* 0x00000024ab6a7212 */ /* 0x000fe400078e3cff */
[----:B------:R-:W-:-:S02]  /*fe00*/  IADD3.X R65, RZ, R123, RZ, P5, !PT ;  /* 0x0000007bff417210 */ /* 0x000fc40002ffe4ff */
[----:B------:R-:W-:Y:S02]  /*fe10*/  LOP3.LUT R171, R34, 0x380, RZ, 0xc0, !PT ;  /* 0x0000038022ab7812 */ /* 0x000fe400078ec0ff */
[----:B-1----:R-:W-:Y:S02]  /*fe20*/  IADD3 R24, P5, R122, 0x6020, RZ ;  /* 0x000060207a187810 */ /* 0x002fe40007fbe0ff */
[----:B------:R-:W-:Y:S02]  /*fe30*/  SHF.R.U64 R199, R199, 0x3, RZ ;  /* 0x00000003c7c77819 */ /* 0x000fe400000012ff */
[----:B------:R-:W-:Y:S01]  /*fe40*/  LOP3.LUT R122, R37, R122, RZ, 0x3c, !PT ;  /* 0x0000007a257a7212 */ /* 0x000fe200078e3cff */
[--C-:B------:R-:W-:Y:S01]  /*fe50*/  IMAD.X R119, RZ, RZ, R123.reuse, P5 ;  /* 0x000000ffff777224 */ /* 0x100fe200028e067b */
[----:B------:R-:W-:Y:S01]  /*fe60*/  SHF.R.U64 R169, R169, 0x3, RZ ;  /* 0x00000003a9a97819 */ /* 0x000fe200000012ff */
[----:B------:R-:W-:Y:S01]  /*fe70*/  IMAD.X R37, RZ, RZ, R123, P2 ;  /* 0x000000ffff257224 */ /* 0x000fe200010e067b */
[----:B------:R-:W-:-:S02]  /*fe80*/  SHF.R.U64 R197, R197, 0x3, RZ ;  /* 0x00000003c5c57819 */ /* 0x000fc400000012ff */
[----:B------:R-:W-:Y:S02]  /*fe90*/  SHF.R.U64 R171, R171, 0x3, RZ ;  /* 0x00000003abab7819 */ /* 0x000fe400000012ff */
[----:B------:R-:W-:Y:S02]  /*fea0*/  LOP3.LUT R114, R199, R6, RZ, 0x3c, !PT ;  /* 0x00000006c7727212 */ /* 0x000fe400078e3cff */
[-C--:B------:R-:W-:Y:S02]  /*feb0*/  IADD3.X R111, RZ, R123.reuse, RZ, P3, !PT ;  /* 0x0000007bff6f7210 */ /* 0x080fe40001ffe4ff */
[----:B------:R-:W-:Y:S02]  /*fec0*/  MOV R122, R122 ;  /* 0x0000007a007a7202 */ /* 0x000fe40000000f00 */
[----:B------:R-:W-:Y:S02]  /*fed0*/  F2FP.F16.F32.PACK_AB R4, R181, R183 ;  /* 0x000000b7b504723e */ /* 0x000fe400000000ff */
[----:B------:R-:W-:Y:S01]  /*fee0*/  F2FP.F16.F32.PACK_AB R6, R179, R182 ;  /* 0x000000b6b306723e */ /* 0x000fe200000000ff */
[----:B------:R-:W-:Y:S01]  /*fef0*/  BAR.SYNC.DEFER_BLOCKING 0x1, 0x100 ;  /* 0x0044000000007b1d */ /* 0x000fe20000010000 */
[----:B------:R-:W-:-:S02]  /*ff00*/  LOP3.LUT R36, R169, R30, RZ, 0x3c, !PT ;  /* 0x0000001ea9247212 */ /* 0x000fc400078e3cff */
[----:B------:R-:W-:Y:S02]  /*ff10*/  LOP3.LUT R110, R197, R40, RZ, 0x3c, !PT ;  /* 0x00000028c56e7212 */ /* 0x000fe400078e3cff */
[----:B------:R-:W-:Y:S02]  /*ff20*/  LOP3.LUT R123, R24, 0x380, RZ, 0xc0, !PT ;  /* 0x00000380187b7812 */ /* 0x000fe400078ec0ff */
[----:B------:R-:W-:Y:S02]  /*ff30*/  MOV R45, R44 ;  /* 0x0000002c002d7202 */ /* 0x000fe40000000f00 */
[----:B------:R-:W-:Y:S02]  /*ff40*/  F2FP.F16.F32.PACK_AB R30, R176, R178 ;  /* 0x000000b2b01e723e */ /* 0x000fe400000000ff */
[----:B------:R-:W-:Y:S02]  /*ff50*/  LOP3.LUT R40, R171, R34, RZ, 0x3c, !PT ;  /* 0x00000022ab287212 */ /* 0x000fe400078e3cff */
[----:B------:R-:W-:-:S02]  /*ff60*/  MOV R48, R48 ;  /* 0x0000003000307202 */ /* 0x000fc40000000f00 */
[----:B------:R-:W-:Y:S02]  /*ff70*/  F2FP.F16.F32.PACK_AB R34, R167, R173 ;  /* 0x000000ada722723e */ /* 0x000fe400000000ff */
[----:B------:R-:W-:Y:S02]  /*ff80*/  MOV R52, R52 ;  /* 0x0000003400347202 */ /* 0x000fe40000000f00 */
[----:B------:R-:W-:Y:S02]  /*ff90*/  SHF.R.U64 R123, R123, 0x3, RZ ;  /* 0x000000037b7b7819 */ /* 0x000fe400000012ff */
[----:B------:R-:W-:Y:S02]  /*ffa0*/  MOV R56, R56 ;  /* 0x0000003800387202 */ /* 0x000fe40000000f00 */
[----:B------:R-:W-:Y:S01]  /*ffb0*/  MOV R60, R60 ;  /* 0x0000003c003c7202 */ /* 0x000fe20000000f00 */
[----:B------:R1:W-:Y:S01]  /*ffc0*/  STSM.16.M88.4 [R122], R4 ;  /* 0x000000047a007844 */ /* 0x0003e20000000200 */
[----:B------:R-:W-:-:S02]  /*ffd0*/  MOV R64, R64 ;  /* 0x0000004000407202 */ /* 0x000fc40000000f00 */
[----:B------:R-:W-:Y:S01]  /*ffe0*/  MOV R68, R68 ;  /* 0x0000004400447202 */ /* 0x000fe20000000f00 */
[----:B------:R2:W-:Y:S01]  /*fff0*/  STSM.16.M88.4 [R45], R28 ;  /* 0x0000001c2d007844 */ /* 0x0005e20000000200 */
[----:B------:R-:W-:Y:S02]  /*10000*/  F2FP.F16.F32.PACK_AB R83, R87, R86 ;  /* 0x000000565753723e */ /* 0x000fe400000000ff */
[----:B------:R-:W-:Y:S01]  /*10010*/  F2FP.F16.F32.PACK_AB R89, R91, R90 ;  /* 0x0000005a5b59723e */ /* 0x000fe200000000ff */
[----:B------:R-:W-:Y:S01]  /*10020*/  STSM.16.M88.4 [R48], R32 ;  /* 0x0000002030007844 */ /* 0x000fe20000000200 */
[----:B------:R-:W-:Y:S02]  /*10030*/  LOP3.LUT R118, R123, R24, RZ, 0x3c, !PT ;  /* 0x000000187b767212 */ /* 0x000fe400078e3cff */
[----:B------:R-:W-:Y:S01]  /*10040*/  MOV R0, R98 ;  /* 0x0000006200007202 */ /* 0x000fe20000000f00 */
[----:B------:R-:W-:Y:S01]  /*10050*/  STSM.16.M88.4 [R52], R12 ;  /* 0x0000000c34007844 */ /* 0x000fe20000000200 */
[----:B------:R-:W-:-:S02]  /*10060*/  F2FP.F16.F32.PACK_AB R90, R93, R92 ;  /* 0x0000005c5d5a723e */ /* 0x000fc400000000ff */
[----:B------:R-:W-:Y:S01]  /*10070*/  F2FP.F16.F32.PACK_AB R91, R95, R94 ;  /* 0x0000005e5f5b723e */ /* 0x000fe200000000ff */
[----:B------:R-:W-:Y:S01]  /*10080*/  STSM.16.M88.4 [R56], R8 ;  /* 0x0000000838007844 */ /* 0x000fe20000000200 */
[----:B-1----:R-:W-:Y:S02]  /*10090*/  F2FP.F16.F32.PACK_AB R4, R160, R163 ;  /* 0x000000a3a004723e */ /* 0x002fe400000000ff */
[----:B------:R-:W-:Y:S02]  /*100a0*/  F2FP.F16.F32.PACK_AB R5, R67, R66 ;  /* 0x000000424305723e */ /* 0x000fe400000000ff */
[----:B------:R-:W-:Y:S02]  /*100b0*/  F2FP.F16.F32.PACK_AB R6, R152, R162 ;  /* 0x000000a29806723e */ /* 0x000fe400000000ff */
[----:B------:R-:W-:Y:S02]  /*100c0*/  F2FP.F16.F32.PACK_AB R7, R71, R70 ;  /* 0x000000464707723e */ /* 0x000fe400000000ff */
[----:B--2---:R-:W-:-:S02]  /*100d0*/  F2FP.F16.F32.PACK_AB R28, R73, R158 ;  /* 0x0000009e491c723e */ /* 0x004fc400000000ff */
[----:B------:R-:W-:Y:S01]  /*100e0*/  F2FP.F16.F32.PACK_AB R29, R75, R74 ;  /* 0x0000004a4b1d723e */ /* 0x000fe200000000ff */
[----:B------:R1:W-:Y:S01]  /*100f0*/  STSM.16.M88.4 [R60], R4 ;  /* 0x000000043c007844 */ /* 0x0003e20000000200 */
[----:B------:R-:W-:Y:S02]  /*10100*/  F2FP.F16.F32.PACK_AB R30, R77, R76 ;  /* 0x0000004c4d1e723e */ /* 0x000fe400000000ff */
[----:B------:R-:W-:Y:S02]  /*10110*/  F2FP.F16.F32.PACK_AB R31, R79, R78 ;  /* 0x0000004e4f1f723e */ /* 0x000fe400000000ff */
[----:B------:R-:W-:Y:S02]  /*10120*/  F2FP.F16.F32.PACK_AB R96, R97, R96 ;  /* 0x000000606160723e */ /* 0x000fe400000000ff */
[----:B------:R-:W-:Y:S01]  /*10130*/  MOV R102, R102 ;  /* 0x0000006600667202 */ /* 0x000fe20000000f00 */
[----:B------:R-:W-:Y:S01]  /*10140*/  STSM.16.M88.4 [R64], R28 ;  /* 0x0000001c40007844 */ /* 0x000fe20000000200 */
[----:B------:R-:W-:-:S02]  /*10150*/  MOV R24, R106 ;  /* 0x0000006a00187202 */ /* 0x000fc40000000f00 */
[----:B------:R-:W-:Y:S01]  /*10160*/  F2FP.F16.F32.PACK_AB R97, R42, R3 ;  /* 0x000000032a61723e */ /* 0x000fe200000000ff */
[----:B------:R-:W-:Y:S01]  /*10170*/  STSM.16.M88.4 [R68], R80 ;  /* 0x0000005044007844 */ /* 0x000fe20000000200 */
[----:B------:R-:W-:Y:S02]  /*10180*/  F2FP.F16.F32.PACK_AB R98, R101, R100 ;  /* 0x000000646562723e */ /* 0x000fe400000000ff */
[----:B------:R-:W-:Y:S01]  /*10190*/  F2FP.F16.F32.PACK_AB R99, R54, R50 ;  /* 0x000000323663723e */ /* 0x000fe200000000ff */
[----:B------:R2:W-:Y:S01]  /*101a0*/  STSM.16.M88.4 [R0], R88 ;  /* 0x0000005800007844 */ /* 0x0005e20000000200 */
[----:B------:R-:W-:Y:S02]  /*101b0*/  F2FP.F16.F32.PACK_AB R104, R105, R104 ;  /* 0x000000686968723e */ /* 0x000fe400000000ff */
[----:B------:R-:W-:Y:S01]  /*101c0*/  MOV R44, R114 ;  /* 0x00000072002c7202 */ /* 0x000fe20000000f00 */
[----:B------:R-:W-:Y:S01]  /*101d0*/  STSM.16.M88.4 [R102], R96 ;  /* 0x0000006066007844 */ /* 0x000fe20000000200 */
[----:B------:R-:W-:-:S02]  /*101e0*/  F2FP.F16.F32.PACK_AB R105, R62, R58 ;  /* 0x0000003a3e69723e */ /* 0x000fc400000000ff */
[----:B------:R-:W-:Y:S02]  /*101f0*/  F2FP.F16.F32.PACK_AB R106, R109, R108 ;  /* 0x0000006c6d6a723e */ /* 0x000fe400000000ff */
[----:B------:R-:W-:Y:S02]  /*10200*/  F2FP.F16.F32.PACK_AB R107, R153, R72 ;  /* 0x00000048996b723e */ /* 0x000fe400000000ff */
[----:B------:R-:W-:Y:S02]  /*10210*/  F2FP.F16.F32.PACK_AB R112, R113, R112 ;  /* 0x000000707170723e */ /* 0x000fe400000000ff */
[----:B------:R-:W-:Y:S01]  /*10220*/  MOV R110, R110 ;  /* 0x0000006e006e7202 */ /* 0x000fe20000000f00 */
[----:B------:R3:W-:Y:S01]  /*10230*/  STSM.16.M88.4 [R24], R104 ;  /* 0x0000006818007844 */ /* 0x0007e20000000200 */
        /* <DEDUP_REMOVED lines=11> */
[----:B------:R-:W-:Y:S01]  /*102f0*/  STSM.16.M88.4 [R44], R120 ;  /* 0x000000782c007844 */ /* 0x000fe20000000200 */
[----:B------:R-:W-:Y:S02]  /*10300*/  ISETP.NE.U32.AND P0, PT, RZ, UR4, PT ;  /* 0x00000004ff007c0c */ /* 0x000fe4000bf05070 */
[----:B-1----:R-:W-:Y:S02]  /*10310*/  IADD3 R6, P1, R209, UR4, RZ ;  /* 0x00000004d1067c10 */ /* 0x002fe4000ff3e0ff */
[----:B------:R-:W-:Y:S02]  /*10320*/  MOV R118, R118 ;  /* 0x0000007600767202 */ /* 0x000fe40000000f00 */
[----:B------:R-:W-:-:S02]  /*10330*/  F2FP.F16.F32.PACK_AB R130, R133, R132 ;  /* 0x000000848582723e */ /* 0x000fc400000000ff */
[----:B------:R-:W-:Y:S02]  /*10340*/  F2FP.F16.F32.PACK_AB R131, R135, R134 ;  /* 0x000000868783723e */ /* 0x000fe400000000ff */
[----:B------:R-:W-:Y:S02]  /*10350*/  F2FP.F16.F32.PACK_AB R137, R139, R138 ;  /* 0x0000008a8b89723e */ /* 0x000fe400000000ff */
[----:B------:R-:W-:Y:S01]  /*10360*/  F2FP.F16.F32.PACK_AB R144, R145, R144 ;  /* 0x000000909190723e */ /* 0x000fe200000000ff */
[----:B------:R-:W-:Y:S01]  /*10370*/  STSM.16.M88.4 [R118], R128 ;  /* 0x0000008076007844 */ /* 0x000fe20000000200 */
[----:B------:R-:W-:Y:S02]  /*10380*/  MOV R36, R36 ;  /* 0x0000002400247202 */ /* 0x000fe40000000f00 */
[----:B------:R-:W-:Y:S02]  /*10390*/  F2FP.F16.F32.PACK_AB R138, R141, R140 ;  /* 0x0000008c8d8a723e */ /* 0x000fe400000000ff */
[----:B------:R-:W-:-:S02]  /*103a0*/  F2FP.F16.F32.PACK_AB R139, R143, R142 ;  /* 0x0000008e8f8b723e */ /* 0x000fc400000000ff */
[----:B------:R-:W-:Y:S02]  /*103b0*/  F2FP.F16.F32.PACK_AB R145, R147, R146 ;  /* 0x000000929391723e */ /* 0x000fe400000000ff */
[----:B------:R-:W-:Y:S01]  /*103c0*/  MOV R40, R40 ;  /* 0x0000002800287202 */ /* 0x000fe20000000f00 */
[----:B------:R1:W-:Y:S01]  /*103d0*/  STSM.16.M88.4 [R36], R136 ;  /* 0x0000008824007844 */ /* 0x0003e20000000200 */
[----:B------:R-:W-:Y:S02]  /*103e0*/  F2FP.F16.F32.PACK_AB R146, R149, R148 ;  /* 0x000000949592723e */ /* 0x000fe400000000ff */
[----:B------:R-:W-:Y:S02]  /*103f0*/  F2FP.F16.F32.PACK_AB R147, R151, R150 ;  /* 0x000000969793723e */ /* 0x000fe400000000ff */
[----:B------:R-:W-:Y:S02]  /*10400*/  ISETP.NE.AND.EX P0, PT, RZ, UR5, PT, P0 ;  /* 0x00000005ff007c0c */ /* 0x000fe4000bf05300 */
[----:B------:R-:W-:Y:S01]  /*10410*/  IADD3.X R7, R210, UR5, RZ, P1, !PT ;  /* 0x00000005d2077c10 */ /* 0x000fe20008ffe4ff */
[----:B------:R-:W-:Y:S01]  /*10420*/  ULDC.64 UR4, c[0x0][0xce0] ;  /* 0x0003380000047ab9 */ /* 0x000fe20000000a00 */
[----:B------:R4:W-:Y:S01]  /*10430*/  STSM.16.M88.4 [R40], R144 ;  /* 0x0000009028007844 */ /* 0x0009e20000000200 */
[----:B------:R-:W-:Y:S01]  /*10440*/  BAR.SYNC.DEFER_BLOCKING 0x1, 0x100 ;  /* 0x0044000000007b1d */ /* 0x000fe20000010000 */
[----:B------:R-:W-:-:S02]  /*10450*/  ISETP.NE.U32.AND P6, PT, RZ, UR4, PT ;  /* 0x00000004ff007c0c */ /* 0x000fc4000bfc5070 */
[----:B--2---:R-:W-:Y:S02]  /*10460*/  MOV R0, RZ ;  /* 0x000000ff00007202 */ /* 0x004fe40000000f00 */
[----:B------:R-:W-:-:S13]  /*10470*/  ISETP.NE.AND.EX P6, PT, RZ, UR5, PT, P6 ;  /* 0x00000005ff007c0c */ /* 0x000fda000bfc5360 */
[----:B------:R-:W-:Y:S01]  /*10480*/  @P6 IADD3 R4, P4, R209, UR4, RZ ;  /* 0x00000004d1046c10 */ /* 0x000fe2000ff9e0ff */
[----:B------:R-:W-:Y:S02]  /*10490*/  ULDC UR4, c[0x0][0xb88] ;  /* 0x0002e20000047ab9 */ /* 0x000fe40000000800 */
[----:B---3--:R-:W-:Y:S01]  /*104a0*/  IMAD.U32 R24, RZ, RZ, UR4 ;  /* 0x00000004ff187e24 */ /* 0x008fe2000f8e00ff */
        /* <DEDUP_REMOVED lines=20> */
[----:B------:R-:W-:Y:S01]  /*105f0*/  LOP3.LUT R12, R12, R13, RZ, 0x3c, !PT ;  /* 0x0000000d0c0c7212 */ /* 0x000fe200078e3cff */
[--C-:B------:R-:W-:Y:S01]  /*10600*/  IMAD.X R13, RZ, RZ, R21.reuse, P2 ;  /* 0x000000ffff0d7224 */ /* 0x100fe200010e0615 */
[----:B------:R-:W-:Y:S01]  /*10610*/  LOP3.LUT R28, R28, R29, RZ, 0x3c, !PT ;  /* 0x0000001d1c1c7212 */ /* 0x000fe200078e3cff */
[----:B------:R-:W-:Y:S01]  /*10620*/  IMAD.X R29, RZ, RZ, R21, P3 ;  /* 0x000000ffff1d7224 */ /* 0x000fe200018e0615 */
[----:B------:R-:W-:Y:S02]  /*10630*/  LOP3.LUT R32, R32, R33, RZ, 0x3c, !PT ;  /* 0x0000002120207212 */ /* 0x000fe400078e3cff */
[----:B------:R-:W-:-:S02]  /*10640*/  P2R R10, PR, RZ, 0x20 ;  /* 0x00000020ff0a7803 */ /* 0x000fc40000000000 */
[----:B------:R-:W-:Y:S02]  /*10650*/  IADD3.X R33, RZ, R21, RZ, P4, !PT ;  /* 0x00000015ff217210 */ /* 0x000fe400027fe4ff */
[C---:B------:R-:W-:Y:S02]  /*10660*/  IADD3 R41, P1, R20.reuse, 0x6000, RZ ;  /* 0x0000600014297810 */ /* 0x040fe40007f3e0ff */
[C---:B------:R-:W-:Y:S02]  /*10670*/  IADD3 R45, P2, R20.reuse, 0x7000, RZ ;  /* 0x00007000142d7810 */ /* 0x040fe40007f5e0ff */
[C---:B------:R-:W-:Y:S02]  /*10680*/  IADD3 R49, P3, R20.reuse, 0x8000, RZ ;  /* 0x0000800014317810 */ /* 0x040fe40007f7e0ff */
[C---:B------:R-:W-:Y:S02]  /*10690*/  IADD3 R53, P4, R20.reuse, 0x9000, RZ ;  /* 0x0000900014357810 */ /* 0x040fe40007f9e0ff */
[----:B------:R-:W-:-:S02]  /*106a0*/  IADD3 R57, P5, R20, 0xa000, RZ ;  /* 0x0000a00014397810 */ /* 0x000fc40007fbe0ff */
[----:B-1----:R-:W-:Y:S02]  /*106b0*/  LOP3.LUT R36, R37, 0x380, RZ, 0xc0, !PT ;  /* 0x0000038025247812 */ /* 0x002fe400078ec0ff */
[----:B----4-:R-:W-:Y:S02]  /*106c0*/  LOP3.LUT R40, R41, 0x380, RZ, 0xc0, !PT ;  /* 0x0000038029287812 */ /* 0x010fe400078ec0ff */
[----:B------:R-:W-:Y:S02]  /*106d0*/  LOP3.LUT R44, R45, 0x380, RZ, 0xc0, !PT ;  /* 0x000003802d2c7812 */ /* 0x000fe400078ec0ff */
        /* <DEDUP_REMOVED lines=15> */
[----:B--2---:R-:W-:Y:S06]  /*107d0*/  @P6 BRA `(.L_x_1065) ;  /* 0x0000000000106947 */ /* 0x004fec0003800000 */
[----:B------:R-:W-:Y:S05]  /*107e0*/  @!P0 BRA `(.L_x_1065) ;  /* 0x00000000000c8947 */ /* 0x000fea0003800000 */
[----:B------:R-:W2:Y:S04]  /*107f0*/  LDG.E R3, desc[UR54][R6.64] ;  /* 0x0000003606037981 */ /* 0x000ea8000c1e1900 */
[----:B-----5:R-:W2:Y:S02]  /*10800*/  LDG.E R24, desc[UR54][R6.64+0x4] ;  /* 0x0000043606187981 */ /* 0x020ea4000c1e1900 */
[----:B--2---:R-:W-:-:S07]  /*10810*/  IMAD.IADD R24, R24, 0x1, -R3 ;  /* 0x0000000118187824 */ /* 0x004fce00078e0a03 */
.L_x_1065:
        /* <DEDUP_REMOVED lines=8> */
[--C-:B------:R-:W-:Y:S01]  /*108a0*/  IMAD.X R49, RZ, RZ, R21.reuse, P3 ;  /* 0x000000ffff317224 */ /* 0x100fe200018e0615 */
[C---:B------:R-:W-:Y:S01]  /*108b0*/  IADD3 R69, P2, R20.reuse, 0xd000, RZ ;  /* 0x0000d00014457810 */ /* 0x040fe20007f5e0ff */
[----:B------:R-:W-:Y:S01]  /*108c0*/  IMAD.X R53, RZ, RZ, R21, P4 ;  /* 0x000000ffff357224 */ /* 0x000fe200020e0615 */
[----:B------:R-:W-:-:S02]  /*108d0*/  IADD3 R73, P3, R20, 0xe000, RZ ;  /* 0x0000e00014497810 */ /* 0x000fc40007f7e0ff */
[C---:B------:R-:W-:Y:S02]  /*108e0*/  IADD3 R4, P4, R20.reuse, 0xf000, RZ ;  /* 0x0000f00014047810 */ /* 0x040fe40007f9e0ff */
[----:B------:R-:W-:Y:S02]  /*108f0*/  LOP3.LUT R60, R61, 0x380, RZ, 0xc0, !PT ;  /* 0x000003803d3c7812 */ /* 0x000fe400078ec0ff */
[----:B------:R-:W-:Y:S01]  /*10900*/  LOP3.LUT R64, R65, 0x380, RZ, 0xc0, !PT ;  /* 0x0000038041407812 */ /* 0x000fe200078ec0ff */
[----:B------:R-:W-:Y:S01]  /*10910*/  IMAD.X R77, RZ, RZ, R21, P4 ;  /* 0x000000ffff4d7224 */ /* 0x000fe200020e0615 */
[----:B------:R-:W-:Y:S02]  /*10920*/  LOP3.LUT R68, R69, 0x380, RZ, 0xc0, !PT ;  /* 0x0000038045447812 */ /* 0x000fe400078ec0ff */
[----:B------:R-:W-:Y:S02]  /*10930*/  LOP3.LUT R72, R73, 0x380, RZ, 0xc0, !PT ;  /* 0x0000038049487812 */ /* 0x000fe400078ec0ff */
[----:B------:R-:W-:-:S02]  /*10940*/  LOP3.LUT R5, R20, 0x380, RZ, 0xc0, !PT ;  /* 0x0000038014057812 */ /* 0x000fc400078ec0ff */
[----:B-1----:R-:W-:Y:S02]  /*10950*/  ISETP.NE.AND P5, PT, R3, RZ, PT ;  /* 0x000000ff0300720c */ /* 0x002fe40003fa5270 */
[----:B------:R-:W-:Y:S02]  /*10960*/  LOP3.LUT R3, R4, 0x380, RZ, 0xc0, !PT ;  /* 0x0000038004037812 */ /* 0x000fe400078ec0ff */
        /* <DEDUP_REMOVED lines=12> */
[----:B------:R-:W-:Y:S01]  /*10a30*/  IMAD.X R73, RZ, RZ, R21, P3 ;  /* 0x000000ffff497224 */ /* 0x000fe200018e0615 */
[----:B------:R-:W-:-:S02]  /*10a40*/  IADD3.X R65, RZ, R21, RZ, P1, !PT ;  /* 0x00000015ff417210 */ /* 0x000fc40000ffe4ff */
[----:B------:R-:W-:Y:S02]  /*10a50*/  LOP3.LUT R20, R5, R20, RZ, 0x3c, !PT ;  /* 0x0000001405147212 */ /* 0x000fe400078e3cff */
        /* <DEDUP_REMOVED lines=8> */
[----:B------:R-:W-:Y:S02]  /*10ae0*/  IMAD R3, R80, UR4, RZ ;  /* 0x0000000450037c24 */ /* 0x000fe4000f8e02ff */
[----:B------:R-:W-:Y:S02]  /*10af0*/  IMAD.MOV.U32 R4, RZ, RZ, R0 ;  /* 0x000000ffff047224 */ /* 0x000fe400078e0000 */
[C---:B------:R-:W-:Y:S02]  /*10b00*/  IMAD R3, R208.reuse, UR5, R3 ;  /* 0x00000005d0037c24 */ /* 0x040fe4000f8e0203 */
[----:B------:R-:W-:Y:S01]  /*10b10*/  IMAD.WIDE.U32 R4, R208, UR4, R4 ;  /* 0x00000004d0047c25 */ /* 0x000fe2000f8e0004 */
[----:B------:R-:W-:-:S03]  /*10b20*/  ULDC.64 UR4, c[0x0][0xc78] ;  /* 0x00031e0000047ab9 */ /* 0x000fc60000000a00 */
[----:B------:R-:W-:Y:S02]  /*10b30*/  IMAD.IADD R5, R5, 0x1, R3 ;  /* 0x0000000105057824 */ /* 0x000fe400078e0203 */
[----:B------:R-:W-:Y:S02]  /*10b40*/  IMAD.MOV R7, RZ, RZ, -R191 ;  /* 0x000000ffff077224 */ /* 0x000fe400078e0abf */
[----:B------:R-:W-:Y:S02]  /*10b50*/  IMAD R3, R215, UR4, RZ ;  /* 0x00000004d7037c24 */ /* 0x000fe4000f8e02ff */
[----:B------:R-:W-:Y:S01]  /*10b60*/  IMAD R11, R213, 0x40, R188 ;  /* 0x00000040d50b7824 */ /* 0x000fe200078e02bc */
[----:B------:R-:W-:Y:S01]  /*10b70*/  ISETP.NE.AND P0, PT, R190, R7, PT ;  /* 0x00000007be00720c */ /* 0x000fe20003f05270 */
[----:B------:R-:W-:-:S03]  /*10b80*/  IMAD.WIDE.U32 R4, R83, UR4, R4 ;  /* 0x0000000453047c25 */ /* 0x000fc6000f8e0004 */
[----:B------:R-:W-:Y:S01]  /*10b90*/  SHF.R.S32.HI R7, RZ, 0x1f, R11 ;  /* 0x0000001fff077819 */ /* 0x000fe2000001140b */
[----:B------:R-:W-:Y:S01]  /*10ba0*/  IMAD R10, R83, UR5, R3 ;  /* 0x00000005530a7c24 */ /* 0x000fe2000f8e0203 */
[C---:B------:R-:W-:Y:S01]  /*10bb0*/  IADD3 R6, P2, R11.reuse, R4, RZ ;  /* 0x000000040b067210 */ /* 0x040fe20007f5e0ff */
[C---:B------:R-:W-:Y:S01]  /*10bc0*/  VIADD R3, R11.reuse, 0x8 ;  /* 0x000000080b037836 */ /* 0x040fe20000000000 */
[-C--:B------:R-:W-:Y:S01]  /*10bd0*/  ISETP.GE.OR P1, PT, R11, R24.reuse, P0 ;  /* 0x000000180b00720c */ /* 0x080fe20000726670 */
[----:B------:R-:W-:Y:S01]  /*10be0*/  ULDC.64 UR4, c[0x0][0xc40] ;  /* 0x0003100000047ab9 */ /* 0x000fe20000000a00 */
[----:B------:R-:W-:Y:S02]  /*10bf0*/  IADD3.X R7, R7, R5, R10, P2, !PT ;  /* 0x0000000507077210 */ /* 0x000fe400017fe40a */
[----:B------:R-:W-:Y:S02]  /*10c00*/  ISETP.GE.OR P0, PT, R3, R24, P0 ;  /* 0x000000180300720c */ /* 0x000fe40000706670 */
[----:B------:R-:W-:-:S04]  /*10c10*/  LEA R4, P2, R6, UR4, 0x2 ;  /* 0x0000000406047c11 */ /* 0x000fc8000f8410ff */
[----:B------:R-:W-:-:S05]  /*10c20*/  LEA.HI.X R5, R6, UR5, R7, 0x2, P2 ;  /* 0x0000000506057c11 */ /* 0x000fca00090f1407 */
[----:B------:R1:W-:Y:S04]  /*10c30*/  @!P1 STG.E desc[UR54][R4.64], R174 ;  /* 0x000000ae04009986 */ /* 0x0003e8000c101936 */
[----:B------:R1:W-:Y:S02]  /*10c40*/  @!P0 STG.E desc[UR54][R4.64+0x20], R175 ;  /* 0x000020af04008986 */ /* 0x0003e4000c101936 */
.L_x_1066:
[----:B------:R-:W2:Y:S01]  /*10c50*/  LDC R90, c[0x0][0xb8c] ;  /* 0x0002e300ff5a7b82 */ /* 0x000ea20000000800 */
[----:B-1----:R1:W5:Y:S01]  /*10c60*/  LD.E.128 R4, desc[UR54][R20.64] ;  /* 0x0000003614047980 */ /* 0x002362000c101d00 */
[----:B------:R-:W-:Y:S02]  /*10c70*/  ULDC.64 UR4, c[0x0][0xba0] ;  /* 0x0002e80000047ab9 */ /* 0x000fe40000000a00 */
[----:B------:R-:W-:Y:S01]  /*10c80*/  IMAD R3, R81, UR4, RZ ;  /* 0x0000000451037c24 */ /* 0x000fe2000f8e02ff */
[----:B------:R-:W5:Y:S04]  /*10c90*/  LD.E.128 R8, desc[UR54][R8.64] ;  /* 0x0000003608087980 */ /* 0x000f68000c101d00 */
[----:B------:R-:W5:Y:S01]  /*10ca0*/  LD.E.128 R12, desc[UR54][R12.64] ;  /* 0x000000360c0c7980 */ /* 0x000f62000c101d00 */
[----:B-1----:R-:W-:-:S02]  /*10cb0*/  SHF.R.S32.HI R21, RZ, 0x1f, R187 ;  /* 0x0000001fff157819 */ /* 0x002fc400000114bb */
[----:B------:R-:W-:Y:S01]  /*10cc0*/  MOV R20, R187 ;  /* 0x000000bb00147202 */ /* 0x000fe20000000f00 */
[C---:B------:R-:W-:Y:S01]  /*10cd0*/  IMAD R3, R0.reuse, UR5, R3 ;  /* 0x0000000500037c24 */ /* 0x040fe2000f8e0203 */
[----:B------:R-:W5:Y:S03]  /*10ce0*/  LD.E.128 R28, desc[UR54][R28.64] ;  /* 0x000000361c1c7980 */ /* 0x000f66000c101d00 */
[----:B------:R-:W-:Y:S01]  /*10cf0*/  IMAD.WIDE.U32 R20, R0, UR4, R20 ;  /* 0x0000000400147c25 */ /* 0x000fe2000f8e0014 */
[----:B------:R-:W-:Y:S01]  /*10d00*/  ULDC.64 UR4, c[0x0][0xbe0] ;  /* 0x0002f80000047ab9 */ /* 0x000fe20000000a00 */
[----:B------:R-:W5:Y:S02]  /*10d10*/  LD.E.128 R32, desc[UR54][R32.64] ;  /* 0x0000003620207980 */ /* 0x000f64000c101d00 */
[----:B------:R-:W-:Y:S02]  /*10d20*/  IMAD.IADD R21, R21, 0x1, R3 ;  /* 0x0000000115157824 */ /* 0x000fe400078e0203 */
[----:B------:R-:W-:Y:S01]  /*10d30*/  VIADD R3, R187, 0x40 ;  /* 0x00000040bb037836 */ /* 0x000fe20000000000 */
[----:B------:R-:W5:Y:S01]  /*10d40*/  LD.E.128 R36, desc[UR54][R36.64] ;  /* 0x0000003624247980 */ /* 0x000f62000c101d00 */
[----:B------:R-:W-:-:S03]  /*10d50*/  IMAD R81, R80, UR4, RZ ;  /* 0x0000000450517c24 */ /* 0x000fc6000f8e02ff */
[-C--:B--2---:R-:W-:Y:S01]  /*10d60*/  ISETP.GE.AND P3, PT, R3, R90.reuse, PT ;  /* 0x0000005a0300720c */ /* 0x084fe20003f66270 */
[----:B------:R-:W-:Y:S01]  /*10d70*/  IMAD R85, R213, -0x40, R24 ;  /* 0xffffffc0d5557824 */ /* 0x000fe200078e0218 */
[----:B------:R-:W5:Y:S01]  /*10d80*/  LD.E.128 R40, desc[UR54][R40.64] ;  /* 0x0000003628287980 */ /* 0x000f62000c101d00 */
[----:B------:R-:W-:Y:S01]  /*10d90*/  VIADD R0, R192, 0x20 ;  /* 0x00000020c0007836 */ /* 0x000fe20000000000 */
[----:B------:R-:W-:Y:S01]  /*10da0*/  SEL R24, RZ, 0xffffffff, P3 ;  /* 0xffffffffff187807 */ /* 0x000fe20001800000 */
[C---:B------:R-:W-:Y:S01]  /*10db0*/  IMAD R81, R208.reuse, UR5, R81 ;  /* 0x00000005d0517c24 */ /* 0x040fe2000f8e0251 */
[----:B------:R-:W5:Y:S01]  /*10dc0*/  LD.E.128 R44, desc[UR54][R44.64] ;  /* 0x000000362c2c7980 */ /* 0x000f62000c101d00 */
[----:B------:R-:W-:Y:S01]  /*10dd0*/  IMAD.WIDE.U32 R20, R208, UR4, R20 ;  /* 0x00000004d0147c25 */ /* 0x000fe2000f8e0014 */
[C---:B------:R-:W-:Y:S01]  /*10de0*/  ISETP.GE.AND P2, PT, R187.reuse, R90, PT ;  /* 0x0000005abb00720c */ /* 0x040fe20003f46270 */
[----:B------:R-:W-:Y:S01]  /*10df0*/  ULDC.64 UR4, c[0x0][0xbe8] ;  /* 0x0002fa0000047ab9 */ /* 0x000fe20000000a00 */
[----:B------:R-:W5:Y:S01]  /*10e00*/  LD.E.128 R48, desc[UR54][R48.64] ;  /* 0x0000003630307980 */ /* 0x000f62000c101d00 */
[----:B------:R-:W-:-:S03]  /*10e10*/  VIADD R87, R187, 0xc0 ;  /* 0x000000c0bb577836 */ /* 0x000fc60000000000 */
[----:B------:R-:W5:Y:S01]  /*10e20*/  LD.E.128 R52, desc[UR54][R52.64] ;  /* 0x0000003634347980 */ /* 0x000f62000c101d00 */
[----:B------:R-:W-:-:S03]  /*10e30*/  IADD3 R86, R187, 0x80, RZ ;  /* 0x00000080bb567810 */ /* 0x000fc60007ffe0ff */
[----:B------:R-:W5:Y:S04]  /*10e40*/  LD.E.128 R56, desc[UR54][R56.64] ;  /* 0x0000003638387980 */ /* 0x000f68000c101d00 */
[----:B------:R-:W5:Y:S04]  /*10e50*/  LD.E.128 R60, desc[UR54][R60.64] ;  /* 0x000000363c3c7980 */ /* 0x000f68000c101d00 */
[----:B------:R-:W5:Y:S04]  /*10e60*/  LD.E.128 R64, desc[UR54][R64.64] ;  /* 0x0000003640407980 */ /* 0x000f68000c101d00 */
[----:B------:R-:W5:Y:S04]  /*10e70*/  LD.E.128 R68, desc[UR54][R68.64] ;  /* 0x0000003644447980 */ /* 0x000f68000c101d00 */
[----:B------:R-:W5:Y:S04]  /*10e80*/  LD.E.128 R72, desc[UR54][R72.64] ;  /* 0x0000003648487980 */ /* 0x000f68000c101d00 */
[----:B------:R-:W5:Y:S01]  /*10e90*/  LD.E.128 R76, desc[UR54][R76.64] ;  /* 0x000000364c4c7980 */ /* 0x000f62000c101d00 */
[----:B------:R-:W-:Y:S01]  /*10ea0*/  IMAD.IADD R21, R21, 0x1, R81 ;  /* 0x0000000115157824 */ /* 0x000fe200078e0251 */
[----:B------:R-:W-:Y:S01]  /*10eb0*/  ISETP.GE.AND P0, PT, R0, R85, PT ;  /* 0x000000550000720c */ /* 0x000fe20003f06270 */
[----:B------:R-:W-:Y:S01]  /*10ec0*/  IMAD.SHL.U32 R81, R24, 0x2, RZ ;  /* 0x0000000218517824 */ /* 0x000fe200078e00ff */
        /* <DEDUP_REMOVED lines=8> */
[-C--:B------:R-:W-:Y:S01]  /*10f50*/  ISETP.GE.AND P2, PT, R86, R90.reuse, PT ;  /* 0x0000005a5600720c */ /* 0x080fe20003f46270 */
[----:B------:R-:W-:Y:S01]  /*10f60*/  VIADD R80, R187, 0x180 ;  /* 0x00000180bb507836 */ /* 0x000fe20000000000 */
[----:B------:R-:W-:Y:S01]  /*10f70*/  ISETP.GE.AND P3, PT, R87, R90, PT ;  /* 0x0000005a5700720c */ /* 0x000fe20003f66270 */
[----:B------:R-:W-:Y:S01]  /*10f80*/  VIADD R82, R187, 0x1c0 ;  /* 0x000001c0bb527836 */ /* 0x000fe20000000000 */
[----:B------:R-:W-:Y:S01]  /*10f90*/  LOP3.LUT R0, R81, 0x2, R0, 0xe2, !PT ;  /* 0x0000000251007812 */ /* 0x000fe200078ee200 */
[----:B------:R-:W-:Y:S01]  /*10fa0*/  BSSY B1, `(.L_x_1067) ;  /* 0x0000035000017945 */ /* 0x000fe20003800000 */
[----:B------:R-:W-:-:S02]  /*10fb0*/  SEL R81, RZ, 0x4, P2 ;  /* 0x00000004ff517807 */ /* 0x000fc40001000000 */
[----:B------:R-:W-:Y:S02]  /*10fc0*/  SEL R24, RZ, 0x8, P3 ;  /* 0x00000008ff187807 */ /* 0x000fe40001800000 */
[----:B------:R-:W-:Y:S02]  /*10fd0*/  IADD3 R89, R187, 0x140, RZ ;  /* 0x00000140bb597810 */ /* 0x000fe40007ffe0ff */
[----:B------:R-:W-:Y:S01]  /*10fe0*/  LOP3.LUT R24, R24, R0, R81, 0xfe, !PT ;  /* 0x0000000018187212 */ /* 0x000fe200078efe51 */
[----:B------:R-:W-:Y:S01]  /*10ff0*/  VIADD R0, R2, 0x38820 ;  /* 0x0003882002007836 */ /* 0x000fe20000000000 */
[-C--:B------:R-:W-:Y:S02]  /*11000*/  ISETP.GE.AND P2, PT, R88, R90.reuse, PT ;  /* 0x0000005a5800720c */ /* 0x080fe40003f46270 */
[-C--:B------:R-:W-:Y:S02]  /*11010*/  ISETP.GE.AND P3, PT, R89, R90.reuse, PT ;  /* 0x0000005a5900720c */ /* 0x080fe40003f66270 */
[----:B------:R-:W-:-:S02]  /*11020*/  ISETP.GE.AND P4, PT, R80, R90, PT ;  /* 0x0000005a5000720c */ /* 0x000fc40003f86270 */
[----:B------:R-:W-:Y:S02]  /*11030*/  ISETP.GE.AND P1, PT, R192, R85, PT ;  /* 0x00000055c000720c */ /* 0x000fe40003f26270 */
[----:B------:R-:W-:Y:S02]  /*11040*/  SEL R81, RZ, 0x10, P2 ;  /* 0x00000010ff517807 */ /* 0x000fe40001000000 */
[----:B------:R-:W-:Y:S02]  /*11050*/  SEL R80, RZ, 0x20, P3 ;  /* 0x00000020ff507807 */ /* 0x000fe40001800000 */
[----:B------:R-:W-:Y:S02]  /*11060*/  PRMT R0, RZ, 0x654, R0 ;  /* 0x00000654ff007816 */ /* 0x000fe40000000000 */
[----:B------:R-:W-:Y:S01]  /*11070*/  LOP3.LUT R81, R80, R24, R81, 0xfe, !PT ;  /* 0x0000001850517212 */ /* 0x000fe200078efe51 */
[----:B------:R-:W-:Y:S01]  /*11080*/  IMAD R24, R215, UR4, RZ ;  /* 0x00000004d7187c24 */ /* 0x000fe2000f8e02ff */
[----:B-1----:R1:W-:Y:S01]  /*11090*/  SYNCS.ARRIVE.TRANS64.RED.A1T0 RZ, [R0+URZ], RZ ;  /* 0x000000ff00ff79a7 */ /* 0x0023e2000810043f */
[----:B------:R-:W-:-:S02]  /*110a0*/  ISETP.GE.AND P2, PT, R82, R90, PT ;  /* 0x0000005a5200720c */ /* 0x000fc40003f46270 */
[C---:B------:R-:W-:Y:S01]  /*110b0*/  IMAD R85, R83.reuse, UR5, R24 ;  /* 0x0000000553557c24 */ /* 0x040fe2000f8e0218 */
[----:B------:R-:W-:Y:S01]  /*110c0*/  SHF.R.S32.HI R193, RZ, 0x1f, R192 ;  /* 0x0000001fffc17819 */ /* 0x000fe200000114c0 */
[----:B------:R-:W-:Y:S01]  /*110d0*/  IMAD.WIDE.U32 R82, R83, UR4, R20 ;  /* 0x0000000453527c25 */ /* 0x000fe2000f8e0014 */
[----:B------:R-:W-:Y:S02]  /*110e0*/  SEL R21, RZ, 0x80, P2 ;  /* 0x00000080ff157807 */ /* 0x000fe40001000000 */
[----:B-1----:R-:W-:Y:S01]  /*110f0*/  SEL R0, RZ, 0x40, P4 ;  /* 0x00000040ff007807 */ /* 0x002fe20002000000 */
[----:B------:R-:W-:-:S03]  /*11100*/  IMAD.IADD R91, R83, 0x1, R85 ;  /* 0x00000001535b7824 */ /* 0x000fc600078e0255 */
[----:B------:R-:W-:Y:S01]  /*11110*/  LOP3.LUT R0, R81, R0, RZ, 0xfc, !PT ;  /* 0x0000000051007212 */ /* 0x000fe200078efcff */
[----:B------:R-:W-:-:S03]  /*11120*/  IMAD.WIDE R80, R213, 0x40, R192 ;  /* 0x00000040d5507825 */ /* 0x000fc600078e02c0 */
[----:B------:R-:W-:Y:S01]  /*11130*/  LOP3.LUT R24, R0, R21, RZ, 0xfc, !PT ;  /* 0x0000001500187212 */ /* 0x000fe200078efcff */
[----:B------:R-:W-:Y:S06]  /*11140*/  @P1 BRA `(.L_x_1068) ;  /* 0x0000000000681947 */ /* 0x000fec0003800000 */
[----:B------:R-:W-:Y:S01]  /*11150*/  ULDC.64 UR4, c[0x0][0xbd8] ;  /* 0x0002f60000047ab9 */ /* 0x000fe20000000a00 */
[----:B------:R-:W-:Y:S01]  /*11160*/  MOV R21, R91 ;  /* 0x0000005b00157202 */ /* 0x000fe20000000f00 */
[----:B------:R-:W-:Y:S01]  /*11170*/  IMAD R85, R81, UR4, RZ ;  /* 0x0000000451557c24 */ /* 0x000fe2000f8e02ff */
[-C--:B------:R-:W-:Y:S01]  /*11180*/  ISETP.GE.AND P2, PT, R187, R90.reuse, PT ;  /* 0x0000005abb00720c */ /* 0x080fe20003f46270 */
[----:B------:R-:W-:Y:S01]  /*11190*/  IMAD.MOV.U32 R20, RZ, RZ, R82 ;  /* 0x000000ffff147224 */ /* 0x000fe200078e0052 */
[-C--:B------:R-:W-:Y:S01]  /*111a0*/  ISETP.GE.AND P3, PT, R3, R90.reuse, PT ;  /* 0x0000005a0300720c */ /* 0x080fe20003f66270 */
[C---:B------:R-:W-:Y:S01]  /*111b0*/  IMAD R85, R80.reuse, UR5, R85 ;  /* 0x0000000550557c24 */ /* 0x040fe2000f8e0255 */
[----:B------:R-:W-:Y:S01]  /*111c0*/  ISETP.GE.AND P4, PT, R89, R90, PT ;  /* 0x0000005a5900720c */ /* 0x000fe20003f86270 */
[----:B------:R-:W-:Y:S01]  /*111d0*/  IMAD.WIDE.U32 R20, R80, UR4, R20 ;  /* 0x0000000450147c25 */ /* 0x000fe2000f8e0014 */
[----:B------:R-:W-:Y:S01]  /*111e0*/  ULDC.64 UR4, c[0x0][0xb80] ;  /* 0x0002e00000047ab9 */ /* 0x000fe20000000a00 */
[----:B------:R-:W-:-:S02]  /*111f0*/  LOP3.LUT P5, RZ, R0, 0x40, RZ, 0xc0, !PT ;  /* 0x0000004000ff7812 */ /* 0x000fc400078ac0ff */
[----:B------:R-:W-:Y:S01]  /*11200*/  IMAD.IADD R21, R21, 0x1, R85 ;  /* 0x0000000115157824 */ /* 0x000fe200078e0255 */
[----:B------:R-:W-:Y:S02]  /*11210*/  LEA R84, P1, R20, UR4, 0x1 ;  /* 0x0000000414547c11 */ /* 0x000fe4000f8208ff */
[----:B------:R-:W-:Y:S02]  /*11220*/  LOP3.LUT P6, RZ, R24, 0x80, RZ, 0xc0, !PT ;  /* 0x0000008018ff7812 */ /* 0x000fe400078cc0ff */
        /* <DEDUP_REMOVED lines=12> */
.L_x_1068:
[----:B------:R-:W-:Y:S05]  /*112f0*/  BSYNC B1 ;  /* 0x0000000000017941 */ /* 0x000fea0003800000 */
.L_x_1067:
[----:B------:R-:W-:Y:S05]  /*11300*/  @P0 BRA `(.L_x_1069) ;  /* 0x0000000c00040947 */ /* 0x000fea0003800000 */
[----:B-1---5:R-:W-:Y:S01]  /*11310*/  IADD3 R7, P0, R80, 0x20, RZ ;  /* 0x0000002050077810 */ /* 0x022fe20007f1e0ff */
[----:B------:R-:W-:Y:S01]  /*11320*/  ULDC.64 UR4, c[0x0][0xbd8] ;  /* 0x0002f60000047ab9 */ /* 0x000fe20000000a00 */
[----:B------:R-:W-:Y:S01]  /*11330*/  IMAD.MOV.U32 R4, RZ, RZ, R82 ;  /* 0x000000ffff047224 */ /* 0x000fe200078e0052 */
[-C--:B------:R-:W-:Y:S01]  /*11340*/  ISETP.GE.AND P4, PT, R3, R90.reuse, PT ;  /* 0x0000005a0300720c */ /* 0x080fe20003f86270 */
        /* <DEDUP_REMOVED lines=8> */
[----:B------:R-:W-:-:S03]  /*113d0*/  ISETP.GE.AND P0, PT, R89, R90, PT ;  /* 0x0000005a5900720c */ /* 0x000fc60003f06270 */
[----:B------:R-:W-:Y:S01]  /*113e0*/  IMAD R3, R7, UR5, R80 ;  /* 0x0000000507037c24 */ /* 0x000fe2000f8e0250 */
[----:B------:R-:W-:Y:S02]  /*113f0*/  ULDC.64 UR4, c[0x0][0xb80] ;  /* 0x0002e00000047ab9 */ /* 0x000fe40000000a00 */
[----:B------:R-:W-:Y:S02]  /*11400*/  LEA R6, P6, R4, UR4, 0x1 ;  /* 0x0000000404067c11 */ /* 0x000fe4000f8c08ff */
[----:B------:R-:W-:-:S04]  /*11410*/  IADD3 R3, R5, R3, RZ ;  /* 0x0000000305037210 */ /* 0x000fc80007ffe0ff */
        /* <DEDUP_REMOVED lines=13> */
.L_x_1064:
        /* <DEDUP_REMOVED lines=13> */
[----:B------:R-:W-:Y:S01]  /*115c0*/  IMAD.U32 R0, RZ, RZ, UR4 ;  /* 0x00000004ff007e24 */ /* 0x000fe2000f8e00ff */
        /* <DEDUP_REMOVED lines=8> */
.L_x_1070:
        /* <DEDUP_REMOVED lines=26> */
[----:B------:R-:W-:Y:S01]  /*117f0*/  LEA.HI.X R7, R4, UR5, R5, 0x2, P0 ;  /* 0x0000000504077c11 */ /* 0x000fe200080f1405 */
[----:B------:R-:W-:-:S05]  /*11800*/  IMAD.MOV.U32 R5, RZ, RZ, -0x800000 ;  /* 0xff800000ff057424 */ /* 0x000fca00078e00ff */
[----:B------:R4:W-:Y:S03]  /*11810*/  STG.E desc[UR54][R6.64], R5 ;  /* 0x0000000506007986 */ /* 0x0009e6000c101936 */
.L_x_1072:
[----:B------:R-:W-:Y:S05]  /*11820*/  BSYNC B1 ;  /* 0x0000000000017941 */ /* 0x000fea0003800000 */
.L_x_1071:
[----:B------:R-:W-:Y:S01]  /*11830*/  ULDC.64 UR4, c[0x0][0xba0] ;  /* 0x0002e80000047ab9 */ /* 0x000fe20000000a00 */
[----:B---34-:R-:W-:Y:S01]  /*11840*/  MOV R5, R10 ;  /* 0x0000000a00057202 */ /* 0x018fe20000000f00 */
[----:B------:R-:W-:Y:S01]  /*11850*/  IMAD.MOV.U32 R4, RZ, RZ, R187 ;  /* 0x000000ffff047224 */ /* 0x000fe200078e00bb */
[C---:B--2---:R-:W-:Y:S01]  /*11860*/  ISETP.GE.AND P2, PT, R187.reuse, R12, PT ;  /* 0x0000000cbb00720c */ /* 0x044fe20003f46270 */
[----:B------:R-:W-:Y:S01]  /*11870*/  IMAD R6, R8, UR4, RZ ;  /* 0x0000000408067c24 */ /* 0x000fe2000f8e02ff */
[----:B------:R-:W-:Y:S01]  /*11880*/  IADD3 R31, R187, 0x140, RZ ;  /* 0x00000140bb1f7810 */ /* 0x000fe20007ffe0ff */
[----:B------:R-:W-:Y:S01]  /*11890*/  IMAD.WIDE.U32 R4, R3, UR4, R4 ;  /* 0x0000000403047c25 */ /* 0x000fe2000f8e0004 */
[----:B------:R-:W-:Y:S03]  /*118a0*/  BSSY B1, `(.L_x_1073) ;  /* 0x000004a000017945 */ /* 0x000fe60003800000 */
[----:B------:R-:W-:-:S02]  /*118b0*/  VIADD R13, R187, 0x40 ;  /* 0x00000040bb0d7836 */ /* 0x000fc40000000000 */
[----:B------:R-:W-:Y:S01]  /*118c0*/  IMAD R3, R3, UR5, R6 ;  /* 0x0000000503037c24 */ /* 0x000fe2000f8e0206 */
[----:B------:R-:W-:Y:S01]  /*118d0*/  ULDC.64 UR4, c[0x0][0xbe0] ;  /* 0x0002f80000047ab9 */ /* 0x000fe20000000a00 */
[----:B------:R-:W-:Y:S01]  /*118e0*/  VIADD R15, R187, 0x80 ;  /* 0x00000080bb0f7836 */ /* 0x000fe20000000000 */
[-C--:B------:R-:W-:Y:S01]  /*118f0*/  ISETP.GE.AND P0, PT, R13, R12.reuse, PT ;  /* 0x0000000c0d00720c */ /* 0x080fe20003f06270 */
[----:B------:R-:W-:Y:S02]  /*11900*/  IMAD.IADD R5, R5, 0x1, R3 ;  /* 0x0000000105057824 */ /* 0x000fe400078e0203 */
[----:B------:R-:W-:Y:S01]  /*11910*/  IMAD R3, R213, -0x40, R0 ;  /* 0xffffffc0d5037824 */ /* 0x000fe200078e0200 */
[----:B------:R-:W-:Y:S01]  /*11920*/  SEL R6, RZ, 0xffffffff, P0 ;  /* 0xffffffffff067807 */ /* 0x000fe20000000000 */
[C---:B------:R-:W-:Y:S02]  /*11930*/  VIADD R0, R192.reuse, 0x20 ;  /* 0x00000020c0007836 */ /* 0x040fe40000000000 */
[----:B------:R-:W-:Y:S01]  /*11940*/  IMAD R7, R9, UR4, RZ ;  /* 0x0000000409077c24 */ /* 0x000fe2000f8e02ff */
[-C--:B------:R-:W-:Y:S01]  /*11950*/  ISETP.GE.AND P1, PT, R192, R3.reuse, PT ;  /* 0x00000003c000720c */ /* 0x080fe20003f26270 */
[----:B------:R-:W-:Y:S01]  /*11960*/  VIADD R21, R187, 0xc0 ;  /* 0x000000c0bb157836 */ /* 0x000fe20000000000 */
[----:B------:R-:W-:Y:S01]  /*11970*/  ISETP.GE.AND P0, PT, R0, R3, PT ;  /* 0x000000030000720c */ /* 0x000fe20003f06270 */
[C---:B------:R-:W-:Y:S01]  /*11980*/  IMAD R7, R208.reuse, UR5, R7 ;  /* 0x00000005d0077c24 */ /* 0x040fe2000f8e0207 */
[----:B------:R-:W-:Y:S01]  /*11990*/  SEL R0, RZ, 0x1, P2 ;  /* 0x00000001ff007807 */ /* 0x000fe20001000000 */
[----:B------:R-:W-:Y:S01]  /*119a0*/  IMAD.WIDE.U32 R4, R208, UR4, R4 ;  /* 0x00000004d0047c25 */ /* 0x000fe2000f8e0004 */
[----:B------:R-:W-:Y:S01]  /*119b0*/  SHF.L.U32 R3, R6, 0x1, RZ ;  /* 0x0000000106037819 */ /* 0x000fe200000006ff */
[----:B------:R-:W-:Y:S01]  /*119c0*/  ULDC.64 UR4, c[0x0][0xbe8] ;  /* 0x0002fa0000047ab9 */ /* 0x000fe20000000a00 */
[-C--:B------:R-:W-:Y:S01]  /*119d0*/  ISETP.GE.AND P2, PT, R15, R12.reuse, PT ;  /* 0x0000000c0f00720c */ /* 0x080fe20003f46270 */
[----:B------:R-:W-:Y:S01]  /*119e0*/  VIADD R29, R187, 0x100 ;  /* 0x00000100bb1d7836 */ /* 0x000fe20000000000 */
[----:B------:R-:W-:Y:S01]  /*119f0*/  ISETP.GE.AND P3, PT, R21, R12, PT ;  /* 0x0000000c1500720c */ /* 0x000fe20003f66270 */
[----:B------:R-:W-:Y:S01]  /*11a00*/  IMAD.IADD R5, R5, 0x1, R7 ;  /* 0x0000000105057824 */ /* 0x000fe200078e0207 */
[----:B------:R-:W-:Y:S01]  /*11a10*/  LOP3.LUT R0, R3, 0x2, R0, 0xe2, !PT ;  /* 0x0000000203007812 */ /* 0x000fe200078ee200 */
[C---:B------:R-:W-:Y:S01]  /*11a20*/  VIADD R7, R187.reuse, 0x180 ;  /* 0x00000180bb077836 */ /* 0x040fe20000000000 */
[----:B------:R-:W-:Y:S01]  /*11a30*/  SEL R3, RZ, 0x4, P2 ;  /* 0x00000004ff037807 */ /* 0x000fe20001000000 */
        /* <DEDUP_REMOVED lines=17> */
[----:B------:R-:W-:Y:S01]  /*11b50*/  SEL R0, RZ, 0x80, P2 ;  /* 0x00000080ff007807 */ /* 0x000fe20001000000 */
[----:B------:R-:W-:-:S02]  /*11b60*/  IMAD.IADD R11, R7, 0x1, R3 ;  /* 0x00000001070b7824 */ /* 0x000fc400078e0203 */
[----:B------:R-:W-:Y:S01]  /*11b70*/  IMAD.WIDE R8, R213, 0x40, R8 ;  /* 0x00000040d5087825 */ /* 0x000fe200078e0208 */
        /* <DEDUP_REMOVED lines=13> */
[----:B------:R-:W-:Y:S01]  /*11c50*/  IMAD.IADD R3, R5, 0x1, R3 ;  /* 0x0000000105037824 */ /* 0x000fe200078e0203 */
[C---:B------:R-:W-:Y:S02]  /*11c60*/  LEA R34, P1, R4.reuse, UR4, 0x1 ;  /* 0x0000000404227c11 */ /* 0x040fe4000f8208ff */
[-C--:B------:R-:W-:Y:S02]  /*11c70*/  ISETP.GE.AND P2, PT, R31, R12.reuse, PT ;  /* 0x0000000c1f00720c */ /* 0x080fe40003f46270 */
        /* <DEDUP_REMOVED lines=12> */
.L_x_1074:
[----:B------:R-:W-:Y:S05]  /*11d40*/  BSYNC B1 ;  /* 0x0000000000017941 */ /* 0x000fea0003800000 */
.L_x_1073:
[----:B------:R-:W-:Y:S05]  /*11d50*/  @P0 BRA `(.L_x_1069) ;  /* 0x0000000000700947 */ /* 0x000fea0003800000 */
[----:B------:R-:W-:Y:S01]  /*11d60*/  IADD3 R3, P0, R8, 0x20, RZ ;  /* 0x0000002008037810 */ /* 0x000fe20007f1e0ff */
        /* <DEDUP_REMOVED lines=27> */
.L_x_1069:
[----:B------:R-:W-:Y:S05]  /*11f20*/  BSYNC B0 ;  /* 0x0000000000007941 */ /* 0x000fea0003800000 */
.L_x_1063:
[----:B------:R-:W-:Y:S02]  /*11f30*/  ULDC UR4, c[0x0][0xd14] ;  /* 0x0003450000047ab9 */ /* 0x000fe40000000800 */
[----:B-1----:R-:W-:-:S13]  /*11f40*/  ISETP.GE.AND P0, PT, R27, UR4, PT ;  /* 0x000000041b007c0c */ /* 0x002fda000bf06270 */
[----:B------:R-:W-:Y:S05]  /*11f50*/  @!P0 BRA `(.L_x_1075) ;  /* 0xfffffef0007c8947 */ /* 0x000fea000383ffff */
[----:B------:R-:W-:Y:S05]  /*11f60*/  BRA `(.L_x_958) ;  /* 0x00000060007c7947 */ /* 0x000fea0003800000 */
.L_x_956:
        /* <DEDUP_REMOVED lines=56> */
[----:B------:R-:W-:Y:S01]  /*122f0*/  MOV R5, R6 ;  /* 0x0000000600057202 */ /* 0x000fe20000000f00 */
[----:B------:R-:W-:Y:S01]  /*12300*/  IMAD.MOV.U32 R19, RZ, RZ, RZ ;  /* 0x000000ffff137224 */ /* 0x000fe200078e00ff */
[----:B------:R-:W-:Y:S01]  /*12310*/  ULDC UR5, c[0x0][0xd14] ;  /* 0x0003450000057ab9 */ /* 0x000fe20000000800 */
[----:B------:R-:W-:Y:S01]  /*12320*/  ULDC UR7, c[0x0][0xd14] ;  /* 0x0003450000077ab9 */ /* 0x000fe20000000800 */
[----:B------:R-:W-:-:S05]  /*12330*/  ULDC UR4, c[0x0][0xd10] ;  /* 0x0003440000047ab9 */ /* 0x000fca0000000800 */
.L_x_1080:
[----:B------:R-:W-:Y:S02]  /*12340*/  VIADD R0, R19, 0x1f ;  /* 0x0000001f13007836 */ /* 0x000fe40000000000 */
[----:B------:R-:W-:-:S03]  /*12350*/  IMAD.U32 R19, RZ, RZ, UR7 ;  /* 0x00000007ff137e24 */ /* 0x000fc6000f8e00ff */
[----:B------:R-:W-:-:S13]  /*12360*/  ISETP.GE.AND P0, PT, R0, UR5, PT ;  /* 0x0000000500007c0c */ /* 0x000fda000bf06270 */
[----:B------:R-:W-:Y:S05]  /*12370*/  @P0 BRA `(.L_x_1077) ;  /* 0x0000000400400947 */ /* 0x000fea0003800000 */
[----:B------:R-:W0:Y:S01]  /*12380*/  S2R R2, SR_TID.X ;  /* 0x0000000000027919 */ /* 0x000e220000002100 */
[----:B------:R-:W-:Y:S01]  /*12390*/  IMAD.MOV.U32 R19, RZ, RZ, R0 ;  /* 0x000000ffff137224 */ /* 0x000fe200078e0000 */
[----:B------:R-:W-:Y:S01]  /*123a0*/  BSSY B0, `(.L_x_1078) ;  /* 0x000000a000007945 */ /* 0x000fe20003800000 */
[----:B------:R-:W-:Y:S01]  /*123b0*/  IMAD.MOV.U32 R0, RZ, RZ, RZ ;  /* 0x000000ffff007224 */ /* 0x000fe200078e00ff */
[----:B0-----:R-:W-:-:S04]  /*123c0*/  LOP3.LUT R8, R2, 0x1f, RZ, 0xc0, !PT ;  /* 0x0000001f02087812 */ /* 0x001fc800078ec0ff */
[C---:B------:R-:W-:Y:S02]  /*123d0*/  ISETP.NE.AND P1, PT, R8.reuse, 0x1f, PT ;  /* 0x0000001f0800780c */ /* 0x040fe40003f25270 */
[----:B------:R-:W-:-:S04]  /*123e0*/  IADD3 R7, R8, R19, RZ ;  /* 0x0000001308077210 */ /* 0x000fc80007ffe0ff */
[----:B------:R-:W-:-:S13]  /*123f0*/  ISETP.GE.OR P0, PT, R7, UR5, !P1 ;  /* 0x0000000507007c0c */ /* 0x000fda000cf06670 */
[----:B------:R-:W-:Y:S05]  /*12400*/  @P0 BRA `(.L_x_1079) ;  /* 0x00000000000c0947 */ /* 0x000fea0003800000 */
[----:B------:R-:W0:Y:S02]  /*12410*/  LDC.64 R2, c[0x0][0xd58] ;  /* 0x00035600ff027b82 */ /* 0x000e240000000a00 */
[----:B0-----:R-:W-:-:S05]  /*12420*/  IMAD.WIDE R2, R7, 0x4, R2 ;  /* 0x0000000407027825 */ /* 0x001fca00078e0202 */
[----:B------:R0:W5:Y:S02]  /*12430*/  LDG.E R0, desc[UR54][R2.64] ;  /* 0x0000003602007981 */ /* 0x000164000c1e1900 */
.L_x_1079:
[----:B------:R-:W-:Y:S05]  /*12440*/  BSYNC B0 ;  /* 0x0000000000007941 */ /* 0x000fea0003800000 */
.L_x_1078:
        /* <DEDUP_REMOVED lines=26> */
.L_x_1076:
        /* <DEDUP_REMOVED lines=16> */
.L_x_1081:
[----:B-1----:R-:W-:Y:S01]  /*126f0*/  IMAD R16, R16, UR4, R7 ;  /* 0x0000000410107c24 */ /* 0x002fe2000f8e0207 */
[----:B------:R-:W-:Y:S01]  /*12700*/  IADD3 R19, R5, R19, RZ ;  /* 0x0000001305137210 */ /* 0x000fe20007ffe0ff */
[----:B------:R-:W-:Y:S02]  /*12710*/  IMAD R7, R11, R6, RZ ;  /* 0x000000060b077224 */ /* 0x000fe400078e02ff */
[----:B0-----:R-:W-:Y:S01]  /*12720*/  IMAD.MOV.U32 R2, RZ, RZ, RZ ;  /* 0x000000ffff027224 */ /* 0x001fe200078e00ff */
[----:B------:R-:W-:-:S03]  /*12730*/  IADD3 R17, -R16, UR6, RZ ;  /* 0x0000000610117c10 */ /* 0x000fc6000fffe1ff */
[----:B------:R-:W-:Y:S01]  /*12740*/  IMAD.HI.U32 R2, R3, R7, R2 ;  /* 0x0000000703027227 */ /* 0x000fe200078e0002 */
[----:B------:R-:W-:Y:S02]  /*12750*/  IABS R7, R0 ;  /* 0x0000000000077213 */ /* 0x000fe40000000000 */
[----:B------:R-:W-:-:S03]  /*12760*/  IABS R3, R17 ;  /* 0x0000001100037213 */ /* 0x000fc60000000000 */
[----:B------:R-:W-:Y:S02]  /*12770*/  IMAD.MOV R7, RZ, RZ, -R7 ;  /* 0x000000ffff077224 */ /* 0x000fe400078e0a07 */
[----:B------:R-:W-:-:S04]  /*12780*/  IMAD.HI.U32 R2, R2, R3, RZ ;  /* 0x0000000302027227 */ /* 0x000fc800078e00ff */
[----:B------:R-:W-:-:S05]  /*12790*/  IMAD R3, R2, R7, R3 ;  /* 0x0000000702037224 */ /* 0x000fca00078e0203 */
[----:B------:R-:W-:-:S13]  /*127a0*/  ISETP.GT.U32.AND P0, PT, R6, R3, PT ;  /* 0x000000030600720c */ /* 0x000fda0003f04070 */
[----:B------:R-:W-:Y:S01]  /*127b0*/  @!P0 IMAD.IADD R3, R3, 0x1, -R6 ;  /* 0x0000000103038824 */ /* 0x000fe200078e0a06 */
[----:B------:R-:W-:-:S04]  /*127c0*/  @!P0 IADD3 R2, R2, 0x1, RZ ;  /* 0x0000000102028810 */ /* 0x000fc80007ffe0ff */
[----:B------:R-:W-:Y:S02]  /*127d0*/  ISETP.GE.U32.AND P0, PT, R3, R6, PT ;  /* 0x000000060300720c */ /* 0x000fe40003f06070 */
[----:B------:R-:W-:-:S11]  /*127e0*/  LOP3.LUT R3, R17, R0, RZ, 0x3c, !PT ;  /* 0x0000000011037212 */ /* 0x000fd600078e3cff */
[----:B------:R-:W-:Y:S01]  /*127f0*/  @P0 VIADD R2, R2, 0x1 ;  /* 0x0000000102020836 */ /* 0x000fe20000000000 */
        /* <DEDUP_REMOVED lines=8> */
.L_x_1077:
[----:B------:R-:W-:Y:S02]  /*12880*/  IMAD.MOV.U32 R17, RZ, RZ, RZ ;  /* 0x000000ffff117224 */ /* 0x000fe400078e00ff */
[----:B------:R-:W-:Y:S02]  /*12890*/  IMAD.U32 R16, RZ, RZ, UR6 ;  /* 0x00000006ff107e24 */ /* 0x000fe4000f8e00ff */
[----:B------:R-:W-:-:S07]  /*128a0*/  IMAD.MOV.U32 R18, RZ, RZ, RZ ;  /* 0x000000ffff127224 */ /* 0x000fce00078e00ff */
.L_x_1082:
[----:B------:R-:W0:Y:S01]  /*128b0*/  S2R R0, SR_TID.X ;  /* 0x0000000000007919 */ /* 0x000e220000002100 */
        /* <DEDUP_REMOVED lines=10> */
[----:B------:R0:W-:Y:S04]  /*12960*/  STL [R1+0x8], R0 ;  /* 0x0000080001007387 */ /* 0x0001e80000100800 */
[----:B------:R0:W-:Y:S02]  /*12970*/  STL [R1+0x28], RZ ;  /* 0x000028ff01007387 */ /* 0x0001e40000100800 */
[----:B------:R-:W-:Y:S05]  /*12980*/  @P0 BRA `(.L_x_1083) ;  /* 0x0000005400140947 */ /* 0x000fea0003800000 */
[----:B0-----:R-:W-:Y:S01]  /*12990*/  IMAD.MOV.U32 R0, RZ, RZ, 0x1 ;  /* 0x00000001ff007424 */ /* 0x001fe200078e00ff */
[----:B------:R-:W-:Y:S01]  /*129a0*/  STL [R1+0x28], RZ ;  /* 0x000028ff01007387 */ /* 0x000fe20000100800 */
[----:B------:R-:W-:Y:S01]  /*129b0*/  ULDC UR4, c[0x0][0xc] ;  /* 0x0000030000047ab9 */ /* 0x000fe20000000800 */
[----:B------:R-:W-:Y:S02]  /*129c0*/  IMAD.MOV.U32 R2, RZ, RZ, 0x1 ;  /* 0x00000001ff027424 */ /* 0x000fe400078e00ff */
[----:B------:R0:W-:Y:S04]  /*129d0*/  STL [R1+0xc], R0 ;  /* 0x00000c0001007387 */ /* 0x0001e80000100800 */
[----:B------:R1:W-:Y:S04]  /*129e0*/  STL [R1+0x4], RZ ;  /* 0x000004ff01007387 */ /* 0x0003e80000100800 */
[----:B------:R1:W-:Y:S01]  /*129f0*/  STL [R1], RZ ;  /* 0x000000ff01007387 */ /* 0x0003e20000100800 */
[----:B0-----:R-:W-:-:S03]  /*12a00*/  IMAD.U32 R0, RZ, RZ, UR4 ;  /* 0x00000004ff007e24 */ /* 0x001fc6000f8e00ff */
[----:B------:R1:W-:Y:S04]  /*12a10*/  STL [R1+0x8], R2 ;  /* 0x0000080201007387 */ /* 0x0003e80000100800 */
[----:B------:R1:W-:Y:S02]  /*12a20*/  STL [R1+0x38], R0 ;  /* 0x0000380001007387 */ /* 0x0003e40000100800 */
.L_x_1165:
[----:B-1-3--:R-:W0:Y:S02]  /*12a30*/  LDC.64 R2, c[0x0][0xd60] ;  /* 0x00035800ff027b82 */ /* 0x00ae240000000a00 */
[----:B0-----:R-:W-:-:S05]  /*12a40*/  IMAD.WIDE R2, R19, 0x4, R2 ;  /* 0x0000000413027825 */ /* 0x001fca00078e0202 */
[----:B--2---:R-:W2:Y:S01]  /*12a50*/  LDG.E R11, desc[UR54][R2.64] ;  /* 0x00000036020b7981 */ /* 0x004ea2000c1e1900 */
[----:B------:R-:W-:Y:S05]  /*12a60*/  YIELD ;  /* 0x0000000000007946 */ /* 0x000fea0003800000 */
[----:B------:R-:W-:Y:S01]  /*12a70*/  ULDC.64 UR4, c[0x0][0xb20] ;  /* 0x0002c80000047ab9 */ /* 0x000fe20000000a00 */
[----:B------:R-:W-:Y:S01]  /*12a80*/  IMAD.MOV.U32 R6, RZ, RZ, RZ ;  /* 0x000000ffff067224 */ /* 0x000fe200078e00ff */
[----:B------:R-:W-:Y:S01]  /*12a90*/  ISETP.NE.U32.AND P0, PT, RZ, UR4, PT ;  /* 0x00000004ff007c0c */ /* 0x000fe2000bf05070 */
[----:B------:R-:W-:-:S03]  /*12aa0*/  ULDC.64 UR6, c[0x0][0xb08] ;  /* 0x0002c20000067ab9 */ /* 0x000fc60000000a00 */
[----:B------:R-:W-:Y:S02]  /*12ab0*/  ISETP.NE.AND.EX P0, PT, RZ, UR5, PT, P0 ;  /* 0x00000005ff007c0c */ /* 0x000fe4000bf05300 */
[----:B------:R-:W-:Y:S02]  /*12ac0*/  MOV R4, RZ ;  /* 0x000000ff00047202 */ /* 0x000fe40000000f00 */
[----:B--2---:R-:W-:Y:S01]  /*12ad0*/  SHF.R.S32.HI R0, RZ, 0x1f, R11 ;  /* 0x0000001fff007819 */ /* 0x004fe2000001140b */
[----:B------:R-:W-:-:S08]  /*12ae0*/  IMAD.SHL.U32 R7, R11, 0x4, RZ ;  /* 0x000000040b077824 */ /* 0x000fd000078e00ff */
        /* <DEDUP_REMOVED lines=13> */
[----:B------:R-:W-:Y:S01]  /*12bc0*/  SHF.L.U64.HI R0, R11, 0x2, R0 ;  /* 0x000000020b007819 */ /* 0x000fe20000010200 */
[----:B------:R-:W-:Y:S01]  /*12bd0*/  STL [R1+0x20], R7 ;  /* 0x0000200701007387 */ /* 0x000fe20000100800 */
[----:B------:R-:W-:-:S03]  /*12be0*/  ISETP.NE.AND.EX P1, PT, RZ, UR5, PT, P1 ;  /* 0x00000005ff007c0c */ /* 0x000fc6000bf25310 */
[----:B------:R-:W-:Y:S10]  /*12bf0*/  STL [R1+0x24], R0 ;  /* 0x0000240001007387 */ /* 0x000ff40000100800 */
        /* <DEDUP_REMOVED lines=22> */
[----:B------:R-:W-:Y:S01]  /*12d60*/  IMAD.U32 R7, RZ, RZ, UR4 ;  /* 0x00000004ff077e24 */ /* 0x000fe2000f8e00ff */
[----:B------:R-:W-:Y:S01]  /*12d70*/  ISETP.NE.AND.EX P0, PT, RZ, UR7, PT, P0 ;  /* 0x00000007ff007c0c */ /* 0x000fe2000bf05300 */
[----:B------:R-:W-:-:S12]  /*12d80*/  @P1 BRA `(.L_x_1084) ;  /* 0x0000000000101947 */ /* 0x000fd80003800000 */
[----:B------:R-:W-:Y:S05]  /*12d90*/  @!P2 BRA `(.L_x_1084) ;  /* 0x00000000000ca947 */ /* 0x000fea0003800000 */
[----:B0-----:R-:W2:Y:S04]  /*12da0*/  LDG.E R8, desc[UR54][R4.64] ;  /* 0x0000003604087981 */ /* 0x001ea8000c1e1900 */
[----:B-----5:R-:W2:Y:S02]  /*12db0*/  LDG.E R0, desc[UR54][R4.64+0x4] ;  /* 0x0000043604007981 */ /* 0x020ea4000c1e1900 */
[----:B--2---:R-:W-:-:S07]  /*12dc0*/  IADD3 R0, -R8, R0, RZ ;  /* 0x0000000008007210 */ /* 0x004fce0007ffe1ff */
.L_x_1084:
[----:B0-----:R-:W2:Y:S04]  /*12dd0*/  @P0 LDG.E R4, desc[UR54][R2.64] ;  /* 0x0000003602040981 */ /* 0x001ea8000c1e1900 */
[----:B------:R-:W2:Y:S01]  /*12de0*/  @P0 LDG.E R5, desc[UR54][R2.64+0x4] ;  /* 0x0000043602050981 */ /* 0x000ea2000c1e1900 */
[----:B-----5:R-:W-:Y:S01]  /*12df0*/  IMAD.IADD R0, R0, 0x1, -R6 ;  /* 0x0000000100007824 */ /* 0x020fe200078e0a06 */
        /* <DEDUP_REMOVED lines=18> */
[----:B------:R-:W-:Y:S01]  /*12f20*/  @P1 SHF.R.S32.HI R0, RZ, 0x6, R7 ;  /* 0x00000006ff001819 */ /* 0x000fe20000011407 */
[----:B------:R-:W-:-:S06]  /*12f30*/  IMAD.MOV.U32 R7, RZ, RZ, RZ ;  /* 0x000000ffff077224 */ /* 0x000fcc00078e00ff */
        /* <DEDUP_REMOVED lines=9> */
[----:B------:R-:W-:Y:S02]  /*12fd0*/  MOV R3, R18 ;  /* 0x0000001200037202 */ /* 0x000fe40000000f00 */
[----:B0-----:R-:W-:-:S13]  /*12fe0*/  ISETP.NE.AND P1, PT, R2, 0x1, PT ;  /* 0x000000010200780c */ /* 0x001fda0003f25270 */
[----:B------:R-:W0:Y:S08]  /*12ff0*/  @P1 LDC R2, c[0x0][0x42c] ;  /* 0x00010b00ff021b82 */ /* 0x000e300000000800 */
[----:B------:R-:W1:Y:S01]  /*13000*/  @P1 LDC R5, c[0x0][0x430] ;  /* 0x00010c00ff051b82 */ /* 0x000e620000000800 */
[----:B0-----:R-:W-:-:S05]  /*13010*/  @P1 IMAD.HI.U32 R2, R18, R2, RZ ;  /* 0x0000000212021227 */ /* 0x001fca00078e00ff */
[----:B-1----:R-:W-:Y:S02]  /*13020*/  @P1 SHF.R.U32.HI R3, RZ, R5, R2 ;  /* 0x00000005ff031219 */ /* 0x002fe40000011602 */
[----:B------:R-:W-:Y:S01]  /*13030*/  SEL R2, R11, RZ, !P0 ;  /* 0x000000ff0b027207 */ /* 0x000fe20004000000 */
[----:B------:R-:W-:Y:S06]  /*13040*/  BRA.DIV UR4, `(.L_x_1087) ;  /* 0x0000005a04687947 */ /* 0x000fec000b800000 */
.L_x_1208:
[----:B------:R-:W-:-:S03]  /*13050*/  UMOV UR4, 0xffffffff ;  /* 0xffffffff00047882 */ /* 0x000fc60000000000 */
[----:B------:R-:W-:Y:S05]  /*13060*/  BRA.DIV UR4, `(.L_x_1088) ;  /* 0x0000005a04947947 */ /* 0x000fea000b800000 */
[----:B------:R-:W-:-:S13]  /*13070*/  ELECT P6, URZ, PT ;  /* 0x00000000003f782f */ /* 0x000fda00038c0000 */
.L_x_1211:
[----:B------:R-:W2:Y:S01]  /*13080*/  LDL R5, [R1+0x28] ;  /* 0x0000280001057983 */ /* 0x000ea20000100800 */
[----:B------:R-:W-:Y:S01]  /*13090*/  MOV R8, 0x400 ;  /* 0x0000040000087802 */ /* 0x000fe20000000f00 */
[----:B--2---:R-:W-:-:S05]  /*130a0*/  VIADD R5, R5, 0x1 ;  /* 0x0000000105057836 */ /* 0x004fca0000000000 */
        /* <DEDUP_REMOVED lines=8> */
.L_x_1212:
        /* <DEDUP_REMOVED lines=8> */
.L_x_1213:
[----:B------:R-:W1:Y:S02]  /*131b0*/  S2R R8, SR_TID.X ;  /* 0x0000000000087919 */ /* 0x000e640000002100 */
[----:B-1----:R-:W-:-:S04]  /*131c0*/  LOP3.LUT R8, R8, 0x7f, RZ, 0xc0, !PT ;  /* 0x0000007f08087812 */ /* 0x002fc800078ec0ff */
[----:B------:R-:W-:-:S13]  /*131d0*/  ISETP.NE.AND P1, PT, R8, RZ, PT ;  /* 0x000000ff0800720c */ /* 0x000fda0003f25270 */
[----:B------:R-:W-:Y:S05]  /*131e0*/  @P1 BRA `(.L_x_1093) ;  /* 0x00000000001c1947 */ /* 0x000fea0003800000 */
[----:B------:R-:W1:Y:S02]  /*131f0*/  S2R R8, SR_TID.X ;  /* 0x0000000000087919 */ /* 0x000e640000002100 */
[----:B-1----:R-:W-:-:S04]  /*13200*/  LOP3.LUT R8, R8, 0x1f, RZ, 0xc0, !PT ;  /* 0x0000001f08087812 */ /* 0x002fc800078ec0ff */
[----:B------:R-:W-:Y:S01]  /*13210*/  ISETP.NE.AND P0, PT, R8, RZ, PT ;  /* 0x000000ff0800720c */ /* 0x000fe20003f05270 */
[----:B------:R-:W-:-:S04]  /*13220*/  IMAD.MOV.U32 R8, RZ, RZ, 0x2000 ;  /* 0x00002000ff087424 */ /* 0x000fc800078e00ff */
[----:B------:R1:W-:Y:S08]  /*13230*/  SYNCS.ARRIVE.TRANS64 RZ, [R6+URZ+0x38890], R8 ;  /* 0x0388900806ff79a7 */ /* 0x0003f0000800003f */
[----:B------:R-:W-:Y:S05]  /*13240*/  @!P0 BRA `(.L_x_1093) ;  /* 0x0000000000048947 */ /* 0x000fea0003800000 */
[----:B------:R-:W-:Y:S01]  /*13250*/  BPT.TRAP 0x1 ;  /* 0x000000040000795c */ /* 0x000fe20000300000 */
.L_x_1093:
[----:B-1----:R-:W2:Y:S01]  /*13260*/  LDL R8, [R1+0x4] ;  /* 0x0000040001087983 */ /* 0x002ea20000100800 */
[----:B------:R-:W-:Y:S01]  /*13270*/  R2UR UR9, R6 ;  /* 0x00000000060972ca */ /* 0x000fe200000e0000 */
[----:B------:R-:W-:Y:S01]  /*13280*/  ULDC.64 UR6, c[0x0][0x198] ;  /* 0x0000660000067ab9 */ /* 0x000fe20000000a00 */
[----:B------:R-:W-:Y:S01]  /*13290*/  R2UR UR12, R3 ;  /* 0x00000000030c72ca */ /* 0x000fe200000e0000 */
[----:B------:R-:W-:Y:S01]  /*132a0*/  UIADD3 UR4, UP0, UR6, 0x570, URZ ;  /* 0x0000057006047890 */ /* 0x000fe2000ff1e03f */
[----:B------:R-:W-:Y:S01]  /*132b0*/  R2UR UR13, R2 ;  /* 0x00000000020d72ca */ /* 0x000fe200000e0000 */
[----:B------:R-:W-:Y:S01]  /*132c0*/  UMOV UR10, URZ ;  /* 0x0000003f000a7c82 */ /* 0x000fe20008000000 */
[----:B------:R-:W-:Y:S01]  /*132d0*/  UMOV UR6, 0x0 ;  /* 0x0000000000067882 */ /* 0x000fe20000000000 */
[----:B------:R-:W-:-:S03]  /*132e0*/  UIADD3.X UR5, URZ, UR7, URZ, UP0, !UPT ;  /* 0x000000073f057290 */ /* 0x000fc600087fe43f */
[----:B------:R-:W-:-:S03]  /*132f0*/  UMOV UR7, 0x12f00000 ;  /* 0x12f0000000077882 */ /* 0x000fc60000000000 */
[----:B------:R-:W-:Y:S01]  /*13300*/  UIADD3 UR9, UR9, 0x38890, URZ ;  /* 0x0003889009097890 */ /* 0x000fe2000fffe03f */
[----:B--2---:R-:W-:-:S04]  /*13310*/  LEA R8, R8, R5, 0xd ;  /* 0x0000000508087211 */ /* 0x004fc800078e68ff */
[----:B------:R-:W-:Y:S01]  /*13320*/  R2UR UR8, R8 ;  /* 0x00000000080872ca */ /* 0x000fe200000e0000 */
[----:B-----5:R-:W-:-:S04]  /*13330*/  IMAD R8, R0, 0x40, R7 ;  /* 0x0000004000087824 */ /* 0x020fc800078e0207 */
[----:B------:R-:W-:-:S05]  /*13340*/  VIADD R8, R8, 0xffffffc0 ;  /* 0xffffffc008087836 */ /* 0x000fca0000000000 */
[----:B------:R-:W-:-:S03]  /*13350*/  R2UR UR11, R8 ;  /* 0x00000000080b72ca */ /* 0x000fc600000e0000 */
[----:B------:R-:W-:-:S10]  /*13360*/  UIADD3 UR8, UR8, 0x22400, URZ ;  /* 0x0002240008087890 */ /* 0x000fd4000fffe03f */
[----:B------:R1:W-:Y:S01]  /*13370*/  UTMALDG.4D [UR8], [UR4], desc[UR6] ;  /* 0x00000608040075b4 */ /* 0x0003e20008019000 */
[----:B------:R-:W2:Y:S02]  /*13380*/  SYNCS.PHASECHK.TRANS64.TRYWAIT P0, [R6+URZ+0x388c0], R9 ;  /* 0x0388c009060075a7 */ /* 0x000ea4000800017f */
[----:B-12---:R-:W-:Y:S05]  /*13390*/  @!P0 BRA `(.L_x_1094) ;  /* 0x0000005800108947 */ /* 0x006fea0003800000 */
.L_x_1214:
        /* <DEDUP_REMOVED lines=8> */
.L_x_1095:
[----:B01----:R-:W2:Y:S01]  /*13420*/  LDL R9, [R1+0x4] ;  /* 0x0000040001097983 */ /* 0x003ea20000100800 */
[----:B------:R-:W-:Y:S01]  /*13430*/  R2UR UR9, R6 ;  /* 0x00000000060972ca */ /* 0x000fe200000e0000 */
[----:B------:R-:W-:Y:S01]  /*13440*/  ULDC.64 UR24, c[0x0][0x198] ;  /* 0x0000660000187ab9 */ /* 0x000fe20000000a00 */
[----:B------:R-:W-:Y:S01]  /*13450*/  R2UR UR11, R8 ;  /* 0x00000000080b72ca */ /* 0x000fe200000e0000 */
[----:B------:R-:W-:Y:S01]  /*13460*/  UIADD3 UR4, UP0, UR24, 0x670, URZ ;  /* 0x0000067018047890 */ /* 0x000fe2000ff1e03f */
[----:B------:R-:W-:Y:S01]  /*13470*/  R2UR UR12, R3 ;  /* 0x00000000030c72ca */ /* 0x000fe200000e0000 */
[----:B------:R-:W-:Y:S01]  /*13480*/  UMOV UR10, URZ ;  /* 0x0000003f000a7c82 */ /* 0x000fe20008000000 */
[----:B------:R-:W-:Y:S01]  /*13490*/  R2UR UR13, R2 ;  /* 0x00000000020d72ca */ /* 0x000fe200000e0000 */
[----:B------:R-:W-:Y:S01]  /*134a0*/  UIADD3.X UR5, URZ, UR25, URZ, UP0, !UPT ;  /* 0x000000193f057290 */ /* 0x000fe200087fe43f */
[----:B------:R-:W-:Y:S01]  /*134b0*/  UMOV UR6, 0x0 ;  /* 0x0000000000067882 */ /* 0x000fe20000000000 */
[----:B------:R-:W-:Y:S01]  /*134c0*/  UMOV UR7, 0x12f00000 ;  /* 0x12f0000000077882 */ /* 0x000fe20000000000 */
[----:B------:R-:W-:Y:S01]  /*134d0*/  UMOV UR16, 0x40 ;  /* 0x0000004000107882 */ /* 0x000fe20000000000 */
[----:B------:R-:W-:-:S02]  /*134e0*/  UMOV UR18, 0x80 ;  /* 0x0000008000127882 */ /* 0x000fc40000000000 */
[----:B------:R-:W-:Y:S01]  /*134f0*/  UIADD3 UR9, UR9, 0x388b0, URZ ;  /* 0x000388b009097890 */ /* 0x000fe2000fffe03f */
        /* <DEDUP_REMOVED lines=38> */
.L_x_1091:
[----:B------:R-:W-:Y:S05]  /*13760*/  BSYNC B1 ;  /* 0x0000000000017941 */ /* 0x000fea0003800000 */
.L_x_1090:
[----:B0-----:R-:W2:Y:S04]  /*13770*/  LDL.LU R6, [R1+0x4] ;  /* 0x0000040001067983 */ /* 0x001ea80000300800 */
[----:B------:R-:W3:Y:S01]  /*13780*/  LDL.LU R9, [R1+0xc] ;  /* 0x00000c0001097983 */ /* 0x000ee20000300800 */
[----:B------:R-:W-:Y:S02]  /*13790*/  PLOP3.LUT P2, PT, PT, PT, PT, 0x8, 0x0 ;  /* 0x000000000000781c */ /* 0x000fe40003f4e170 */
[----:B--2---:R-:W-:-:S04]  /*137a0*/  IADD3 R6, R6, 0x1, RZ ;  /* 0x0000000106067810 */ /* 0x004fc80007ffe0ff */
[----:B------:R-:W-:-:S04]  /*137b0*/  ISETP.NE.AND P0, PT, R6, 0x2, PT ;  /* 0x000000020600780c */ /* 0x000fc80003f05270 */
[----:B------:R-:W-:-:S04]  /*137c0*/  SEL R8, RZ, 0x1, P0 ;  /* 0x00000001ff087807 */ /* 0x000fc80000000000 */
[----:B---3--:R-:W-:Y:S02]  /*137d0*/  LOP3.LUT R9, R9, R8, RZ, 0x3c, !PT ;  /* 0x0000000809097212 */ /* 0x008fe400078e3cff */
[----:B------:R-:W-:Y:S01]  /*137e0*/  SEL R8, R6, RZ, P0 ;  /* 0x000000ff06087207 */ /* 0x000fe20000000000 */
[----:B------:R-:W-:Y:S02]  /*137f0*/  VIADD R6, R0, 0xfffffffe ;  /* 0xfffffffe00067836 */ /* 0x000fe40000000000 */
[----:B------:R1:W-:Y:S03]  /*13800*/  STL [R1+0xc], R9 ;  /* 0x00000c0901007387 */ /* 0x0003e60000100800 */
[----:B------:R-:W-:Y:S01]  /*13810*/  ISETP.GE.AND P0, PT, R6, R4, PT ;  /* 0x000000040600720c */ /* 0x000fe20003f06270 */
[----:B------:R1:W-:-:S12]  /*13820*/  STL [R1+0x4], R8 ;  /* 0x0000040801007387 */ /* 0x0003d80000100800 */
[----:B-1----:R-:W-:Y:S05]  /*13830*/  @!P0 BRA `(.L_x_1086) ;  /* 0x0000000400cc8947 */ /* 0x002fea0003800000 */
[C---:B-----5:R-:W-:Y:S02]  /*13840*/  IMAD R6, R0.reuse, 0x40, R7 ;  /* 0x0000004000067824 */ /* 0x060fe400078e0207 */
[----:B------:R-:W-:Y:S02]  /*13850*/  VIADD R0, R0, 0xffffffff ;  /* 0xffffffff00007836 */ /* 0x000fe40000000000 */
[----:B------:R-:W-:-:S07]  /*13860*/  VIADD R6, R6, 0xffffff80 ;  /* 0xffffff8006067836 */ /* 0x000fce0000000000 */
.L_x_1102:
[----:B------:R-:W-:Y:S05]  /*13870*/  YIELD ;  /* 0x0000000000007946 */ /* 0x000fea0003800000 */
[----:B------:R-:W-:Y:S04]  /*13880*/  BSSY B1, `(.L_x_1096) ;  /* 0x0000061000017945 */ /* 0x000fe80003800000 */
[----:B-1----:R-:W-:Y:S05]  /*13890*/  @!P6 BRA `(.L_x_1097) ;  /* 0x00000004007ce947 */ /* 0x002fea0003800000 */
[----:B------:R-:W2:Y:S04]  /*138a0*/  LDL R7, [R1+0x4] ;  /* 0x0000040001077983 */ /* 0x000ea80000100800 */
[----:B------:R-:W3:Y:S01]  /*138b0*/  LDL R8, [R1+0xc] ;  /* 0x00000c0001087983 */ /* 0x000ee20000100800 */
[----:B--2---:R-:W-:Y:S02]  /*138c0*/  LEA R7, R7, R5, 0x3 ;  /* 0x0000000507077211 */ /* 0x004fe400078e18ff */
[----:B---3--:R-:W-:-:S04]  /*138d0*/  SHF.L.U32 R8, R8, 0x1f, RZ ;  /* 0x0000001f08087819 */ /* 0x008fc800000006ff */
[----:B------:R-:W0:Y:S02]  /*138e0*/  SYNCS.PHASECHK.TRANS64.TRYWAIT P0, [R7+URZ+0x388a0], R8 ;  /* 0x0388a008070075a7 */ /* 0x000e24000800017f */
[----:B0-----:R-:W-:Y:S05]  /*138f0*/  @!P0 BRA `(.L_x_1098) ;  /* 0x0000005000cc8947 */ /* 0x001fea0003800000 */
.L_x_1215:
        /* <DEDUP_REMOVED lines=11> */
.L_x_1099:
[----:B-1----:R-:W2:Y:S01]  /*139b0*/  LDL R9, [R1+0x4] ;  /* 0x0000040001097983 */ /* 0x002ea20000100800 */
        /* <DEDUP_REMOVED lines=8> */
[----:B------:R-:W-:Y:S02]  /*13a40*/  UMOV UR6, 0x0 ;  /* 0x0000000000067882 */ /* 0x000fe40000000000 */
[----:B------:R-:W-:-:S03]  /*13a50*/  UMOV UR7, 0x12f00000 ;  /* 0x12f0000000077882 */ /* 0x000fc60000000000 */
[----:B------:R-:W-:Y:S01]  /*13a60*/  UIADD3 UR9, UR9, 0x38890, URZ ;  /* 0x0003889009097890 */ /* 0x000fe2000fffe03f */
[----:B--2---:R-:W-:-:S05]  /*13a70*/  IMAD R9, R9, 0x2000, R5 ;  /* 0x0000200009097824 */ /* 0x004fca00078e0205 */
[----:B------:R-:W-:-:S13]  /*13a80*/  R2UR UR8, R9 ;  /* 0x00000000090872ca */ /* 0x000fda00000e0000 */
[----:B------:R-:W-:-:S09]  /*13a90*/  UIADD3 UR8, UR8, 0x22400, URZ ;  /* 0x0002240008087890 */ /* 0x000fd2000fffe03f */
[----:B------:R1:W-:Y:S01]  /*13aa0*/  UTMALDG.4D [UR8], [UR4], desc[UR6] ;  /* 0x00000608040075b4 */ /* 0x0003e20008019000 */
[----:B------:R-:W2:Y:S02]  /*13ab0*/  SYNCS.PHASECHK.TRANS64.TRYWAIT P1, [R7+URZ+0x388c0], R8 ;  /* 0x0388c008070075a7 */ /* 0x000ea4000802017f */
[----:B-12---:R-:W-:Y:S05]  /*13ac0*/  @!P1 BRA `(.L_x_1100) ;  /* 0x00000050006c9947 */ /* 0x006fea0003800000 */
.L_x_1216:
        /* <DEDUP_REMOVED lines=8> */
.L_x_1101:
        /* <DEDUP_REMOVED lines=52> */
.L_x_1097:
[----:B------:R-:W-:Y:S05]  /*13e90*/  BSYNC B1 ;  /* 0x0000000000017941 */ /* 0x000fea0003800000 */
.L_x_1096:
[----:B------:R-:W2:Y:S04]  /*13ea0*/  LDL.LU R7, [R1+0x4] ;  /* 0x0000040001077983 */ /* 0x000ea80000300800 */
[----:B------:R-:W3:Y:S01]  /*13eb0*/  LDL.LU R9, [R1+0xc] ;  /* 0x00000c0001097983 */ /* 0x000ee20000300800 */
[----:B------:R-:W-:Y:S02]  /*13ec0*/  VIADD R0, R0, 0xffffffff ;  /* 0xffffffff00007836 */ /* 0x000fe40000000000 */
[----:B------:R-:W-:Y:S01]  /*13ed0*/  VIADD R6, R6, 0xffffffc0 ;  /* 0xffffffc006067836 */ /* 0x000fe20000000000 */
[----:B--2---:R-:W-:-:S04]  /*13ee0*/  IADD3 R7, R7, 0x1, RZ ;  /* 0x0000000107077810 */ /* 0x004fc80007ffe0ff */
[----:B------:R-:W-:-:S04]  /*13ef0*/  ISETP.NE.AND P0, PT, R7, 0x2, PT ;  /* 0x000000020700780c */ /* 0x000fc80003f05270 */
[----:B------:R-:W-:Y:S02]  /*13f00*/  SEL R8, RZ, 0x1, P0 ;  /* 0x00000001ff087807 */ /* 0x000fe40000000000 */
[----:B------:R-:W-:Y:S02]  /*13f10*/  SEL R7, R7, RZ, P0 ;  /* 0x000000ff07077207 */ /* 0x000fe40000000000 */
[----:B---3--:R-:W-:Y:S02]  /*13f20*/  LOP3.LUT R9, R9, R8, RZ, 0x3c, !PT ;  /* 0x0000000809097212 */ /* 0x008fe400078e3cff */
[----:B------:R-:W-:-:S03]  /*13f30*/  ISETP.GT.AND P0, PT, R0, R4, PT ;  /* 0x000000040000720c */ /* 0x000fc60003f04270 */
[----:B------:R1:W-:Y:S04]  /*13f40*/  STL [R1+0xc], R9 ;  /* 0x00000c0901007387 */ /* 0x0003e80000100800 */
[----:B------:R1:W-:Y:S06]  /*13f50*/  STL [R1+0x4], R7 ;  /* 0x0000040701007387 */ /* 0x0003ec0000100800 */
[----:B------:R-:W-:Y:S05]  /*13f60*/  @P0 BRA `(.L_x_1102) ;  /* 0xfffffff800400947 */ /* 0x000fea000383ffff */
.L_x_1086:
[----:B------:R-:W-:Y:S05]  /*13f70*/  BSYNC B0 ;  /* 0x0000000000007941 */ /* 0x000fea0003800000 */
.L_x_1085:
[----:B-1---5:R-:W2:Y:S01]  /*13f80*/  LDL R7, [R1+0x2c] ;  /* 0x00002c0001077983 */ /* 0x022ea20000100800 */
[----:B------:R-:W-:Y:S05]  /*13f90*/  @!P2 WARPSYNC.ALL ;  /* 0x000000000000a948 */ /* 0x000fea0003800000 */
[----:B------:R-:W-:Y:S01]  /*13fa0*/  BSSY B6, `(.L_x_1103) ;  /* 0x0000346000067945 */ /* 0x000fe20003800000 */
[----:B------:R-:W-:Y:S01]  /*13fb0*/  @!P2 BAR.SYNC.DEFER_BLOCKING 0xc, 0x120 ;  /* 0x030480000000ab1d */ /* 0x000fe20000010000 */
[----:B--2---:R-:W-:-:S13]  /*13fc0*/  ISETP.GT.AND P0, PT, R7, RZ, PT ;  /* 0x000000ff0700720c */ /* 0x004fda0003f04270 */
[----:B------:R-:W-:Y:S05]  /*13fd0*/  @P0 BRA `(.L_x_1104) ;  /* 0x00000000004c0947 */ /* 0x000fea0003800000 */
[----:B------:R-:W1:Y:S02]  /*13fe0*/  S2R R7, SR_TID.X ;  /* 0x0000000000077919 */ /* 0x000e640000002100 */
[----:B-1----:R-:W-:-:S04]  /*13ff0*/  LOP3.LUT R7, R7, 0x1f, RZ, 0xc0, !PT ;  /* 0x0000001f07077812 */ /* 0x002fc800078ec0ff */
[----:B------:R-:W-:-:S13]  /*14000*/  ISETP.NE.AND P1, PT, R7, RZ, PT ;  /* 0x000000ff0700720c */ /* 0x000fda0003f25270 */
[----:B------:R-:W-:Y:S05]  /*14010*/  @P1 BRA `(.L_x_1105) ;  /* 0x0000003000f81947 */ /* 0x000fea0003800000 */
[----:B------:R-:W2:Y:S01]  /*14020*/  LDL R7, [R1+0x38] ;  /* 0x0000380001077983 */ /* 0x000ea20000100800 */
[----:B------:R-:W-:Y:S01]  /*14030*/  VOTEU.ANY UR4, UPT, PT ;  /* 0x0000000000047886 */ /* 0x000fe200038e0100 */
[----:B0-----:R-:W0:Y:S01]  /*14040*/  LDC.64 R2, c[0x0][0xd38] ;  /* 0x00034e00ff027b82 */ /* 0x001e220000000a00 */
[----:B------:R-:W1:Y:S08]  /*14050*/  FLO.U32 R0, UR4 ;  /* 0x0000000400007d00 */ /* 0x000e7000080e0000 */
[----:B------:R-:W0:Y:S01]  /*14060*/  POPC R5, UR4 ;  /* 0x0000000400057d09 */ /* 0x000e220008000000 */
[----:B--2---:R-:W-:-:S02]  /*14070*/  R2UR UR5, R7 ;  /* 0x00000000070572ca */ /* 0x004fc400000e0000 */
[----:B------:R-:W1:Y:S02]  /*14080*/  S2R R7, SR_LANEID ;  /* 0x0000000000077919 */ /* 0x000e640000000000 */
[----:B-1----:R-:W-:-:S13]  /*14090*/  ISETP.EQ.U32.AND P0, PT, R0, R7, PT ;  /* 0x000000070000720c */ /* 0x002fda0003f02070 */
[----:B0-----:R-:W2:Y:S01]  /*140a0*/  @P0 ATOMG.E.ADD.STRONG.GPU PT, R3, desc[UR54][R2.64], R5 ;  /* 0x00000005020309a8 */ /* 0x001ea200081ee1f6 */
[----:B------:R-:W0:Y:S02]  /*140b0*/  S2R R4, SR_LTMASK ;  /* 0x0000000000047919 */ /* 0x000e240000003900 */
[----:B0-----:R-:W-:-:S04]  /*140c0*/  LOP3.LUT R4, R4, UR4, RZ, 0xc0, !PT ;  /* 0x0000000404047c12 */ /* 0x001fc8000f8ec0ff */
[----:B------:R-:W0:Y:S01]  /*140d0*/  POPC R7, R4 ;  /* 0x0000000400077309 */ /* 0x000e220000000000 */
[----:B--2---:R-:W0:Y:S02]  /*140e0*/  SHFL.IDX PT, R0, R3, R0, 0x1f ;  /* 0x00001f0003007589 */ /* 0x004e2400000e0000 */
[----:B0-----:R-:W-:Y:S01]  /*140f0*/  IADD3 R16, R0, UR5, R7 ;  /* 0x0000000500107c10 */ /* 0x001fe2000fffe007 */
[----:B------:R-:W-:Y:S06]  /*14100*/  BRA `(.L_x_1105) ;  /* 0x0000003000bc7947 */ /* 0x000fec0003800000 */
.L_x_1104:
        /* <DEDUP_REMOVED lines=23> */
.L_x_1106:
        /* <DEDUP_REMOVED lines=20> */
.L_x_1108:
        /* <DEDUP_REMOVED lines=16> */
.L_x_1107:
[----:B------:R-:W2:Y:S01]  /*144c0*/  LDL.LU R2, [R1+0x20] ;  /* 0x0000200001027983 */ /* 0x000ea20000300800 */
[----:B------:R-:W-:-:S03]  /*144d0*/  ULDC.64 UR4, c[0x0][0xaf0] ;  /* 0x0002bc0000047ab9 */ /* 0x000fc60000000a00 */
[----:B------:R-:W3:Y:S04]  /*144e0*/  LDL.LU R0, [R1+0x24] ;  /* 0x0000240001007983 */ /* 0x000ee80000300800 */
[----:B------:R-:W4:Y:S04]  /*144f0*/  LDL.LU R4, [R1+0x34] ;  /* 0x0000340001047983 */ /* 0x000f280000300800 */
[----:B------:R-:W4:Y:S01]  /*14500*/  LDL.LU R5, [R1+0x18] ;  /* 0x0000180001057983 */ /* 0x000f220000300800 */
[----:B------:R-:W-:-:S04]  /*14510*/  ISETP.NE.U32.AND P0, PT, RZ, UR4, PT ;  /* 0x00000004ff007c0c */ /* 0x000fc8000bf05070 */
[----:B------:R-:W-:Y:S01]  /*14520*/  ISETP.NE.AND.EX P0, PT, RZ, UR5, PT, P0 ;  /* 0x00000005ff007c0c */ /* 0x000fe2000bf05300 */
[----:B------:R-:W0:Y:S01]  /*14530*/  S2R R6, SR_TID.X ;  /* 0x0000000000067919 */ /* 0x000e220000002100 */
[----:B------:R-:W-:Y:S01]  /*14540*/  ULDC.64 UR6, c[0x0][0x198] ;  /* 0x0000660000067ab9 */ /* 0x000fe20000000a00 */
        /* <DEDUP_REMOVED lines=11> */
[----:B------:R-:W-:Y:S01]  /*14600*/  IMAD R17, R17, 0x40, R4 ;  /* 0x0000004011117824 */ /* 0x000fe200078e0204 */
[----:B------:R-:W-:Y:S01]  /*14610*/  PLOP3.LUT P1, PT, P6, PT, PT, 0x8, 0x0 ;  /* 0x000000000000781c */ /* 0x000fe2000372e170 */
[----:B------:R-:W-:Y:S01]  /*14620*/  IMAD.MOV.U32 R4, RZ, RZ, R18 ;  /* 0x000000ffff047224 */ /* 0x000fe200078e0012 */
[----:B0-----:R-:W0:Y:S02]  /*14630*/  LDC R2, c[0x0][0x428] ;  /* 0x00010a00ff027b82 */ /* 0x001e240000000800 */
[----:B0-----:R-:W-:-:S13]  /*14640*/  ISETP.NE.AND P0, PT, R2, 0x1, PT ;  /* 0x000000010200780c */ /* 0x001fda0003f05270 */
[----:B------:R-:W0:Y:S08]  /*14650*/  @P0 LDC R3, c[0x0][0x42c] ;  /* 0x00010b00ff030b82 */ /* 0x000e300000000800 */
[----:B------:R-:W1:Y:S01]  /*14660*/  @P0 LDC R2, c[0x0][0x430] ;  /* 0x00010c00ff020b82 */ /* 0x000e620000000800 */
[----:B0-----:R-:W-:-:S05]  /*14670*/  @P0 IMAD.HI.U32 R3, R18, R3, RZ ;  /* 0x0000000312030227 */ /* 0x001fca00078e00ff */
[----:B-1----:R-:W-:Y:S02]  /*14680*/  @P0 SHF.R.U32.HI R4, RZ, R2, R3 ;  /* 0x00000002ff040219 */ /* 0x002fe40000011603 */
[----:B------:R-:W-:-:S04]  /*14690*/  ISETP.NE.U32.AND P0, PT, RZ, UR4, PT ;  /* 0x00000004ff007c0c */ /* 0x000fc8000bf05070 */
[----:B------:R-:W-:-:S04]  /*146a0*/  ISETP.NE.AND.EX P0, PT, RZ, UR5, PT, P0 ;  /* 0x00000005ff007c0c */ /* 0x000fc8000bf05300 */
[----:B------:R-:W-:-:S09]  /*146b0*/  SEL R5, R5, RZ, !P0 ;  /* 0x000000ff05057207 */ /* 0x000fd20004000000 */
.L_x_1109:
        /* <DEDUP_REMOVED lines=17> */
.L_x_1219:
[----:B------:R-:W2:Y:S01]  /*147d0*/  LDL R7, [R1+0x1c] ;  /* 0x00001c0001077983 */ /* 0x000ea20000100800 */
[----:B------:R-:W-:Y:S01]  /*147e0*/  UMOV UR4, 0xffffffff ;  /* 0xffffffff00047882 */ /* 0x000fe20000000000 */
[----:B------:R-:W-:Y:S02]  /*147f0*/  SHF.R.S32.HI R8, RZ, 0x1f, R0 ;  /* 0x0000001fff087819 */ /* 0x000fe40000011400 */
[----:B--2---:R-:W-:Y:S01]  /*14800*/  IADD3 R7, R7, -0x1, RZ ;  /* 0xffffffff07077810 */ /* 0x004fe20007ffe0ff */
[----:B------:R-:W-:Y:S06]  /*14810*/  BRA.DIV UR4, `(.L_x_1111) ;  /* 0x0000004604607947 */ /* 0x000fec000b800000 */
[----:B------:R-:W-:-:S13]  /*14820*/  ELECT P6, URZ, PT ;  /* 0x00000000003f782f */ /* 0x000fda00038c0000 */
.L_x_1222:
        /* <DEDUP_REMOVED lines=12> */
[--C-:B------:R-:W-:Y:S02]  /*148f0*/  IMAD.MOV R9, RZ, RZ, -R6.reuse ;  /* 0x000000ffff097224 */ /* 0x100fe400078e0a06 */
[----:B------:R-:W-:Y:S02]  /*14900*/  IMAD.MOV.U32 R10, RZ, RZ, R6 ;  /* 0x000000ffff0a7224 */ /* 0x000fe400078e0006 */
        /* <DEDUP_REMOVED lines=10> */
.L_x_1113:
[----:B------:R-:W2:Y:S01]  /*149b0*/  LDL R9, [R1] ;  /* 0x0000000001097983 */ /* 0x000ea20000100800 */
[----:B------:R-:W-:-:S03]  /*149c0*/  MOV R11, 0x400 ;  /* 0x00000400000b7802 */ /* 0x000fc60000000f00 */
[----:B------:R-:W3:Y:S01]  /*149d0*/  LDL R10, [R1+0x8] ;  /* 0x00000800010a7983 */ /* 0x000ee20000100800 */
[----:B0-----:R-:W0:Y:S02]  /*149e0*/  S2R R12, SR_CgaCtaId ;  /* 0x00000000000c7919 */ /* 0x001e240000008800 */
[----:B0-----:R-:W-:-:S04]  /*149f0*/  LEA R11, R12, R11, 0x18 ;  /* 0x0000000b0c0b7211 */ /* 0x001fc800078ec0ff */
[----:B--2---:R-:W-:Y:S02]  /*14a00*/  LEA R9, R9, R11, 0x3 ;  /* 0x0000000b09097211 */ /* 0x004fe400078e18ff */
[----:B---3--:R-:W-:-:S04]  /*14a10*/  SHF.L.U32 R10, R10, 0x1f, RZ ;  /* 0x0000001f0a0a7819 */ /* 0x008fc800000006ff */
[----:B------:R-:W0:Y:S02]  /*14a20*/  SYNCS.PHASECHK.TRANS64.TRYWAIT P0, [R9+URZ+0x38840], R10 ;  /* 0x0388400a090075a7 */ /* 0x000e24000800017f */
[----:B0-----:R-:W-:Y:S05]  /*14a30*/  @!P0 BRA `(.L_x_1114) ;  /* 0x0000004000f88947 */ /* 0x001fea0003800000 */
.L_x_1223:
        /* <DEDUP_REMOVED lines=11> */
.L_x_1115:
[----:B------:R-:W2:Y:S04]  /*14af0*/  LDL R11, [R1] ;  /* 0x00000000010b7983 */ /* 0x000ea80000100800 */
[----:B------:R-:W3:Y:S04]  /*14b00*/  LDL R14, [R1+0x30] ;  /* 0x00003000010e7983 */ /* 0x000ee80000100800 */
[----:B0-----:R-:W4:Y:S01]  /*14b10*/  LDL R10, [R1+0x10] ;  /* 0x00001000010a7983 */ /* 0x001f220000100800 */
[----:B------:R-:W0:Y:S01]  /*14b20*/  S2R R13, SR_CgaCtaId ;  /* 0x00000000000d7919 */ /* 0x000e220000008800 */
[----:B------:R-:W-:-:S02]  /*14b30*/  MOV R12, 0x400 ;  /* 0x00000400000c7802 */ /* 0x000fc40000000f00 */
[----:B------:R-:W-:Y:S01]  /*14b40*/  R2UR UR9, R9 ;  /* 0x00000000090972ca */ /* 0x000fe200000e0000 */
[----:B------:R-:W-:Y:S01]  /*14b50*/  ULDC.64 UR14, c[0x0][0x198] ;  /* 0x00006600000e7ab9 */ /* 0x000fe20000000a00 */
[----:B------:R-:W-:Y:S01]  /*14b60*/  R2UR UR12, R4 ;  /* 0x00000000040c72ca */ /* 0x000fe200000e0000 */
[----:B------:R-:W-:Y:S01]  /*14b70*/  UIADD3 UR6, UP0, UR14, 0x370, URZ ;  /* 0x000003700e067890 */ /* 0x000fe2000ff1e03f */
[----:B-----5:R-:W-:Y:S02]  /*14b80*/  R2UR UR13, R6 ;  /* 0x00000000060d72ca */ /* 0x020fe400000e0000 */
[----:B0-----:R-:W-:-:S07]  /*14b90*/  LEA R12, R13, R12, 0x18 ;  /* 0x0000000c0d0c7211 */ /* 0x001fce00078ec0ff */
[----:B------:R-:W-:Y:S02]  /*14ba0*/  UIADD3 UR9, UR9, 0x38830, URZ ;  /* 0x0003883009097890 */ /* 0x000fe4000fffe03f */
[----:B------:R-:W-:Y:S01]  /*14bb0*/  UIADD3.X UR7, URZ, UR15, URZ, UP0, !UPT ;  /* 0x0000000f3f077290 */ /* 0x000fe200087fe43f */
        /* <DEDUP_REMOVED lines=11> */
.L_x_1112:
        /* <DEDUP_REMOVED lines=9> */
[----:B------:R-:W-:Y:S01]  /*14d00*/  ULDC.64 UR20, c[0x0][0x198] ;  /* 0x0000660000147ab9 */ /* 0x000fe20000000a00 */
[----:B------:R-:W-:Y:S01]  /*14d10*/  R2UR UR11, R17 ;  /* 0x00000000110b72ca */ /* 0x000fe200000e0000 */
[----:B------:R-:W-:Y:S01]  /*14d20*/  UIADD3 UR14, UP0, UR20, 0x270, URZ ;  /* 0x00000270140e7890 */ /* 0x000fe2000ff1e03f */
[----:B------:R-:W-:Y:S01]  /*14d30*/  R2UR UR12, R18 ;  /* 0x00000000120c72ca */ /* 0x000fe200000e0000 */
[----:B------:R-:W-:Y:S01]  /*14d40*/  UMOV UR6, 0x0 ;  /* 0x0000000000067882 */ /* 0x000fe20000000000 */
[----:B------:R-:W-:Y:S01]  /*14d50*/  R2UR UR13, R5 ;  /* 0x00000000050d72ca */ /* 0x000fe200000e0000 */
[----:B------:R-:W-:Y:S01]  /*14d60*/  UIADD3.X UR15, URZ, UR21, URZ, UP0, !UPT ;  /* 0x000000153f0f7290 */ /* 0x000fe200087fe43f */
[----:B------:R-:W-:Y:S01]  /*14d70*/  IMAD.MOV.U32 R5, RZ, RZ, 0x2000 ;  /* 0x00002000ff057424 */ /* 0x000fe200078e00ff */
[----:B------:R-:W-:Y:S01]  /*14d80*/  UIADD3 UR4, UP0, UR20, 0x770, URZ ;  /* 0x0000077014047890 */ /* 0x000fe2000ff1e03f */
[----:B------:R-:W-:Y:S01]  /*14d90*/  MOV R10, UR55 ;  /* 0x00000037000a7c02 */ /* 0x000fe20008000f00 */
[----:B------:R-:W-:Y:S01]  /*14da0*/  UMOV UR7, 0x12f00000 ;  /* 0x12f0000000077882 */ /* 0x000fe20000000000 */
[----:B------:R-:W-:Y:S01]  /*14db0*/  UMOV UR10, URZ ;  /* 0x0000003f000a7c82 */ /* 0x000fe20008000000 */
[----:B------:R-:W-:Y:S01]  /*14dc0*/  UIADD3 UR8, UR16, 0x20400, URZ ;  /* 0x0002040010087890 */ /* 0x000fe2000fffe03f */
[----:B------:R0:W-:Y:S01]  /*14dd0*/  SYNCS.ARRIVE.TRANS64 RZ, [R11+URZ+0x38800], R5 ;  /* 0x038800050bff79a7 */ /* 0x0001e2000800003f */
[----:B------:R-:W-:Y:S01]  /*14de0*/  UIADD3 UR9, UR16, 0x38800, URZ ;  /* 0x0003880010097890 */ /* 0x000fe2000fffe03f */
[----:B------:R-:W-:Y:S01]  /*14df0*/  MOV R9, UR54 ;  /* 0x0000003600097c02 */ /* 0x000fe20008000f00 */
[----:B------:R-:W-:Y:S01]  /*14e00*/  UIADD3.X UR5, URZ, UR21, URZ, UP0, !UPT ;  /* 0x000000153f057290 */ /* 0x000fe200087fe43f */
[----:B------:R-:W-:Y:S01]  /*14e10*/  R2UR UR55, R10 ;  /* 0x000000000a3772ca */ /* 0x000fe200000e0000 */
[----:B------:R-:W-:Y:S01]  /*14e20*/  UIADD3 UR48, UR16, 0x28400, URZ ;  /* 0x0002840010307890 */ /* 0x000fe2000fffe03f */
[----:B------:R-:W-:Y:S01]  /*14e30*/  R2UR UR54, R9 ;  /* 0x00000000093672ca */ /* 0x000fe200000e0000 */
[----:B------:R-:W-:Y:S01]  /*14e40*/  UMOV UR50, 0xc0 ;  /* 0x000000c000327882 */ /* 0x000fe20000000000 */
[----:B------:R-:W-:Y:S01]  /*14e50*/  UMOV UR51, UR11 ;  /* 0x0000000b00337c82 */ /* 0x000fe20008000000 */
[----:B------:R-:W-:Y:S01]  /*14e60*/  UMOV UR52, UR12 ;  /* 0x0000000c00347c82 */ /* 0x000fe20008000000 */
[----:B------:R1:W-:Y:S01]  /*14e70*/  UTMALDG.4D [UR8], [UR14], desc[UR6] ;  /* 0x000006080e0075b4 */ /* 0x0003e20008019000 */
[----:B0-----:R-:W-:Y:S01]  /*14e80*/  IMAD.MOV.U32 R5, RZ, RZ, 0x10000 ;  /* 0x00010000ff057424 */ /* 0x001fe200078e00ff */
[----:B------:R-:W-:Y:S01]  /*14e90*/  UMOV UR53, UR13 ;  /* 0x0000000d00357c82 */ /* 0x000fe20008000000 */
[----:B------:R-:W-:-:S02]  /*14ea0*/  UIADD3 UR56, UR16, 0x2a400, URZ ;  /* 0x0002a40010387890 */ /* 0x000fc4000fffe03f */
[----:B------:R-:W-:Y:S01]  /*14eb0*/  UIADD3 UR40, UR16, 0x2e400, URZ ;  /* 0x0002e40010287890 */ /* 0x000fe2000fffe03f */
[----:B------:R0:W-:Y:S01]  /*14ec0*/  SYNCS.ARRIVE.TRANS64 RZ, [R11+URZ+0x38810], R5 ;  /* 0x038810050bff79a7 */ /* 0x0001e2000800003f */
[----:B------:R-:W-:Y:S02]  /*14ed0*/  UIADD3 UR32, UR16, 0x30400, URZ ;  /* 0x0003040010207890 */ /* 0x000fe4000fffe03f */
[----:B------:R-:W-:Y:S01]  /*14ee0*/  UIADD3 UR24, UR16, 0x32400, URZ ;  /* 0x0003240010187890 */ /* 0x000fe2000fffe03f */
[----:B------:R-:W-:Y:S01]  /*14ef0*/  UMOV UR58, 0x80 ;  /* 0x00000080003a7882 */ /* 0x000fe20000000000 */
[----:B------:R-:W-:Y:S01]  /*14f00*/  UMOV UR59, UR11 ;  /* 0x0000000b003b7c82 */ /* 0x000fe20008000000 */
[----:B------:R-:W-:Y:S01]  /*14f10*/  UMOV UR60, UR12 ;  /* 0x0000000c003c7c82 */ /* 0x000fe20008000000 */
[----:B------:R-:W-:Y:S01]  /*14f20*/  UMOV UR61, UR13 ;  /* 0x0000000d003d7c82 */ /* 0x000fe20008000000 */
[----:B------:R-:W-:Y:S01]  /*14f30*/  UMOV UR42, 0x100 ;  /* 0x00000100002a7882 */ /* 0x000fe20000000000 */
[----:B0-----:R-:W-:Y:S01]  /*14f40*/  MOV R5, UR50 ;  /* 0x0000003200057c02 */ /* 0x001fe20008000f00 */
        /* <DEDUP_REMOVED lines=9> */
[----:B-1----:R-:W-:-:S02]  /*14fe0*/  UIADD3 UR8, UR16, 0x26400, URZ ;  /* 0x0002640010087890 */ /* 0x002fc4000fffe03f */
[----:B------:R-:W-:Y:S01]  /*14ff0*/  UIADD3 UR9, UR16, 0x38810, URZ ;  /* 0x0003881010097890 */ /* 0x000fe2000fffe03f */
[----:B------:R-:W-:Y:S01]  /*15000*/  UMOV UR27, UR11 ;  /* 0x0000000b001b7c82 */ /* 0x000fe20008000000 */
[----:B------:R-:W-:Y:S01]  /*15010*/  UMOV UR28, UR12 ;  /* 0x0000000c001c7c82 */ /* 0x000fe20008000000 */
[----:B------:R-:W-:Y:S01]  /*15020*/  UMOV UR29, UR13 ;  /* 0x0000000d001d7c82 */ /* 0x000fe20008000000 */
[----:B------:R-:W-:Y:S01]  /*15030*/  UMOV UR18, 0x1c0 ;  /* 0x000001c000127882 */ /* 0x000fe20000000000 */
[----:B------:R-:W-:Y:S02]  /*15040*/  UMOV UR19, UR11 ;  /* 0x0000000b00137c82 */ /* 0x000fe40008000000 */
        /* <DEDUP_REMOVED lines=17> */
[----:B------:R1:W-:Y:S01]  /*15160*/  UTMALDG.4D [UR24], [UR4], desc[UR6] ;  /* 0x00000618040075b4 */ /* 0x0003e20008019000 */
[----:B------:R1:W-:Y:S02]  /*15170*/  UTMALDG.4D [UR16], [UR4], desc[UR6] ;  /* 0x00000610040075b4 */ /* 0x0003e40008019000 */
[----:B-1----:R-:W-:Y:S01]  /*15180*/  NOP ;  /* 0x0000000000007918 */ /* 0x002fe20000000000 */
.L_x_1117:
[----:B------:R-:W-:Y:S05]  /*15190*/  BSYNC B0 ;  /* 0x0000000000007941 */ /* 0x000fea0003800000 */
.L_x_1116:
[----:B------:R-:W2:Y:S02]  /*151a0*/  LDL.LU R9, [R1+0x28] ;  /* 0x0000280001097983 */ /* 0x000ea40000300800 */
        /* <DEDUP_REMOVED lines=8> */
.L_x_1224:
        /* <DEDUP_REMOVED lines=13> */
.L_x_1225:
        /* <DEDUP_REMOVED lines=11> */
.L_x_1122:
        /* <DEDUP_REMOVED lines=59> */
.L_x_1120:
[----:B------:R-:W-:Y:S05]  /*15760*/  BSYNC B0 ;  /* 0x0000000000007941 */ /* 0x000fea0003800000 */
.L_x_1119:
        /* <DEDUP_REMOVED lines=9> */
[----:B------:R-:W-:-:S05]  /*15800*/  IMAD.IADD R5, R10, 0x1, R9 ;  /* 0x000000010a057824 */ /* 0x000fca00078e0209 */
[----:B------:R-:W-:-:S04]  /*15810*/  LOP3.LUT R5, R5, 0x1, RZ, 0xc0, !PT ;  /* 0x0000000105057812 */ /* 0x000fc800078ec0ff */
[----:B------:R-:W-:Y:S01]  /*15820*/  ISETP.NE.U32.AND P0, PT, R5, 0x1, PT ;  /* 0x000000010500780c */ /* 0x000fe20003f05070 */
[----:B------:R-:W-:-:S12]  /*15830*/  VIADD R5, R10, 0xfffffffe ;  /* 0xfffffffe0a057836 */ /* 0x000fd80000000000 */
        /* <DEDUP_REMOVED lines=16> */
[----:B------:R-:W-:Y:S01]  /*15940*/  MOV R6, R5 ;  /* 0x0000000500067202 */ /* 0x000fe20000000f00 */
        /* <DEDUP_REMOVED lines=11> */
[----:B------:R-:W-:Y:S01]  /*15a00*/  IMAD.IADD R12, R12, 0x1, R11 ;  /* 0x000000010c0c7824 */ /* 0x000fe200078e020b */
[----:B------:R-:W-:Y:S01]  /*15a10*/  LEA R2, P0, R10, R2, 0x2 ;  /* 0x000000020a027211 */ /* 0x000fe200078010ff */
[----:B------:R-:W-:-:S03]  /*15a20*/  IMAD R5, R13, R6, R5 ;  /* 0x000000060d057224 */ /* 0x000fc600078e0205 */
[----:B------:R-:W-:-:S05]  /*15a30*/  LEA.HI.X R3, R10, R3, R12, 0x2, P0 ;  /* 0x000000030a037211 */ /* 0x000fca00000f140c */
[----:B------:R1:W5:Y:S04]  /*15a40*/  LDG.E R6, desc[UR54][R2.64] ;  /* 0x0000003602067981 */ /* 0x000368000c1e1900 */
.L_x_1129:
[----:B-1----:R-:W1:Y:S01]  /*15a50*/  S2R R3, SR_CgaCtaId ;  /* 0x0000000000037919 */ /* 0x002e620000008800 */
[----:B------:R-:W-:-:S04]  /*15a60*/  MOV R2, 0x400 ;  /* 0x0000040000027802 */ /* 0x000fc80000000f00 */
[----:B-1----:R-:W-:Y:S02]  /*15a70*/  LEA R2, R3, R2, 0x18 ;  /* 0x0000000203027211 */ /* 0x002fe400078ec0ff */
[----:B------:R-:W-:-:S03]  /*15a80*/  SHF.L.U32 R3, R14, 0x1f, RZ ;  /* 0x0000001f0e037819 */ /* 0x000fc600000006ff */
[----:B------:R-:W-:-:S04]  /*15a90*/  IMAD R2, R15, 0x8, R2 ;  /* 0x000000080f027824 */ /* 0x000fc800078e0202 */
[----:B------:R-:W1:Y:S02]  /*15aa0*/  SYNCS.PHASECHK.TRANS64.TRYWAIT P0, [R2+URZ+0x38840], R3 ;  /* 0x03884003020075a7 */ /* 0x000e64000800017f */
[----:B-1----:R-:W-:Y:S05]  /*15ab0*/  @!P0 BRA `(.L_x_1130) ;  /* 0x0000003400208947 */ /* 0x002fea0003800000 */
.L_x_1226:
[----:B------:R-:W2:Y:S02]  /*15ac0*/  S2R R10, SR_TID.X ;  /* 0x00000000000a7919 */ /* 0x000ea40000002100 */
[----:B--2---:R-:W-:-:S04]  /*15ad0*/  LOP3.LUT R10, R10, 0x7f, RZ, 0xc0, !PT ;  /* 0x0000007f0a0a7812 */ /* 0x004fc800078ec0ff */
[----:B------:R-:W-:-:S13]  /*15ae0*/  ISETP.NE.AND P1, PT, R10, RZ, PT ;  /* 0x000000ff0a00720c */ /* 0x000fda0003f25270 */
[----:B------:R-:W-:Y:S05]  /*15af0*/  @P1 BRA `(.L_x_1131) ;  /* 0x00000000001c1947 */ /* 0x000fea0003800000 */
[----:B------:R-:W2:Y:S02]  /*15b00*/  S2R R10, SR_TID.X ;  /* 0x00000000000a7919 */ /* 0x000ea40000002100 */
[----:B--2---:R-:W-:-:S04]  /*15b10*/  LOP3.LUT R10, R10, 0x1f, RZ, 0xc0, !PT ;  /* 0x0000001f0a0a7812 */ /* 0x004fc800078ec0ff */
[----:B------:R-:W-:Y:S02]  /*15b20*/  ISETP.NE.AND P0, PT, R10, RZ, PT ;  /* 0x000000ff0a00720c */ /* 0x000fe40003f05270 */
[----:B------:R-:W-:-:S04]  /*15b30*/  MOV R10, 0x2000 ;  /* 0x00002000000a7802 */ /* 0x000fc80000000f00 */
[----:B------:R2:W-:Y:S07]  /*15b40*/  SYNCS.ARRIVE.TRANS64 RZ, [R2+URZ+0x38830], R10 ;  /* 0x0388300a02ff79a7 */ /* 0x0005ee000800003f */
[----:B------:R-:W-:Y:S05]  /*15b50*/  @!P0 BRA `(.L_x_1131) ;  /* 0x0000000000048947 */ /* 0x000fea0003800000 */
[----:B------:R-:W-:Y:S01]  /*15b60*/  BPT.TRAP 0x1 ;  /* 0x000000040000795c */ /* 0x000fe20000300000 */
.L_x_1131:
[----:B--2---:R-:W2:Y:S01]  /*15b70*/  LDL R10, [R1] ;  /* 0x00000000010a7983 */ /* 0x004ea20000100800 */
[----:B------:R-:W-:-:S03]  /*15b80*/  MOV R12, 0x400 ;  /* 0x00000400000c7802 */ /* 0x000fc60000000f00 */
[----:B------:R-:W3:Y:S01]  /*15b90*/  LDL R11, [R1+0x10] ;  /* 0x00001000010b7983 */ /* 0x000ee20000100800 */
[----:B------:R-:W4:Y:S01]  /*15ba0*/  S2R R13, SR_CgaCtaId ;  /* 0x00000000000d7919 */ /* 0x000f220000008800 */
[----:B------:R-:W-:Y:S01]  /*15bb0*/  R2UR UR9, R2 ;  /* 0x00000000020972ca */ /* 0x000fe200000e0000 */
[----:B------:R-:W-:Y:S01]  /*15bc0*/  ULDC.64 UR6, c[0x0][0x198] ;  /* 0x0000660000067ab9 */ /* 0x000fe20000000a00 */
[----:B------:R-:W-:Y:S01]  /*15bd0*/  R2UR UR12, R4 ;  /* 0x00000000040c72ca */ /* 0x000fe200000e0000 */
[----:B------:R-:W-:Y:S01]  /*15be0*/  UIADD3 UR4, UP0, UR6, 0x370, URZ ;  /* 0x0000037006047890 */ /* 0x000fe2000ff1e03f */
[----:B-----5:R-:W-:-:S03]  /*15bf0*/  R2UR UR13, R6 ;  /* 0x00000000060d72ca */ /* 0x020fc600000e0000 */
[----:B------:R-:W-:Y:S01]  /*15c00*/  UIADD3.X UR5, URZ, UR7, URZ, UP0, !UPT ;  /* 0x000000073f057290 */ /* 0x000fe200087fe43f */
[----:B----4-:R-:W-:-:S05]  /*15c10*/  LEA R12, R13, R12, 0x18 ;  /* 0x0000000c0d0c7211 */ /* 0x010fca00078ec0ff */
[----:B------:R-:W-:Y:S01]  /*15c20*/  UIADD3 UR9, UR9, 0x38830, URZ ;  /* 0x0003883009097890 */ /* 0x000fe2000fffe03f */
[----:B------:R-:W-:Y:S01]  /*15c30*/  UMOV UR6, 0x0 ;  /* 0x0000000000067882 */ /* 0x000fe20000000000 */
[----:B------:R-:W-:Y:S01]  /*15c40*/  UMOV UR7, 0x14f00000 ;  /* 0x14f0000000077882 */ /* 0x000fe20000000000 */
[----:B------:R-:W-:Y:S01]  /*15c50*/  UMOV UR10, URZ ;  /* 0x0000003f000a7c82 */ /* 0x000fe20008000000 */
[----:B--2---:R-:W-:-:S05]  /*15c60*/  IMAD R10, R10, 0x2000, R12 ;  /* 0x000020000a0a7824 */ /* 0x004fca00078e020c */
[----:B------:R-:W-:Y:S01]  /*15c70*/  R2UR UR8, R10 ;  /* 0x000000000a0872ca */ /* 0x000fe200000e0000 */
[----:B---3--:R-:W-:-:S05]  /*15c80*/  IMAD R5, R5, 0x40, R11 ;  /* 0x0000004005057824 */ /* 0x008fca00078e020b */
[----:B------:R-:W-:-:S07]  /*15c90*/  R2UR UR11, R5 ;  /* 0x00000000050b72ca */ /* 0x000fce00000e0000 */
[----:B------:R-:W-:-:S09]  /*15ca0*/  UIADD3 UR8, UR8, 0x22400, URZ ;  /* 0x0002240008087890 */ /* 0x000fd2000fffe03f */
[----:B------:R2:W-:Y:S01]  /*15cb0*/  UTMALDG.4D [UR8], [UR4], desc[UR6] ;  /* 0x00000608040075b4 */ /* 0x0005e20008019000 */
[----:B------:R-:W3:Y:S02]  /*15cc0*/  SYNCS.PHASECHK.TRANS64.TRYWAIT P0, [R2+URZ+0x38860], R3 ;  /* 0x03886003020075a7 */ /* 0x000ee4000800017f */
[----:B--23--:R-:W-:Y:S05]  /*15cd0*/  @!P0 BRA `(.L_x_1132) ;  /* 0x0000003000ac8947 */ /* 0x00cfea0003800000 */
.L_x_1227:
        /* <DEDUP_REMOVED lines=8> */
.L_x_1133:
[----:B-12---:R-:W2:Y:S01]  /*15d60*/  LDL R3, [R1] ;  /* 0x0000000001037983 */ /* 0x006ea20000100800 */
[----:B------:R-:W-:Y:S01]  /*15d70*/  MOV R10, 0x400 ;  /* 0x00000400000a7802 */ /* 0x000fe20000000f00 */
[----:B------:R-:W-:Y:S01]  /*15d80*/  ULDC.64 UR24, c[0x0][0x198] ;  /* 0x0000660000187ab9 */ /* 0x000fe20000000a00 */
[----:B------:R-:W-:Y:S01]  /*15d90*/  R2UR UR9, R2 ;  /* 0x00000000020972ca */ /* 0x000fe200000e0000 */
[----:B------:R-:W1:Y:S01]  /*15da0*/  S2R R11, SR_CgaCtaId ;  /* 0x00000000000b7919 */ /* 0x000e620000008800 */
        /* <DEDUP_REMOVED lines=14> */
[----:B-1----:R-:W-:-:S05]  /*15e90*/  LEA R10, R11, R10, 0x18 ;  /* 0x0000000a0b0a7211 */ /* 0x002fca00078ec0ff */
        /* <DEDUP_REMOVED lines=14> */
[----:B------:R-:W-:Y:S01]  /*15f80*/  UIADD3 UR17, UR14, 0xc400, URZ ;  /* 0x0000c4000e117890 */ /* 0x000fe2000fffe03f */
[----:B------:R1:W-:Y:S02]  /*15f90*/  UTMALDG.4D [UR8], [UR4], desc[UR6] ;  /* 0x00000608040075b4 */ /* 0x0003e40008019000 */
        /* <DEDUP_REMOVED lines=19> */
.L_x_1128:
[----:B------:R-:W-:Y:S05]  /*160d0*/  BSYNC B2 ;  /* 0x0000000000027941 */ /* 0x000fea0003800000 */
.L_x_1127:
[----:B------:R-:W2:Y:S02]  /*160e0*/  LDL.LU R2, [R1+0x1c] ;  /* 0x00001c0001027983 */ /* 0x000ea40000300800 */
[----:B--2---:R-:W-:-:S07]  /*160f0*/  IADD3 R5, R2, -0x3, RZ ;  /* 0xfffffffd02057810 */ /* 0x004fce0007ffe0ff */
.L_x_1126:
[----:B------:R-:W-:Y:S05]  /*16100*/  BSYNC B1 ;  /* 0x0000000000017941 */ /* 0x000fea0003800000 */
.L_x_1125:
[----:B------:R-:W-:-:S05]  /*16110*/  IMAD.MOV R9, RZ, RZ, -R9 ;  /* 0x000000ffff097224 */ /* 0x000fca00078e0a09 */
[----:B------:R-:W-:-:S13]  /*16120*/  ISETP.NE.AND P0, PT, R7, R9, PT ;  /* 0x000000090700720c */ /* 0x000fda0003f05270 */
[----:B------:R-:W-:Y:S05]  /*16130*/  @!P0 BRA `(.L_x_1124) ;  /* 0x0000001000388947 */ /* 0x000fea0003800000 */
.L_x_1148:
        /* <DEDUP_REMOVED lines=14> */
[----:B------:R-:W1:Y:S02]  /*16220*/  LDC R11, c[0x0][0x41c] ;  /* 0x00010700ff0b7b82 */ /* 0x000e640000000800 */
[----:B-1----:R-:W-:-:S13]  /*16230*/  ISETP.NE.AND P0, PT, R11, 0x1, PT ;  /* 0x000000010b00780c */ /* 0x002fda0003f05270 */
[----:B------:R-:W1:Y:S02]  /*16240*/  @P0 LDC.64 R2, c[0x0][0x420] ;  /* 0x00010800ff020b82 */ /* 0x000e640000000a00 */
[----:B-1----:R-:W-:-:S04]  /*16250*/  @P0 IMAD.HI.U32 R6, R5, R2, RZ ;  /* 0x0000000205060227 */ /* 0x002fc800078e00ff */
        /* <DEDUP_REMOVED lines=9> */
[----:B------:R-:W-:-:S04]  /*162f0*/  LEA R6, P0, R2, UR38, 0x2 ;  /* 0x0000002602067c11 */ /* 0x000fc8000f8010ff */
[----:B------:R-:W-:-:S05]  /*16300*/  LEA.HI.X R7, R2, UR39, R3, 0x2, P0 ;  /* 0x0000002702077c11 */ /* 0x000fca00080f1403 */
[----:B------:R1:W5:Y:S04]  /*16310*/  LDG.E R6, desc[UR54][R6.64] ;  /* 0x0000003606067981 */ /* 0x000368000c1e1900 */
.L_x_1136:
[----:B------:R-:W2:Y:S01]  /*16320*/  S2R R3, SR_CgaCtaId ;  /* 0x0000000000037919 */ /* 0x000ea20000008800 */
[----:B------:R-:W-:-:S04]  /*16330*/  MOV R2, 0x400 ;  /* 0x0000040000027802 */ /* 0x000fc80000000f00 */
[----:B--2---:R-:W-:Y:S02]  /*16340*/  LEA R2, R3, R2, 0x18 ;  /* 0x0000000203027211 */ /* 0x004fe400078ec0ff */
[----:B------:R-:W-:-:S03]  /*16350*/  SHF.L.U32 R3, R9, 0x1f, RZ ;  /* 0x0000001f09037819 */ /* 0x000fc600000006ff */
[----:B------:R-:W-:-:S04]  /*16360*/  IMAD R2, R10, 0x8, R2 ;  /* 0x000000080a027824 */ /* 0x000fc800078e0202 */
[----:B------:R-:W2:Y:S02]  /*16370*/  SYNCS.PHASECHK.TRANS64.TRYWAIT P0, [R2+URZ+0x38840], R3 ;  /* 0x03884003020075a7 */ /* 0x000ea4000800017f */
[----:B--2---:R-:W-:Y:S05]  /*16380*/  @!P0 BRA `(.L_x_1137) ;  /* 0x0000002c00148947 */ /* 0x004fea0003800000 */
.L_x_1228:
[----:B-1----:R-:W1:Y:S02]  /*16390*/  S2R R7, SR_TID.X ;  /* 0x0000000000077919 */ /* 0x002e640000002100 */
        /* <DEDUP_REMOVED lines=10> */
.L_x_1138:
[----:B------:R-:W3:Y:S01]  /*16440*/  LDL R12, [R1+0x10] ;  /* 0x00001000010c7983 */ /* 0x000ee20000100800 */
[----:B-1----:R-:W-:Y:S01]  /*16450*/  MOV R7, 0x400 ;  /* 0x0000040000077802 */ /* 0x002fe20000000f00 */
[----:B------:R-:W1:Y:S01]  /*16460*/  S2R R13, SR_CgaCtaId ;  /* 0x00000000000d7919 */ /* 0x000e620000008800 */
[----:B------:R-:W-:Y:S01]  /*16470*/  R2UR UR9, R2 ;  /* 0x00000000020972ca */ /* 0x000fe200000e0000 */
[----:B------:R-:W-:Y:S01]  /*16480*/  ULDC.64 UR6, c[0x0][0x198] ;  /* 0x0000660000067ab9 */ /* 0x000fe20000000a00 */
[----:B------:R-:W-:Y:S01]  /*16490*/  R2UR UR12, R4 ;  /* 0x00000000040c72ca */ /* 0x000fe200000e0000 */
[----:B------:R-:W-:Y:S01]  /*164a0*/  UIADD3 UR4, UP0, UR6, 0x370, URZ ;  /* 0x0000037006047890 */ /* 0x000fe2000ff1e03f */
[----:B-----5:R-:W-:-:S03]  /*164b0*/  R2UR UR13, R6 ;  /* 0x00000000060d72ca */ /* 0x020fc600000e0000 */
        /* <DEDUP_REMOVED lines=9> */
[----:B---3--:R-:W-:-:S04]  /*16550*/  LEA R7, R11, R12, 0x6 ;  /* 0x0000000c0b077211 */ /* 0x008fc800078e30ff */
[----:B------:R-:W-:-:S13]  /*16560*/  R2UR UR11, R7 ;  /* 0x00000000070b72ca */ /* 0x000fda00000e0000 */
[----:B------:R1:W-:Y:S01]  /*16570*/  UTMALDG.4D [UR8], [UR4], desc[UR6] ;  /* 0x00000608040075b4 */ /* 0x0003e20008019000 */
[----:B------:R-:W3:Y:S02]  /*16580*/  SYNCS.PHASECHK.TRANS64.TRYWAIT P1, [R2+URZ+0x38860], R3 ;  /* 0x03886003020075a7 */ /* 0x000ee4000802017f */
[----:B-1-3--:R-:W-:Y:S05]  /*16590*/  @!P1 BRA `(.L_x_1139) ;  /* 0x0000002800a49947 */ /* 0x00afea0003800000 */
.L_x_1229:
        /* <DEDUP_REMOVED lines=8> */
.L_x_1140:
[----:B------:R-:W3:Y:S01]  /*16620*/  S2R R11, SR_CgaCtaId ;  /* 0x00000000000b7919 */ /* 0x000ee20000008800 */
[----:B-12---:R-:W-:Y:S01]  /*16630*/  MOV R3, 0x400 ;  /* 0x0000040000037802 */ /* 0x006fe20000000f00 */
[----:B------:R-:W-:Y:S01]  /*16640*/  ULDC.64 UR16, c[0x0][0x198] ;  /* 0x0000660000107ab9 */ /* 0x000fe20000000a00 */
        /* <DEDUP_REMOVED lines=51> */
.L_x_1135:
[----:B------:R-:W-:Y:S05]  /*16980*/  BSYNC B1 ;  /* 0x0000000000017941 */ /* 0x000fea0003800000 */
.L_x_1134:
        /* <DEDUP_REMOVED lines=13> */
[----:B------:R-:W2:Y:S02]  /*16a60*/  LDC R6, c[0x0][0x41c] ;  /* 0x00010700ff067b82 */ /* 0x000ea40000000800 */
[----:B--2---:R-:W-:-:S13]  /*16a70*/  ISETP.NE.AND P0, PT, R6, 0x1, PT ;  /* 0x000000010600780c */ /* 0x004fda0003f05270 */
[----:B------:R-:W2:Y:S02]  /*16a80*/  @P0 LDC.64 R2, c[0x0][0x420] ;  /* 0x00010800ff020b82 */ /* 0x000ea40000000a00 */
[----:B--2---:R-:W-:Y:S01]  /*16a90*/  @P0 IMAD.HI.U32 R7, R9, R2, RZ ;  /* 0x0000000209070227 */ /* 0x004fe200078e00ff */
[----:B------:R-:W-:-:S04]  /*16aa0*/  MOV R2, R9 ;  /* 0x0000000900027202 */ /* 0x000fc80000000f00 */
[----:B------:R-:W-:-:S05]  /*16ab0*/  @P0 SHF.R.U32.HI R2, RZ, R3, R7 ;  /* 0x00000003ff020219 */ /* 0x000fca0000011607 */
[----:B------:R-:W-:-:S04]  /*16ac0*/  IMAD.MOV R3, RZ, RZ, -R2 ;  /* 0x000000ffff037224 */ /* 0x000fc800078e0a02 */
        /* <DEDUP_REMOVED lines=9> */
.L_x_1143:
[----:B------:R-:W3:Y:S01]  /*16b60*/  S2R R3, SR_CgaCtaId ;  /* 0x0000000000037919 */ /* 0x000ee20000008800 */
[----:B------:R-:W-:-:S04]  /*16b70*/  MOV R2, 0x400 ;  /* 0x0000040000027802 */ /* 0x000fc80000000f00 */
[----:B---3--:R-:W-:Y:S02]  /*16b80*/  LEA R2, R3, R2, 0x18 ;  /* 0x0000000203027211 */ /* 0x008fe400078ec0ff */
[----:B------:R-:W-:-:S03]  /*16b90*/  SHF.L.U32 R3, R11, 0x1f, RZ ;  /* 0x0000001f0b037819 */ /* 0x000fc600000006ff */
[----:B------:R-:W-:-:S04]  /*16ba0*/  IMAD R2, R12, 0x8, R2 ;  /* 0x000000080c027824 */ /* 0x000fc800078e0202 */
[----:B------:R-:W3:Y:S02]  /*16bb0*/  SYNCS.PHASECHK.TRANS64.TRYWAIT P0, [R2+URZ+0x38840], R3 ;  /* 0x03884003020075a7 */ /* 0x000ee4000800017f */
[----:B---3--:R-:W-:Y:S05]  /*16bc0*/  @!P0 BRA `(.L_x_1144) ;  /* 0x00000024002c8947 */ /* 0x008fea0003800000 */
.L_x_1230:
        /* <DEDUP_REMOVED lines=11> */
.L_x_1145:
[----:B--2---:R-:W2:Y:S01]  /*16c80*/  LDL R7, [R1] ;  /* 0x0000000001077983 */ /* 0x004ea20000100800 */
[----:B-1----:R-:W-:-:S03]  /*16c90*/  MOV R11, 0x400 ;  /* 0x00000400000b7802 */ /* 0x002fc60000000f00 */
[----:B------:R-:W4:Y:S01]  /*16ca0*/  LDL R10, [R1+0x10] ;  /* 0x00001000010a7983 */ /* 0x000f220000100800 */
        /* <DEDUP_REMOVED lines=8> */
[----:B------:R-:W-:Y:S01]  /*16d30*/  UIADD3 UR9, UR9, 0x38830, URZ ;  /* 0x0003883009097890 */ /* 0x000fe2000fffe03f */
[----:B------:R-:W-:Y:S01]  /*16d40*/  UMOV UR6, 0x0 ;  /* 0x0000000000067882 */ /* 0x000fe20000000000 */
[----:B------:R-:W-:Y:S01]  /*16d50*/  UMOV UR7, 0x14f00000 ;  /* 0x14f0000000077882 */ /* 0x000fe20000000000 */
[----:B------:R-:W-:Y:S01]  /*16d60*/  UMOV UR10, URZ ;  /* 0x0000003f000a7c82 */ /* 0x000fe20008000000 */
[----:B--2---:R-:W-:-:S04]  /*16d70*/  LEA R7, R7, R11, 0xd ;  /* 0x0000000b07077211 */ /* 0x004fc800078e68ff */
[----:B------:R-:W-:Y:S01]  /*16d80*/  R2UR UR8, R7 ;  /* 0x00000000070872ca */ /* 0x000fe200000e0000 */
[----:B----4-:R-:W-:-:S05]  /*16d90*/  IMAD R9, R9, 0x40, R10 ;  /* 0x0000004009097824 */ /* 0x010fca00078e020a */
[----:B------:R-:W-:-:S07]  /*16da0*/  R2UR UR11, R9 ;  /* 0x00000000090b72ca */ /* 0x000fce00000e0000 */
[----:B------:R-:W-:-:S09]  /*16db0*/  UIADD3 UR8, UR8, 0x22400, URZ ;  /* 0x0002240008087890 */ /* 0x000fd2000fffe03f */
[----:B------:R1:W-:Y:S01]  /*16dc0*/  UTMALDG.4D [UR8], [UR4], desc[UR6] ;  /* 0x00000608040075b4 */ /* 0x0003e20008019000 */
[----:B------:R-:W2:Y:S02]  /*16dd0*/  SYNCS.PHASECHK.TRANS64.TRYWAIT P1, [R2+URZ+0x38860], R3 ;  /* 0x03886003020075a7 */ /* 0x000ea4000802017f */
[----:B-12---:R-:W-:Y:S05]  /*16de0*/  @!P1 BRA `(.L_x_1146) ;  /* 0x0000002000b89947 */ /* 0x006fea0003800000 */
.L_x_1231:
        /* <DEDUP_REMOVED lines=8> */
.L_x_1147:
[----:B-1-3--:R-:W2:Y:S01]  /*16e70*/  LDL R3, [R1] ;  /* 0x0000000001037983 */ /* 0x00aea20000100800 */
        /* <DEDUP_REMOVED lines=54> */
.L_x_1142:
[----:B------:R-:W-:Y:S05]  /*171e0*/  BSYNC B1 ;  /* 0x0000000000017941 */ /* 0x000fea0003800000 */
.L_x_1141:
[C---:B------:R-:W-:Y:S01]  /*171f0*/  ISETP.GT.AND P0, PT, R5.reuse, 0x1, PT ;  /* 0x000000010500780c */ /* 0x040fe20003f04270 */
[----:B------:R-:W-:-:S12]  /*17200*/  VIADD R5, R5, 0xfffffffe ;  /* 0xfffffffe05057836 */ /* 0x000fd80000000000 */
[----:B------:R-:W-:Y:S05]  /*17210*/  @P0 BRA `(.L_x_1148) ;  /* 0xffffffec00c80947 */ /* 0x000fea000383ffff */
.L_x_1124:
[----:B------:R-:W-:Y:S05]  /*17220*/  BSYNC B0 ;  /* 0x0000000000007941 */ /* 0x000fea0003800000 */
.L_x_1123:
[----:B------:R-:W2:Y:S01]  /*17230*/  LDL.LU R3, [R1] ;  /* 0x0000000001037983 */ /* 0x000ea20000300800 */
[----:B------:R-:W-:Y:S01]  /*17240*/  BSSY B0, `(.L_x_1149) ;  /* 0x0000018000007945 */ /* 0x000fe20003800000 */
[----:B------:R-:W3:Y:S02]  /*17250*/  S2R R2, SR_TID.X ;  /* 0x0000000000027919 */ /* 0x000ee40000002100 */
[----:B---3--:R-:W-:-:S04]  /*17260*/  LOP3.LUT R2, R2, 0x1f, RZ, 0xc0, !PT ;  /* 0x0000001f02027812 */ /* 0x008fc800078ec0ff */
[----:B------:R-:W-:Y:S02]  /*17270*/  ISETP.NE.AND P1, PT, R2, RZ, PT ;  /* 0x000000ff0200720c */ /* 0x000fe40003f25270 */
[----:B--2---:R-:W-:-:S04]  /*17280*/  IADD3 R0, R3, 0x1, RZ ;  /* 0x0000000103007810 */ /* 0x004fc80007ffe0ff */
[----:B------:R-:W-:-:S04]  /*17290*/  ISETP.NE.AND P0, PT, R0, 0x2, PT ;  /* 0x000000020000780c */ /* 0x000fc80003f05270 */
[----:B------:R-:W-:Y:S02]  /*172a0*/  SEL R2, R0, RZ, P0 ;  /* 0x000000ff00027207 */ /* 0x000fe40000000000 */
[----:B------:R-:W-:-:S03]  /*172b0*/  SEL R0, RZ, 0x1, P0 ;  /* 0x00000001ff007807 */ /* 0x000fc60000000000 */
[----:B------:R2:W-:Y:S01]  /*172c0*/  STL [R1], R2 ;  /* 0x0000000201007387 */ /* 0x0005e20000100800 */
[----:B------:R-:W-:Y:S05]  /*172d0*/  @P1 BRA `(.L_x_1150) ;  /* 0x0000000000381947 */ /* 0x000fea0003800000 */
[----:B--2---:R-:W2:Y:S01]  /*172e0*/  LDL R2, [R1+0x38] ;  /* 0x0000380001027983 */ /* 0x004ea20000100800 */
[----:B------:R-:W-:Y:S02]  /*172f0*/  VOTEU.ANY UR4, UPT, PT ;  /* 0x0000000000047886 */ /* 0x000fe400038e0100 */
        /* <DEDUP_REMOVED lines=12> */
.L_x_1150:
[----:B------:R-:W-:Y:S05]  /*173c0*/  BSYNC B0 ;  /* 0x0000000000007941 */ /* 0x000fea0003800000 */
.L_x_1149:
[----:B--2---:R-:W2:Y:S02]  /*173d0*/  LDL.LU R2, [R1+0x8] ;  /* 0x0000080001027983 */ /* 0x004ea40000300800 */
[----:B--2---:R-:W-:-:S05]  /*173e0*/  LOP3.LUT R2, R2, R0, RZ, 0x3c, !PT ;  /* 0x0000000002027212 */ /* 0x004fca00078e3cff */
[----:B------:R2:W-:Y:S02]  /*173f0*/  STL [R1+0x8], R2 ;  /* 0x0000080201007387 */ /* 0x0005e40000100800 */
.L_x_1105:
[----:B------:R-:W-:Y:S05]  /*17400*/  BSYNC B6 ;  /* 0x0000000000067941 */ /* 0x000fea0003800000 */
.L_x_1103:
[----:B------:R-:W-:-:S03]  /*17410*/  UMOV UR4, 0xffffffff ;  /* 0xffffffff00047882 */ /* 0x000fc60000000000 */
[----:B------:R-:W-:Y:S05]  /*17420*/  BRA.DIV UR4, `(.L_x_1151) ;  /* 0x0000001e043c7947 */ /* 0x000fea000b800000 */
[----:B------:R3:W4:Y:S04]  /*17430*/  SHFL.IDX PT, R4, R16, RZ, 0x1f ;  /* 0x00001fff10047589 */ /* 0x00072800000e0000 */
[----:B------:R3:W0:Y:S02]  /*17440*/  SHFL.IDX PT, R6, R16, 0x1, 0x1f ;  /* 0x00201f0010067f89 */ /* 0x00062400000e0000 */
.L_x_1235:
[----:B------:R-:W0:Y:S01]  /*17450*/  S2R R0, SR_TID.X ;  /* 0x0000000000007919 */ /* 0x000e220000002100 */
[----:B------:R-:W-:Y:S01]  /*17460*/  ULDC UR4, c[0x0][0xd14] ;  /* 0x0003450000047ab9 */ /* 0x000fe20000000800 */
[----:B------:R-:W-:Y:S01]  /*17470*/  BSSY B0, `(.L_x_1152) ;  /* 0x000000b000007945 */ /* 0x000fe20003800000 */
[----:B------:R-:W-:Y:S01]  /*17480*/  IMAD.MOV.U32 R17, RZ, RZ, RZ ;  /* 0x000000ffff117224 */ /* 0x000fe200078e00ff */
[----:B0-----:R-:W-:Y:S01]  /*17490*/  LOP3.LUT R8, R0, 0x1f, RZ, 0xc0, !PT ;  /* 0x0000001f00087812 */ /* 0x001fe200078ec0ff */
[----:B------:R-:W-:-:S03]  /*174a0*/  IMAD.U32 R0, RZ, RZ, UR4 ;  /* 0x00000004ff007e24 */ /* 0x000fc6000f8e00ff */
[C---:B------:R-:W-:Y:S01]  /*174b0*/  ISETP.NE.AND P0, PT, R8.reuse, 0x1f, PT ;  /* 0x0000001f0800780c */ /* 0x040fe20003f05270 */
[----:B------:R-:W-:-:S05]  /*174c0*/  IMAD.IADD R5, R8, 0x1, R19 ;  /* 0x0000000108057824 */ /* 0x000fca00078e0213 */
[----:B------:R-:W-:-:S13]  /*174d0*/  ISETP.GE.OR P0, PT, R5, R0, !P0 ;  /* 0x000000000500720c */ /* 0x000fda0004706670 */
[----:B------:R-:W-:Y:S05]  /*174e0*/  @P0 BRA `(.L_x_1153) ;  /* 0x00000000000c0947 */ /* 0x000fea0003800000 */
[----:B--2---:R-:W0:Y:S02]  /*174f0*/  LDC.64 R2, c[0x0][0xd58] ;  /* 0x00035600ff027b82 */ /* 0x004e240000000a00 */
[----:B0-----:R-:W-:-:S05]  /*17500*/  IMAD.WIDE R2, R5, 0x4, R2 ;  /* 0x0000000405027825 */ /* 0x001fca00078e0202 */
[----:B------:R0:W5:Y:S02]  /*17510*/  LDG.E R17, desc[UR54][R2.64] ;  /* 0x0000003602117981 */ /* 0x000164000c1e1900 */
.L_x_1153:
[----:B------:R-:W-:Y:S05]  /*17520*/  BSYNC B0 ;  /* 0x0000000000007941 */ /* 0x000fea0003800000 */
.L_x_1152:
        /* <DEDUP_REMOVED lines=19> */
[----:B------:R-:W2:Y:S02]  /*17660*/  SHFL.UP PT, R14, R7, 0x10, RZ ;  /* 0x06000000070e7989 */ /* 0x000ea400000e00ff */
[----:B--2---:R-:W-:-:S05]  /*17670*/  SEL R2, R14, RZ, P0 ;  /* 0x000000ff0e027207 */ /* 0x004fca0000000000 */
[----:B------:R-:W-:-:S05]  /*17680*/  IMAD.IADD R2, R7, 0x1, R2 ;  /* 0x0000000107027824 */ /* 0x000fca00078e0202 */
[----:B------:R0:W2:Y:S02]  /*17690*/  SHFL.IDX PT, R14, R2, 0x1f, 0x1f ;  /* 0x03e01f00020e7f89 */ /* 0x0000a400000e0000 */
.L_x_1243:
[----:B------:R-:W-:Y:S02]  /*176a0*/  ULDC UR4, c[0x0][0xd10] ;  /* 0x0003440000047ab9 */ /* 0x000fe40000000800 */
[----:B---3--:R-:W-:-:S04]  /*176b0*/  IMAD.U32 R16, RZ, RZ, UR4 ;  /* 0x00000004ff107e24 */ /* 0x008fc8000f8e00ff */
[----:B--2---:R-:W-:-:S05]  /*176c0*/  IMAD R3, R14, R16, RZ ;  /* 0x000000100e037224 */ /* 0x004fca00078e02ff */
[----:B------:R-:W-:-:S04]  /*176d0*/  IADD3 R6, R6, R3, RZ ;  /* 0x0000000306067210 */ /* 0x000fc80007ffe0ff */
[----:B----4-:R-:W-:-:S13]  /*176e0*/  ISETP.GT.AND P0, PT, R6, R4, PT ;  /* 0x000000040600720c */ /* 0x010fda0003f04270 */
[----:B------:R-:W-:Y:S05]  /*176f0*/  @P0 BRA `(.L_x_1155) ;  /* 0x0000000000b40947 */ /* 0x000fea0003800000 */
[----:B------:R-:W2:Y:S02]  /*17700*/  LDC R0, c[0x0][0xd14] ;  /* 0x00034500ff007b82 */ /* 0x000ea40000000800 */
.L_x_1160:
[----:B------:R-:W-:-:S05]  /*17710*/  VIADD R19, R19, 0x1f ;  /* 0x0000001f13137836 */ /* 0x000fca0000000000 */
        /* <DEDUP_REMOVED lines=11> */
[----:B0-----:R-:W-:-:S05]  /*177d0*/  IMAD.WIDE R2, R5, 0x4, R2 ;  /* 0x0000000405027825 */ /* 0x001fca00078e0202 */
[----:B------:R0:W5:Y:S02]  /*177e0*/  LDG.E R17, desc[UR54][R2.64] ;  /* 0x0000003602117981 */ /* 0x000164000c1e1900 */
.L_x_1158:
[----:B------:R-:W-:Y:S05]  /*177f0*/  BSYNC B0 ;  /* 0x0000000000007941 */ /* 0x000fea0003800000 */
.L_x_1157:
[----:B------:R-:W-:-:S03]  /*17800*/  UMOV UR4, 0xffffffff ;  /* 0xffffffff00047882 */ /* 0x000fc60000000000 */
[----:B------:R-:W-:Y:S05]  /*17810*/  BRA.DIV UR4, `(.L_x_1159) ;  /* 0x0000001e045c7947 */ /* 0x000fea000b800000 */
[----:B-----5:R-:W0:Y:S01]  /*17820*/  SHFL.UP PT, R14, R17, 0x1, RZ ;  /* 0x04200000110e7989 */ /* 0x020e2200000e00ff */
[C---:B------:R-:W-:Y:S02]  /*17830*/  ISETP.NE.AND P0, PT, R7.reuse, RZ, PT ;  /* 0x000000ff0700720c */ /* 0x040fe40003f05270 */
[C---:B------:R-:W-:Y:S02]  /*17840*/  ISETP.GE.U32.AND P1, PT, R7.reuse, 0x2, PT ;  /* 0x000000020700780c */ /* 0x040fe40003f26070 */
        /* <DEDUP_REMOVED lines=18> */
.L_x_1251:
[----:B------:R-:W-:Y:S02]  /*17970*/  ULDC UR4, c[0x0][0xd10] ;  /* 0x0003440000047ab9 */ /* 0x000fe40000000800 */
[----:B------:R-:W-:-:S04]  /*17980*/  IMAD.U32 R16, RZ, RZ, UR4 ;  /* 0x00000004ff107e24 */ /* 0x000fc8000f8e00ff */
[----:B--2---:R-:W-:-:S05]  /*17990*/  IMAD R3, R14, R16, RZ ;  /* 0x000000100e037224 */ /* 0x004fca00078e02ff */
[----:B------:R-:W-:-:S04]  /*179a0*/  IADD3 R6, R3, R6, RZ ;  /* 0x0000000603067210 */ /* 0x000fc80007ffe0ff */
[----:B------:R-:W-:-:S13]  /*179b0*/  ISETP.GT.AND P0, PT, R6, R4, PT ;  /* 0x000000040600720c */ /* 0x000fda0003f04270 */
[----:B------:R-:W-:Y:S05]  /*179c0*/  @!P0 BRA `(.L_x_1160) ;  /* 0xfffffffc00508947 */ /* 0x000fea000383ffff */
.L_x_1155:
        /* <DEDUP_REMOVED lines=8> */
.L_x_1255:
[----:B------:R-:W-:Y:S01]  /*17a50*/  ISETP.NE.AND P0, PT, R3, RZ, PT ;  /* 0x000000ff0300720c */ /* 0x000fe20003f05270 */
[----:B------:R-:W-:-:S12]  /*17a60*/  IMAD.MOV.U32 R14, RZ, RZ, RZ ;  /* 0x000000ffff0e7224 */ /* 0x000fd800078e00ff */
[----:B------:R-:W-:Y:S05]  /*17a70*/  @!P0 BRA `(.L_x_1162) ;  /* 0x0000000000108947 */ /* 0x000fea0003800000 */
[----:B------:R-:W-:Y:S01]  /*17a80*/  UMOV UR4, 0xffffffff ;  /* 0xffffffff00047882 */ /* 0x000fe20000000000 */
[----:B-1----:R-:W-:Y:S02]  /*17a90*/  VIADD R12, R5, 0xffffffff ;  /* 0xffffffff050c7836 */ /* 0x002fe40000000000 */
[----:B------:R-:W-:Y:S05]  /*17aa0*/  BRA.DIV UR4, `(.L_x_1163) ;  /* 0x0000001e04d47947 */ /* 0x000fea000b800000 */
[----:B------:R4:W1:Y:S02]  /*17ab0*/  SHFL.IDX PT, R14, R2, R12, 0x1f ;  /* 0x00001f0c020e7589 */ /* 0x00086400000e0000 */
.L_x_1162:
[----:B-1----:R-:W-:Y:S01]  /*17ac0*/  IMAD R16, R14, R16, R6 ;  /* 0x000000100e107224 */ /* 0x002fe200078e0206 */
[-C--:B---3--:R-:W-:Y:S01]  /*17ad0*/  IABS R6, R17.reuse ;  /* 0x0000001100067213 */ /* 0x088fe20000000000 */
[----:B0---4-:R-:W-:Y:S01]  /*17ae0*/  IMAD.MOV.U32 R2, RZ, RZ, RZ ;  /* 0x000000ffff027224 */ /* 0x011fe200078e00ff */
[----:B------:R-:W-:Y:S01]  /*17af0*/  IABS R8, R17 ;  /* 0x0000001100087213 */ /* 0x000fe20000000000 */
[----:B------:R-:W-:Y:S01]  /*17b00*/  IMAD.IADD R4, R4, 0x1, -R16 ;  /* 0x0000000104047824 */ /* 0x000fe200078e0a10 */
[----:B------:R-:W0:Y:S01]  /*17b10*/  I2F.RP R7, R6 ;  /* 0x0000000600077306 */ /* 0x000e220000209400 */
[----:B------:R-:W-:Y:S02]  /*17b20*/  IMAD.IADD R19, R5, 0x1, R19 ;  /* 0x0000000105137824 */ /* 0x000fe400078e0213 */
[----:B------:R-:W-:-:S05]  /*17b30*/  IMAD.MOV R8, RZ, RZ, -R8 ;  /* 0x000000ffff087224 */ /* 0x000fca00078e0a08 */
[----:B0-----:R-:W0:Y:S02]  /*17b40*/  MUFU.RCP R7, R7 ;  /* 0x0000000700077308 */ /* 0x001e240000001000 */
[----:B0-----:R-:W-:-:S06]  /*17b50*/  VIADD R9, R7, 0xffffffe ;  /* 0x0ffffffe07097836 */ /* 0x001fcc0000000000 */
[----:B------:R-:W0:Y:S02]  /*17b60*/  F2I.FTZ.U32.TRUNC.NTZ R3, R9 ;  /* 0x0000000900037305 */ /* 0x000e24000021f000 */
[----:B0-----:R-:W-:-:S05]  /*17b70*/  IADD3 R11, RZ, -R3, RZ ;  /* 0x80000003ff0b7210 */ /* 0x001fca0007ffe0ff */
[----:B------:R-:W-:-:S04]  /*17b80*/  IMAD R11, R11, R6, RZ ;  /* 0x000000060b0b7224 */ /* 0x000fc800078e02ff */
[----:B------:R-:W-:Y:S01]  /*17b90*/  IMAD.HI.U32 R2, R3, R11, R2 ;  /* 0x0000000b03027227 */ /* 0x000fe200078e0002 */
[----:B------:R-:W-:-:S05]  /*17ba0*/  IABS R3, R4 ;  /* 0x0000000400037213 */ /* 0x000fca0000000000 */
        /* <DEDUP_REMOVED lines=16> */
.L_x_1156:
[----:B------:R-:W-:Y:S01]  /*17cb0*/  UMOV UR4, URZ ;  /* 0x0000003f00047c82 */ /* 0x000fe20008000000 */
[----:B------:R-:W-:Y:S01]  /*17cc0*/  UMOV UR5, URZ ;  /* 0x0000003f00057c82 */ /* 0x000fe20008000000 */
[----:B------:R-:W-:Y:S01]  /*17cd0*/  ULDC UR6, c[0x0][0xd14] ;  /* 0x0003450000067ab9 */ /* 0x000fe20000000800 */
[----:B------:R-:W-:Y:S02]  /*17ce0*/  IMAD.MOV.U32 R16, RZ, RZ, R4 ;  /* 0x000000ffff107224 */ /* 0x000fe400078e0004 */
[----:B------:R-:W-:Y:S02]  /*17cf0*/  IMAD.U32 R17, RZ, RZ, UR4 ;  /* 0x00000004ff117e24 */ /* 0x000fe4000f8e00ff */
[----:B------:R-:W-:Y:S02]  /*17d00*/  IMAD.U32 R18, RZ, RZ, UR5 ;  /* 0x00000005ff127e24 */ /* 0x000fe4000f8e00ff */
[----:B------:R-:W-:-:S07]  /*17d10*/  IMAD.U32 R19, RZ, RZ, UR6 ;  /* 0x00000006ff137e24 */ /* 0x000fce000f8e00ff */
.L_x_1164:
        /* <DEDUP_REMOVED lines=12> */
.L_x_1083:
[----:B0-----:R-:W4:Y:S01]  /*17de0*/  LDL.LU R0, [R1+0x28] ;  /* 0x0000280001007983 */ /* 0x001f220000300800 */
[----:B--2---:R-:W0:Y:S01]  /*17df0*/  S2R R5, SR_CgaCtaId ;  /* 0x0000000000057919 */ /* 0x004e220000008800 */
[----:B----4-:R-:W-:-:S04]  /*17e00*/  IADD3 R0, R0, 0x1, RZ ;  /* 0x0000000100007810 */ /* 0x010fc80007ffe0ff */
        /* <DEDUP_REMOVED lines=8> */
.L_x_1258:
[----:B------:R-:W-:-:S03]  /*17e90*/  UMOV UR4, 0xffffffff ;  /* 0xffffffff00047882 */ /* 0x000fc60000000000 */
[----:B------:R-:W-:Y:S05]  /*17ea0*/  BRA.DIV UR4, `(.L_x_1167) ;  /* 0x0000001e040c7947 */ /* 0x000fea000b800000 */
[----:B------:R-:W2:Y:S02]  /*17eb0*/  S2R R2, SR_TID.X ;  /* 0x0000000000027919 */ /* 0x000ea40000002100 */
[----:B--2---:R-:W-:-:S04]  /*17ec0*/  SHF.R.U32.HI R2, RZ, 0x5, R2 ;  /* 0x00000005ff027819 */ /* 0x004fc80000011602 */
[----:B------:R-:W-:-:S05]  /*17ed0*/  LOP3.LUT R2, R2, 0x3, RZ, 0xc0, !PT ;  /* 0x0000000302027812 */ /* 0x000fca00078ec0ff */
[----:B------:R2:W3:Y:S02]  /*17ee0*/  SHFL.IDX PT, R14, R2, RZ, 0x1f ;  /* 0x00001fff020e7589 */ /* 0x0004e400000e0000 */
.L_x_1261:
[----:B---3--:R-:W-:-:S13]  /*17ef0*/  ISETP.NE.AND P0, PT, R14, RZ, PT ;  /* 0x000000ff0e00720c */ /* 0x008fda0003f05270 */
[----:B------:R-:W-:Y:S05]  /*17f00*/  @P0 BRA `(.L_x_958) ;  /* 0x0000000000940947 */ /* 0x000fea0003800000 */
[----:B------:R-:W-:-:S03]  /*17f10*/  UMOV UR4, 0xffffffff ;  /* 0xffffffff00047882 */ /* 0x000fc60000000000 */
[----:B------:R-:W-:Y:S05]  /*17f20*/  BRA.DIV UR4, `(.L_x_1168) ;  /* 0x0000001e04207947 */ /* 0x000fea000b800000 */
[----:B------:R-:W-:-:S13]  /*17f30*/  ELECT P6, URZ, PT ;  /* 0x00000000003f782f */ /* 0x000fda00038c0000 */
.L_x_1264:
[----:B------:R-:W-:Y:S05]  /*17f40*/  @!P6 BRA `(.L_x_958) ;  /* 0x000000000084e947 */ /* 0x000fea0003800000 */
[----:B--2---:R-:W2:Y:S02]  /*17f50*/  LDL.LU R2, [R1+0x3c] ;  /* 0x00003c0001027983 */ /* 0x004ea40000300800 */
[----:B--2---:R-:W-:-:S04]  /*17f60*/  LOP3.LUT R2, R2, 0x2, RZ, 0xfc, !PT ;  /* 0x0000000202027812 */ /* 0x004fc800078efcff */
[----:B------:R-:W-:-:S13]  /*17f70*/  ISETP.NE.AND P2, PT, R2, 0x3, PT ;  /* 0x000000030200780c */ /* 0x000fda0003f45270 */
[----:B------:R-:W-:Y:S05]  /*17f80*/  @!P2 BRA `(.L_x_1169) ;  /* 0x000000000004a947 */ /* 0x000fea0003800000 */
[----:B------:R-:W-:Y:S01]  /*17f90*/  BPT.TRAP 0x1 ;  /* 0x000000040000795c */ /* 0x000fe20000300000 */
.L_x_1169:
[----:B0-----:R-:W2:Y:S04]  /*17fa0*/  LDL R3, [R1] ;  /* 0x0000000001037983 */ /* 0x001ea80000100800 */
[----:B------:R-:W3:Y:S01]  /*17fb0*/  LDL.LU R7, [R1+0x8] ;  /* 0x0000080001077983 */ /* 0x000ee20000300800 */
[----:B------:R-:W-:-:S04]  /*17fc0*/  VIADD R2, R0, 0x38840 ;  /* 0x0003884000027836 */ /* 0x000fc80000000000 */
[C---:B--2---:R-:W-:Y:S02]  /*17fd0*/  IMAD R6, R3.reuse, 0x8, R2 ;  /* 0x0000000803067824 */ /* 0x044fe400078e0202 */
[----:B------:R-:W-:Y:S01]  /*17fe0*/  VIADD R3, R3, 0x1 ;  /* 0x0000000103037836 */ /* 0x000fe20000000000 */
[----:B---3--:R-:W-:-:S04]  /*17ff0*/  SHF.L.U32 R5, R7, 0x1f, RZ ;  /* 0x0000001f07057819 */ /* 0x008fc800000006ff */
        /* <DEDUP_REMOVED lines=8> */
.L_x_1265:
[----:B------:R-:W2:Y:S02]  /*18080*/  SYNCS.PHASECHK.TRANS64.TRYWAIT P0, [R7+URZ], R2 ;  /* 0x00000002070075a7 */ /* 0x000ea4000800017f */
[----:B--2---:R-:W-:Y:S05]  /*18090*/  @!P0 BRA `(.L_x_1171) ;  /* 0x0000001800f88947 */ /* 0x004fea0003800000 */
.L_x_1266:
[----:B------:R-:W-:Y:S05]  /*180a0*/  @!P2 BRA `(.L_x_1172) ;  /* 0x000000000004a947 */ /* 0x000fea0003800000 */
[----:B------:R-:W-:Y:S01]  /*180b0*/  BPT.TRAP 0x1 ;  /* 0x000000040000795c */ /* 0x000fe20000300000 */
.L_x_1172:
[----:B------:R-:W3:Y:S01]  /*180c0*/  LDL.LU R4, [R1] ;  /* 0x0000000001047983 */ /* 0x000ee20000300800 */
[----:B------:R-:W-:-:S04]  /*180d0*/  VIADD R0, R0, 0x38860 ;  /* 0x0003886000007836 */ /* 0x000fc80000000000 */
[----:B---3--:R-:W-:-:S04]  /*180e0*/  IMAD R4, R4, 0x8, R0 ;  /* 0x0000000804047824 */ /* 0x008fc800078e0200 */
[----:B------:R-:W3:Y:S02]  /*180f0*/  SYNCS.PHASECHK.TRANS64.TRYWAIT P0, [R4+URZ], R5 ;  /* 0x00000005040075a7 */ /* 0x000ee4000800017f */
[----:B---3--:R-:W-:Y:S05]  /*18100*/  @!P0 BRA `(.L_x_1173) ;  /* 0x0000001800f08947 */ /* 0x008fea0003800000 */
.L_x_1267:
[----:B------:R-:W-:-:S07]  /*18110*/  IMAD R3, R3, 0x8, R0 ;  /* 0x0000000803037824 */ /* 0x000fce00078e0200 */
.L_x_1174:
[----:B----4-:R4:W0:Y:S02]  /*18120*/  SYNCS.PHASECHK.TRANS64.TRYWAIT P0, [R3+URZ], R2 ;  /* 0x00000002030075a7 */ /* 0x010824000800017f */
[----:B0-----:R-:W-:Y:S05]  /*18130*/  @!P0 NANOSLEEP.SYNCS 0x989680 ;  /* 0x009896800000895d */ /* 0x001fea0003900000 */
[----:B------:R-:W0:Y:S02]  /*18140*/  @!P0 SYNCS.PHASECHK.TRANS64 P0, [R3+URZ], R2 ;  /* 0x00000002030085a7 */ /* 0x000e24000800007f */
[----:B0-----:R-:W-:Y:S05]  /*18150*/  @!P0 BRA `(.L_x_1174) ;  /* 0xfffffffc00f08947 */ /* 0x001fea000383ffff */
.L_x_958:
[----:B------:R-:W-:Y:S05]  /*18160*/  BSYNC B8 ;  /* 0x0000000000087941 */ /* 0x000fea0003800000 */
.L_x_955:
[----:B------:R-:W-:Y:S05]  /*18170*/  EXIT ;  /* 0x000000000000794d */ /* 0x000fea0003800000 */
.L_x_974:
[----:B0-----:R0:W1:Y:S02]  /*18180*/  SYNCS.PHASECHK.TRANS64.TRYWAIT P5, [R72+URZ+0x38890], R59 ;  /* 0x0388903b480075a7 */ /* 0x00106400080a017f */
[----:B-1----:R-:W-:Y:S05]  /*18190*/  @!P5 NANOSLEEP.SYNCS 0x989680 ;  /* 0x009896800000d95d */ /* 0x002fea0003900000 */
[----:B------:R-:W1:Y:S02]  /*181a0*/  @!P5 SYNCS.PHASECHK.TRANS64 P5, [R72+URZ+0x38890], R59 ;  /* 0x0388903b4800d5a7 */ /* 0x000e6400080a007f */
[----:B-1----:R-:W-:Y:S05]  /*181b0*/  @!P5 BRA `(.L_x_974) ;  /* 0xfffffffc00f0d947 */ /* 0x002fea000383ffff */
[----:B------:R-:W-:Y:S05]  /*181c0*/  BRA `(.L_x_1175) ;  /* 0xfffffea4001c7947 */ /* 0x000fea000383ffff */
.L_x_984:
[----:B0-----:R0:W1:Y:S02]  /*181d0*/  SYNCS.PHASECHK.TRANS64.TRYWAIT P5, [R72+URZ+0x38890], R59 ;  /* 0x0388903b480075a7 */ /* 0x00106400080a017f */
[----:B-1----:R-:W-:Y:S05]  /*181e0*/  @!P5 NANOSLEEP.SYNCS 0x989680 ;  /* 0x009896800000d95d */ /* 0x002fea0003900000 */
[----:B------:R-:W1:Y:S02]  /*181f0*/  @!P5 SYNCS.PHASECHK.TRANS64 P5, [R72+URZ+0x38890], R59 ;  /* 0x0388903b4800d5a7 */ /* 0x000e6400080a007f */
[----:B-1----:R-:W-:Y:S05]  /*18200*/  @!P5 BRA `(.L_x_984) ;  /* 0xfffffffc00f0d947 */ /* 0x002fea000383ffff */
[----:B------:R-:W-:Y:S05]  /*18210*/  BRA `(.L_x_1176) ;  /* 0xfffffeac006c7947 */ /* 0x000fea000383ffff */
.L_x_989:
[----:B0-----:R0:W1:Y:S02]  /*18220*/  SYNCS.PHASECHK.TRANS64.TRYWAIT P5, [R72+URZ+0x38890], R59 ;  /* 0x0388903b480075a7 */ /* 0x00106400080a017f */
[----:B-1----:R-:W-:Y:S05]  /*18230*/  @!P5 NANOSLEEP.SYNCS 0x989680 ;  /* 0x009896800000d95d */ /* 0x002fea0003900000 */
[----:B------:R-:W1:Y:S02]  /*18240*/  @!P5 SYNCS.PHASECHK.TRANS64 P5, [R72+URZ+0x38890], R59 ;  /* 0x0388903b4800d5a7 */ /* 0x000e6400080a007f */
[----:B-1----:R-:W-:Y:S05]  /*18250*/  @!P5 BRA `(.L_x_989) ;  /* 0xfffffffc00f0d947 */ /* 0x002fea000383ffff */
[----:B------:R-:W-:Y:S05]  /*18260*/  BRA `(.L_x_1177) ;  /* 0xfffffeb400787947 */ /* 0x000fea000383ffff */
.L_x_993:
[----:B----4-:R4:W0:Y:S02]  /*18270*/  SYNCS.PHASECHK.TRANS64.TRYWAIT P5, [R72+URZ+0x388b0], R59 ;  /* 0x0388b03b480075a7 */ /* 0x01082400080a017f */
[----:B0-----:R-:W-:Y:S05]  /*18280*/  @!P5 NANOSLEEP.SYNCS 0x989680 ;  /* 0x009896800000d95d */ /* 0x001fea0003900000 */
[----:B------:R-:W0:Y:S02]  /*18290*/  @!P5 SYNCS.PHASECHK.TRANS64 P5, [R72+URZ+0x388b0], R59 ;  /* 0x0388b03b4800d5a7 */ /* 0x000e2400080a007f */
[----:B0-----:R-:W-:Y:S05]  /*182a0*/  @!P5 BRA `(.L_x_993) ;  /* 0xfffffffc00f0d947 */ /* 0x001fea000383ffff */
[----:B------:R-:W-:Y:S05]  /*182b0*/  BRA `(.L_x_1178) ;  /* 0xfffffeb400f47947 */ /* 0x000fea000383ffff */
.L_x_1018:
        /* <DEDUP_REMOVED lines=8> */
.L_x_1180:
[----:B------:R-:W-:Y:S05]  /*18340*/  BSYNC B1 ;  /* 0x0000000000017941 */ /* 0x000fea0003800000 */
.L_x_1179:
[----:B------:R-:W-:Y:S05]  /*18350*/  BRA `(.L_x_1181) ;  /* 0xfffffee400207947 */ /* 0x000fea000383ffff */
.L_x_1019:
        /* <DEDUP_REMOVED lines=8> */
.L_x_1183:
[----:B------:R-:W-:Y:S05]  /*183e0*/  BSYNC B1 ;  /* 0x0000000000017941 */ /* 0x000fea0003800000 */
.L_x_1182:
[----:B------:R-:W-:Y:S05]  /*183f0*/  BRA `(.L_x_1184) ;  /* 0xfffffee400007947 */ /* 0x000fea000383ffff */
.L_x_1020:
[----:B------:R-:W-:Y:S01]  /*18400*/  BSSY B1, `(.L_x_1185) ;  /* 0x0000008000017945 */ /* 0x000fe20003800000 */
[----:B------:R-:W-:Y:S01]  /*18410*/  IMAD.MOV.U32 R13, RZ, RZ, R28 ;  /* 0x000000ffff0d7224 */ /* 0x000fe200078e001c */
[----:B------:R-:W-:Y:S01]  /*18420*/  MOV R15, 0xffffffff ;  /* 0xffffffff000f7802 */ /* 0x000fe20000000f00 */
[----:B------:R-:W-:Y:S02]  /*18430*/  IMAD.MOV.U32 R12, RZ, RZ, RZ ;  /* 0x000000ffff0c7224 */ /* 0x000fe400078e00ff */
[----:B------:R-:W-:-:S07]  /*18440*/  IMAD.MOV.U32 R11, RZ, RZ, 0x1c1f ;  /* 0x00001c1fff0b7424 */ /* 0x000fce00078e00ff */
[----:B0----5:R-:W-:Y:S05]  /*18450*/  WARPSYNC.COLLECTIVE R15, `(.L_x_1186) ;  /* 0x000000000f087348 */ /* 0x021fea0003c00000 */
[----:B------:R1:W2:Y:S02]  /*18460*/  SHFL.IDX P6, R14, R13, R12, R11 ;  /* 0x0000000c0d0e7389 */ /* 0x0002a400000c000b */
[----:B012--5:R-:W-:Y:S01]  /*18470*/  ENDCOLLECTIVE ;  /* 0x000000000000791b */ /* 0x027fe20003800000 */
.L_x_1186:
[----:B------:R-:W-:Y:S05]  /*18480*/  BSYNC B1 ;  /* 0x0000000000017941 */ /* 0x000fea0003800000 */
.L_x_1185:
[----:B------:R-:W-:Y:S05]  /*18490*/  BRA `(.L_x_1187) ;  /* 0xfffffee000e07947 */ /* 0x000fea000383ffff */
.L_x_1021:
[----:B------:R-:W-:Y:S01]  /*184a0*/  BSSY B1, `(.L_x_1188) ;  /* 0x0000008000017945 */ /* 0x000fe20003800000 */
[----:B------:R-:W-:Y:S02]  /*184b0*/  IMAD.MOV.U32 R13, RZ, RZ, R27 ;  /* 0x000000ffff0d7224 */ /* 0x000fe400078e001b */
[----:B------:R-:W-:Y:S02]  /*184c0*/  IMAD.MOV.U32 R12, RZ, RZ, RZ ;  /* 0x000000ffff0c7224 */ /* 0x000fe400078e00ff */
[----:B------:R-:W-:Y:S02]  /*184d0*/  IMAD.MOV.U32 R11, RZ, RZ, 0x1c1f ;  /* 0x00001c1fff0b7424 */ /* 0x000fe400078e00ff */
[----:B------:R-:W-:-:S07]  /*184e0*/  IMAD.MOV.U32 R15, RZ, RZ, -0x1 ;  /* 0xffffffffff0f7424 */ /* 0x000fce00078e00ff */
[----:B0----5:R-:W-:Y:S05]  /*184f0*/  WARPSYNC.COLLECTIVE R15, `(.L_x_1189) ;  /* 0x000000000f087348 */ /* 0x021fea0003c00000 */
[----:B------:R1:W2:Y:S02]  /*18500*/  SHFL.IDX P6, R14, R13, R12, R11 ;  /* 0x0000000c0d0e7389 */ /* 0x0002a400000c000b */
[----:B012--5:R-:W-:Y:S01]  /*18510*/  ENDCOLLECTIVE ;  /* 0x000000000000791b */ /* 0x027fe20003800000 */
.L_x_1189:
[----:B------:R-:W-:Y:S05]  /*18520*/  BSYNC B1 ;  /* 0x0000000000017941 */ /* 0x000fea0003800000 */
.L_x_1188:
[----:B------:R-:W-:Y:S05]  /*18530*/  BRA `(.L_x_1190) ;  /* 0xfffffee000c07947 */ /* 0x000fea000383ffff */
.L_x_1023:
[----:B0-----:R0:W1:Y:S02]  /*18540*/  SYNCS.PHASECHK.TRANS64.TRYWAIT P0, [R2+URZ+0x38800], R25 ;  /* 0x03880019020075a7 */ /* 0x001064000800017f */
[----:B-1----:R-:W-:Y:S05]  /*18550*/  @!P0 NANOSLEEP.SYNCS 0x989680 ;  /* 0x009896800000895d */ /* 0x002fea0003900000 */
[----:B------:R-:W1:Y:S02]  /*18560*/  @!P0 SYNCS.PHASECHK.TRANS64 P0, [R2+URZ+0x38800], R25 ;  /* 0x03880019020085a7 */ /* 0x000e64000800007f */
[----:B-1----:R-:W-:Y:S05]  /*18570*/  @!P0 BRA `(.L_x_1023) ;  /* 0xfffffffc00f08947 */ /* 0x002fea000383ffff */
[----:B------:R-:W-:Y:S05]  /*18580*/  BRA `(.L_x_1191) ;  /* 0xfffffee4002c7947 */ /* 0x000fea000383ffff */
.L_x_1031:
[----:B------:R-:W-:Y:S01]  /*18590*/  BSSY B1, `(.L_x_1192) ;  /* 0x0000008000017945 */ /* 0x000fe20003800000 */
[----:B------:R-:W-:Y:S01]  /*185a0*/  MOV R13, R26 ;  /* 0x0000001a000d7202 */ /* 0x000fe20000000f00 */
[----:B------:R-:W-:Y:S02]  /*185b0*/  IMAD.MOV.U32 R12, RZ, RZ, RZ ;  /* 0x000000ffff0c7224 */ /* 0x000fe400078e00ff */
[----:B------:R-:W-:Y:S02]  /*185c0*/  IMAD.MOV.U32 R11, RZ, RZ, 0x1c1f ;  /* 0x00001c1fff0b7424 */ /* 0x000fe400078e00ff */
[----:B------:R-:W-:-:S07]  /*185d0*/  IMAD.MOV.U32 R15, RZ, RZ, -0x1 ;  /* 0xffffffffff0f7424 */ /* 0x000fce00078e00ff */
[----:B0----5:R-:W-:Y:S05]  /*185e0*/  WARPSYNC.COLLECTIVE R15, `(.L_x_1193) ;  /* 0x000000000f087348 */ /* 0x021fea0003c00000 */
[----:B------:R1:W2:Y:S02]  /*185f0*/  SHFL.IDX P6, R14, R13, R12, R11 ;  /* 0x0000000c0d0e7389 */ /* 0x0002a400000c000b */
[----:B012--5:R-:W-:Y:S01]  /*18600*/  ENDCOLLECTIVE ;  /* 0x000000000000791b */ /* 0x027fe20003800000 */
.L_x_1193:
[----:B------:R-:W-:Y:S05]  /*18610*/  BSYNC B1 ;  /* 0x0000000000017941 */ /* 0x000fea0003800000 */
.L_x_1192:
[----:B------:R-:W-:Y:S05]  /*18620*/  BRA `(.L_x_1194) ;  /* 0xfffffeec00fc7947 */ /* 0x000fea000383ffff */
.L_x_1032:
        /* <DEDUP_REMOVED lines=8> */
.L_x_1196:
[----:B------:R-:W-:Y:S05]  /*186b0*/  BSYNC B1 ;  /* 0x0000000000017941 */ /* 0x000fea0003800000 */
.L_x_1195:
[----:B------:R-:W-:Y:S05]  /*186c0*/  BRA `(.L_x_1197) ;  /* 0xfffffeec00e07947 */ /* 0x000fea000383ffff */
.L_x_1033:
        /* <DEDUP_REMOVED lines=8> */
.L_x_1199:
[----:B------:R-:W-:Y:S05]  /*18750*/  BSYNC B1 ;  /* 0x0000000000017941 */ /* 0x000fea0003800000 */
.L_x_1198:
[----:B------:R-:W-:Y:S05]  /*18760*/  BRA `(.L_x_1200) ;  /* 0xfffffeec00c47947 */ /* 0x000fea000383ffff */
.L_x_1034:
        /* <DEDUP_REMOVED lines=8> */
.L_x_1202:
[----:B------:R-:W-:Y:S05]  /*187f0*/  BSYNC B1 ;  /* 0x0000000000017941 */ /* 0x000fea0003800000 */
.L_x_1201:
[----:B------:R-:W-:Y:S05]  /*18800*/  BRA `(.L_x_1203) ;  /* 0xfffffeec00a87947 */ /* 0x000fea000383ffff */
.L_x_1036:
[----:B0-----:R0:W1:Y:S02]  /*18810*/  SYNCS.PHASECHK.TRANS64.TRYWAIT P1, [R2+URZ+0x38800], R9 ;  /* 0x03880009020075a7 */ /* 0x001064000802017f */
[----:B-1----:R-:W-:Y:S05]  /*18820*/  @!P1 NANOSLEEP.SYNCS 0x989680 ;  /* 0x009896800000995d */ /* 0x002fea0003900000 */
[----:B------:R-:W1:Y:S02]  /*18830*/  @!P1 SYNCS.PHASECHK.TRANS64 P1, [R2+URZ+0x38800], R9 ;  /* 0x03880009020095a7 */ /* 0x000e64000802007f */
[----:B-1----:R-:W-:Y:S05]  /*18840*/  @!P1 BRA `(.L_x_1036) ;  /* 0xfffffffc00f09947 */ /* 0x002fea000383ffff */
[----:B------:R-:W-:Y:S05]  /*18850*/  BRA `(.L_x_1204) ;  /* 0xfffffef0000c7947 */ /* 0x000fea000383ffff */
.L_x_1042:
[----:B0-----:R0:W1:Y:S02]  /*18860*/  SYNCS.PHASECHK.TRANS64.TRYWAIT P1, [R20+URZ+0x38830], R13 ;  /* 0x0388300d140075a7 */ /* 0x001064000802017f */
[----:B-1----:R-:W-:Y:S05]  /*18870*/  @!P1 NANOSLEEP.SYNCS 0x989680 ;  /* 0x009896800000995d */ /* 0x002fea0003900000 */
[----:B------:R-:W1:Y:S02]  /*18880*/  @!P1 SYNCS.PHASECHK.TRANS64 P1, [R20+URZ+0x38830], R13 ;  /* 0x0388300d140095a7 */ /* 0x000e64000802007f */
[----:B-1----:R-:W-:Y:S05]  /*18890*/  @!P1 BRA `(.L_x_1042) ;  /* 0xfffffffc00f09947 */ /* 0x002fea000383ffff */
[----:B------:R-:W-:Y:S05]  /*188a0*/  BRA `(.L_x_1041) ;  /* 0xfffffefc00107947 */ /* 0x000fea000383ffff */
.L_x_1044:
[----:B-1----:R1:W2:Y:S02]  /*188b0*/  SYNCS.PHASECHK.TRANS64.TRYWAIT P1, [R2+URZ+0x38810], R3 ;  /* 0x03881003020075a7 */ /* 0x0022a4000802017f */
[----:B--2---:R-:W-:Y:S05]  /*188c0*/  @!P1 NANOSLEEP.SYNCS 0x989680 ;  /* 0x009896800000995d */ /* 0x004fea0003900000 */
[----:B------:R-:W2:Y:S02]  /*188d0*/  @!P1 SYNCS.PHASECHK.TRANS64 P1, [R2+URZ+0x38810], R3 ;  /* 0x03881003020095a7 */ /* 0x000ea4000802007f */
[----:B--2---:R-:W-:Y:S05]  /*188e0*/  @!P1 BRA `(.L_x_1044) ;  /* 0xfffffffc00f09947 */ /* 0x004fea000383ffff */
[----:B------:R-:W-:Y:S05]  /*188f0*/  BRA `(.L_x_1205) ;  /* 0xfffffefc00c07947 */ /* 0x000fea000383ffff */
.L_x_1049:
[----:B-1----:R1:W3:Y:S02]  /*18900*/  SYNCS.PHASECHK.TRANS64.TRYWAIT P1, [R20+URZ+0x38850], R13 ;  /* 0x0388500d140075a7 */ /* 0x0022e4000802017f */
[----:B---3--:R-:W-:Y:S05]  /*18910*/  @!P1 NANOSLEEP.SYNCS 0x989680 ;  /* 0x009896800000995d */ /* 0x008fea0003900000 */
[----:B------:R-:W3:Y:S02]  /*18920*/  @!P1 SYNCS.PHASECHK.TRANS64 P1, [R20+URZ+0x38850], R13 ;  /* 0x0388500d140095a7 */ /* 0x000ee4000802007f */
[----:B---3--:R-:W-:Y:S05]  /*18930*/  @!P1 BRA `(.L_x_1049) ;  /* 0xfffffffc00f09947 */ /* 0x008fea000383ffff */
[----:B------:R-:W-:Y:S05]  /*18940*/  BRA `(.L_x_1048) ;  /* 0xfffffefc00f07947 */ /* 0x000fea000383ffff */
.L_x_1056:
[----:B-1----:R1:W2:Y:S02]  /*18950*/  SYNCS.PHASECHK.TRANS64.TRYWAIT P3, [R12+URZ+0x38830], R205 ;  /* 0x038830cd0c0075a7 */ /* 0x0022a4000806017f */
[----:B--2---:R-:W-:Y:S05]  /*18960*/  @!P3 NANOSLEEP.SYNCS 0x989680 ;  /* 0x009896800000b95d */ /* 0x004fea0003900000 */
[----:B------:R-:W2:Y:S02]  /*18970*/  @!P3 SYNCS.PHASECHK.TRANS64 P3, [R12+URZ+0x38830], R205 ;  /* 0x038830cd0c00b5a7 */ /* 0x000ea4000806007f */
[----:B--2---:R-:W-:Y:S05]  /*18980*/  @!P3 BRA `(.L_x_1056) ;  /* 0xfffffffc00f0b947 */ /* 0x004fea000383ffff */
[----:B------:R-:W-:Y:S05]  /*18990*/  BRA `(.L_x_1055) ;  /* 0xffffff2c00987947 */ /* 0x000fea000383ffff */
.L_x_1061:
[----:B---3--:R3:W4:Y:S02]  /*189a0*/  SYNCS.PHASECHK.TRANS64.TRYWAIT P3, [R12+URZ+0x38850], R205 ;  /* 0x038850cd0c0075a7 */ /* 0x008724000806017f */
[----:B----4-:R-:W-:Y:S05]  /*189b0*/  @!P3 NANOSLEEP.SYNCS 0x989680 ;  /* 0x009896800000b95d */ /* 0x010fea0003900000 */
[----:B------:R-:W4:Y:S02]  /*189c0*/  @!P3 SYNCS.PHASECHK.TRANS64 P3, [R12+URZ+0x38850], R205 ;  /* 0x038850cd0c00b5a7 */ /* 0x000f24000806007f */
[----:B----4-:R-:W-:Y:S05]  /*189d0*/  @!P3 BRA `(.L_x_1061) ;  /* 0xfffffffc00f0b947 */ /* 0x010fea000383ffff */
[----:B------:R-:W-:Y:S05]  /*189e0*/  BRA `(.L_x_1060) ;  /* 0xffffff3000387947 */ /* 0x000fea000383ffff */
.L_x_1087:
[----:B------:R-:W0:Y:S01]  /*189f0*/  S2R R8, SR_TID.X ;  /* 0x0000000000087919 */ /* 0x000e220000002100 */
[----:B------:R-:W-:Y:S01]  /*18a00*/  BSSY B1, `(.L_x_1206) ;  /* 0x000000a000017945 */ /* 0x000fe20003800000 */
[----:B------:R-:W-:Y:S02]  /*18a10*/  IMAD.MOV.U32 R12, RZ, RZ, RZ ;  /* 0x000000ffff0c7224 */ /* 0x000fe400078e00ff */
[----:B------:R-:W-:Y:S02]  /*18a20*/  IMAD.MOV.U32 R11, RZ, RZ, 0x1f ;  /* 0x0000001fff0b7424 */ /* 0x000fe400078e00ff */
[----:B------:R-:W-:Y:S01]  /*18a30*/  IMAD.MOV.U32 R15, RZ, RZ, -0x1 ;  /* 0xffffffffff0f7424 */ /* 0x000fe200078e00ff */
[----:B0-----:R-:W-:-:S04]  /*18a40*/  SHF.R.U32.HI R8, RZ, 0x5, R8 ;  /* 0x00000005ff087819 */ /* 0x001fc80000011608 */
[----:B------:R-:W-:-:S05]  /*18a50*/  LOP3.LUT R8, R8, 0x3, RZ, 0xc0, !PT ;  /* 0x0000000308087812 */ /* 0x000fca00078ec0ff */
[----:B------:R-:W-:-:S07]  /*18a60*/  IMAD.MOV.U32 R13, RZ, RZ, R8 ;  /* 0x000000ffff0d7224 */ /* 0x000fce00078e0008 */
[----:B-----5:R-:W-:Y:S05]  /*18a70*/  WARPSYNC.COLLECTIVE R15, `(.L_x_1207) ;  /* 0x000000000f087348 */ /* 0x020fea0003c00000 */
[----:B------:R0:W1:Y:S02]  /*18a80*/  SHFL.IDX P6, R14, R13, R12, R11 ;  /* 0x0000000c0d0e7389 */ /* 0x00006400000c000b */
[----:B01---5:R-:W-:Y:S01]  /*18a90*/  ENDCOLLECTIVE ;  /* 0x000000000000791b */ /* 0x023fe20003800000 */
.L_x_1207:
[----:B------:R-:W-:Y:S05]  /*18aa0*/  BSYNC B1 ;  /* 0x0000000000017941 */ /* 0x000fea0003800000 */
.L_x_1206:
[----:B------:R-:W-:Y:S05]  /*18ab0*/  BRA `(.L_x_1208) ;  /* 0xffffffa400647947 */ /* 0x000fea000383ffff */
.L_x_1088:
[----:B------:R-:W-:Y:S01]  /*18ac0*/  BSSY B1, `(.L_x_1209) ;  /* 0x0000006000017945 */ /* 0x000fe20003800000 */
[----:B------:R-:W-:-:S07]  /*18ad0*/  MOV R15, 0xffffffff ;  /* 0xffffffff000f7802 */ /* 0x000fce0000000f00 */
[----:B-----5:R-:W-:Y:S05]  /*18ae0*/  WARPSYNC.COLLECTIVE R15, `(.L_x_1210) ;  /* 0x000000000f0c7348 */ /* 0x020fea0003c00000 */
[----:B------:R-:W-:Y:S02]  /*18af0*/  ELECT P6, UR62, PT ;  /* 0x00000000003e782f */ /* 0x000fe400038c0000 */
[----:B------:R-:W-:Y:S01]  /*18b00*/  MOV R14, UR62 ;  /* 0x0000003e000e7c02 */ /* 0x000fe20008000f00 */
[----:B-----5:R-:W-:Y:S10]  /*18b10*/  ENDCOLLECTIVE ;  /* 0x000000000000791b */ /* 0x020ff40003800000 */
.L_x_1210:
[----:B------:R-:W-:Y:S05]  /*18b20*/  BSYNC B1 ;  /* 0x0000000000017941 */ /* 0x000fea0003800000 */
.L_x_1209:
[----:B------:R-:W-:Y:S05]  /*18b30*/  BRA `(.L_x_1211) ;  /* 0xffffffa400507947 */ /* 0x000fea000383ffff */
.L_x_1089:
[----:B0-----:R0:W1:Y:S02]  /*18b40*/  SYNCS.PHASECHK.TRANS64.TRYWAIT P0, [R5+URZ+0x38820], R6 ;  /* 0x03882006050075a7 */ /* 0x001064000800017f */
[----:B-1----:R-:W-:Y:S05]  /*18b50*/  @!P0 NANOSLEEP.SYNCS 0x989680 ;  /* 0x009896800000895d */ /* 0x002fea0003900000 */
[----:B------:R-:W1:Y:S02]  /*18b60*/  @!P0 SYNCS.PHASECHK.TRANS64 P0, [R5+URZ+0x38820], R6 ;  /* 0x03882006050085a7 */ /* 0x000e64000800007f */
[----:B-1----:R-:W-:Y:S05]  /*18b70*/  @!P0 BRA `(.L_x_1089) ;  /* 0xfffffffc00f08947 */ /* 0x002fea000383ffff */
[----:B------:R-:W-:Y:S05]  /*18b80*/  BRA `(.L_x_1212) ;  /* 0xffffffa400687947 */ /* 0x000fea000383ffff */
.L_x_1092:
[----:B0-----:R0:W1:Y:S02]  /*18b90*/  SYNCS.PHASECHK.TRANS64.TRYWAIT P0, [R6+URZ+0x388a0], R9 ;  /* 0x0388a009060075a7 */ /* 0x001064000800017f */
[----:B-1----:R-:W-:Y:S05]  /*18ba0*/  @!P0 NANOSLEEP.SYNCS 0x989680 ;  /* 0x009896800000895d */ /* 0x002fea0003900000 */
[----:B------:R-:W1:Y:S02]  /*18bb0*/  @!P0 SYNCS.PHASECHK.TRANS64 P0, [R6+URZ+0x388a0], R9 ;  /* 0x0388a009060085a7 */ /* 0x000e64000800007f */
[----:B-1----:R-:W-:Y:S05]  /*18bc0*/  @!P0 BRA `(.L_x_1092) ;  /* 0xfffffffc00f08947 */ /* 0x002fea000383ffff */
[----:B------:R-:W-:Y:S05]  /*18bd0*/  BRA `(.L_x_1213) ;  /* 0xffffffa400747947 */ /* 0x000fea000383ffff */
.L_x_1094:
[----:B-1----:R1:W2:Y:S02]  /*18be0*/  SYNCS.PHASECHK.TRANS64.TRYWAIT P0, [R6+URZ+0x388c0], R9 ;  /* 0x0388c009060075a7 */ /* 0x0022a4000800017f */
[----:B--2---:R-:W-:Y:S05]  /*18bf0*/  @!P0 NANOSLEEP.SYNCS 0x989680 ;  /* 0x009896800000895d */ /* 0x004fea0003900000 */
[----:B------:R-:W2:Y:S02]  /*18c00*/  @!P0 SYNCS.PHASECHK.TRANS64 P0, [R6+URZ+0x388c0], R9 ;  /* 0x0388c009060085a7 */ /* 0x000ea4000800007f */
[----:B--2---:R-:W-:Y:S05]  /*18c10*/  @!P0 BRA `(.L_x_1094) ;  /* 0xfffffffc00f08947 */ /* 0x004fea000383ffff */
[----:B------:R-:W-:Y:S05]  /*18c20*/  BRA `(.L_x_1214) ;  /* 0xffffffa400dc7947 */ /* 0x000fea000383ffff */
.L_x_1098:
[----:B0-----:R0:W1:Y:S02]  /*18c30*/  SYNCS.PHASECHK.TRANS64.TRYWAIT P0, [R7+URZ+0x388a0], R8 ;  /* 0x0388a008070075a7 */ /* 0x001064000800017f */
[----:B-1----:R-:W-:Y:S05]  /*18c40*/  @!P0 NANOSLEEP.SYNCS 0x989680 ;  /* 0x009896800000895d */ /* 0x002fea0003900000 */
[----:B------:R-:W1:Y:S02]  /*18c50*/  @!P0 SYNCS.PHASECHK.TRANS64 P0, [R7+URZ+0x388a0], R8 ;  /* 0x0388a008070085a7 */ /* 0x000e64000800007f */
[----:B-1----:R-:W-:Y:S05]  /*18c60*/  @!P0 BRA `(.L_x_1098) ;  /* 0xfffffffc00f08947 */ /* 0x002fea000383ffff */
[----:B------:R-:W-:Y:S05]  /*18c70*/  BRA `(.L_x_1215) ;  /* 0xffffffac00207947 */ /* 0x000fea000383ffff */
.L_x_1100:
[----:B-1----:R1:W2:Y:S02]  /*18c80*/  SYNCS.PHASECHK.TRANS64.TRYWAIT P1, [R7+URZ+0x388c0], R8 ;  /* 0x0388c008070075a7 */ /* 0x0022a4000802017f */
[----:B--2---:R-:W-:Y:S05]  /*18c90*/  @!P1 NANOSLEEP.SYNCS 0x989680 ;  /* 0x009896800000995d */ /* 0x004fea0003900000 */
[----:B------:R-:W2:Y:S02]  /*18ca0*/  @!P1 SYNCS.PHASECHK.TRANS64 P1, [R7+URZ+0x388c0], R8 ;  /* 0x0388c008070095a7 */ /* 0x000ea4000802007f */
[----:B--2---:R-:W-:Y:S05]  /*18cb0*/  @!P1 BRA `(.L_x_1100) ;  /* 0xfffffffc00f09947 */ /* 0x004fea000383ffff */
[----:B------:R-:W-:Y:S05]  /*18cc0*/  BRA `(.L_x_1216) ;  /* 0xffffffac00807947 */ /* 0x000fea000383ffff */
.L_x_1110:
        /* <DEDUP_REMOVED lines=11> */
.L_x_1218:
[----:B------:R-:W-:Y:S05]  /*18d80*/  BSYNC B0 ;  /* 0x0000000000007941 */ /* 0x000fea0003800000 */
.L_x_1217:
[----:B------:R-:W-:Y:S05]  /*18d90*/  BRA `(.L_x_1219) ;  /* 0xffffffb8008c7947 */ /* 0x000fea000383ffff */
.L_x_1111:
[----:B------:R-:W-:Y:S01]  /*18da0*/  BSSY B0, `(.L_x_1220) ;  /* 0x0000006000007945 */ /* 0x000fe20003800000 */
[----:B------:R-:W-:-:S07]  /*18db0*/  MOV R15, 0xffffffff ;  /* 0xffffffff000f7802 */ /* 0x000fce0000000f00 */
[----:B------:R-:W-:Y:S05]  /*18dc0*/  WARPSYNC.COLLECTIVE R15, `(.L_x_1221) ;  /* 0x000000000f0c7348 */ /* 0x000fea0003c00000 */
[----:B------:R-:W-:Y:S02]  /*18dd0*/  ELECT P6, UR62, PT ;  /* 0x00000000003e782f */ /* 0x000fe400038c0000 */
[----:B------:R-:W-:Y:S01]  /*18de0*/  MOV R14, UR62 ;  /* 0x0000003e000e7c02 */ /* 0x000fe20008000f00 */
[----:B------:R-:W-:Y:S10]  /*18df0*/  ENDCOLLECTIVE ;  /* 0x000000000000791b */ /* 0x000ff40003800000 */
.L_x_1221:
[----:B------:R-:W-:Y:S05]  /*18e00*/  BSYNC B0 ;  /* 0x0000000000007941 */ /* 0x000fea0003800000 */
.L_x_1220:
[----:B------:R-:W-:Y:S05]  /*18e10*/  BRA `(.L_x_1222) ;  /* 0xffffffb800847947 */ /* 0x000fea000383ffff */
.L_x_1114:
[----:B0-----:R0:W1:Y:S02]  /*18e20*/  SYNCS.PHASECHK.TRANS64.TRYWAIT P0, [R9+URZ+0x38840], R10 ;  /* 0x0388400a090075a7 */ /* 0x001064000800017f */
[----:B-1----:R-:W-:Y:S05]  /*18e30*/  @!P0 NANOSLEEP.SYNCS 0x989680 ;  /* 0x009896800000895d */ /* 0x002fea0003900000 */
[----:B------:R-:W1:Y:S02]  /*18e40*/  @!P0 SYNCS.PHASECHK.TRANS64 P0, [R9+URZ+0x38840], R10 ;  /* 0x0388400a090085a7 */ /* 0x000e64000800007f */
[----:B-1----:R-:W-:Y:S05]  /*18e50*/  @!P0 BRA `(.L_x_1114) ;  /* 0xfffffffc00f08947 */ /* 0x002fea000383ffff */
[----:B------:R-:W-:Y:S05]  /*18e60*/  BRA `(.L_x_1223) ;  /* 0xffffffb800f47947 */ /* 0x000fea000383ffff */
.L_x_1118:
        /* <DEDUP_REMOVED lines=8> */
.L_x_1121:
[----:B0-----:R0:W1:Y:S02]  /*18ef0*/  SYNCS.PHASECHK.TRANS64.TRYWAIT P0, [R5+URZ+0x38860], R9 ;  /* 0x03886009050075a7 */ /* 0x001064000800017f */
[----:B-1----:R-:W-:Y:S05]  /*18f00*/  @!P0 NANOSLEEP.SYNCS 0x989680 ;  /* 0x009896800000895d */ /* 0x002fea0003900000 */
[----:B------:R-:W1:Y:S02]  /*18f10*/  @!P0 SYNCS.PHASECHK.TRANS64 P0, [R5+URZ+0x38860], R9 ;  /* 0x03886009050085a7 */ /* 0x000e64000800007f */
[----:B-1----:R-:W-:Y:S05]  /*18f20*/  @!P0 BRA `(.L_x_1121) ;  /* 0xfffffffc00f08947 */ /* 0x002fea000383ffff */
[----:B------:R-:W-:Y:S05]  /*18f30*/  BRA `(.L_x_1225) ;  /* 0xffffffc000f07947 */ /* 0x000fea000383ffff */
.L_x_1130:
[----:B-1----:R1:W2:Y:S02]  /*18f40*/  SYNCS.PHASECHK.TRANS64.TRYWAIT P0, [R2+URZ+0x38840], R3 ;  /* 0x03884003020075a7 */ /* 0x0022a4000800017f */
[----:B--2---:R-:W-:Y:S05]  /*18f50*/  @!P0 NANOSLEEP.SYNCS 0x989680 ;  /* 0x009896800000895d */ /* 0x004fea0003900000 */
[----:B------:R-:W2:Y:S02]  /*18f60*/  @!P0 SYNCS.PHASECHK.TRANS64 P0, [R2+URZ+0x38840], R3 ;  /* 0x03884003020085a7 */ /* 0x000ea4000800007f */
[----:B--2---:R-:W-:Y:S05]  /*18f70*/  @!P0 BRA `(.L_x_1130) ;  /* 0xfffffffc00f08947 */ /* 0x004fea000383ffff */
[----:B------:R-:W-:Y:S05]  /*18f80*/  BRA `(.L_x_1226) ;  /* 0xffffffc800cc7947 */ /* 0x000fea000383ffff */
.L_x_1132:
[----:B--2---:R2:W3:Y:S02]  /*18f90*/  SYNCS.PHASECHK.TRANS64.TRYWAIT P0, [R2+URZ+0x38860], R3 ;  /* 0x03886003020075a7 */ /* 0x0044e4000800017f */
[----:B---3--:R-:W-:Y:S05]  /*18fa0*/  @!P0 NANOSLEEP.SYNCS 0x989680 ;  /* 0x009896800000895d */ /* 0x008fea0003900000 */
[----:B------:R-:W3:Y:S02]  /*18fb0*/  @!P0 SYNCS.PHASECHK.TRANS64 P0, [R2+URZ+0x38860], R3 ;  /* 0x03886003020085a7 */ /* 0x000ee4000800007f */
[----:B---3--:R-:W-:Y:S05]  /*18fc0*/  @!P0 BRA `(.L_x_1132) ;  /* 0xfffffffc00f08947 */ /* 0x008fea000383ffff */
[----:B------:R-:W-:Y:S05]  /*18fd0*/  BRA `(.L_x_1227) ;  /* 0xffffffcc00407947 */ /* 0x000fea000383ffff */
.L_x_1137:
[----:B--2---:R2:W3:Y:S02]  /*18fe0*/  SYNCS.PHASECHK.TRANS64.TRYWAIT P0, [R2+URZ+0x38840], R3 ;  /* 0x03884003020075a7 */ /* 0x0044e4000800017f */
[----:B---3--:R-:W-:Y:S05]  /*18ff0*/  @!P0 NANOSLEEP.SYNCS 0x989680 ;  /* 0x009896800000895d */ /* 0x008fea0003900000 */
[----:B------:R-:W3:Y:S02]  /*19000*/  @!P0 SYNCS.PHASECHK.TRANS64 P0, [R2+URZ+0x38840], R3 ;  /* 0x03884003020085a7 */ /* 0x000ee4000800007f */
[----:B---3--:R-:W-:Y:S05]  /*19010*/  @!P0 BRA `(.L_x_1137) ;  /* 0xfffffffc00f08947 */ /* 0x008fea000383ffff */
[----:B------:R-:W-:Y:S05]  /*19020*/  BRA `(.L_x_1228) ;  /* 0xffffffd000d87947 */ /* 0x000fea000383ffff */
.L_x_1139:
[----:B-1----:R1:W3:Y:S02]  /*19030*/  SYNCS.PHASECHK.TRANS64.TRYWAIT P1, [R2+URZ+0x38860], R3 ;  /* 0x03886003020075a7 */ /* 0x0022e4000802017f */
[----:B---3--:R-:W-:Y:S05]  /*19040*/  @!P1 NANOSLEEP.SYNCS 0x989680 ;  /* 0x009896800000995d */ /* 0x008fea0003900000 */
[----:B------:R-:W3:Y:S02]  /*19050*/  @!P1 SYNCS.PHASECHK.TRANS64 P1, [R2+URZ+0x38860], R3 ;  /* 0x03886003020095a7 */ /* 0x000ee4000802007f */
[----:B---3--:R-:W-:Y:S05]  /*19060*/  @!P1 BRA `(.L_x_1139) ;  /* 0xfffffffc00f09947 */ /* 0x008fea000383ffff */
[----:B------:R-:W-:Y:S05]  /*19070*/  BRA `(.L_x_1229) ;  /* 0xffffffd400487947 */ /* 0x000fea000383ffff */
.L_x_1144:
[----:B---3--:R3:W4:Y:S02]  /*19080*/  SYNCS.PHASECHK.TRANS64.TRYWAIT P0, [R2+URZ+0x38840], R3 ;  /* 0x03884003020075a7 */ /* 0x008724000800017f */
[----:B----4-:R-:W-:Y:S05]  /*19090*/  @!P0 NANOSLEEP.SYNCS 0x989680 ;  /* 0x009896800000895d */ /* 0x010fea0003900000 */
[----:B------:R-:W4:Y:S02]  /*190a0*/  @!P0 SYNCS.PHASECHK.TRANS64 P0, [R2+URZ+0x38840], R3 ;  /* 0x03884003020085a7 */ /* 0x000f24000800007f */
[----:B----4-:R-:W-:Y:S05]  /*190b0*/  @!P0 BRA `(.L_x_1144) ;  /* 0xfffffffc00f08947 */ /* 0x010fea000383ffff */
[----:B------:R-:W-:Y:S05]  /*190c0*/  BRA `(.L_x_1230) ;  /* 0xffffffd800c07947 */ /* 0x000fea000383ffff */
.L_x_1146:
[----:B-1----:R1:W2:Y:S02]  /*190d0*/  SYNCS.PHASECHK.TRANS64.TRYWAIT P1, [R2+URZ+0x38860], R3 ;  /* 0x03886003020075a7 */ /* 0x0022a4000802017f */
[----:B--2---:R-:W-:Y:S05]  /*190e0*/  @!P1 NANOSLEEP.SYNCS 0x989680 ;  /* 0x009896800000995d */ /* 0x004fea0003900000 */
[----:B------:R-:W2:Y:S02]  /*190f0*/  @!P1 SYNCS.PHASECHK.TRANS64 P1, [R2+URZ+0x38860], R3 ;  /* 0x03886003020095a7 */ /* 0x000ea4000802007f */
[----:B--2---:R-:W-:Y:S05]  /*19100*/  @!P1 BRA `(.L_x_1146) ;  /* 0xfffffffc00f09947 */ /* 0x004fea000383ffff */
[----:B------:R-:W-:Y:S05]  /*19110*/  BRA `(.L_x_1231) ;  /* 0xffffffdc00347947 */ /* 0x000fea000383ffff */
.L_x_1151:
[----:B------:R-:W-:Y:S01]  /*19120*/  BSSY B0, `(.L_x_1232) ;  /* 0x0000008000007945 */ /* 0x000fe20003800000 */
[----:B------:R-:W-:Y:S02]  /*19130*/  IMAD.MOV.U32 R13, RZ, RZ, R16 ;  /* 0x000000ffff0d7224 */ /* 0x000fe400078e0010 */
[----:B-1----:R-:W-:Y:S02]  /*19140*/  IMAD.MOV.U32 R12, RZ, RZ, RZ ;  /* 0x000000ffff0c7224 */ /* 0x002fe400078e00ff */
[----:B------:R-:W-:Y:S02]  /*19150*/  IMAD.MOV.U32 R11, RZ, RZ, 0x1f ;  /* 0x0000001fff0b7424 */ /* 0x000fe400078e00ff */
[----:B0-----:R-:W-:-:S07]  /*19160*/  IMAD.MOV.U32 R15, RZ, RZ, -0x1 ;  /* 0xffffffffff0f7424 */ /* 0x001fce00078e00ff */
[----:B--2---:R-:W-:Y:S05]  /*19170*/  WARPSYNC.COLLECTIVE R15, `(.L_x_1233) ;  /* 0x000000000f087348 */ /* 0x004fea0003c00000 */
[----:B------:R0:W1:Y:S02]  /*19180*/  SHFL.IDX P6, R14, R13, R12, R11 ;  /* 0x0000000c0d0e7389 */ /* 0x00006400000c000b */
[----:B012---:R-:W-:Y:S01]  /*19190*/  ENDCOLLECTIVE ;  /* 0x000000000000791b */ /* 0x007fe20003800000 */
.L_x_1233:
[----:B------:R-:W-:Y:S05]  /*191a0*/  BSYNC B0 ;  /* 0x0000000000007941 */ /* 0x000fea0003800000 */
.L_x_1232:
[----:B------:R-:W-:Y:S01]  /*191b0*/  IMAD.MOV.U32 R13, RZ, RZ, R16 ;  /* 0x000000ffff0d7224 */ /* 0x000fe200078e0010 */
[----:B------:R-:W-:Y:S01]  /*191c0*/  MOV R4, R14 ;  /* 0x0000000e00047202 */ /* 0x000fe20000000f00 */
[----:B------:R-:W-:Y:S02]  /*191d0*/  IMAD.MOV.U32 R12, RZ, RZ, 0x1 ;  /* 0x00000001ff0c7424 */ /* 0x000fe400078e00ff */
[----:B------:R-:W-:Y:S02]  /*191e0*/  IMAD.MOV.U32 R11, RZ, RZ, 0x1f ;  /* 0x0000001fff0b7424 */ /* 0x000fe400078e00ff */
[----:B------:R-:W-:-:S07]  /*191f0*/  IMAD.MOV.U32 R15, RZ, RZ, -0x1 ;  /* 0xffffffffff0f7424 */ /* 0x000fce00078e00ff */
[----:B------:R-:W-:Y:S05]  /*19200*/  WARPSYNC.COLLECTIVE R15, `(.L_x_1234) ;  /* 0x000000000f087348 */ /* 0x000fea0003c00000 */
[----:B------:R0:W1:Y:S02]  /*19210*/  SHFL.IDX P6, R14, R13, R12, R11 ;  /* 0x0000000c0d0e7389 */ /* 0x00006400000c000b */
[----:B01----:R-:W-:Y:S01]  /*19220*/  ENDCOLLECTIVE ;  /* 0x000000000000791b */ /* 0x003fe20003800000 */
.L_x_1234:
[----:B------:R-:W-:Y:S01]  /*19230*/  MOV R6, R14 ;  /* 0x0000000e00067202 */ /* 0x000fe20000000f00 */
[----:B------:R-:W-:Y:S06]  /*19240*/  BRA `(.L_x_1235) ;  /* 0xffffffe000807947 */ /* 0x000fec000383ffff */
.L_x_1154:
[----:B------:R-:W-:Y:S01]  /*19250*/  BSSY B0, `(.L_x_1236) ;  /* 0x0000008000007945 */ /* 0x000fe20003800000 */
[----:B-----5:R-:W-:Y:S02]  /*19260*/  IMAD.MOV.U32 R13, RZ, RZ, R17 ;  /* 0x000000ffff0d7224 */ /* 0x020fe400078e0011 */
[----:B-1----:R-:W-:Y:S02]  /*19270*/  IMAD.MOV.U32 R12, RZ, RZ, 0x1 ;  /* 0x00000001ff0c7424 */ /* 0x002fe400078e00ff */
[----:B------:R-:W-:Y:S02]  /*19280*/  IMAD.MOV.U32 R11, RZ, RZ, RZ ;  /* 0x000000ffff0b7224 */ /* 0x000fe400078e00ff */
[----:B------:R-:W-:-:S07]  /*19290*/  IMAD.MOV.U32 R15, RZ, RZ, -0x1 ;  /* 0xffffffffff0f7424 */ /* 0x000fce00078e00ff */
[----:B0-234-:R-:W-:Y:S05]  /*192a0*/  WARPSYNC.COLLECTIVE R15, `(.L_x_1237) ;  /* 0x000000000f087348 */ /* 0x01dfea0003c00000 */
[----:B------:R1:W0:Y:S02]  /*192b0*/  SHFL.UP P6, R14, R13, R12, R11 ;  /* 0x0400000c0d0e7389 */ /* 0x00022400000c000b */
[----:B01234-:R-:W-:Y:S01]  /*192c0*/  ENDCOLLECTIVE ;  /* 0x000000000000791b */ /* 0x01ffe20003800000 */
.L_x_1237:
[----:B------:R-:W-:Y:S05]  /*192d0*/  BSYNC B0 ;  /* 0x0000000000007941 */ /* 0x000fea0003800000 */
.L_x_1236:
[----:B------:R-:W-:Y:S01]  /*192e0*/  ISETP.NE.AND P0, PT, R8, RZ, PT ;  /* 0x000000ff0800720c */ /* 0x000fe20003f05270 */
[----:B------:R-:W-:Y:S02]  /*192f0*/  IMAD.MOV.U32 R12, RZ, RZ, 0x2 ;  /* 0x00000002ff0c7424 */ /* 0x000fe400078e00ff */
[----:B------:R-:W-:Y:S01]  /*19300*/  IMAD.MOV.U32 R11, RZ, RZ, RZ ;  /* 0x000000ffff0b7224 */ /* 0x000fe200078e00ff */
[----:B------:R-:W-:Y:S01]  /*19310*/  SEL R14, R14, RZ, P0 ;  /* 0x000000ff0e0e7207 */ /* 0x000fe20000000000 */
[----:B------:R-:W-:Y:S01]  /*19320*/  IMAD.MOV.U32 R15, RZ, RZ, -0x1 ;  /* 0xffffffffff0f7424 */ /* 0x000fe200078e00ff */
[----:B------:R-:W-:Y:S02]  /*19330*/  ISETP.GE.U32.AND P0, PT, R8, 0x2, PT ;  /* 0x000000020800780c */ /* 0x000fe40003f06070 */
[----:B------:R-:W-:-:S11]  /*19340*/  IADD3 R13, R17, R14, RZ ;  /* 0x0000000e110d7210 */ /* 0x000fd60007ffe0ff */
[----:B------:R-:W-:Y:S05]  /*19350*/  WARPSYNC.COLLECTIVE R15, `(.L_x_1238) ;  /* 0x000000000f087348 */ /* 0x000fea0003c00000 */
[----:B------:R0:W1:Y:S02]  /*19360*/  SHFL.UP P6, R14, R13, R12, R11 ;  /* 0x0400000c0d0e7389 */ /* 0x00006400000c000b */
[----:B01----:R-:W-:Y:S01]  /*19370*/  ENDCOLLECTIVE ;  /* 0x000000000000791b */ /* 0x003fe20003800000 */
.L_x_1238:
        /* <DEDUP_REMOVED lines=8> */
.L_x_1239:
        /* <DEDUP_REMOVED lines=8> */
.L_x_1240:
        /* <DEDUP_REMOVED lines=8> */
.L_x_1241:
        /* <DEDUP_REMOVED lines=8> */
.L_x_1242:
[----:B------:R-:W-:Y:S05]  /*19580*/  BRA `(.L_x_1243) ;  /* 0xffffffe000447947 */ /* 0x000fea000383ffff */
.L_x_1159:
[----:B------:R-:W-:Y:S01]  /*19590*/  BSSY B0, `(.L_x_1244) ;  /* 0x0000008000007945 */ /* 0x000fe20003800000 */
[----:B-----5:R-:W-:Y:S01]  /*195a0*/  IMAD.MOV.U32 R13, RZ, RZ, R17 ;  /* 0x000000ffff0d7224 */ /* 0x020fe200078e0011 */
[----:B------:R-:W-:Y:S01]  /*195b0*/  MOV R15, 0xffffffff ;  /* 0xffffffff000f7802 */ /* 0x000fe20000000f00 */
[----:B-1----:R-:W-:Y:S02]  /*195c0*/  IMAD.MOV.U32 R12, RZ, RZ, 0x1 ;  /* 0x00000001ff0c7424 */ /* 0x002fe400078e00ff */
[----:B------:R-:W-:-:S07]  /*195d0*/  IMAD.MOV.U32 R11, RZ, RZ, RZ ;  /* 0x000000ffff0b7224 */ /* 0x000fce00078e00ff */
[----:B0-----:R-:W-:Y:S05]  /*195e0*/  WARPSYNC.COLLECTIVE R15, `(.L_x_1245) ;  /* 0x000000000f087348 */ /* 0x001fea0003c00000 */
[----:B------:R1:W2:Y:S02]  /*195f0*/  SHFL.UP P6, R14, R13, R12, R11 ;  /* 0x0400000c0d0e7389 */ /* 0x0002a400000c000b */
[----:B012---:R-:W-:Y:S01]  /*19600*/  ENDCOLLECTIVE ;  /* 0x000000000000791b */ /* 0x007fe20003800000 */
.L_x_1245:
[----:B------:R-:W-:Y:S05]  /*19610*/  BSYNC B0 ;  /* 0x0000000000007941 */ /* 0x000fea0003800000 */
.L_x_1244:
[C---:B------:R-:W-:Y:S01]  /*19620*/  ISETP.NE.AND P0, PT, R7.reuse, RZ, PT ;  /* 0x000000ff0700720c */ /* 0x040fe20003f05270 */
[----:B------:R-:W-:Y:S01]  /*19630*/  IMAD.MOV.U32 R12, RZ, RZ, 0x2 ;  /* 0x00000002ff0c7424 */ /* 0x000fe200078e00ff */
[----:B------:R-:W-:Y:S01]  /*19640*/  MOV R15, 0xffffffff ;  /* 0xffffffff000f7802 */ /* 0x000fe20000000f00 */
[----:B------:R-:W-:Y:S01]  /*19650*/  IMAD.MOV.U32 R11, RZ, RZ, RZ ;  /* 0x000000ffff0b7224 */ /* 0x000fe200078e00ff */
[----:B------:R-:W-:Y:S02]  /*19660*/  SEL R2, R14, RZ, P0 ;  /* 0x000000ff0e027207 */ /* 0x000fe40000000000 */
[----:B------:R-:W-:-:S03]  /*19670*/  ISETP.GE.U32.AND P0, PT, R7, 0x2, PT ;  /* 0x000000020700780c */ /* 0x000fc60003f06070 */
[----:B------:R-:W-:-:S04]  /*19680*/  IMAD.IADD R2, R17, 0x1, R2 ;  /* 0x0000000111027824 */ /* 0x000fc800078e0202 */
[----:B------:R-:W-:-:S07]  /*19690*/  IMAD.MOV.U32 R13, RZ, RZ, R2 ;  /* 0x000000ffff0d7224 */ /* 0x000fce00078e0002 */
[----:B------:R-:W-:Y:S05]  /*196a0*/  WARPSYNC.COLLECTIVE R15, `(.L_x_1246) ;  /* 0x000000000f087348 */ /* 0x000fea0003c00000 */
[----:B------:R0:W1:Y:S02]  /*196b0*/  SHFL.UP P6, R14, R13, R12, R11 ;  /* 0x0400000c0d0e7389 */ /* 0x00006400000c000b */
[----:B01----:R-:W-:Y:S01]  /*196c0*/  ENDCOLLECTIVE ;  /* 0x000000000000791b */ /* 0x003fe20003800000 */
.L_x_1246:
        /* <DEDUP_REMOVED lines=8> */
.L_x_1247:
        /* <DEDUP_REMOVED lines=8> */
.L_x_1248:
        /* <DEDUP_REMOVED lines=8> */
.L_x_1249:
        /* <DEDUP_REMOVED lines=8> */
.L_x_1250:
[----:B------:R-:W-:Y:S05]  /*198d0*/  BRA `(.L_x_1251) ;  /* 0xffffffe000247947 */ /* 0x000fea000383ffff */
.L_x_1161:
[----:B------:R-:W-:Y:S01]  /*198e0*/  BSSY B0, `(.L_x_1252) ;  /* 0x0000006000007945 */ /* 0x000fe20003800000 */
[----:B------:R-:W-:Y:S01]  /*198f0*/  PLOP3.LUT P6, PT, P6, PT, PT, 0x8, 0x0 ;  /* 0x000000000000781c */ /* 0x000fe200037ce170 */
[----:B------:R-:W-:-:S12]  /*19900*/  IMAD.MOV.U32 R15, RZ, RZ, -0x1 ;  /* 0xffffffffff0f7424 */ /* 0x000fd800078e00ff */
[----:B01----:R-:W-:Y:S05]  /*19910*/  WARPSYNC.COLLECTIVE R15, `(.L_x_1253) ;  /* 0x000000000f087348 */ /* 0x003fea0003c00000 */
[----:B------:R-:W-:Y:S01]  /*19920*/  VOTE.ANY R14, PT, P6 ;  /* 0x00000000000e7806 */ /* 0x000fe200030e0100 */
[----:B01----:R-:W-:Y:S06]  /*19930*/  ENDCOLLECTIVE ;  /* 0x000000000000791b */ /* 0x003fec0003800000 */
.L_x_1253:
[----:B------:R-:W-:Y:S05]  /*19940*/  BSYNC B0 ;  /* 0x0000000000007941 */ /* 0x000fea0003800000 */
.L_x_1252:
[----:B------:R-:W-:Y:S01]  /*19950*/  MOV R3, R14 ;  /* 0x0000000e00037202 */ /* 0x000fe20000000f00 */
[----:B------:R-:W-:Y:S02]  /*19960*/  IMAD.MOV.U32 R13, RZ, RZ, R17 ;  /* 0x000000ffff0d7224 */ /* 0x000fe400078e0011 */
[----:B------:R-:W-:Y:S01]  /*19970*/  IMAD.MOV.U32 R11, RZ, RZ, 0x1f ;  /* 0x0000001fff0b7424 */ /* 0x000fe200078e00ff */
[----:B------:R-:W0:Y:S01]  /*19980*/  POPC R5, R3 ;  /* 0x0000000300057309 */ /* 0x000e220000000000 */
[----:B------:R-:W-:Y:S02]  /*19990*/  IMAD.MOV.U32 R15, RZ, RZ, -0x1 ;  /* 0xffffffffff0f7424 */ /* 0x000fe400078e00ff */
[----:B0-----:R-:W-:-:S07]  /*199a0*/  IMAD.MOV.U32 R12, RZ, RZ, R5 ;  /* 0x000000ffff0c7224 */ /* 0x001fce00078e0005 */
[----:B------:R-:W-:Y:S05]  /*199b0*/  WARPSYNC.COLLECTIVE R15, `(.L_x_1254) ;  /* 0x000000000f087348 */ /* 0x000fea0003c00000 */
[----:B------:R0:W1:Y:S02]  /*199c0*/  SHFL.IDX P6, R14, R13, R12, R11 ;  /* 0x0000000c0d0e7389 */ /* 0x00006400000c000b */
[----:B01----:R-:W-:Y:S01]  /*199d0*/  ENDCOLLECTIVE ;  /* 0x000000000000791b */ /* 0x003fe20003800000 */
.L_x_1254:
[----:B------:R-:W-:Y:S01]  /*199e0*/  MOV R17, R14 ;  /* 0x0000000e00117202 */ /* 0x000fe20000000f00 */
[----:B------:R-:W-:Y:S06]  /*199f0*/  BRA `(.L_x_1255) ;  /* 0xffffffe000147947 */ /* 0x000fec000383ffff */
.L_x_1163:
[----:B------:R-:W-:Y:S01]  /*19a00*/  BSSY B0, `(.L_x_1256) ;  /* 0x0000007000007945 */ /* 0x000fe20003800000 */
[----:B------:R-:W-:Y:S02]  /*19a10*/  IMAD.MOV.U32 R13, RZ, RZ, R2 ;  /* 0x000000ffff0d7224 */ /* 0x000fe400078e0002 */
[----:B------:R-:W-:Y:S02]  /*19a20*/  IMAD.MOV.U32 R11, RZ, RZ, 0x1f ;  /* 0x0000001fff0b7424 */ /* 0x000fe400078e00ff */
[----:B------:R-:W-:-:S07]  /*19a30*/  IMAD.MOV.U32 R15, RZ, RZ, -0x1 ;  /* 0xffffffffff0f7424 */ /* 0x000fce00078e00ff */
[----:B0-23--:R-:W-:Y:S05]  /*19a40*/  WARPSYNC.COLLECTIVE R15, `(.L_x_1257) ;  /* 0x000000000f087348 */ /* 0x00dfea0003c00000 */
[----:B------:R1:W4:Y:S02]  /*19a50*/  SHFL.IDX P6, R14, R13, R12, R11 ;  /* 0x0000000c0d0e7389 */ /* 0x00032400000c000b */
[----:B01234-:R-:W-:Y:S01]  /*19a60*/  ENDCOLLECTIVE ;  /* 0x000000000000791b */ /* 0x01ffe20003800000 */
.L_x_1257:
[----:B------:R-:W-:Y:S05]  /*19a70*/  BSYNC B0 ;  /* 0x0000000000007941 */ /* 0x000fea0003800000 */
.L_x_1256:
[----:B------:R-:W-:Y:S05]  /*19a80*/  BRA `(.L_x_1162) ;  /* 0xffffffe0000c7947 */ /* 0x000fea000383ffff */
.L_x_1166:
[----:B0-----:R0:W2:Y:S02]  /*19a90*/  SYNCS.PHASECHK.TRANS64.TRYWAIT P0, [R0+URZ+0x38820], R3 ;  /* 0x03882003000075a7 */ /* 0x0010a4000800017f */
[----:B--2---:R-:W-:Y:S05]  /*19aa0*/  @!P0 NANOSLEEP.SYNCS 0x989680 ;  /* 0x009896800000895d */ /* 0x004fea0003900000 */
[----:B------:R-:W2:Y:S02]  /*19ab0*/  @!P0 SYNCS.PHASECHK.TRANS64 P0, [R0+URZ+0x38820], R3 ;  /* 0x03882003000085a7 */ /* 0x000ea4000800007f */
[----:B--2---:R-:W-:Y:S05]  /*19ac0*/  @!P0 BRA `(.L_x_1166) ;  /* 0xfffffffc00f08947 */ /* 0x004fea000383ffff */
[----:B------:R-:W-:Y:S05]  /*19ad0*/  BRA `(.L_x_1258) ;  /* 0xffffffe000ec7947 */ /* 0x000fea000383ffff */
.L_x_1167:
[----:B------:R-:W2:Y:S01]  /*19ae0*/  S2R R2, SR_TID.X ;  /* 0x0000000000027919 */ /* 0x000ea20000002100 */
[----:B------:R-:W-:Y:S01]  /*19af0*/  BSSY B0, `(.L_x_1259) ;  /* 0x000000a000007945 */ /* 0x000fe20003800000 */
[----:B-1----:R-:W-:Y:S01]  /*19b00*/  MOV R12, RZ ;  /* 0x000000ff000c7202 */ /* 0x002fe20000000f00 */
[----:B------:R-:W-:Y:S02]  /*19b10*/  IMAD.MOV.U32 R11, RZ, RZ, 0x1f ;  /* 0x0000001fff0b7424 */ /* 0x000fe400078e00ff */
[----:B------:R-:W-:Y:S01]  /*19b20*/  IMAD.MOV.U32 R15, RZ, RZ, -0x1 ;  /* 0xffffffffff0f7424 */ /* 0x000fe200078e00ff */
[----:B--2---:R-:W-:-:S04]  /*19b30*/  SHF.R.U32.HI R2, RZ, 0x5, R2 ;  /* 0x00000005ff027819 */ /* 0x004fc80000011602 */
[----:B------:R-:W-:-:S05]  /*19b40*/  LOP3.LUT R2, R2, 0x3, RZ, 0xc0, !PT ;  /* 0x0000000302027812 */ /* 0x000fca00078ec0ff */
[----:B------:R-:W-:-:S07]  /*19b50*/  IMAD.MOV.U32 R13, RZ, RZ, R2 ;  /* 0x000000ffff0d7224 */ /* 0x000fce00078e0002 */
[----:B0-----:R-:W-:Y:S05]  /*19b60*/  WARPSYNC.COLLECTIVE R15, `(.L_x_1260) ;  /* 0x000000000f087348 */ /* 0x001fea0003c00000 */
[----:B------:R1:W2:Y:S02]  /*19b70*/  SHFL.IDX P6, R14, R13, R12, R11 ;  /* 0x0000000c0d0e7389 */ /* 0x0002a400000c000b */
[----:B012---:R-:W-:Y:S01]  /*19b80*/  ENDCOLLECTIVE ;  /* 0x000000000000791b */ /* 0x007fe20003800000 */
.L_x_1260:
[----:B------:R-:W-:Y:S05]  /*19b90*/  BSYNC B0 ;  /* 0x0000000000007941 */ /* 0x000fea0003800000 */
.L_x_1259:
[----:B------:R-:W-:Y:S05]  /*19ba0*/  BRA `(.L_x_1261) ;  /* 0xffffffe000d07947 */ /* 0x000fea000383ffff */
.L_x_1168:
[----:B------:R-:W-:Y:S01]  /*19bb0*/  BSSY B0, `(.L_x_1262) ;  /* 0x0000006000007945 */ /* 0x000fe20003800000 */
[----:B------:R-:W-:-:S07]  /*19bc0*/  IMAD.MOV.U32 R15, RZ, RZ, -0x1 ;  /* 0xffffffffff0f7424 */ /* 0x000fce00078e00ff */
[----:B012---:R-:W-:Y:S05]  /*19bd0*/  WARPSYNC.COLLECTIVE R15, `(.L_x_1263) ;  /* 0x000000000f0c7348 */ /* 0x007fea0003c00000 */
[----:B------:R-:W-:Y:S02]  /*19be0*/  ELECT P6, UR62, PT ;  /* 0x00000000003e782f */ /* 0x000fe400038c0000 */
[----:B------:R-:W-:Y:S01]  /*19bf0*/  MOV R14, UR62 ;  /* 0x0000003e000e7c02 */ /* 0x000fe20008000f00 */
[----:B012---:R-:W-:Y:S10]  /*19c00*/  ENDCOLLECTIVE ;  /* 0x000000000000791b */ /* 0x007ff40003800000 */
.L_x_1263:
[----:B------:R-:W-:Y:S05]  /*19c10*/  BSYNC B0 ;  /* 0x0000000000007941 */ /* 0x000fea0003800000 */
.L_x_1262:
[----:B------:R-:W-:Y:S05]  /*19c20*/  BRA `(.L_x_1264) ;  /* 0xffffffe000c47947 */ /* 0x000fea000383ffff */
.L_x_1170:
[----:B0-----:R0:W2:Y:S02]  /*19c30*/  SYNCS.PHASECHK.TRANS64.TRYWAIT P0, [R6+URZ], R5 ;  /* 0x00000005060075a7 */ /* 0x0010a4000800017f */
[----:B--2---:R-:W-:Y:S05]  /*19c40*/  @!P0 NANOSLEEP.SYNCS 0x989680 ;  /* 0x009896800000895d */ /* 0x004fea0003900000 */
[----:B------:R-:W2:Y:S02]  /*19c50*/  @!P0 SYNCS.PHASECHK.TRANS64 P0, [R6+URZ], R5 ;  /* 0x00000005060085a7 */ /* 0x000ea4000800007f */
[----:B--2---:R-:W-:Y:S05]  /*19c60*/  @!P0 BRA `(.L_x_1170) ;  /* 0xfffffffc00f08947 */ /* 0x004fea000383ffff */
[----:B------:R-:W-:Y:S05]  /*19c70*/  BRA `(.L_x_1265) ;  /* 0xffffffe400007947 */ /* 0x000fea000383ffff */
.L_x_1171:
[----:B--2---:R2:W3:Y:S02]  /*19c80*/  SYNCS.PHASECHK.TRANS64.TRYWAIT P0, [R7+URZ], R2 ;  /* 0x00000002070075a7 */ /* 0x0044e4000800017f */
[----:B---3--:R-:W-:Y:S05]  /*19c90*/  @!P0 NANOSLEEP.SYNCS 0x989680 ;  /* 0x009896800000895d */ /* 0x008fea0003900000 */
[----:B------:R-:W3:Y:S02]  /*19ca0*/  @!P0 SYNCS.PHASECHK.TRANS64 P0, [R7+URZ], R2 ;  /* 0x00000002070085a7 */ /* 0x000ee4000800007f */
[----:B---3--:R-:W-:Y:S05]  /*19cb0*/  @!P0 BRA `(.L_x_1171) ;  /* 0xfffffffc00f08947 */ /* 0x008fea000383ffff */
[----:B------:R-:W-:Y:S05]  /*19cc0*/  BRA `(.L_x_1266) ;  /* 0xffffffe000f47947 */ /* 0x000fea000383ffff */
.L_x_1173:
[----:B---3--:R3:W4:Y:S02]  /*19cd0*/  SYNCS.PHASECHK.TRANS64.TRYWAIT P0, [R4+URZ], R5 ;  /* 0x00000005040075a7 */ /* 0x008724000800017f */
[----:B----4-:R-:W-:Y:S05]  /*19ce0*/  @!P0 NANOSLEEP.SYNCS 0x989680 ;  /* 0x009896800000895d */ /* 0x010fea0003900000 */
[----:B------:R-:W4:Y:S02]  /*19cf0*/  @!P0 SYNCS.PHASECHK.TRANS64 P0, [R4+URZ], R5 ;  /* 0x00000005040085a7 */ /* 0x000f24000800007f */
[----:B----4-:R-:W-:Y:S05]  /*19d00*/  @!P0 BRA `(.L_x_1173) ;  /* 0xfffffffc00f08947 */ /* 0x010fea000383ffff */
[----:B------:R-:W-:Y:S05]  /*19d10*/  BRA `(.L_x_1267) ;  /* 0xffffffe000fc7947 */ /* 0x000fea000383ffff */
.L_x_1268:
        /* <DEDUP_REMOVED lines=14> */
.L_x_4554:


//--------------------- .text._ZN7cutlass13device_kernelIN5flash11enable_sm90INS1_16FlashAttnFwdSm90INS1_25CollectiveMainloopFwdSm90ILi2EN4cute5tupleIJNS5_1CILi1EEES8_S8_EEENS6_IJNS7_ILi64EEESA_SA_EEELi512ENS_6half_tEfNS_4arch4Sm90ELb0ELb1ELb1ELb0ELb0ELb0ELb0ELb0ELb0ELb0ELb0ELb0EEENS1_21CollectiveEpilogueFwdINS6_IJSA_NS7_ILi512EEESA_EEES9_SC_SE_Li256ELb0ELb0ELb0ELb0EEENS1_30DynamicPersistentTileSchedulerILi256ELi32ELb0ELb0ELb1EEEEEEEEEvNT_6ParamsE --------------------------
	.section	.text._ZN7cutlass13device_kernelIN5flash11enable_sm90INS1_16FlashAttnFwdSm90INS1_25CollectiveMainloopFwdSm90ILi2EN4cute5tupleIJNS5_1CILi1EEES8_S8_EEENS6_IJNS7_ILi64EEESA_SA_EEELi512ENS_6half_tEfNS_4arch4Sm90ELb0ELb1ELb1ELb0ELb0ELb0ELb0ELb0ELb0ELb0ELb0ELb0EEENS1_21CollectiveEpilogueFwdINS6_IJSA_NS7_ILi512EEESA_EEES9_SC_SE_Li256ELb0ELb0ELb0ELb0EEENS1_30DynamicPersistentTileSchedulerILi256ELi32ELb0ELb0ELb1EEEEEEEEEvNT_6ParamsE,"ax",@progbits
	.align	128
.text._ZN7cutlass13device_kernelIN5flash11enable_sm90INS1_16FlashAttnFwdSm90INS1_25CollectiveMainloopFwdSm90ILi2EN4cute5tupleIJNS5_1CILi1EEES8_S8_EEENS6_IJNS7_ILi64EEESA_SA_EEELi512ENS_6half_tEfNS_4arch4Sm90ELb0ELb1ELb1ELb0ELb0ELb0ELb0ELb0ELb0ELb0ELb0ELb0EEENS1_21CollectiveEpilogueFwdINS6_IJSA_NS7_ILi512EEESA_EEES9_SC_SE_Li256ELb0ELb0ELb0ELb0EEENS1_30DynamicPersistentTileSchedulerILi256ELi32ELb0ELb0ELb1EEEEEEEEEvNT_6ParamsE:
        .type           _ZN7cutlass13device_kernelIN5flash11enable_sm90INS1_16FlashAttnFwdSm90INS1_25CollectiveMainloopFwdSm90ILi2EN4cute5tupleIJNS5_1CILi1EEES8_S8_EEENS6_IJNS7_ILi64EEESA_SA_EEELi512ENS_6half_tEfNS_4arch4Sm90ELb0ELb1ELb1ELb0ELb0ELb0ELb0ELb0ELb0ELb0ELb0ELb0EEENS1_21CollectiveEpilogueFwdINS6_IJSA_NS7_ILi512EEESA_EEES9_SC_SE_Li256ELb0ELb0ELb0ELb0EEENS1_30DynamicPersistentTileSchedulerILi256ELi32ELb0ELb0ELb1EEEEEEEEEvNT_6ParamsE,@function
        .size           _ZN7cutlass13device_kernelIN5flash11enable_sm90INS1_16FlashAttnFwdSm90INS1_25CollectiveMainloopFwdSm90ILi2EN4cute5tupleIJNS5_1CILi1EEES8_S8_EEENS6_IJNS7_ILi64EEESA_SA_EEELi512ENS_6half_tEfNS_4arch4Sm90ELb0ELb1ELb1ELb0ELb0ELb0ELb0ELb0ELb0ELb0ELb0ELb0EEENS1_21CollectiveEpilogueFwdINS6_IJSA_NS7_ILi512EEESA_EEES9_SC_SE_Li256ELb0ELb0ELb0ELb0EEENS1_30DynamicPersistentTileSchedulerILi256ELi32ELb0ELb0ELb1EEEEEEEEEvNT_6ParamsE,(.L_x_4555 - _ZN7cutlass13device_kernelIN5flash11enable_sm90INS1_16FlashAttnFwdSm90INS1_25CollectiveMainloopFwdSm90ILi2EN4cute5tupleIJNS5_1CILi1EEES8_S8_EEENS6_IJNS7_ILi64EEESA_SA_EEELi512ENS_6half_tEfNS_4arch4Sm90ELb0ELb1ELb1ELb0ELb0ELb0ELb0ELb0ELb0ELb0ELb0ELb0EEENS1_21CollectiveEpilogueFwdINS6_IJSA_NS7_ILi512EEESA_EEES9_SC_SE_Li256ELb0ELb0ELb0ELb0EEENS1_30DynamicPersistentTileSchedulerILi256ELi32ELb0ELb0ELb1EEEEEEEEEvNT_6ParamsE)
        .other          _ZN7cutlass13device_kernelIN5flash11enable_sm90INS1_16FlashAttnFwdSm90INS1_25CollectiveMainloopFwdSm90ILi2EN4cute5tupleIJNS5_1CILi1EEES8_S8_EEENS6_IJNS7_ILi64EEESA_SA_EEELi512ENS_6half_tEfNS_4arch4Sm90ELb0ELb1ELb1ELb0ELb0ELb0ELb0ELb0ELb0ELb0ELb0ELb0EEENS1_21CollectiveEpilogueFwdINS6_IJSA_NS7_ILi512EEESA_EEES9_SC_SE_Li256ELb0ELb0ELb0ELb0EEENS1_30DynamicPersistentTileSchedulerILi256ELi32ELb0ELb0ELb1EEEEEEEEEvNT_6ParamsE,@"STO_CUDA_ENTRY STV_DEFAULT"
_ZN7cutlass13device_kernelIN5flash11enable_sm90INS1_16FlashAttnFwdSm90INS1_25CollectiveMainloopFwdSm90ILi2EN4cute5tupleIJNS5_1CILi1EEES8_S8_EEENS6_IJNS7_ILi64EEESA_SA_EEELi512ENS_6half_tEfNS_4arch4Sm90ELb0ELb1ELb1ELb0ELb0ELb0ELb0ELb0ELb0ELb0ELb0ELb0EEENS1_21CollectiveEpilogueFwdINS6_IJSA_NS7_ILi512EEESA_EEES9_SC_SE_Li256ELb0ELb0ELb0ELb0EEENS1_30DynamicPersistentTileSchedulerILi256ELi32ELb0ELb0ELb1EEEEEEEEEvNT_6ParamsE:
[----:B------:R-:W1:Y:S01]  /*0000*/  LDC R1, c[0x0][0x28] ;  /* 0x00000a00ff017b82 */ /* 0x000e620000000800 */
[----:B------:R-:W2:Y:S01]  /*0010*/  S2R R19, SR_TID.X ;  /* 0x0000000000137919 */ /* 0x000ea20000002100 */
[----:B------:R-:W-:Y:S01]  /*0020*/  ELECT P0, URZ, PT ;  /* 0x00000000003f782f */ /* 0x000fe20003800000 */
[----:B------:R-:W-:Y:S01]  /*0030*/  BSSY B0, `(.L_x_1269) ;  /* 0x0000014000007945 */ /* 0x000fe20003800000 */
[----:B--2---:R-:W-:-:S05]  /*0040*/  SHF.R.U32.HI R0, RZ, 0x5, R19 ;  /* 0x00000005ff007819 */ /* 0x004fca0000011613 */
[----:B------:R-:W2:Y:S02]  /*0050*/  SHFL.IDX PT, R2, R0, RZ, 0x1f ;  /* 0x00001fff00027589 */ /* 0x000ea400000e0000 */
[----:B--2---:R-:W-:Y:S02]  /*0060*/  ISETP.EQ.AND P0, PT, R2, RZ, P0 ;  /* 0x000000ff0200720c */ /* 0x004fe40000702270 */
[----:B------:R-:W-:-:S11]  /*0070*/  SHF.R.U32.HI R2, RZ, 0x7, R19 ;  /* 0x00000007ff027819 */ /* 0x000fd60000011613 */
[----:B-1----:R-:W-:Y:S05]  /*0080*/  @!P0 BRA `(.L_x_1270) ;  /* 0x0000000000388947 */ /* 0x002fea0003800000 */
        /* <DEDUP_REMOVED lines=14> */
.L_x_1270:
[----:B------:R-:W-:Y:S05]  /*0170*/  BSYNC B0 ;  /* 0x0000000000007941 */ /* 0x000fea0003800000 */
.L_x_1269:
        /* <DEDUP_REMOVED lines=33> */
.L_x_1271:
        /* <DEDUP_REMOVED lines=22> */
.L_x_1272:
        /* <DEDUP_REMOVED lines=18> */
.L_x_1273:
        /* <DEDUP_REMOVED lines=22> */
.L_x_1274:
        /* <DEDUP_REMOVED lines=22> */
.L_x_1275:
[----:B------:R-:W-:Y:S01]  /*08d0*/  PLOP3.LUT P0, PT, PT, PT, UP0, 0x80, 0x0 ;  /* 0x000000000000781c */ /* 0x000fe20003f0f008 */
[----:B------:R-:W-:Y:S01]  /*08e0*/  UMOV UR36, 0x1 ;  /* 0x0000000100247882 */ /* 0x000fe20000000000 */
[----:B------:R-:W-:Y:S01]  /*08f0*/  NOP ;  /* 0x0000000000007918 */ /* 0x000fe20000000000 */
[----:B------:R-:W-:Y:S01]  /*0900*/  USEL UR36, UR36, 0x2, !UP0 ;  /* 0x0000000224247887 */ /* 0x000fe2000c000000 */
[----:B------:R-:W-:Y:S01]  /*0910*/  ULDC.64 UR50, c[0x0][0x208] ;  /* 0x0000820000327ab9 */ /* 0x000fe20000000a00 */
[----:B-123--:R-:W-:Y:S08]  /*0920*/  BAR.SYNC.DEFER_BLOCKING 0x0 ;  /* 0x0000000000007b1d */ /* 0x00eff00000010000 */
[----:B------:R-:W-:Y:S05]  /*0930*/  @!P0 BRA `(.L_x_1276) ;  /* 0x000000e8000c8947 */ /* 0x000fea0003800000 */
.L_x_1277:
[----:B------:R-:W-:-:S08]  /*0940*/  NOP ;  /* 0x0000000000007918 */ /* 0x000fd00000000000 */
[----:B------:R-:W1:Y:S02]  /*0950*/  USETMAXREG.TRY_ALLOC.CTAPOOL UP0, 0xf0 ;  /* 0x000000f0000079c8 */ /* 0x000e640008000600 */
[----:B-1----:R-:W-:-:S13]  /*0960*/  PLOP3.LUT P0, PT, PT, PT, UP0, 0x80, 0x0 ;  /* 0x000000000000781c */ /* 0x002fda0003f0f008 */
[----:B------:R-:W-:Y:S05]  /*0970*/  @!P0 BRA `(.L_x_1277) ;  /* 0xfffffffc00f08947 */ /* 0x000fea000383ffff */
[----:B------:R-:W-:Y:S01]  /*0980*/  LOP3.LUT R0, R19, 0xffffff80, RZ, 0xc0, !PT ;  /* 0xffffff8013007812 */ /* 0x000fe200078ec0ff */
[----:B------:R-:W1:Y:S08]  /*0990*/  S2UR UR4, SR_CTAID.X ;  /* 0x00000000000479c3 */ /* 0x000e700000002500 */
[----:B------:R-:W-:Y:S06]  /*09a0*/  BAR.ARV 0x4, 0x120 ;  /* 0x0104800000007b1d */ /* 0x000fec0000002000 */
[----:B------:R-:W-:-:S02]  /*09b0*/  ISETP.NE.AND P0, PT, R0, 0x80, PT ;  /* 0x000000800000780c */ /* 0x000fc40003f05270 */
[----:B------:R-:W1:Y:S11]  /*09c0*/  LDC R0, c[0x0][0xda8] ;  /* 0x00036a00ff007b82 */ /* 0x000e760000000800 */
        /* <DEDUP_REMOVED lines=17> */
[--C-:B------:R-:W-:Y:S02]  /*0ae0*/  SHF.R.S32.HI R189, RZ, 0x5, R4.reuse ;  /* 0x00000005ffbd7819 */ /* 0x100fe40000011404 */
[----:B------:R-:W-:Y:S02]  /*0af0*/  SHF.R.S32.HI R6, RZ, 0x1f, R4 ;  /* 0x0000001fff067819 */ /* 0x000fe40000011404 */
[----:B------:R-:W-:Y:S02]  /*0b00*/  LOP3.LUT R4, R2, 0xfffffff0, RZ, 0xc0, !PT ;  /* 0xfffffff002047812 */ /* 0x000fe400078ec0ff */
[----:B------:R-:W-:Y:S02]  /*0b10*/  LEA.HI R3, R0, R191, RZ, 0x7 ;  /* 0x000000bf00037211 */ /* 0x000fe400078f38ff */
[----:B------:R-:W-:Y:S02]  /*0b20*/  IADD3 R5, R191, -R4, RZ ;  /* 0x80000004bf057210 */ /* 0x000fe40007ffe0ff */
[----:B------:R-:W-:-:S02]  /*0b30*/  LOP3.LUT R8, R3, 0xffffff80, RZ, 0xc0, !PT ;  /* 0xffffff8003087812 */ /* 0x000fc400078ec0ff */
[----:B------:R-:W-:Y:S01]  /*0b40*/  SHF.R.S32.HI R10, RZ, 0x1f, R5 ;  /* 0x0000001fff0a7819 */ /* 0x000fe20000011405 */
[----:B-1----:R-:W-:Y:S01]  /*0b50*/  ULEA UR48, UR5, UR48, 0x18 ;  /* 0x0000003005307291 */ /* 0x002fe2000f8ec03f */
[----:B------:R-:W-:Y:S01]  /*0b60*/  SHF.R.S32.HI R7, RZ, 0x4, R2 ;  /* 0x00000004ff077819 */ /* 0x000fe20000011402 */
[----:B------:R-:W-:Y:S01]  /*0b70*/  IMAD.IADD R8, R191, 0x1, -R8 ;  /* 0x00000001bf087824 */ /* 0x000fe200078e0a08 */
[----:B------:R-:W-:Y:S02]  /*0b80*/  LEA.HI R12, R10, R5, RZ, 0x3 ;  /* 0x000000050a0c7211 */ /* 0x000fe400078f18ff */
[----:B------:R-:W-:Y:S02]  /*0b90*/  LEA.HI R2, R2, R7, RZ, 0x1 ;  /* 0x0000000702027211 */ /* 0x000fe400078f08ff */
[----:B------:R-:W-:Y:S02]  /*0ba0*/  LEA.HI R6, R6, R189, RZ, 0x2 ;  /* 0x000000bd06067211 */ /* 0x000fe400078f10ff */
[----:B------:R-:W-:-:S02]  /*0bb0*/  SHF.R.S32.HI R9, RZ, 0x1f, R8 ;  /* 0x0000001fff097819 */ /* 0x000fc40000011408 */
[C---:B------:R-:W-:Y:S01]  /*0bc0*/  LOP3.LUT R14, R12.reuse, 0xfffffff8, RZ, 0xc0, !PT ;  /* 0xfffffff80c0e7812 */ /* 0x040fe200078ec0ff */
[----:B------:R-:W-:Y:S01]  /*0bd0*/  IMAD.SHL.U32 R12, R12, 0x40, RZ ;  /* 0x000000400c0c7824 */ /* 0x000fe200078e00ff */
[----:B------:R-:W-:Y:S02]  /*0be0*/  SHF.R.S32.HI R188, RZ, 0x7, R3 ;  /* 0x00000007ffbc7819 */ /* 0x000fe40000011403 */
[----:B------:R-:W-:Y:S01]  /*0bf0*/  LOP3.LUT R2, R2, 0x1ffffffe, RZ, 0xc0, !PT ;  /* 0x1ffffffe02027812 */ /* 0x000fe200078ec0ff */
[----:B------:R-:W-:Y:S01]  /*0c00*/  IMAD.IADD R14, R5, 0x1, -R14 ;  /* 0x00000001050e7824 */ /* 0x000fe200078e0a0e */
[----:B------:R-:W-:Y:S01]  /*0c10*/  LOP3.LUT R6, R6, 0x3ffffc, RZ, 0xc0, !PT ;  /* 0x003ffffc06067812 */ /* 0x000fe200078ec0ff */
[----:B------:R-:W-:Y:S01]  /*0c20*/  IMAD R13, R188, 0x100, R5 ;  /* 0x00000100bc0d7824 */ /* 0x000fe200078e0205 */
[----:B------:R-:W-:Y:S02]  /*0c30*/  LEA.HI R4, R9, R8, RZ, 0x2 ;  /* 0x0000000809047211 */ /* 0x000fe400078f10ff */
[----:B------:R-:W-:Y:S01]  /*0c40*/  IADD3 R2, R7, -R2, RZ ;  /* 0x8000000207027210 */ /* 0x000fe20007ffe0ff */
[----:B------:R-:W-:Y:S01]  /*0c50*/  IMAD.IADD R6, R189, 0x1, -R6 ;  /* 0x00000001bd067824 */ /* 0x000fe200078e0a06 */
[----:B------:R-:W-:-:S02]  /*0c60*/  LOP3.LUT R5, R4, 0x7ffffffc, RZ, 0xc0, !PT ;  /* 0x7ffffffc04057812 */ /* 0x000fc400078ec0ff */
[--C-:B------:R-:W-:Y:S01]  /*0c70*/  SHF.R.S32.HI R10, RZ, 0x2, R4.reuse ;  /* 0x00000002ff0a7819 */ /* 0x100fe20000011404 */
[----:B------:R-:W-:Y:S01]  /*0c80*/  IMAD R13, R6, 0x10, R13 ;  /* 0x00000010060d7824 */ /* 0x000fe200078e020d */
[----:B------:R-:W-:Y:S02]  /*0c90*/  SHF.R.S32.HI R11, RZ, 0x1f, R4 ;  /* 0x0000001fff0b7819 */ /* 0x000fe40000011404 */
[----:B------:R-:W-:Y:S02]  /*0ca0*/  SHF.L.U32 R4, R14, 0x6, RZ ;  /* 0x000000060e047819 */ /* 0x000fe400000006ff */
[----:B------:R-:W-:Y:S01]  /*0cb0*/  LEA.HI R9, R9, R8, RZ, 0x5 ;  /* 0x0000000809097211 */ /* 0x000fe200078f28ff */
[----:B------:R-:W-:Y:S01]  /*0cc0*/  IMAD.IADD R8, R8, 0x1, -R5 ;  /* 0x0000000108087824 */ /* 0x000fe200078e0a05 */
[----:B------:R-:W-:Y:S02]  /*0cd0*/  SHF.L.U32 R2, R2, 0x3, RZ ;  /* 0x0000000302027819 */ /* 0x000fe400000006ff */
[----:B------:R-:W-:-:S02]  /*0ce0*/  LOP3.LUT R5, R4, 0x1c0, RZ, 0xc0, !PT ;  /* 0x000001c004057812 */ /* 0x000fc400078ec0ff */
[----:B------:R-:W-:Y:S01]  /*0cf0*/  LOP3.LUT R12, R12, 0x7ffffe00, RZ, 0xc0, !PT ;  /* 0x7ffffe000c0c7812 */ /* 0x000fe200078ec0ff */
[--C-:B------:R-:W-:Y:S01]  /*0d00*/  IMAD.U32 R190, R13, 0x40, R2.reuse ;  /* 0x000000400dbe7824 */ /* 0x100fe200078e0002 */
[----:B------:R-:W-:Y:S02]  /*0d10*/  LOP3.LUT R2, R5, 0x8, R2, 0xf8, !PT ;  /* 0x0000000805027812 */ /* 0x000fe400078ef802 */
[----:B------:R-:W-:Y:S01]  /*0d20*/  SHF.R.U32.HI R5, RZ, 0x3, R5 ;  /* 0x00000003ff057819 */ /* 0x000fe20000011605 */
[----:B------:R-:W-:Y:S01]  /*0d30*/  IMAD R12, R189, 0x400, R12 ;  /* 0x00000400bd0c7824 */ /* 0x000fe200078e020c */
[----:B------:R-:W-:Y:S02]  /*0d40*/  R2P PR, R14, 0x6 ;  /* 0x000000060e007804 */ /* 0x000fe40000000000 */
[----:B------:R-:W-:Y:S02]  /*0d50*/  LOP3.LUT R5, R2, R5, RZ, 0x3c, !PT ;  /* 0x0000000502057212 */ /* 0x000fe400078e3cff */
[----:B------:R-:W-:-:S02]  /*0d60*/  LEA.HI R11, R11, R10, RZ, 0x3 ;  /* 0x0000000a0b0b7211 */ /* 0x000fc400078f18ff */
[----:B------:R-:W-:Y:S01]  /*0d70*/  LEA.HI R0, R0, R191, RZ, 0x3 ;  /* 0x000000bf00007211 */ /* 0x000fe200078f18ff */
[----:B------:R-:W-:Y:S01]  /*0d80*/  IMAD.IADD R5, R12, 0x1, R5 ;  /* 0x000000010c057824 */ /* 0x000fe200078e0205 */
[----:B------:R-:W-:Y:S02]  /*0d90*/  LEA.HI R3, R3, R188, RZ, 0x1 ;  /* 0x000000bc03037211 */ /* 0x000fe400078f08ff */
[----:B------:R-:W-:Y:S02]  /*0da0*/  LOP3.LUT R11, R11, 0xfffffff8, RZ, 0xc0, !PT ;  /* 0xfffffff80b0b7812 */ /* 0x000fe400078ec0ff */
[----:B------:R-:W-:Y:S02]  /*0db0*/  LEA R18, R5, UR48, 0x1 ;  /* 0x0000003005127c11 */ /* 0x000fe4000f8e08ff */
[----:B------:R-:W-:Y:S01]  /*0dc0*/  LOP3.LUT R2, R0, 0x1ffffff8, RZ, 0xc0, !PT ;  /* 0x1ffffff800027812 */ /* 0x000fe200078ec0ff */
[----:B------:R-:W-:Y:S01]  /*0dd0*/  IMAD.IADD R16, R10, 0x1, -R11 ;  /* 0x000000010a107824 */ /* 0x000fe200078e0a0b */
[----:B------:R-:W-:Y:S01]  /*0de0*/  LOP3.LUT R3, R3, 0xfffffe, RZ, 0xc0, !PT ;  /* 0x00fffffe03037812 */ /* 0x000fe200078ec0ff */
[C---:B------:R-:W-:Y:S01]  /*0df0*/  VIADD R23, R18.reuse, 0x26800 ;  /* 0x0002680012177836 */ /* 0x040fe20000000000 */
[----:B------:R-:W-:Y:S01]  /*0e00*/  IADD3 R19, R18, 0x26820, RZ ;  /* 0x0002682012137810 */ /* 0x000fe20007ffe0ff */
[----:B------:R-:W-:Y:S01]  /*0e10*/  IMAD.IADD R2, R191, 0x1, -R2 ;  /* 0x00000001bf027824 */ /* 0x000fe200078e0a02 */
[----:B------:R-:W-:Y:S01]  /*0e20*/  SEL R22, R22, 0xffffffc0, !P2 ;  /* 0xffffffc016167807 */ /* 0x000fe20005000000 */
[----:B------:R-:W-:Y:S01]  /*0e30*/  IMAD.IADD R3, R188, 0x1, -R3 ;  /* 0x00000001bc037824 */ /* 0x000fe200078e0a03 */
[----:B------:R-:W-:Y:S01]  /*0e40*/  @P1 IADD3 R19, R23, -0x20, RZ ;  /* 0xffffffe017131810 */ /* 0x000fe20007ffe0ff */
[----:B------:R-:W-:Y:S01]  /*0e50*/  IMAD.SHL.U32 R184, R2, 0x8, RZ ;  /* 0x0000000802b87824 */ /* 0x000fe200078e00ff */
[----:B------:R-:W-:Y:S01]  /*0e60*/  SHF.R.S32.HI R9, RZ, 0x5, R9 ;  /* 0x00000005ff097819 */ /* 0x000fe20000011409 */
[----:B------:R-:W-:Y:S01]  /*0e70*/  IMAD.SHL.U32 R17, R3, 0x100, RZ ;  /* 0x0000010003117824 */ /* 0x000fe200078e00ff */
[----:B------:R-:W-:Y:S01]  /*0e80*/  IADD3 R23, R23, R22, RZ ;  /* 0x0000001617177210 */ /* 0x000fe20007ffe0ff */
[----:B------:R-:W-:Y:S01]  /*0e90*/  IMAD.SHL.U32 R2, R8, 0x2, RZ ;  /* 0x0000000208027824 */ /* 0x000fe200078e00ff */
[----:B------:R-:W-:Y:S01]  /*0ea0*/  LEA R16, R9, R16, 0x4 ;  /* 0x0000001009107211 */ /* 0x000fe200078e20ff */
[----:B------:R-:W-:Y:S01]  /*0eb0*/  IMAD.IADD R22, R22, 0x1, R19 ;  /* 0x0000000116167824 */ /* 0x000fe200078e0213 */
[----:B------:R-:W-:-:S07]  /*0ec0*/  SHF.R.S32.HI R186, RZ, 0x3, R0 ;  /* 0x00000003ffba7819 */ /* 0x000fce0000011400 */
.L_x_1382:
[----:B------:R-:W-:Y:S01]  /*0ed0*/  ULDC UR5, c[0x0][0xdd0] ;  /* 0x0003740000057ab9 */ /* 0x000fe20000000800 */
[----:B-1----:R-:W1:Y:S01]  /*0ee0*/  LDC R0, c[0x0][0xde8] ;  /* 0x00037a00ff007b82 */ /* 0x002e620000000800 */
[----:B------:R-:W-:Y:S01]  /*0ef0*/  UISETP.NE.AND UP0, UPT, UR5, 0x1, UPT ;  /* 0x000000010500788c */ /* 0x000fe2000bf05270 */
[----:B------:R-:W-:-:S10]  /*0f00*/  UMOV UR8, UR4 ;  /* 0x0000000400087c82 */ /* 0x000fd40008000000 */
[----:B------:R-:W-:Y:S01]  /*0f10*/  @UP0 ULDC UR6, c[0x0][0xdd4] ;  /* 0x0003750000060ab9 */ /* 0x000fe20000000800 */
[----:B------:R-:W-:Y:S01]  /*0f20*/  @UP0 ULDC UR9, c[0x0][0xdd8] ;  /* 0x0003760000090ab9 */ /* 0x000fe20000000800 */
[----:B------:R-:W-:-:S04]  /*0f30*/  UIMAD.WIDE.U32 UR6, UR4, UR6, URZ ;  /* 0x00000006040672a5 */ /* 0x000fc8000f8e003f */
[----:B------:R-:W-:-:S04]  /*0f40*/  @UP0 USHF.R.U32.HI UR8, URZ, UR9, UR7 ;  /* 0x000000093f080299 */ /* 0x000fc80008011607 */
[----:B------:R-:W-:Y:S02]  /*0f50*/  UIADD3 UR6, -UR8, URZ, URZ ;  /* 0x0000003f08067290 */ /* 0x000fe4000fffe13f */
[----:B-1----:R-:W-:Y:S02]  /*0f60*/  ISETP.LE.AND P0, PT, R0, UR8, PT ;  /* 0x0000000800007c0c */ /* 0x002fe4000bf03270 */
[----:B------:R-:W-:-:S11]  /*0f70*/  UIMAD UR7, UR5, UR6, UR4 ;  /* 0x00000006050772a4 */ /* 0x000fd6000f8e0204 */
[----:B--2---:R-:W-:Y:S05]  /*0f80*/  @!P0 BRA `(.L_x_1278) ;  /* 0x0000000000208947 */ /* 0x004fea0003800000 */
[----:B------:R-:W-:Y:S01]  /*0f90*/  ULDC UR6, c[0x0][0xddc] ;  /* 0x0003770000067ab9 */ /* 0x000fe20000000800 */
[----:B------:R-:W-:Y:S01]  /*0fa0*/  UMOV UR40, UR7 ;  /* 0x0000000700287c82 */ /* 0x000fe20008000000 */
[----:B------:R-:W-:-:S11]  /*0fb0*/  UISETP.NE.AND UP0, UPT, UR6, 0x1, UPT ;  /* 0x000000010600788c */ /* 0x000fd6000bf05270 */
[----:B------:R-:W-:Y:S02]  /*0fc0*/  @UP0 ULDC.64 UR10, c[0x0][0xde0] ;  /* 0x00037800000a0ab9 */ /* 0x000fe40000000a00 */
[----:B------:R-:W-:-:S04]  /*0fd0*/  UIMAD.WIDE.U32 UR4, UR7, UR10, URZ ;  /* 0x0000000a070472a5 */ /* 0x000fc8000f8e003f */
[----:B------:R-:W-:-:S04]  /*0fe0*/  @UP0 USHF.R.U32.HI UR40, URZ, UR11, UR5 ;  /* 0x0000000b3f280299 */ /* 0x000fc80008011605 */
[----:B------:R-:W-:Y:S01]  /*0ff0*/  UIMAD UR4, UR40, UR6, URZ ;  /* 0x00000006280472a4 */ /* 0x000fe2000f8e023f */
[----:B------:R-:W-:Y:S11]  /*1000*/  BRA `(.L_x_1279) ;  /* 0x00000000001c7947 */ /* 0x000ff60003800000 */
.L_x_1278:
[----:B------:R-:W-:Y:S01]  /*1010*/  ULDC UR6, c[0x0][0xdc4] ;  /* 0x0003710000067ab9 */ /* 0x000fe20000000800 */
[----:B------:R-:W-:Y:S01]  /*1020*/  UMOV UR40, UR7 ;  /* 0x0000000700287c82 */ /* 0x000fe20008000000 */
[----:B------:R-:W-:-:S11]  /*1030*/  UISETP.NE.AND UP0, UPT, UR6, 0x1, UPT ;  /* 0x000000010600788c */ /* 0x000fd6000bf05270 */
[----:B------:R-:W-:Y:S02]  /*1040*/  @UP0 ULDC.64 UR10, c[0x0][0xdc8] ;  /* 0x00037200000a0ab9 */ /* 0x000fe40000000a00 */
[----:B------:R-:W-:-:S04]  /*1050*/  UIMAD.WIDE.U32 UR4, UR7, UR10, URZ ;  /* 0x0000000a070472a5 */ /* 0x000fc8000f8e003f */
[----:B------:R-:W-:-:S04]  /*1060*/  @UP0 USHF.R.U32.HI UR40, URZ, UR11, UR5 ;  /* 0x0000000b3f280299 */ /* 0x000fc80008011605 */
[----:B------:R-:W-:-:S12]  /*1070*/  UIMAD UR4, UR40, UR6, URZ ;  /* 0x00000006280472a4 */ /* 0x000fd8000f8e023f */
.L_x_1279:
[----:B------:R-:W-:Y:S01]  /*1080*/  ULDC UR43, c[0x0][0xdb8] ;  /* 0x00036e00002b7ab9 */ /* 0x000fe20000000800 */
[----:B------:R-:W-:Y:S01]  /*1090*/  ULDC.64 UR10, c[0x0][0x3f8] ;  /* 0x0000fe00000a7ab9 */ /* 0x000fe20000000a00 */
[----:B------:R-:W-:Y:S02]  /*10a0*/  ULOP3.LUT UR5, URZ, UR40, URZ, 0x33, !UPT ;  /* 0x000000283f057292 */ /* 0x000fe4000f8e333f */
[----:B------:R-:W-:Y:S02]  /*10b0*/  UISETP.NE.AND UP1, UPT, UR43, 0x1, UPT ;  /* 0x000000012b00788c */ /* 0x000fe4000bf25270 */
[----:B------:R-:W-:Y:S01]  /*10c0*/  UISETP.NE.U32.AND UP0, UPT, UR10, URZ, UPT ;  /* 0x0000003f0a00728c */ /* 0x000fe2000bf05070 */
[----:B------:R-:W-:Y:S01]  /*10d0*/  ULDC UR6, c[0x0][0xdac] ;  /* 0x00036b0000067ab9 */ /* 0x000fe20000000800 */
[----:B------:R-:W-:Y:S02]  /*10e0*/  UIADD3 UR4, UR7, -UR4, URZ ;  /* 0x8000000407047290 */ /* 0x000fe4000fffe03f */
[----:B------:R-:W-:-:S02]  /*10f0*/  UIADD3 UR5, UR5, UR6, URZ ;  /* 0x0000000605057290 */ /* 0x000fc4000fffe03f */
[----:B------:R-:W-:Y:S01]  /*1100*/  UISETP.NE.AND.EX UP0, UPT, UR11, URZ, UPT, UP0 ;  /* 0x0000003f0b00728c */ /* 0x000fe2000bf05300 */
[----:B------:R-:W-:Y:S01]  /*1110*/  ULDC UR12, c[0x0][0xdc4] ;  /* 0x00037100000c7ab9 */ /* 0x000fe20000000800 */
[----:B------:R-:W-:Y:S01]  /*1120*/  ULDC UR49, c[0x0][0x404] ;  /* 0x0001010000317ab9 */ /* 0x000fe20000000800 */
[----:B------:R-:W-:Y:S02]  /*1130*/  UISETP.NE.AND UP2, UPT, UR46, 0x1, UPT ;  /* 0x000000012e00788c */ /* 0x000fe4000bf45270 */
[----:B------:R-:W-:Y:S01]  /*1140*/  USHF.L.U32 UR42, UR5, 0x6, URZ ;  /* 0x00000006052a7899 */ /* 0x000fe2000800063f */
[----:B------:R-:W-:Y:S01]  /*1150*/  ULDC UR10, c[0x0][0x288] ;  /* 0x0000a200000a7ab9 */ /* 0x000fe20000000800 */
[----:B------:R-:W-:Y:S02]  /*1160*/  UIMAD UR12, UR8, UR12, UR4 ;  /* 0x0000000c080c72a4 */ /* 0x000fe4000f8e0204 */
[----:B------:R-:W-:Y:S01]  /*1170*/  PLOP3.LUT P0, PT, PT, PT, UP2, 0x80, 0x0 ;  /* 0x000000000000781c */ /* 0x000fe20003f0f028 */
[----:B------:R-:W-:Y:S01]  /*1180*/  USEL UR49, UR49, 0x1, UP0 ;  /* 0x0000000131317887 */ /* 0x000fe20008000000 */
[----:B------:R-:W-:Y:S01]  /*1190*/  ULDC UR9, c[0x0][0x2e0] ;  /* 0x0000b80000097ab9 */ /* 0x000fe20000000800 */
[----:B------:R-:W-:Y:S01]  /*11a0*/  @UP1 ULDC UR4, c[0x0][0xdbc] ;  /* 0x00036f0000041ab9 */ /* 0x000fe20000000800 */
[----:B------:R-:W-:-:S02]  /*11b0*/  UIADD3 UR54, UR42, 0x40, -UR10 ;  /* 0x000000402a367890 */ /* 0x000fc4000fffe80a */
[----:B------:R-:W-:Y:S02]  /*11c0*/  UIMAD.WIDE.U32 UR4, UR12, UR4, URZ ;  /* 0x000000040c0472a5 */ /* 0x000fe4000f8e003f */
[----:B------:R-:W-:Y:S02]  /*11d0*/  UIMAD UR6, UR49, UR9, 0x3f ;  /* 0x0000003f310674a4 */ /* 0x000fe4000f8e0209 */
[----:B------:R-:W-:Y:S01]  /*11e0*/  UIMAD UR54, UR49, UR9, UR54 ;  /* 0x00000009313672a4 */ /* 0x000fe2000f8e0236 */
[----:B------:R-:W-:Y:S01]  /*11f0*/  @UP1 ULDC UR13, c[0x0][0xdc0] ;  /* 0x00037000000d1ab9 */ /* 0x000fe20000000800 */
[----:B------:R-:W-:Y:S01]  /*1200*/  UMOV UR44, UR12 ;  /* 0x0000000c002c7c82 */ /* 0x000fe20008000000 */
[----:B------:R-:W-:Y:S01]  /*1210*/  ULDC UR11, c[0x0][0x9e0] ;  /* 0x00027800000b7ab9 */ /* 0x000fe20000000800 */
[----:B------:R-:W-:Y:S02]  /*1220*/  USHF.R.S32.HI UR7, URZ, 0x1f, UR6 ;  /* 0x0000001f3f077899 */ /* 0x000fe40008011406 */
[----:B------:R-:W-:-:S02]  /*1230*/  @UP1 USHF.R.U32.HI UR44, URZ, UR13, UR5 ;  /* 0x0000000d3f2c1299 */ /* 0x000fc40008011605 */
[----:B------:R-:W-:Y:S02]  /*1240*/  UIADD3 UR8, UR54, UR11, URZ ;  /* 0x0000000b36087290 */ /* 0x000fe4000fffe03f */
[----:B------:R-:W-:Y:S02]  /*1250*/  ULEA.HI UR7, UR7, UR6, URZ, 0x6 ;  /* 0x0000000607077291 */ /* 0x000fe4000f8f303f */
[----:B------:R-:W-:Y:S02]  /*1260*/  UIADD3 UR4, -UR44, URZ, URZ ;  /* 0x0000003f2c047290 */ /* 0x000fe4000fffe13f */
[----:B------:R-:W-:Y:S01]  /*1270*/  USHF.R.S32.HI UR7, URZ, 0x6, UR7 ;  /* 0x000000063f077899 */ /* 0x000fe20008011407 */
[----:B------:R-:W-:Y:S01]  /*1280*/  IMAD.U32 R0, RZ, RZ, UR8 ;  /* 0x00000008ff007e24 */ /* 0x000fe2000f8e00ff */
[----:B------:R-:W-:Y:S01]  /*1290*/  UIMAD UR43, UR43, UR4, UR12 ;  /* 0x000000042b2b72a4 */ /* 0x000fe2000f8e020c */
[----:B------:R-:W-:Y:S11]  /*12a0*/  @!P0 BRA `(.L_x_1280) ;  /* 0x0000001c00f88947 */ /* 0x000ff60003800000 */
[----:B------:R-:W1:Y:S02]  /*12b0*/  LDC R8, c[0x0][0x9e4] ;  /* 0x00027900ff087b82 */ /* 0x000e640000000800 */
[----:B-1----:R-:W-:-:S13]  /*12c0*/  ISETP.GE.AND P1, PT, R8, 0x1, PT ;  /* 0x000000010800780c */ /* 0x002fda0003f26270 */
[----:B------:R-:W-:Y:S05]  /*12d0*/  @!P1 BRA `(.L_x_1281) ;  /* 0x0000000000449947 */ /* 0x000fea0003800000 */
[----:B------:R-:W-:Y:S01]  /*12e0*/  ISETP.LT.AND P0, PT, RZ, UR54, PT ;  /* 0x00000036ff007c0c */ /* 0x000fe2000bf01270 */
[----:B------:R-:W-:-:S06]  /*12f0*/  UIADD3 UR4, UR54, -0x1, URZ ;  /* 0xffffffff36047890 */ /* 0x000fcc000fffe03f */
[----:B------:R-:W-:-:S06]  /*1300*/  MOV R3, UR4 ;  /* 0x0000000400037c02 */ /* 0x000fcc0008000f00 */
[----:B------:R-:W-:Y:S05]  /*1310*/  @P0 BRA `(.L_x_1282) ;  /* 0x00000000001c0947 */ /* 0x000fea0003800000 */
[----:B------:R-:W-:Y:S01]  /*1320*/  ISETP.NE.AND P0, PT, R8, 0x1, PT ;  /* 0x000000010800780c */ /* 0x000fe20003f05270 */
[----:B------:R-:W-:-:S12]  /*1330*/  IMAD R3, RZ, RZ, -UR54 ;  /* 0x80000036ff037e24 */ /* 0x000fd8000f8e02ff */
[----:B------:R-:W1:Y:S02]  /*1340*/  @P0 LDC.64 R4, c[0x0][0x9e8] ;  /* 0x00027a00ff040b82 */ /* 0x000e640000000a00 */
[----:B-1----:R-:W-:-:S05]  /*1350*/  @P0 IMAD.HI.U32 R4, R3, R4, RZ ;  /* 0x0000000403040227 */ /* 0x002fca00078e00ff */
[----:B------:R-:W-:-:S04]  /*1360*/  @P0 SHF.R.U32.HI R3, RZ, R5, R4 ;  /* 0x00000005ff030219 */ /* 0x000fc80000011604 */
[----:B------:R-:W-:Y:S01]  /*1370*/  LOP3.LUT R3, RZ, R3, RZ, 0x33, !PT ;  /* 0x00000003ff037212 */ /* 0x000fe200078e33ff */
[----:B------:R-:W-:Y:S06]  /*1380*/  BRA `(.L_x_1283) ;  /* 0x0000000000107947 */ /* 0x000fec0003800000 */
.L_x_1282:
[----:B------:R-:W-:-:S13]  /*1390*/  ISETP.NE.AND P0, PT, R8, 0x1, PT ;  /* 0x000000010800780c */ /* 0x000fda0003f05270 */
[----:B------:R-:W1:Y:S02]  /*13a0*/  @P0 LDC.64 R4, c[0x0][0x9e8] ;  /* 0x00027a00ff040b82 */ /* 0x000e640000000a00 */
[----:B-1----:R-:W-:-:S05]  /*13b0*/  @P0 IMAD.HI.U32 R4, R3, R4, RZ ;  /* 0x0000000403040227 */ /* 0x002fca00078e00ff */
[----:B------:R-:W-:-:S07]  /*13c0*/  @P0 SHF.R.U32.HI R3, RZ, R5, R4 ;  /* 0x00000005ff030219 */ /* 0x000fce0000011604 */
.L_x_1283:
[----:B------:R-:W-:-:S05]  /*13d0*/  IMAD R3, R3, R8, R8 ;  /* 0x0000000803037224 */ /* 0x000fca00078e0208 */
[----:B------:R-:W-:-:S07]  /*13e0*/  VIMNMX R0, R0, R3, PT ;  /* 0x0000000300007248 */ /* 0x000fce0003fe0100 */
.L_x_1281:
[----:B------:R-:W-:Y:S01]  /*13f0*/  VIADD R0, R0, 0x3f ;  /* 0x0000003f00007836 */ /* 0x000fe20000000000 */
[----:B------:R-:W-:Y:S01]  /*1400*/  UIADD3 UR4, UR42, -UR10, URZ ;  /* 0x8000000a2a047290 */ /* 0x000fe2000fffe03f */
[----:B------:R-:W-:-:S03]  /*1410*/  ULDC UR5, c[0x0][0x9dc] ;  /* 0x0002770000057ab9 */ /* 0x000fc60000000800 */
[----:B------:R-:W-:Y:S01]  /*1420*/  SHF.R.S32.HI R3, RZ, 0x1f, R0 ;  /* 0x0000001fff037819 */ /* 0x000fe20000011400 */
[----:B------:R-:W-:-:S03]  /*1430*/  UIMAD UR4, UR49, UR9, UR4 ;  /* 0x00000009310472a4 */ /* 0x000fc6000f8e0204 */
[----:B------:R-:W-:Y:S01]  /*1440*/  LEA.HI R3, R3, R0, RZ, 0x6 ;  /* 0x0000000003037211 */ /* 0x000fe200078f30ff */
[----:B------:R-:W-:-:S03]  /*1450*/  UIADD3 UR5, UR4, -UR5, URZ ;  /* 0x8000000504057290 */ /* 0x000fc6000fffe03f */
[----:B------:R-:W-:-:S03]  /*1460*/  SHF.R.S32.HI R3, RZ, 0x6, R3 ;  /* 0x00000006ff037819 */ /* 0x000fc60000011403 */
[----:B------:R-:W-:Y:S02]  /*1470*/  MOV R0, UR5 ;  /* 0x0000000500007c02 */ /* 0x000fe40008000f00 */
[----:B------:R-:W-:Y:S01]  /*1480*/  VIMNMX R4, R3, UR7, PT ;  /* 0x0000000703047c48 */ /* 0x000fe2000bfe0100 */
[----:B------:R-:W-:Y:S06]  /*1490*/  @!P1 BRA `(.L_x_1284) ;  /* 0x0000000000409947 */ /* 0x000fec0003800000 */
[----:B------:R-:W-:-:S05]  /*14a0*/  IMAD.U32 R3, RZ, RZ, UR4 ;  /* 0x00000004ff037e24 */ /* 0x000fca000f8e00ff */
[----:B------:R-:W-:-:S13]  /*14b0*/  ISETP.GT.AND P0, PT, R3, -0x1, PT ;  /* 0xffffffff0300780c */ /* 0x000fda0003f04270 */
[----:B------:R-:W-:Y:S05]  /*14c0*/  @P0 BRA `(.L_x_1285) ;  /* 0x00000000001c0947 */ /* 0x000fea0003800000 */
[----:B------:R-:W-:Y:S02]  /*14d0*/  ISETP.NE.AND P0, PT, R8, 0x1, PT ;  /* 0x000000010800780c */ /* 0x000fe40003f05270 */
[----:B------:R-:W-:-:S11]  /*14e0*/  LOP3.LUT R3, RZ, R3, RZ, 0x33, !PT ;  /* 0x00000003ff037212 */ /* 0x000fd600078e33ff */
[----:B------:R-:W1:Y:S02]  /*14f0*/  @P0 LDC.64 R6, c[0x0][0x9e8] ;  /* 0x00027a00ff060b82 */ /* 0x000e640000000a00 */
[----:B-1----:R-:W-:-:S05]  /*1500*/  @P0 IMAD.HI.U32 R6, R3, R6, RZ ;  /* 0x0000000603060227 */ /* 0x002fca00078e00ff */
[----:B------:R-:W-:-:S04]  /*1510*/  @P0 SHF.R.U32.HI R3, RZ, R7, R6 ;  /* 0x00000007ff030219 */ /* 0x000fc80000011606 */
[----:B------:R-:W-:Y:S01]  /*1520*/  LOP3.LUT R3, RZ, R3, RZ, 0x33, !PT ;  /* 0x00000003ff037212 */ /* 0x000fe200078e33ff */
[----:B------:R-:W-:Y:S06]  /*1530*/  BRA `(.L_x_1286) ;  /* 0x0000000000107947 */ /* 0x000fec0003800000 */
.L_x_1285:
[----:B------:R-:W-:-:S13]  /*1540*/  ISETP.NE.AND P0, PT, R8, 0x1, PT ;  /* 0x000000010800780c */ /* 0x000fda0003f05270 */
[----:B------:R-:W1:Y:S02]  /*1550*/  @P0 LDC.64 R6, c[0x0][0x9e8] ;  /* 0x00027a00ff060b82 */ /* 0x000e640000000a00 */
[----:B-1----:R-:W-:-:S05]  /*1560*/  @P0 IMAD.HI.U32 R6, R3, R6, RZ ;  /* 0x0000000603060227 */ /* 0x002fca00078e00ff */
[----:B------:R-:W-:-:S07]  /*1570*/  @P0 SHF.R.U32.HI R3, RZ, R7, R6 ;  /* 0x00000007ff030219 */ /* 0x000fce0000011606 */
.L_x_1286:
[----:B------:R-:W-:-:S05]  /*1580*/  IMAD R3, R3, R8, RZ ;  /* 0x0000000803037224 */ /* 0x000fca00078e02ff */
[----:B------:R-:W-:-:S07]  /*1590*/  VIMNMX R0, R0, R3, !PT ;  /* 0x0000000300007248 */ /* 0x000fce0007fe0100 */
.L_x_1284:
[----:B------:R-:W-:Y:S02]  /*15a0*/  SHF.R.S32.HI R3, RZ, 0x1f, R0 ;  /* 0x0000001fff037819 */ /* 0x000fe40000011400 */
[----:B------:R-:W-:Y:S02]  /*15b0*/  CS2R R28, SRZ ;  /* 0x00000000001c7805 */ /* 0x000fe4000001ff00 */
[----:B------:R-:W-:Y:S02]  /*15c0*/  PLOP3.LUT P0, PT, PT, PT, PT, 0x80, 0x0 ;  /* 0x000000000000781c */ /* 0x000fe40003f0f070 */
[----:B------:R-:W-:Y:S02]  /*15d0*/  CS2R R150, SRZ ;  /* 0x0000000000967805 */ /* 0x000fe4000001ff00 */
[----:B------:R-:W-:Y:S01]  /*15e0*/  LEA.HI R0, R3, R0, RZ, 0x6 ;  /* 0x0000000003007211 */ /* 0x000fe200078f30ff */
[----:B------:R-:W-:Y:S01]  /*15f0*/  IMAD.MOV.U32 R3, RZ, RZ, RZ ;  /* 0x000000ffff037224 */ /* 0x000fe200078e00ff */
[----:B------:R-:W-:-:S02]  /*1600*/  CS2R R148, SRZ ;  /* 0x0000000000947805 */ /* 0x000fc4000001ff00 */
[----:B------:R-:W-:Y:S02]  /*1610*/  CS2R R146, SRZ ;  /* 0x0000000000927805 */ /* 0x000fe4000001ff00 */
[----:B------:R-:W-:Y:S02]  /*1620*/  SHF.R.S32.HI R0, RZ, 0x6, R0 ;  /* 0x00000006ff007819 */ /* 0x000fe40000011400 */
[----:B------:R-:W-:Y:S02]  /*1630*/  CS2R R144, SRZ ;  /* 0x0000000000907805 */ /* 0x000fe4000001ff00 */
[----:B------:R-:W-:Y:S02]  /*1640*/  CS2R R142, SRZ ;  /* 0x00000000008e7805 */ /* 0x000fe4000001ff00 */
[----:B------:R-:W-:Y:S02]  /*1650*/  CS2R R140, SRZ ;  /* 0x00000000008c7805 */ /* 0x000fe4000001ff00 */
[----:B------:R-:W-:-:S02]  /*1660*/  VIMNMX R0, RZ, R0, !PT ;  /* 0x00000000ff007248 */ /* 0x000fc40007fe0100 */
[----:B------:R-:W-:Y:S02]  /*1670*/  CS2R R138, SRZ ;  /* 0x00000000008a7805 */ /* 0x000fe4000001ff00 */
[----:B------:R-:W-:Y:S02]  /*1680*/  CS2R R136, SRZ ;  /* 0x0000000000887805 */ /* 0x000fe4000001ff00 */
[----:B------:R-:W-:Y:S02]  /*1690*/  CS2R R134, SRZ ;  /* 0x0000000000867805 */ /* 0x000fe4000001ff00 */
[----:B------:R-:W-:Y:S02]  /*16a0*/  ISETP.GT.AND P1, PT, R4, R0, PT ;  /* 0x000000000400720c */ /* 0x000fe40003f24270 */
        /* <DEDUP_REMOVED lines=53> */
[----:B------:R-:W-:Y:S01]  /*1a00*/  CS2R R30, SRZ ;  /* 0x00000000001e7805 */ /* 0x000fe2000001ff00 */
[----:B------:R-:W-:Y:S02]  /*1a10*/  IMAD.MOV.U32 R5, RZ, RZ, RZ ;  /* 0x000000ffff057224 */ /* 0x000fe400078e00ff */
[----:B------:R-:W-:Y:S01]  /*1a20*/  IMAD.MOV.U32 R153, RZ, RZ, RZ ;  /* 0x000000ffff997224 */ /* 0x000fe200078e00ff */
[----:B------:R-:W-:Y:S06]  /*1a30*/  @!P1 BRA `(.L_x_1287) ;  /* 0x000000bc00289947 */ /* 0x000fec0003800000 */
        /* <DEDUP_REMOVED lines=14> */
.L_x_1288:
[----:B------:R-:W-:Y:S01]  /*1b20*/  ULEA UR21, UR39, UR48, 0x3 ;  /* 0x0000003027157291 */ /* 0x000fe2000f8e183f */
[----:B------:R-:W-:-:S04]  /*1b30*/  MOV R3, UR38 ;  /* 0x0000002600037c02 */ /* 0x000fc80008000f00 */
[----:B------:R-:W-:-:S04]  /*1b40*/  SHF.L.U32 R3, R3, 0x1f, RZ ;  /* 0x0000001f03037819 */ /* 0x000fc800000006ff */
[----:B------:R-:W1:Y:S02]  /*1b50*/  SYNCS.PHASECHK.TRANS64.TRYWAIT P1, [UR21+0x28c50], R3 ;  /* 0x028c5003ff0075a7 */ /* 0x000e640008020155 */
[----:B-1----:R-:W-:Y:S05]  /*1b60*/  @!P1 BRA `(.L_x_1289) ;  /* 0x0000010800a09947 */ /* 0x002fea0003800000 */
.L_x_1447:
[----:B------:R-:W-:Y:S01]  /*1b70*/  BAR.SYNC.DEFER_BLOCKING 0xe, 0x100 ;  /* 0x0384000000007b1d */ /* 0x000fe20000010000 */
[----:B------:R-:W-:Y:S01]  /*1b80*/  UIADD3 UR4, UR48, 0x26800, URZ ;  /* 0x0002680030047890 */ /* 0x000fe2000fffe03f */
[----:B-1----:R-:W-:Y:S01]  /*1b90*/  IMAD.U32 R3, RZ, RZ, UR21 ;  /* 0x00000015ff037e24 */ /* 0x002fe2000f8e00ff */
[----:B------:R-:W-:Y:S02]  /*1ba0*/  ULEA UR18, UR39, UR20, 0xc ;  /* 0x0000001427127291 */ /* 0x000fe4000f8e603f */
[----:B------:R-:W-:Y:S01]  /*1bb0*/  USHF.R.U32.HI UR4, URZ, 0x4, UR4 ;  /* 0x000000043f047899 */ /* 0x000fe20008011604 */
[----:B------:R-:W-:Y:S01]  /*1bc0*/  UMOV UR19, 0x40000040 ;  /* 0x4000004000137882 */ /* 0x000fe20000000000 */
[----:B------:R-:W-:Y:S02]  /*1bd0*/  UMOV UR17, 0x40000040 ;  /* 0x4000004000117882 */ /* 0x000fe40000000000 */
[----:B------:R-:W-:Y:S01]  /*1be0*/  ULOP3.LUT UR4, UR4, 0x3fff, URZ, 0xc0, !UPT ;  /* 0x00003fff04047892 */ /* 0x000fe2000f8ec03f */
[----:B------:R-:W1:Y:S01]  /*1bf0*/  S2R R5, SR_TID.X ;  /* 0x0000000000057919 */ /* 0x000e620000002100 */
[----:B------:R-:W-:-:S02]  /*1c00*/  UIADD3 UR6, UR18, 0x80, URZ ;  /* 0x0000008012067890 */ /* 0x000fc4000fffe03f */
[----:B------:R-:W-:Y:S01]  /*1c10*/  ULOP3.LUT UR16, UR4, 0x10000, URZ, 0xfc, !UPT ;  /* 0x0001000004107892 */ /* 0x000fe2000f8efc3f */
[----:B------:R-:W-:Y:S01]  /*1c20*/  UMOV UR7, 0x40000040 ;  /* 0x4000004000077882 */ /* 0x000fe20000000000 */
[----:B------:R-:W-:Y:S02]  /*1c30*/  UMOV UR5, 0x40000040 ;  /* 0x4000004000057882 */ /* 0x000fe40000000000 */
[----:B------:R-:W-:Y:S02]  /*1c40*/  UIADD3 UR4, UR16, 0x2, URZ ;  /* 0x0000000210047890 */ /* 0x000fe4000fffe03f */
[----:B------:R-:W-:Y:S02]  /*1c50*/  UIADD3 UR10, UR18, 0x100, URZ ;  /* 0x00000100120a7890 */ /* 0x000fe4000fffe03f */
[----:B------:R-:W-:Y:S01]  /*1c60*/  UIADD3 UR8, UR16, 0x4, URZ ;  /* 0x0000000410087890 */ /* 0x000fe2000fffe03f */
[----:B------:R-:W-:Y:S01]  /*1c70*/  UMOV UR11, 0x40000040 ;  /* 0x40000040000b7882 */ /* 0x000fe20000000000 */
[----:B------:R-:W-:Y:S01]  /*1c80*/  WARPGROUP.ARRIVE ;  /* 0x00000000000079c5 */ /* 0x000fe20000000000 */
[----:B------:R-:W-:Y:S01]  /*1c90*/  UMOV UR9, 0x40000040 ;  /* 0x4000004000097882 */ /* 0x000fe20000000000 */
[----:B------:R-:W-:-:S02]  /*1ca0*/  UIADD3 UR14, UR18, 0x180, URZ ;  /* 0x00000180120e7890 */ /* 0x000fc4000fffe03f */
[----:B------:R-:W-:Y:S02]  /*1cb0*/  UIADD3 UR12, UR16, 0x6, URZ ;  /* 0x00000006100c7890 */ /* 0x000fe4000fffe03f */
[----:B------:R-:W-:Y:S01]  /*1cc0*/  HGMMA.64x256x16.F32 R24, gdesc[UR16].tnspB, RZ, !UPT, gsb0 ;  /* 0x43e00000101879f0 */ /* 0x000fe2000c0008ff */
[----:B------:R-:W-:Y:S01]  /*1cd0*/  UMOV UR15, 0x40000040 ;  /* 0x40000040000f7882 */ /* 0x000fe20000000000 */
[----:B------:R-:W-:Y:S01]  /*1ce0*/  UMOV UR13, 0x40000040 ;  /* 0x40000040000d7882 */ /* 0x000fe20000000000 */
[----:B-1----:R-:W-:-:S04]  /*1cf0*/  LOP3.LUT R5, R5, 0x7f, RZ, 0xc0, !PT ;  /* 0x0000007f05057812 */ /* 0x002fc800078ec0ff */
        /* <DEDUP_REMOVED lines=17> */
[----:B-1----:R-:W-:-:S04]  /*1e10*/  IADD3 R3, R4, -0x2, RZ ;  /* 0xfffffffe04037810 */ /* 0x002fc80007ffe0ff */
[----:B------:R-:W-:-:S13]  /*1e20*/  ISETP.GE.AND P1, PT, R3, R0, PT ;  /* 0x000000000300720c */ /* 0x000fda0003f26270 */
[----:B------:R-:W-:Y:S05]  /*1e30*/  @!P1 BRA `(.L_x_1290) ;  /* 0x0000000800d49947 */ /* 0x000fea0003800000 */
.L_x_1295:
[----:B------:R-:W-:Y:S01]  /*1e40*/  BAR.SYNC.DEFER_BLOCKING 0xe, 0x100 ;  /* 0x0384000000007b1d */ /* 0x000fe20000010000 */
[----:B------:R-:W-:Y:S01]  /*1e50*/  IMAD.U32 R5, RZ, RZ, UR39 ;  /* 0x00000027ff057e24 */ /* 0x000fe2000f8e00ff */
[----:B------:R-:W-:Y:S01]  /*1e60*/  UIADD3 UR39, UR39, 0x1, URZ ;  /* 0x0000000127277890 */ /* 0x000fe2000fffe03f */
[----:B------:R-:W-:Y:S02]  /*1e70*/  ISETP.GT.AND P3, PT, R3, R0, PT ;  /* 0x000000000300720c */ /* 0x000fe40003f64270 */
[----:B-1----:R-:W-:Y:S01]  /*1e80*/  IMAD R4, R5, 0x40, R16 ;  /* 0x0000004005047824 */ /* 0x002fe200078e0210 */
[----:B------:R-:W-:Y:S01]  /*1e90*/  UISETP.NE.AND UP0, UPT, UR39, 0x2, UPT ;  /* 0x000000022700788c */ /* 0x000fe2000bf05270 */
[----:B------:R-:W-:-:S03]  /*1ea0*/  IADD3 R3, R3, -0x1, RZ ;  /* 0xffffffff03037810 */ /* 0x000fc60007ffe0ff */
[----:B------:R-:W-:Y:S01]  /*1eb0*/  LEA R4, R4, UR48, 0x2 ;  /* 0x0000003004047c11 */ /* 0x000fe2000f8e10ff */
[----:B------:R-:W-:Y:S02]  /*1ec0*/  USEL UR6, URZ, 0x1, UP0 ;  /* 0x000000013f067887 */ /* 0x000fe40008000000 */
        /* <DEDUP_REMOVED lines=134> */
.L_x_1291:
[----:B------:R-:W-:Y:S01]  /*2730*/  ULEA UR21, UR39, UR48, 0x3 ;  /* 0x0000003027157291 */ /* 0x000fe2000f8e183f */
[----:B------:R-:W-:-:S05]  /*2740*/  IMAD.U32 R4, RZ, RZ, UR38 ;  /* 0x00000026ff047e24 */ /* 0x000fca000f8e00ff */
[----:B------:R-:W-:-:S04]  /*2750*/  SHF.L.U32 R4, R4, 0x1f, RZ ;  /* 0x0000001f04047819 */ /* 0x000fc800000006ff */
[----:B------:R1:W2:Y:S01]  /*2760*/  SYNCS.PHASECHK.TRANS64.TRYWAIT P1, [UR21+0x28c50], R4 ;  /* 0x028c5004ff0075a7 */ /* 0x0002a20008020155 */
[----:B------:R-:W-:Y:S05]  /*2770*/  @!P0 BRA `(.L_x_1292) ;  /* 0x0000000000048947 */ /* 0x000fea0003800000 */
[----:B------:R-:W-:Y:S01]  /*2780*/  BPT.TRAP 0x1 ;  /* 0x000000040000795c */ /* 0x000fe20000300000 */
.L_x_1292:
[----:B--2---:R-:W-:Y:S05]  /*2790*/  @P1 BRA `(.L_x_1293) ;  /* 0x0000000000081947 */ /* 0x004fea0003800000 */
[----:B------:R-:W2:Y:S02]  /*27a0*/  SYNCS.PHASECHK.TRANS64.TRYWAIT P1, [UR21+0x28c50], R4 ;  /* 0x028c5004ff0075a7 */ /* 0x000ea40008020155 */
[----:B--2---:R-:W-:Y:S05]  /*27b0*/  @!P1 BRA `(.L_x_1294) ;  /* 0x000000fc00a49947 */ /* 0x004fea0003800000 */
.L_x_1293:
[----:B------:R-:W-:Y:S01]  /*27c0*/  ULEA UR18, UR39, UR20, 0xc ;  /* 0x0000001427127291 */ /* 0x000fe2000f8e603f */
[----:B------:R-:W-:Y:S01]  /*27d0*/  WARPGROUP.ARRIVE ;  /* 0x00000000000079c5 */ /* 0x000fe20000000000 */
[----:B------:R-:W-:Y:S01]  /*27e0*/  UMOV UR19, 0x40000040 ;  /* 0x4000004000137882 */ /* 0x000fe20000000000 */
[----:B------:R-:W-:Y:S01]  /*27f0*/  UMOV UR7, 0x40000040 ;  /* 0x4000004000077882 */ /* 0x000fe20000000000 */
[----:B------:R-:W-:Y:S01]  /*2800*/  UIADD3 UR6, UR18, 0x80, URZ ;  /* 0x0000008012067890 */ /* 0x000fe2000fffe03f */
[----:B-12---:R-:W-:Y:S01]  /*2810*/  IMAD.U32 R4, RZ, RZ, UR21 ;  /* 0x00000015ff047e24 */ /* 0x006fe2000f8e00ff */
[----:B------:R-:W-:Y:S01]  /*2820*/  UIADD3 UR10, UR18, 0x100, URZ ;  /* 0x00000100120a7890 */ /* 0x000fe2000fffe03f */
[----:B------:R-:W-:Y:S02]  /*2830*/  UMOV UR11, 0x40000040 ;  /* 0x40000040000b7882 */ /* 0x000fe40000000000 */
[----:B------:R-:W-:Y:S01]  /*2840*/  HGMMA.64x256x16.F32 R24, gdesc[UR16].tnspB, R24, gsb0 ;  /* 0x43e00000101879f0 */ /* 0x000fe20008000818 */
[----:B------:R-:W-:Y:S01]  /*2850*/  UIADD3 UR14, UR18, 0x180, URZ ;  /* 0x00000180120e7890 */ /* 0x000fe2000fffe03f */
[----:B------:R-:W-:Y:S01]  /*2860*/  @!P2 IADD3 R4, R4, 0x28c60, RZ ;  /* 0x00028c600404a810 */ /* 0x000fe20007ffe0ff */
[----:B------:R-:W-:-:S03]  /*2870*/  UMOV UR15, 0x40000040 ;  /* 0x40000040000f7882 */ /* 0x000fc60000000000 */
[----:B------:R-:W-:Y:S01]  /*2880*/  @!P2 PRMT R4, RZ, 0x654, R4 ;  /* 0x00000654ff04a816 */ /* 0x000fe20000000004 */
[----:B------:R-:W-:Y:S02]  /*2890*/  WARPGROUP.DEPBAR.LE gsb0, 0x0 ;  /* 0x00008000000079c5 */ /* 0x000fe40000010000 */
[----:B------:R-:W-:-:S15]  /*28a0*/  WARPGROUP.ARRIVE ;  /* 0x00000000000079c5 */ /* 0x000fde0000000000 */
[----:B------:R-:W-:-:S04]  /*28b0*/  NOP ;  /* 0x0000000000007918 */ /* 0x000fc80000000000 */
        /* <DEDUP_REMOVED lines=13> */
.L_x_1290:
[----:B------:R-:W-:Y:S01]  /*2990*/  BAR.SYNC.DEFER_BLOCKING 0xe, 0x100 ;  /* 0x0384000000007b1d */ /* 0x000fe20000010000 */
[----:B------:R-:W-:Y:S01]  /*29a0*/  IMAD.U32 R3, RZ, RZ, UR39 ;  /* 0x00000027ff037e24 */ /* 0x000fe2000f8e00ff */
[----:B------:R-:W-:Y:S01]  /*29b0*/  UIADD3 UR39, UR39, 0x1, URZ ;  /* 0x0000000127277890 */ /* 0x000fe2000fffe03f */
[----:B------:R-:W-:Y:S02]  /*29c0*/  PLOP3.LUT P0, PT, PT, PT, PT, 0x8, 0x0 ;  /* 0x000000000000781c */ /* 0x000fe40003f0e170 */
[----:B------:R-:W-:Y:S01]  /*29d0*/  IMAD R0, R3, 0x40, R16 ;  /* 0x0000004003007824 */ /* 0x000fe200078e0210 */
[----:B------:R-:W-:-:S04]  /*29e0*/  UISETP.NE.AND UP0, UPT, UR39, 0x2, UPT ;  /* 0x000000022700788c */ /* 0x000fc8000bf05270 */
[----:B-1----:R-:W-:Y:S01]  /*29f0*/  LEA R4, R0, UR48, 0x2 ;  /* 0x0000003000047c11 */ /* 0x002fe2000f8e10ff */
        /* <DEDUP_REMOVED lines=133> */
[----:B------:R-:W-:Y:S01]  /*3250*/  MOV R28, RZ ;  /* 0x000000ff001c7202 */ /* 0x000fe20000000f00 */
[----:B------:R-:W-:Y:S01]  /*3260*/  IMAD.MOV.U32 R3, RZ, RZ, RZ ;  /* 0x000000ffff037224 */ /* 0x000fe200078e00ff */
[----:B------:R-:W-:Y:S06]  /*3270*/  BAR.ARV 0xf, 0x100 ;  /* 0x03c4000000007b1d */ /* 0x000fec0000002000 */
[----:B------:R-:W-:Y:S05]  /*3280*/  BRA `(.L_x_1287) ;  /* 0x000000a400147947 */ /* 0x000fea0003800000 */
.L_x_1280:
[----:B------:R-:W-:Y:S02]  /*3290*/  ULDC UR11, c[0x0][0x9e4] ;  /* 0x00027900000b7ab9 */ /* 0x000fe40000000800 */
[----:B------:R-:W-:-:S06]  /*32a0*/  UISETP.GE.AND UP0, UPT, UR11, 0x1, UPT ;  /* 0x000000010b00788c */ /* 0x000fcc000bf06270 */
[----:B------:R-:W-:-:S13]  /*32b0*/  PLOP3.LUT P1, PT, PT, PT, UP0, 0x80, 0x0 ;  /* 0x000000000000781c */ /* 0x000fda0003f2f008 */
[----:B------:R-:W-:Y:S05]  /*32c0*/  @!P1 BRA `(.L_x_1296) ;  /* 0x0000000000409947 */ /* 0x000fea0003800000 */
[----:B------:R-:W-:Y:S01]  /*32d0*/  ISETP.LT.AND P0, PT, RZ, UR54, PT ;  /* 0x00000036ff007c0c */ /* 0x000fe2000bf01270 */
[----:B------:R-:W-:-:S12]  /*32e0*/  UIADD3 UR6, UR54, -0x1, URZ ;  /* 0xffffffff36067890 */ /* 0x000fd8000fffe03f */
[----:B------:R-:W-:Y:S05]  /*32f0*/  @P0 BRA `(.L_x_1297) ;  /* 0x00000000001c0947 */ /* 0x000fea0003800000 */
[----:B------:R-:W-:Y:S02]  /*3300*/  UISETP.NE.AND UP0, UPT, UR11, 0x1, UPT ;  /* 0x000000010b00788c */ /* 0x000fe4000bf05270 */
[----:B------:R-:W-:-:S09]  /*3310*/  UIADD3 UR6, -UR54, URZ, URZ ;  /* 0x0000003f36067290 */ /* 0x000fd2000fffe13f */
[----:B------:R-:W-:Y:S02]  /*3320*/  @UP0 ULDC.64 UR12, c[0x0][0x9e8] ;  /* 0x00027a00000c0ab9 */ /* 0x000fe40000000a00 */
[----:B------:R-:W-:-:S04]  /*3330*/  UIMAD.WIDE.U32 UR4, UR6, UR12, URZ ;  /* 0x0000000c060472a5 */ /* 0x000fc8000f8e003f */
[----:B------:R-:W-:-:S04]  /*3340*/  @UP0 USHF.R.U32.HI UR6, URZ, UR13, UR5 ;  /* 0x0000000d3f060299 */ /* 0x000fc80008011605 */
[----:B------:R-:W-:Y:S01]  /*3350*/  ULOP3.LUT UR6, URZ, UR6, URZ, 0x33, !UPT ;  /* 0x000000063f067292 */ /* 0x000fe2000f8e333f */
[----:B------:R-:W-:Y:S11]  /*3360*/  BRA `(.L_x_1298) ;  /* 0x0000000000107947 */ /* 0x000ff60003800000 */
.L_x_1297:
[----:B------:R-:W-:-:S11]  /*3370*/  UISETP.NE.AND UP0, UPT, UR11, 0x1, UPT ;  /* 0x000000010b00788c */ /* 0x000fd6000bf05270 */
[----:B------:R-:W-:Y:S02]  /*3380*/  @UP0 ULDC.64 UR12, c[0x0][0x9e8] ;  /* 0x00027a00000c0ab9 */ /* 0x000fe40000000a00 */
[----:B------:R-:W-:-:S04]  /*3390*/  UIMAD.WIDE.U32 UR4, UR6, UR12, URZ ;  /* 0x0000000c060472a5 */ /* 0x000fc8000f8e003f */
[----:B------:R-:W-:-:S12]  /*33a0*/  @UP0 USHF.R.U32.HI UR6, URZ, UR13, UR5 ;  /* 0x0000000d3f060299 */ /* 0x000fd80008011605 */
.L_x_1298:
[----:B------:R-:W-:-:S06]  /*33b0*/  UIMAD UR6, UR6, UR11, UR11 ;  /* 0x0000000b060672a4 */ /* 0x000fcc000f8e020b */
[----:B------:R-:W-:-:S07]  /*33c0*/  VIMNMX R0, R0, UR6, PT ;  /* 0x0000000600007c48 */ /* 0x000fce000bfe0100 */
.L_x_1296:
[----:B------:R-:W-:Y:S01]  /*33d0*/  VIADD R0, R0, 0x3f ;  /* 0x0000003f00007836 */ /* 0x000fe20000000000 */
[----:B------:R-:W-:Y:S01]  /*33e0*/  UIADD3 UR10, UR42, -UR10, URZ ;  /* 0x8000000a2a0a7290 */ /* 0x000fe2000fffe03f */
[----:B------:R-:W-:-:S03]  /*33f0*/  ULDC UR8, c[0x0][0x9dc] ;  /* 0x0002770000087ab9 */ /* 0x000fc60000000800 */
[----:B------:R-:W-:Y:S01]  /*3400*/  SHF.R.S32.HI R3, RZ, 0x1f, R0 ;  /* 0x0000001fff037819 */ /* 0x000fe20000011400 */
[----:B------:R-:W-:-:S03]  /*3410*/  UIMAD UR6, UR49, UR9, UR10 ;  /* 0x00000009310672a4 */ /* 0x000fc6000f8e020a */
[----:B------:R-:W-:Y:S01]  /*3420*/  LEA.HI R3, R3, R0, RZ, 0x6 ;  /* 0x0000000003037211 */ /* 0x000fe200078f30ff */
[----:B------:R-:W-:-:S03]  /*3430*/  UIADD3 UR8, UR6, -UR8, URZ ;  /* 0x8000000806087290 */ /* 0x000fc6000fffe03f */
[----:B------:R-:W-:-:S04]  /*3440*/  SHF.R.S32.HI R3, RZ, 0x6, R3 ;  /* 0x00000006ff037819 */ /* 0x000fc80000011403 */
[----:B------:R-:W-:Y:S01]  /*3450*/  VIMNMX R152, R3, UR7, PT ;  /* 0x0000000703987c48 */ /* 0x000fe2000bfe0100 */
[----:B------:R-:W-:Y:S06]  /*3460*/  @!P1 BRA `(.L_x_1299) ;  /* 0x0000000000449947 */ /* 0x000fec0003800000 */
[----:B------:R-:W-:-:S06]  /*3470*/  UISETP.GT.AND UP0, UPT, UR6, -0x1, UPT ;  /* 0xffffffff0600788c */ /* 0x000fcc000bf04270 */
[----:B------:R-:W-:-:S13]  /*3480*/  PLOP3.LUT P0, PT, PT, PT, UP0, 0x80, 0x0 ;  /* 0x000000000000781c */ /* 0x000fda0003f0f008 */
[----:B------:R-:W-:Y:S05]  /*3490*/  @P0 BRA `(.L_x_1300) ;  /* 0x00000000001c0947 */ /* 0x000fea0003800000 */
[----:B------:R-:W-:Y:S02]  /*34a0*/  UISETP.NE.AND UP0, UPT, UR11, 0x1, UPT ;  /* 0x000000010b00788c */ /* 0x000fe4000bf05270 */
[----:B------:R-:W-:-:S09]  /*34b0*/  ULOP3.LUT UR6, URZ, UR6, URZ, 0x33, !UPT ;  /* 0x000000063f067292 */ /* 0x000fd2000f8e333f */
[----:B------:R-:W-:Y:S02]  /*34c0*/  @UP0 ULDC.64 UR12, c[0x0][0x9e8] ;  /* 0x00027a00000c0ab9 */ /* 0x000fe40000000a00 */
[----:B------:R-:W-:-:S04]  /*34d0*/  UIMAD.WIDE.U32 UR4, UR6, UR12, URZ ;  /* 0x0000000c060472a5 */ /* 0x000fc8000f8e003f */
[----:B------:R-:W-:-:S04]  /*34e0*/  @UP0 USHF.R.U32.HI UR6, URZ, UR13, UR5 ;  /* 0x0000000d3f060299 */ /* 0x000fc80008011605 */
[----:B------:R-:W-:Y:S01]  /*34f0*/  ULOP3.LUT UR6, URZ, UR6, URZ, 0x33, !UPT ;  /* 0x000000063f067292 */ /* 0x000fe2000f8e333f */
[----:B------:R-:W-:Y:S11]  /*3500*/  BRA `(.L_x_1301) ;  /* 0x0000000000107947 */ /* 0x000ff60003800000 */
.L_x_1300:
[----:B------:R-:W-:-:S11]  /*3510*/  UISETP.NE.AND UP0, UPT, UR11, 0x1, UPT ;  /* 0x000000010b00788c */ /* 0x000fd6000bf05270 */
[----:B------:R-:W-:Y:S02]  /*3520*/  @UP0 ULDC.64 UR12, c[0x0][0x9e8] ;  /* 0x00027a00000c0ab9 */ /* 0x000fe40000000a00 */
[----:B------:R-:W-:-:S04]  /*3530*/  UIMAD.WIDE.U32 UR4, UR6, UR12, URZ ;  /* 0x0000000c060472a5 */ /* 0x000fc8000f8e003f */
[----:B------:R-:W-:-:S12]  /*3540*/  @UP0 USHF.R.U32.HI UR6, URZ, UR13, UR5 ;  /* 0x0000000d3f060299 */ /* 0x000fd80008011605 */
.L_x_1301:
[----:B------:R-:W-:-:S04]  /*3550*/  UIMAD UR6, UR6, UR11, URZ ;  /* 0x0000000b060672a4 */ /* 0x000fc8000f8e023f */
[----:B------:R-:W-:-:S04]  /*3560*/  UISETP.LT.AND UP0, UPT, UR8, UR6, UPT ;  /* 0x000000060800728c */ /* 0x000fc8000bf01270 */
[----:B------:R-:W-:-:S12]  /*3570*/  USEL UR8, UR8, UR6, !UP0 ;  /* 0x0000000608087287 */ /* 0x000fd8000c000000 */
.L_x_1299:
[----:B------:R-:W-:Y:S01]  /*3580*/  USHF.R.S32.HI UR4, URZ, 0x1f, UR8 ;  /* 0x0000001f3f047899 */ /* 0x000fe20008011408 */
[----:B------:R-:W-:Y:S02]  /*3590*/  PLOP3.LUT P0, PT, PT, PT, PT, 0x80, 0x0 ;  /* 0x000000000000781c */ /* 0x000fe40003f0f070 */
[----:B------:R-:W-:Y:S02]  /*35a0*/  CS2R R28, SRZ ;  /* 0x00000000001c7805 */ /* 0x000fe4000001ff00 */
[----:B------:R-:W-:Y:S01]  /*35b0*/  MOV R3, RZ ;  /* 0x000000ff00037202 */ /* 0x000fe20000000f00 */
[----:B------:R-:W-:Y:S01]  /*35c0*/  ULEA.HI UR4, UR4, UR8, URZ, 0x6 ;  /* 0x0000000804047291 */ /* 0x000fe2000f8f303f */
[----:B------:R-:W-:Y:S02]  /*35d0*/  CS2R R150, SRZ ;  /* 0x0000000000967805 */ /* 0x000fe4000001ff00 */
[----:B------:R-:W-:Y:S02]  /*35e0*/  CS2R R148, SRZ ;  /* 0x0000000000947805 */ /* 0x000fe4000001ff00 */
[----:B------:R-:W-:Y:S01]  /*35f0*/  CS2R R146, SRZ ;  /* 0x0000000000927805 */ /* 0x000fe2000001ff00 */
[----:B------:R-:W-:Y:S01]  /*3600*/  USHF.R.S32.HI UR4, URZ, 0x6, UR4 ;  /* 0x000000063f047899 */ /* 0x000fe20008011404 */
[----:B------:R-:W-:-:S02]  /*3610*/  CS2R R144, SRZ ;  /* 0x0000000000907805 */ /* 0x000fc4000001ff00 */
[----:B------:R-:W-:Y:S02]  /*3620*/  CS2R R142, SRZ ;  /* 0x00000000008e7805 */ /* 0x000fe4000001ff00 */
[----:B------:R-:W-:Y:S01]  /*3630*/  CS2R R140, SRZ ;  /* 0x00000000008c7805 */ /* 0x000fe2000001ff00 */
[----:B------:R-:W-:Y:S01]  /*3640*/  UISETP.LT.AND UP0, UPT, URZ, UR4, UPT ;  /* 0x000000043f00728c */ /* 0x000fe2000bf01270 */
[----:B------:R-:W-:Y:S02]  /*3650*/  CS2R R138, SRZ ;  /* 0x00000000008a7805 */ /* 0x000fe4000001ff00 */
[----:B------:R-:W-:Y:S02]  /*3660*/  CS2R R136, SRZ ;  /* 0x0000000000887805 */ /* 0x000fe4000001ff00 */
[----:B------:R-:W-:Y:S01]  /*3670*/  CS2R R134, SRZ ;  /* 0x0000000000867805 */ /* 0x000fe2000001ff00 */
[----:B------:R-:W-:Y:S01]  /*3680*/  USEL UR41, URZ, UR4, !UP0 ;  /* 0x000000043f297287 */ /* 0x000fe2000c000000 */
[----:B------:R-:W-:-:S02]  /*3690*/  CS2R R132, SRZ ;  /* 0x0000000000847805 */ /* 0x000fc4000001ff00 */
[----:B------:R-:W-:Y:S02]  /*36a0*/  CS2R R130, SRZ ;  /* 0x0000000000827805 */ /* 0x000fe4000001ff00 */
[----:B------:R-:W-:Y:S02]  /*36b0*/  CS2R R128, SRZ ;  /* 0x0000000000807805 */ /* 0x000fe4000001ff00 */
[----:B------:R-:W-:Y:S02]  /*36c0*/  CS2R R126, SRZ ;  /* 0x00000000007e7805 */ /* 0x000fe4000001ff00 */
[----:B------:R-:W-:Y:S02]  /*36d0*/  CS2R R124, SRZ ;  /* 0x00000000007c7805 */ /* 0x000fe4000001ff00 */
[----:B------:R-:W-:Y:S01]  /*36e0*/  ISETP.GT.AND P1, PT, R152, UR41, PT ;  /* 0x0000002998007c0c */ /* 0x000fe2000bf24270 */
[----:B------:R-:W-:Y:S01]  /*36f0*/  IMAD.MOV.U32 R172, RZ, RZ, RZ ;  /* 0x000000ffffac7224 */ /* 0x000fe200078e00ff */
        /* <DEDUP_REMOVED lines=49> */
[----:B------:R-:W-:Y:S01]  /*3a10*/  MOV R153, RZ ;  /* 0x000000ff00997202 */ /* 0x000fe20000000f00 */
[----:B------:R-:W-:Y:S06]  /*3a20*/  @!P1 BRA `(.L_x_1287) ;  /* 0x0000009c002c9947 */ /* 0x000fec0003800000 */
        /* <DEDUP_REMOVED lines=11> */
[----:B------:R-:W-:-:S04]  /*3ae0*/  ULOP3.LUT UR5, UR5, 0x3fff, URZ, 0xc0, !UPT ;  /* 0x00003fff05057892 */ /* 0x000fc8000f8ec03f */
[----:B------:R-:W-:-:S04]  /*3af0*/  ULOP3.LUT UR45, UR5, 0x2000000, URZ, 0xfc, !UPT ;  /* 0x02000000052d7892 */ /* 0x000fc8000f8efc3f */
[----:B------:R-:W-:Y:S08]  /*3b00*/  @!P0 BRA `(.L_x_1302) ;  /* 0x0000000000408947 */ /* 0x000ff00003800000 */
[----:B------:R-:W-:Y:S01]  /*3b10*/  MOV R0, 0x0 ;  /* 0x0000000000007802 */ /* 0x000fe20000000f00 */
[----:B------:R-:W-:Y:S01]  /*3b20*/  ULDC.64 UR4, c[0x4][0x88] ;  /* 0x0100220000047ab9 */ /* 0x000fe20000000a00 */
[----:B------:R-:W-:Y:S01]  /*3b30*/  ULDC.64 UR6, c[0x4][0x28] ;  /* 0x01000a0000067ab9 */ /* 0x000fe20000000a00 */
[----:B------:R-:W-:Y:S01]  /*3b40*/  IMAD.U32 R4, RZ, RZ, UR4 ;  /* 0x00000004ff047e24 */ /* 0x000fe2000f8e00ff */
[----:B------:R1:W2:Y:S01]  /*3b50*/  LDC.64 R14, c[0x4][R0] ;  /* 0x01000000000e7b82 */ /* 0x0002a20000000a00 */
[----:B------:R-:W-:Y:S01]  /*3b60*/  IMAD.U32 R5, RZ, RZ, UR5 ;  /* 0x00000005ff057e24 */ /* 0x000fe2000f8e00ff */
[----:B------:R-:W-:Y:S01]  /*3b70*/  ULDC.64 UR4, c[0x4][0x90] ;  /* 0x0100240000047ab9 */ /* 0x000fe20000000a00 */
[----:B------:R-:W-:Y:S01]  /*3b80*/  IMAD.U32 R10, RZ, RZ, UR6 ;  /* 0x00000006ff0a7e24 */ /* 0x000fe2000f8e00ff */
[----:B------:R-:W-:Y:S01]  /*3b90*/  MOV R6, UR4 ;  /* 0x0000000400067c02 */ /* 0x000fe20008000f00 */
[----:B------:R-:W-:Y:S01]  /*3ba0*/  IMAD.U32 R7, RZ, RZ, UR5 ;  /* 0x00000005ff077e24 */ /* 0x000fe2000f8e00ff */
[----:B------:R-:W-:Y:S01]  /*3bb0*/  MOV R11, UR7 ;  /* 0x00000007000b7c02 */ /* 0x000fe20008000f00 */
[----:B------:R-:W-:Y:S01]  /*3bc0*/  IMAD.MOV.U32 R8, RZ, RZ, 0x70 ;  /* 0x00000070ff087424 */ /* 0x000fe200078e00ff */
[----:B------:R-:W-:Y:S01]  /*3bd0*/  MOV R13, RZ ;  /* 0x000000ff000d7202 */ /* 0x000fe20000000f00 */
[----:B-1----:R-:W-:-:S07]  /*3be0*/  IMAD.MOV.U32 R12, RZ, RZ, 0x1 ;  /* 0x00000001ff0c7424 */ /* 0x002fce00078e00ff */
[----:B------:R-:W-:-:S07]  /*3bf0*/  LEPC R20, `(.L_x_1302) ;  /* 0x000000001014794e */ /* 0x000fce0000000000 */
[----:B--2---:R-:W-:Y:S05]  /*3c00*/  CALL.ABS.NOINC R14 ;  /* 0x000000000e007343 */ /* 0x004fea0003c00000 */
.L_x_1302:
[----:B------:R-:W-:Y:S01]  /*3c10*/  ULEA.HI UR4, UR37, UR37, URZ, 0x1 ;  /* 0x0000002525047291 */ /* 0x000fe2000f8f083f */
[----:B------:R-:W-:-:S03]  /*3c20*/  IMAD.U32 R3, RZ, RZ, UR47 ;  /* 0x0000002fff037e24 */ /* 0x000fc6000f8e00ff */
[----:B------:R-:W-:Y:S02]  /*3c30*/  ULOP3.LUT UR4, UR4, 0xfffffffe, URZ, 0xc0, !UPT ;  /* 0xfffffffe04047892 */ /* 0x000fe4000f8ec03f */
[----:B------:R-:W-:Y:S02]  /*3c40*/  ISETP.NE.AND P0, PT, R3, 0x3, PT ;  /* 0x000000030300780c */ /* 0x000fe40003f05270 */
[----:B------:R-:W-:-:S06]  /*3c50*/  UIADD3 UR4, UR37, -UR4, URZ ;  /* 0x8000000425047290 */ /* 0x000fcc000fffe03f */
[----:B------:R-:W-:-:S05]  /*3c60*/  IMAD.U32 R0, RZ, RZ, UR4 ;  /* 0x00000004ff007e24 */ /* 0x000fca000f8e00ff */
[----:B------:R-:W-:-:S04]  /*3c70*/  SHF.L.U32 R0, R0, 0x1f, RZ ;  /* 0x0000001f00007819 */ /* 0x000fc800000006ff */
[----:B------:R-:W1:Y:S02]  /*3c80*/  SYNCS.PHASECHK.TRANS64.TRYWAIT P1, [UR48+0x28c00], R0 ;  /* 0x028c0000ff0075a7 */ /* 0x000e640008020170 */
[----:B-1----:R-:W-:Y:S05]  /*3c90*/  @!P1 BRA `(.L_x_1303) ;  /* 0x000000e800849947 */ /* 0x002fea0003800000 */
.L_x_1448:
[----:B------:R-:W-:Y:S05]  /*3ca0*/  @!P0 BRA `(.L_x_1304) ;  /* 0x0000000000048947 */ /* 0x000fea0003800000 */
[----:B------:R-:W-:Y:S01]  /*3cb0*/  BPT.TRAP 0x1 ;  /* 0x000000040000795c */ /* 0x000fe20000300000 */
.L_x_1304:
[----:B------:R-:W-:Y:S01]  /*3cc0*/  IMAD.U32 R13, RZ, RZ, UR38 ;  /* 0x00000026ff0d7e24 */ /* 0x000fe2000f8e00ff */
[----:B------:R-:W-:-:S04]  /*3cd0*/  MOV R6, UR39 ;  /* 0x0000002700067c02 */ /* 0x000fc80008000f00 */
[----:B------:R-:W-:Y:S02]  /*3ce0*/  LEA R6, R6, UR48, 0x3 ;  /* 0x0000003006067c11 */ /* 0x000fe4000f8e18ff */
[----:B------:R-:W-:-:S04]  /*3cf0*/  SHF.L.U32 R13, R13, 0x1f, RZ ;  /* 0x0000001f0d0d7819 */ /* 0x000fc800000006ff */
[----:B------:R2:W3:Y:S01]  /*3d00*/  SYNCS.PHASECHK.TRANS64.TRYWAIT P1, [R6+URZ+0x28c30], R13 ;  /* 0x028c300d060075a7 */ /* 0x0004e2000802017f */
[----:B------:R-:W-:Y:S05]  /*3d10*/  @!P0 BRA `(.L_x_1305) ;  /* 0x0000000000048947 */ /* 0x000fea0003800000 */
[----:B------:R-:W-:Y:S01]  /*3d20*/  BPT.TRAP 0x1 ;  /* 0x000000040000795c */ /* 0x000fe20000300000 */
.L_x_1305:
[----:B---3--:R-:W-:Y:S05]  /*3d30*/  @P1 BRA `(.L_x_1306) ;  /* 0x0000000000081947 */ /* 0x008fea0003800000 */
[----:B------:R-:W3:Y:S02]  /*3d40*/  SYNCS.PHASECHK.TRANS64.TRYWAIT P1, [R6+URZ+0x28c30], R13 ;  /* 0x028c300d060075a7 */ /* 0x000ee4000802017f */
[----:B---3--:R-:W-:Y:S05]  /*3d50*/  @!P1 BRA `(.L_x_1307) ;  /* 0x000000e8006c9947 */ /* 0x008fea0003800000 */
.L_x_1306:
[----:B-1----:R-:W1:Y:S01]  /*3d60*/  S2R R3, SR_TID.X ;  /* 0x0000000000037919 */ /* 0x002e620000002100 */
[----:B------:R-:W-:-:S04]  /*3d70*/  UIADD3 UR4, UR48, 0x22400, URZ ;  /* 0x0002240030047890 */ /* 0x000fc8000fffe03f */
[----:B------:R-:W-:-:S04]  /*3d80*/  USHF.R.U32.HI UR4, URZ, 0x4, UR4 ;  /* 0x000000043f047899 */ /* 0x000fc80008011604 */
[----:B------:R-:W-:-:S06]  /*3d90*/  ULOP3.LUT UR4, UR4, 0x3fff, URZ, 0xc0, !UPT ;  /* 0x00003fff04047892 */ /* 0x000fcc000f8ec03f */
[----:B------:R-:W-:Y:S01]  /*3da0*/  IMAD.U32 R0, RZ, RZ, UR4 ;  /* 0x00000004ff007e24 */ /* 0x000fe2000f8e00ff */
        /* <DEDUP_REMOVED lines=10> */
[----:B------:R-:W1:Y:S01]  /*3e50*/  LDC R9, c[0x0][0x2e0] ;  /* 0x0000b800ff097b82 */ /* 0x000e620000000800 */
[----:B------:R-:W-:Y:S01]  /*3e60*/  UMOV UR7, 0x40000040 ;  /* 0x4000004000077882 */ /* 0x000fe20000000000 */
[----:B------:R-:W-:Y:S01]  /*3e70*/  UMOV UR5, 0x40000040 ;  /* 0x4000004000057882 */ /* 0x000fe20000000000 */
[----:B------:R-:W-:Y:S01]  /*3e80*/  ULOP3.LUT UR4, UR4, 0x3fff, URZ, 0xc0, !UPT ;  /* 0x00003fff04047892 */ /* 0x000fe2000f8ec03f */
[----:B------:R-:W-:Y:S01]  /*3e90*/  IMAD.MOV.U32 R5, RZ, RZ, -0x40 ;  /* 0xffffffc0ff057424 */ /* 0x000fe200078e00ff */
[----:B------:R-:W-:Y:S01]  /*3ea0*/  UMOV UR11, 0x40000040 ;  /* 0x40000040000b7882 */ /* 0x000fe20000000000 */
[----:B------:R-:W-:Y:S01]  /*3eb0*/  UMOV UR9, 0x40000040 ;  /* 0x4000004000097882 */ /* 0x000fe20000000000 */
[----:B------:R-:W-:Y:S01]  /*3ec0*/  ULEA UR18, UR39, UR18, 0x9 ;  /* 0x0000001227127291 */ /* 0x000fe2000f8e483f */
[----:B------:R-:W4:Y:S01]  /*3ed0*/  LDC.64 R10, c[0x0][0x9e0] ;  /* 0x00027800ff0a7b82 */ /* 0x000f220000000a00 */
[----:B------:R-:W-:Y:S01]  /*3ee0*/  ULOP3.LUT UR16, UR4, 0x10000, URZ, 0xfc, !UPT ;  /* 0x0001000004107892 */ /* 0x000fe2000f8efc3f */
[----:B------:R-:W-:Y:S01]  /*3ef0*/  IMAD R4, R152, R5, 0x41 ;  /* 0x0000004198047424 */ /* 0x000fe200078e0205 */
[----:B------:R-:W-:Y:S01]  /*3f00*/  UIADD3 UR6, UR18, 0x2, URZ ;  /* 0x0000000212067890 */ /* 0x000fe2000fffe03f */
[----:B------:R-:W-:Y:S01]  /*3f10*/  @!P1 IADD3 R3, R6, 0x28c40, RZ ;  /* 0x00028c4006039810 */ /* 0x000fe20007ffe0ff */
[----:B------:R-:W-:-:S02]  /*3f20*/  UIADD3 UR4, UR16, 0x2, URZ ;  /* 0x0000000210047890 */ /* 0x000fc4000fffe03f */
[----:B------:R-:W-:Y:S01]  /*3f30*/  UIADD3 UR10, UR18, 0x4, URZ ;  /* 0x00000004120a7890 */ /* 0x000fe2000fffe03f */
[----:B------:R-:W5:Y:S01]  /*3f40*/  LDC R12, c[0x0][0x288] ;  /* 0x0000a200ff0c7b82 */ /* 0x000f620000000800 */
[----:B------:R-:W-:Y:S02]  /*3f50*/  UIADD3 UR8, UR16, 0x4, URZ ;  /* 0x0000000410087890 */ /* 0x000fe4000fffe03f */
[----:B------:R-:W-:Y:S01]  /*3f60*/  HGMMA.64x64x16.F32 R24, gdesc[UR16], RZ, !UPT, gsb0 ;  /* 0x00e00000101879f0 */ /* 0x000fe2000c0008ff */
[----:B------:R-:W-:Y:S01]  /*3f70*/  UIADD3 UR14, UR18, 0x6, URZ ;  /* 0x00000006120e7890 */ /* 0x000fe2000fffe03f */
[----:B------:R-:W-:Y:S01]  /*3f80*/  @!P1 PRMT R3, RZ, 0x654, R3 ;  /* 0x00000654ff039816 */ /* 0x000fe20000000003 */
[----:B------:R-:W-:Y:S01]  /*3f90*/  UIADD3 UR12, UR16, 0x6, URZ ;  /* 0x00000006100c7890 */ /* 0x000fe2000fffe03f */
[----:B------:R-:W-:Y:S01]  /*3fa0*/  UMOV UR15, 0x40000040 ;  /* 0x40000040000f7882 */ /* 0x000fe20000000000 */
[----:B------:R-:W-:Y:S01]  /*3fb0*/  UMOV UR13, 0x40000040 ;  /* 0x40000040000d7882 */ /* 0x000fe20000000000 */
[----:B-1----:R-:W-:Y:S01]  /*3fc0*/  IMAD R5, R9, UR49, R4 ;  /* 0x0000003109057c24 */ /* 0x002fe2000f8e0204 */
[----:B----4-:R-:W-:-:S04]  /*3fd0*/  ISETP.GE.AND P2, PT, R11, 0x1, PT ;  /* 0x000000010b00780c */ /* 0x010fc80003f46270 */
[----:B-----5:R-:W-:Y:S01]  /*3fe0*/  IADD3 R7, R5, -R12, -R2 ;  /* 0x8000000c05077210 */ /* 0x020fe20007ffe802 */
[----:B------:R-:W-:Y:S01]  /*3ff0*/  VIADD R5, R16, UR42 ;  /* 0x0000002a10057c36 */ /* 0x000fe20008000000 */
[----:B------:R-:W-:Y:S02]  /*4000*/  WARPGROUP.DEPBAR.LE gsb0, 0x0 ;  /* 0x00008000000079c5 */ /* 0x000fe40000010000 */
[----:B------:R-:W-:-:S06]  /*4010*/  WARPGROUP.ARRIVE ;  /* 0x00000000000079c5 */ /* 0x000fcc0000000000 */
[----:B------:R-:W-:Y:S01]  /*4020*/  HGMMA.64x64x16.F32 R24, gdesc[UR4], R24, gsb0 ;  /* 0x00e00000041879f0 */ /* 0x000fe20008000818 */
[----:B------:R-:W-:Y:S02]  /*4030*/  ULDC.64 UR6, c[0x0][0x9d8] ;  /* 0x0002760000067ab9 */ /* 0x000fe40000000a00 */
[----:B------:R-:W-:-:S06]  /*4040*/  ULOP3.LUT UR20, URZ, UR7, URZ, 0x33, !UPT ;  /* 0x000000073f147292 */ /* 0x000fcc000f8e333f */
[----:B------:R-:W-:Y:S01]  /*4050*/  VIADD R58, R7, UR20 ;  /* 0x00000014073a7c36 */ /* 0x000fe20008000000 */
        /* <DEDUP_REMOVED lines=37> */
[----:B------:R4:W-:Y:S01]  /*42b0*/  @!P1 SYNCS.ARRIVE.TRANS64.RED.A1T0 RZ, [R3+URZ], RZ ;  /* 0x000000ff03ff99a7 */ /* 0x0009e2000810043f */
[----:B------:R-:W-:Y:S01]  /*42c0*/  FMUL.FTZ R46, R46, UR6 ;  /* 0x000000062e2e7c20 */ /* 0x000fe20008410000 */
[----:B------:R-:W-:Y:S01]  /*42d0*/  FMUL.FTZ R31, R31, UR6 ;  /* 0x000000061f1f7c20 */ /* 0x000fe20008410000 */
[----:B------:R-:W-:Y:S01]  /*42e0*/  FMUL.FTZ R47, R47, UR6 ;  /* 0x000000062f2f7c20 */ /* 0x000fe20008410000 */
[----:B------:R5:W1:Y:S08]  /*42f0*/  MUFU.TANH R26, R38 ;  /* 0x00000026001a7308 */ /* 0x000a700000002400 */
[----:B------:R-:W1:Y:S01]  /*4300*/  MUFU.TANH R24, R24 ;  /* 0x0000001800187308 */ /* 0x000e620000002400 */
[----:B-----5:R-:W-:-:S05]  /*4310*/  LEA R38, R152, 0xffffffc0, 0x6 ;  /* 0xffffffc098267811 */ /* 0x020fca00078e30ff */
[----:B----4-:R-:W-:Y:S02]  /*4320*/  IMAD R3, R9, UR49, -R38 ;  /* 0x0000003109037c24 */ /* 0x010fe4000f8e0a26 */
[----:B------:R-:W4:Y:S08]  /*4330*/  MUFU.TANH R25, R25 ;  /* 0x0000001900197308 */ /* 0x000f300000002400 */
[----:B------:R-:W1:Y:S08]  /*4340*/  MUFU.TANH R28, R28 ;  /* 0x0000001c001c7308 */ /* 0x000e700000002400 */
        /* <DEDUP_REMOVED lines=23> */
[----:B------:R5:W1:Y:S08]  /*44c0*/  MUFU.TANH R27, R39 ;  /* 0x00000027001b7308 */ /* 0x000a700000002400 */
[----:B------:R2:W1:Y:S01]  /*44d0*/  MUFU.TANH R30, R46 ;  /* 0x0000002e001e7308 */ /* 0x0004620000002400 */
[----:B-----5:R-:W-:-:S07]  /*44e0*/  IMAD.IADD R39, R7, 0x1, R10 ;  /* 0x0000000107277824 */ /* 0x020fce00078e020a */
[----:B------:R-:W1:Y:S01]  /*44f0*/  MUFU.TANH R21, R31 ;  /* 0x0000001f00157308 */ /* 0x000e620000002400 */
[----:B--2---:R-:W-:Y:S01]  /*4500*/  IADD3 R46, -R2, R3, RZ ;  /* 0x00000003022e7210 */ /* 0x004fe20007ffe1ff */
[----:B------:R-:W-:-:S06]  /*4510*/  IMAD.IADD R3, R58, 0x1, R5 ;  /* 0x000000013a037824 */ /* 0x000fcc00078e0205 */
[----:B------:R2:W1:Y:S02]  /*4520*/  MUFU.TANH R31, R47 ;  /* 0x0000002f001f7308 */ /* 0x0004640000002400 */
[----:B--2---:R-:W-:Y:S02]  /*4530*/  IADD3 R47, R4, -0x1, RZ ;  /* 0xffffffff042f7810 */ /* 0x004fe40007ffe0ff */
[----:B------:R-:W-:Y:S01]  /*4540*/  VIADDMNMX R4, R5, R39, R46, PT ;  /* 0x0000002705047246 */ /* 0x000fe2000380012e */
[----:B----4-:R-:W-:Y:S06]  /*4550*/  @!P2 BRA `(.L_x_1308) ;  /* 0x000000000054a947 */ /* 0x010fec0003800000 */
[----:B------:R-:W-:Y:S01]  /*4560*/  IMAD R8, R9, UR49, -R12 ;  /* 0x0000003109087c24 */ /* 0x000fe2000f8e0a0c */
[----:B------:R-:W-:Y:S03]  /*4570*/  BSSY B0, `(.L_x_1309) ;  /* 0x000000f000007945 */ /* 0x000fe60003800000 */
[----:B------:R-:W-:-:S05]  /*4580*/  IMAD.IADD R8, R5, 0x1, R8 ;  /* 0x0000000105087824 */ /* 0x000fca00078e0208 */
[----:B------:R-:W-:-:S13]  /*4590*/  ISETP.GT.AND P3, PT, R8, -0x1, PT ;  /* 0xffffffff0800780c */ /* 0x000fda0003f64270 */
[----:B------:R-:W-:Y:S05]  /*45a0*/  @P3 BRA `(.L_x_1310) ;  /* 0x00000000001c3947 */ /* 0x000fea0003800000 */
[----:B------:R-:W-:Y:S02]  /*45b0*/  ISETP.NE.AND P3, PT, R11, 0x1, PT ;  /* 0x000000010b00780c */ /* 0x000fe40003f65270 */
[----:B------:R-:W-:-:S11]  /*45c0*/  LOP3.LUT R7, RZ, R8, RZ, 0x33, !PT ;  /* 0x00000008ff077212 */ /* 0x000fd600078e33ff */
[----:B------:R-:W2:Y:S02]  /*45d0*/  @P3 LDC.64 R60, c[0x0][0x9e8] ;  /* 0x00027a00ff3c3b82 */ /* 0x000ea40000000a00 */
[----:B--2---:R-:W-:-:S05]  /*45e0*/  @P3 IMAD.HI.U32 R8, R7, R60, RZ ;  /* 0x0000003c07083227 */ /* 0x004fca00078e00ff */
[----:B------:R-:W-:-:S04]  /*45f0*/  @P3 SHF.R.U32.HI R7, RZ, R61, R8 ;  /* 0x0000003dff073219 */ /* 0x000fc80000011608 */
[----:B------:R-:W-:Y:S01]  /*4600*/  LOP3.LUT R8, RZ, R7, RZ, 0x33, !PT ;  /* 0x00000007ff087212 */ /* 0x000fe200078e33ff */
[----:B------:R-:W-:Y:S06]  /*4610*/  BRA `(.L_x_1311) ;  /* 0x0000000000107947 */ /* 0x000fec0003800000 */
.L_x_1310:
[----:B------:R-:W-:-:S13]  /*4620*/  ISETP.NE.AND P3, PT, R11, 0x1, PT ;  /* 0x000000010b00780c */ /* 0x000fda0003f65270 */
[----:B------:R-:W2:Y:S02]  /*4630*/  @P3 LDC.64 R60, c[0x0][0x9e8] ;  /* 0x00027a00ff3c3b82 */ /* 0x000ea40000000a00 */
[----:B--2---:R-:W-:-:S05]  /*4640*/  @P3 IMAD.HI.U32 R14, R8, R60, RZ ;  /* 0x0000003c080e3227 */ /* 0x004fca00078e00ff */
[----:B------:R-:W-:-:S07]  /*4650*/  @P3 SHF.R.U32.HI R8, RZ, R61, R14 ;  /* 0x0000003dff083219 */ /* 0x000fce000001160e */
.L_x_1311:
[----:B------:R-:W-:Y:S05]  /*4660*/  BSYNC B0 ;  /* 0x0000000000007941 */ /* 0x000fea0003800000 */
.L_x_1309:
[----:B------:R-:W-:-:S05]  /*4670*/  IMAD R7, R8, R11, -R38 ;  /* 0x0000000b08077224 */ /* 0x000fca00078e0a26 */
[----:B------:R-:W-:-:S04]  /*4680*/  IADD3 R8, -R2, R7, RZ ;  /* 0x0000000702087210 */ /* 0x000fc80007ffe1ff */
[----:B------:R-:W-:Y:S02]  /*4690*/  VIMNMX R3, R3, R8, !PT ;  /* 0x0000000803037248 */ /* 0x000fe40007fe0100 */
[----:B------:R-:W-:-:S07]  /*46a0*/  VIADDMNMX R4, R8, R11, R4, PT ;  /* 0x0000000b08047246 */ /* 0x000fce0003800104 */
.L_x_1308:
[C---:B------:R-:W-:Y:S02]  /*46b0*/  ISETP.GE.AND P3, PT, R47.reuse, 0x2, PT ;  /* 0x000000022f00780c */ /* 0x040fe40003f66270 */
[----:B------:R-:W-:Y:S02]  /*46c0*/  ISETP.GE.AND P4, PT, R47, 0x9, PT ;  /* 0x000000092f00780c */ /* 0x000fe40003f86270 */
[C---:B------:R-:W-:Y:S02]  /*46d0*/  ISETP.GT.AND P6, PT, R3.reuse, 0x1, !P3 ;  /* 0x000000010300780c */ /* 0x040fe40005fc4270 */
[----:B------:R-:W-:Y:S02]  /*46e0*/  ISETP.GT.AND P5, PT, R3, 0x8, !P4 ;  /* 0x000000080300780c */ /* 0x000fe400067a4270 */
[C---:B------:R-:W-:Y:S02]  /*46f0*/  ISETP.LT.OR P6, PT, R4.reuse, 0x2, P6 ;  /* 0x000000020400780c */ /* 0x040fe400037c1670 */
[----:B------:R-:W-:-:S02]  /*4700*/  ISETP.LT.OR P5, PT, R4, 0x9, P5 ;  /* 0x000000090400780c */ /* 0x000fc40002fa1670 */
[----:B------:R-:W-:Y:S02]  /*4710*/  FSEL R57, R25, -INF , !P6 ;  /* 0xff80000019397808 */ /* 0x000fe40007000000 */
[----:B------:R-:W-:Y:S02]  /*4720*/  ISETP.GE.AND P6, PT, R47, 0xa, PT ;  /* 0x0000000a2f00780c */ /* 0x000fe40003fc6270 */
[----:B-1----:R-:W-:Y:S02]  /*4730*/  FSEL R59, R28, -INF , !P5 ;  /* 0xff8000001c3b7808 */ /* 0x002fe40006800000 */
[----:B------:R-:W-:Y:S02]  /*4740*/  ISETP.GT.AND P5, PT, R3, 0x9, !P6 ;  /* 0x000000090300780c */ /* 0x000fe400077a4270 */
[----:B------:R-:W-:Y:S02]  /*4750*/  P2R R28, PR, RZ, 0x40 ;  /* 0x00000040ff1c7803 */ /* 0x000fe40000000000 */
[----:B------:R-:W-:-:S02]  /*4760*/  ISETP.LT.OR P5, PT, R4, 0xa, P5 ;  /* 0x0000000a0400780c */ /* 0x000fc40002fa1670 */
[----:B------:R-:W-:Y:S02]  /*4770*/  ISETP.GE.AND P6, PT, R47, 0x11, PT ;  /* 0x000000112f00780c */ /* 0x000fe40003fc6270 */
[----:B------:R-:W-:Y:S02]  /*4780*/  FSEL R61, R29, -INF , !P5 ;  /* 0xff8000001d3d7808 */ /* 0x000fe40006800000 */
[----:B------:R-:W-:Y:S02]  /*4790*/  ISETP.GT.AND P5, PT, R3, 0x10, !P6 ;  /* 0x000000100300780c */ /* 0x000fe400077a4270 */
[----:B------:R-:W-:Y:S02]  /*47a0*/  P2R R29, PR, RZ, 0x40 ;  /* 0x00000040ff1d7803 */ /* 0x000fe40000000000 */
[----:B------:R-:W-:Y:S02]  /*47b0*/  ISETP.LT.OR P5, PT, R4, 0x11, P5 ;  /* 0x000000110400780c */ /* 0x000fe40002fa1670 */
[----:B------:R-:W-:-:S02]  /*47c0*/  ISETP.GE.AND P6, PT, R47, 0x12, PT ;  /* 0x000000122f00780c */ /* 0x000fc40003fc6270 */
[----:B------:R-:W-:Y:S02]  /*47d0*/  FSEL R63, R32, -INF , !P5 ;  /* 0xff800000203f7808 */ /* 0x000fe40006800000 */
[----:B------:R-:W-:Y:S02]  /*47e0*/  ISETP.GT.AND P5, PT, R3, 0x11, !P6 ;  /* 0x000000110300780c */ /* 0x000fe400077a4270 */
[----:B------:R-:W-:Y:S02]  /*47f0*/  P2R R32, PR, RZ, 0x40 ;  /* 0x00000040ff207803 */ /* 0x000fe40000000000 */
[----:B------:R-:W-:Y:S02]  /*4800*/  ISETP.LT.OR P5, PT, R4, 0x12, P5 ;  /* 0x000000120400780c */ /* 0x000fe40002fa1670 */
[----:B------:R-:W-:Y:S02]  /*4810*/  ISETP.GE.AND P6, PT, R47, 0x19, PT ;  /* 0x000000192f00780c */ /* 0x000fe40003fc6270 */
[----:B------:R-:W-:-:S02]  /*4820*/  FSEL R65, R33, -INF , !P5 ;  /* 0xff80000021417808 */ /* 0x000fc40006800000 */
[----:B------:R-:W-:Y:S02]  /*4830*/  ISETP.GT.AND P5, PT, R3, 0x18, !P6 ;  /* 0x000000180300780c */ /* 0x000fe400077a4270 */
[----:B------:R-:W-:Y:S02]  /*4840*/  P2R R33, PR, RZ, 0x40 ;  /* 0x00000040ff217803 */ /* 0x000fe40000000000 */
[----:B------:R-:W-:Y:S02]  /*4850*/  ISETP.LT.OR P5, PT, R4, 0x19, P5 ;  /* 0x000000190400780c */ /* 0x000fe40002fa1670 */
[----:B------:R-:W-:Y:S02]  /*4860*/  ISETP.GE.AND P6, PT, R47, 0x1a, PT ;  /* 0x0000001a2f00780c */ /* 0x000fe40003fc6270 */
[----:B------:R-:W-:Y:S02]  /*4870*/  FSEL R67, R36, -INF , !P5 ;  /* 0xff80000024437808 */ /* 0x000fe40006800000 */
[----:B------:R-:W-:-:S02]  /*4880*/  ISETP.GT.AND P5, PT, R3, 0x19, !P6 ;  /* 0x000000190300780c */ /* 0x000fc400077a4270 */
[----:B------:R-:W-:Y:S02]  /*4890*/  P2R R36, PR, RZ, 0x40 ;  /* 0x00000040ff247803 */ /* 0x000fe40000000000 */
[----:B------:R-:W-:Y:S02]  /*48a0*/  ISETP.LT.OR P5, PT, R4, 0x1a, P5 ;  /* 0x0000001a0400780c */ /* 0x000fe40002fa1670 */
[----:B------:R-:W-:Y:S02]  /*48b0*/  ISETP.GE.AND P6, PT, R47, 0x21, PT ;  /* 0x000000212f00780c */ /* 0x000fe40003fc6270 */
[----:B------:R-:W-:Y:S02]  /*48c0*/  FSEL R69, R37, -INF , !P5 ;  /* 0xff80000025457808 */ /* 0x000fe40006800000 */
[----:B------:R-:W-:Y:S02]  /*48d0*/  ISETP.GT.AND P5, PT, R3, 0x20, !P6 ;  /* 0x000000200300780c */ /* 0x000fe400077a4270 */
[----:B------:R-:W-:-:S02]  /*48e0*/  P2R R60, PR, RZ, 0x40 ;  /* 0x00000040ff3c7803 */ /* 0x000fc40000000000 */
[----:B------:R-:W-:Y:S02]  /*48f0*/  ISETP.LT.OR P5, PT, R4, 0x21, P5 ;  /* 0x000000210400780c */ /* 0x000fe40002fa1670 */
[----:B------:R-:W-:Y:S02]  /*4900*/  ISETP.GE.AND P6, PT, R47, 0x22, PT ;  /* 0x000000222f00780c */ /* 0x000fe40003fc6270 */
[----:B------:R-:W-:Y:S02]  /*4910*/  FSEL R71, R40, -INF , !P5 ;  /* 0xff80000028477808 */ /* 0x000fe40006800000 */
        /* <DEDUP_REMOVED lines=22> */
[----:B------:R-:W-:-:S04]  /*4a80*/  ISETP.LT.OR P5, PT, R4, 0x32, P5 ;  /* 0x000000320400780c */ /* 0x000fc80002fa1670 */
[----:B------:R-:W-:Y:S02]  /*4a90*/  FSEL R49, R49, -INF , !P5 ;  /* 0xff80000031317808 */ /* 0x000fe40006800000 */
[----:B------:R-:W-:-:S04]  /*4aa0*/  ISETP.GE.AND P5, PT, R47, 0x39, PT ;  /* 0x000000392f00780c */ /* 0x000fc80003fa6270 */
[----:B------:R-:W-:-:S04]  /*4ab0*/  ISETP.GT.AND P6, PT, R3, 0x38, !P5 ;  /* 0x000000380300780c */ /* 0x000fc80006fc4270 */
[----:B------:R-:W-:-:S04]  /*4ac0*/  ISETP.LT.OR P6, PT, R4, 0x39, P6 ;  /* 0x000000390400780c */ /* 0x000fc800037c1670 */
[----:B------:R-:W-:Y:S02]  /*4ad0*/  FSEL R81, R52, -INF , !P6 ;  /* 0xff80000034517808 */ /* 0x000fe40007000000 */
[----:B------:R-:W-:-:S04]  /*4ae0*/  ISETP.GE.AND P6, PT, R47, 0x1, PT ;  /* 0x000000012f00780c */ /* 0x000fc80003fc6270 */
[----:B------:R-:W-:Y:S02]  /*4af0*/  P2R R14, PR, RZ, 0x40 ;  /* 0x00000040ff0e7803 */ /* 0x000fe40000000000 */
[----:B------:R-:W-:-:S04]  /*4b00*/  ISETP.GT.AND P6, PT, R3, RZ, !P6 ;  /* 0x000000ff0300720c */ /* 0x000fc800077c4270 */
[----:B------:R-:W-:-:S04]  /*4b10*/  ISETP.LT.OR P6, PT, R4, 0x1, P6 ;  /* 0x000000010400780c */ /* 0x000fc800037c1670 */
[----:B------:R-:W-:Y:S02]  /*4b20*/  FSEL R37, R24, -INF , !P6 ;  /* 0xff80000018257808 */ /* 0x000fe40007000000 */
[----:B------:R-:W-:-:S04]  /*4b30*/  ISETP.GE.AND P6, PT, R47, 0x3a, PT ;  /* 0x0000003a2f00780c */ /* 0x000fc80003fc6270 */
[----:B------:R-:W-:Y:S02]  /*4b40*/  P2R R47, PR, RZ, 0x40 ;  /* 0x00000040ff2f7803 */ /* 0x000fe40000000000 */
[----:B------:R-:W-:Y:S01]  /*4b50*/  ISETP.GT.AND P6, PT, R3, 0x39, !P6 ;  /* 0x000000390300780c */ /* 0x000fe200077c4270 */
[----:B------:R-:W-:-:S03]  /*4b60*/  VIADD R3, R5, 0x8 ;  /* 0x0000000805037836 */ /* 0x000fc60000000000 */
[----:B------:R-:W-:Y:S02]  /*4b70*/  ISETP.LT.OR P6, PT, R4, 0x3a, P6 ;  /* 0x0000003a0400780c */ /* 0x000fe400037c1670 */
[----:B------:R-:W-:Y:S02]  /*4b80*/  VIADDMNMX R4, R3, R39, R46, PT ;  /* 0x0000002703047246 */ /* 0x000fe4000380012e */
[----:B------:R-:W-:Y:S02]  /*4b90*/  FSEL R53, R53, -INF , !P6 ;  /* 0xff80000035357808 */ /* 0x000fe40007000000 */
[----:B------:R-:W-:Y:S01]  /*4ba0*/  IADD3 R3, R58, 0x8, R5 ;  /* 0x000000083a037810 */ /* 0x000fe20007ffe005 */
[----:B------:R-:W-:Y:S06]  /*4bb0*/  @!P2 BRA `(.L_x_1312) ;  /* 0x000000000054a947 */ /* 0x000fec0003800000 */
[----:B------:R-:W-:Y:S01]  /*4bc0*/  IMAD R8, R9, UR49, -R12 ;  /* 0x0000003109087c24 */ /* 0x000fe2000f8e0a0c */
[----:B------:R-:W-:Y:S04]  /*4bd0*/  BSSY B0, `(.L_x_1313) ;  /* 0x000000f000007945 */ /* 0x000fe80003800000 */
[----:B------:R-:W-:-:S04]  /*4be0*/  IADD3 R7, R8, 0x8, R5 ;  /* 0x0000000808077810 */ /* 0x000fc80007ffe005 */
        /* <DEDUP_REMOVED lines=9> */
.L_x_1314:
[----:B------:R-:W-:-:S13]  /*4c80*/  ISETP.NE.AND P6, PT, R11, 0x1, PT ;  /* 0x000000010b00780c */ /* 0x000fda0003fc5270 */
[----:B------:R-:W1:Y:S02]  /*4c90*/  @P6 LDC.64 R24, c[0x0][0x9e8] ;  /* 0x00027a00ff186b82 */ /* 0x000e640000000a00 */
[----:B-1----:R-:W-:-:S05]  /*4ca0*/  @P6 IMAD.HI.U32 R8, R7, R24, RZ ;  /* 0x0000001807086227 */ /* 0x002fca00078e00ff */
[----:B------:R-:W-:-:S07]  /*4cb0*/  @P6 SHF.R.U32.HI R7, RZ, R25, R8 ;  /* 0x00000019ff076219 */ /* 0x000fce0000011608 */
.L_x_1315:
[----:B------:R-:W-:Y:S05]  /*4cc0*/  BSYNC B0 ;  /* 0x0000000000007941 */ /* 0x000fea0003800000 */
.L_x_1313:
[----:B------:R-:W-:-:S04]  /*4cd0*/  IMAD R7, R7, R11, -R38 ;  /* 0x0000000b07077224 */ /* 0x000fc800078e0a26 */
[----:B------:R-:W-:-:S05]  /*4ce0*/  IMAD.IADD R8, R7, 0x1, -R2 ;  /* 0x0000000107087824 */ /* 0x000fca00078e0a02 */
[----:B------:R-:W-:Y:S02]  /*4cf0*/  VIMNMX R3, R3, R8, !PT ;  /* 0x0000000803037248 */ /* 0x000fe40007fe0100 */
[----:B------:R-:W-:-:S07]  /*4d00*/  VIADDMNMX R4, R8, R11, R4, PT ;  /* 0x0000000b08047246 */ /* 0x000fce0003800104 */
.L_x_1312:
[----:B------:R-:W-:Y:S01]  /*4d10*/  BAR.SYNC.DEFER_BLOCKING 0xf, 0x100 ;  /* 0x03c4000000007b1d */ /* 0x000fe20000010000 */
[----:B------:R-:W-:Y:S02]  /*4d20*/  ISETP.GT.AND P3, PT, R3, 0x1, !P3 ;  /* 0x000000010300780c */ /* 0x000fe40005f64270 */
[----:B------:R-:W-:Y:S02]  /*4d30*/  FMNMX.FTZ R7, R37, R57, !PT ;  /* 0x0000003925077209 */ /* 0x000fe40007810000 */
[----:B------:R-:W-:Y:S01]  /*4d40*/  ISETP.LT.OR P3, PT, R4, 0x2, P3 ;  /* 0x000000020400780c */ /* 0x000fe20001f61670 */
[----:B------:R-:W-:Y:S01]  /*4d50*/  ULDC UR10, c[0x0][0x988] ;  /* 0x00026200000a7ab9 */ /* 0x000fe20000000800 */
[----:B------:R-:W-:Y:S02]  /*4d60*/  FMNMX.FTZ R7, R59, R7, !PT ;  /* 0x000000073b077209 */ /* 0x000fe40007810000 */
[----:B------:R-:W-:Y:S02]  /*4d70*/  FSEL R15, R15, -INF , !P3 ;  /* 0xff8000000f0f7808 */ /* 0x000fe40005800000 */
[----:B------:R-:W-:-:S02]  /*4d80*/  ISETP.NE.AND P3, PT, R28, RZ, PT ;  /* 0x000000ff1c00720c */ /* 0x000fc40003f65270 */
[----:B------:R-:W-:Y:S02]  /*4d90*/  FMNMX.FTZ R7, R61, R7, !PT ;  /* 0x000000073d077209 */ /* 0x000fe40007810000 */
[----:B------:R-:W-:Y:S02]  /*4da0*/  ISETP.GT.AND P3, PT, R3, 0x9, !P3 ;  /* 0x000000090300780c */ /* 0x000fe40005f64270 */
[----:B------:R-:W-:Y:S02]  /*4db0*/  FMNMX.FTZ R7, R63, R7, !PT ;  /* 0x000000073f077209 */ /* 0x000fe40007810000 */
[----:B------:R-:W-:Y:S02]  /*4dc0*/  ISETP.LT.OR P3, PT, R4, 0xa, P3 ;  /* 0x0000000a0400780c */ /* 0x000fe40001f61670 */
[----:B------:R-:W-:Y:S02]  /*4dd0*/  FMNMX.FTZ R7, R65, R7, !PT ;  /* 0x0000000741077209 */ /* 0x000fe40007810000 */
[----:B------:R-:W-:-:S02]  /*4de0*/  FSEL R21, R21, -INF , !P3 ;  /* 0xff80000015157808 */ /* 0x000fc40005800000 */
[----:B------:R-:W-:Y:S02]  /*4df0*/  ISETP.NE.AND P3, PT, R29, RZ, PT ;  /* 0x000000ff1d00720c */ /* 0x000fe40003f65270 */
[----:B------:R-:W-:Y:S02]  /*4e00*/  FMNMX.FTZ R7, R67, R7, !PT ;  /* 0x0000000743077209 */ /* 0x000fe40007810000 */
[----:B------:R-:W-:Y:S02]  /*4e10*/  ISETP.GT.AND P3, PT, R3, 0x10, !P3 ;  /* 0x000000100300780c */ /* 0x000fe40005f64270 */
[----:B------:R-:W-:Y:S02]  /*4e20*/  FMNMX.FTZ R7, R69, R7, !PT ;  /* 0x0000000745077209 */ /* 0x000fe40007810000 */
[----:B------:R-:W-:Y:S02]  /*4e30*/  ISETP.LT.OR P3, PT, R4, 0x11, P3 ;  /* 0x000000110400780c */ /* 0x000fe40001f61670 */
[----:B------:R-:W-:-:S02]  /*4e40*/  FMNMX.FTZ R7, R71, R7, !PT ;  /* 0x0000000747077209 */ /* 0x000fc40007810000 */
[----:B------:R-:W-:Y:S02]  /*4e50*/  FSEL R24, R34, -INF , !P3 ;  /* 0xff80000022187808 */ /* 0x000fe40005800000 */
[----:B------:R-:W-:Y:S02]  /*4e60*/  ISETP.NE.AND P3, PT, R32, RZ, PT ;  /* 0x000000ff2000720c */ /* 0x000fe40003f65270 */
[----:B------:R-:W-:Y:S02]  /*4e70*/  FMNMX.FTZ R7, R73, R7, !PT ;  /* 0x0000000749077209 */ /* 0x000fe40007810000 */
[----:B------:R-:W-:Y:S02]  /*4e80*/  ISETP.GT.AND P3, PT, R3, 0x11, !P3 ;  /* 0x000000110300780c */ /* 0x000fe40005f64270 */
[----:B------:R-:W-:Y:S02]  /*4e90*/  FMNMX.FTZ R7, R75, R7, !PT ;  /* 0x000000074b077209 */ /* 0x000fe40007810000 */
[----:B------:R-:W-:-:S02]  /*4ea0*/  ISETP.LT.OR P3, PT, R4, 0x12, P3 ;  /* 0x000000120400780c */ /* 0x000fc40001f61670 */
[----:B------:R-:W-:Y:S02]  /*4eb0*/  FMNMX.FTZ R7, R77, R7, !PT ;  /* 0x000000074d077209 */ /* 0x000fe40007810000 */
[----:B------:R-:W-:Y:S02]  /*4ec0*/  FSEL R25, R35, -INF , !P3 ;  /* 0xff80000023197808 */ /* 0x000fe40005800000 */
[----:B------:R-:W-:Y:S02]  /*4ed0*/  ISETP.NE.AND P3, PT, R33, RZ, PT ;  /* 0x000000ff2100720c */ /* 0x000fe40003f65270 */
[----:B------:R-:W-:Y:S02]  /*4ee0*/  FMNMX.FTZ R7, R79, R7, !PT ;  /* 0x000000074f077209 */ /* 0x000fe40007810000 */
[----:B------:R-:W-:Y:S02]  /*4ef0*/  ISETP.GT.AND P3, PT, R3, 0x18, !P3 ;  /* 0x000000180300780c */ /* 0x000fe40005f64270 */
[----:B------:R-:W-:-:S02]  /*4f00*/  FMNMX.FTZ R7, R49, R7, !PT ;  /* 0x0000000731077209 */ /* 0x000fc40007810000 */
[----:B------:R-:W-:Y:S02]  /*4f10*/  ISETP.LT.OR P3, PT, R4, 0x19, P3 ;  /* 0x000000190400780c */ /* 0x000fe40001f61670 */
[----:B------:R-:W-:Y:S02]  /*4f20*/  FMNMX.FTZ R7, R81, R7, !PT ;  /* 0x0000000751077209 */ /* 0x000fe40007810000 */
[----:B------:R-:W-:Y:S02]  /*4f30*/  FSEL R26, R26, -INF , !P3 ;  /* 0xff8000001a1a7808 */ /* 0x000fe40005800000 */
[----:B------:R-:W-:Y:S02]  /*4f40*/  ISETP.NE.AND P3, PT, R36, RZ, PT ;  /* 0x000000ff2400720c */ /* 0x000fe40003f65270 */
[----:B------:R-:W-:Y:S02]  /*4f50*/  FMNMX.FTZ R32, R53, R7, !PT ;  /* 0x0000000735207209 */ /* 0x000fe40007810000 */
[----:B------:R-:W-:-:S02]  /*4f60*/  ISETP.GT.AND P3, PT, R3, 0x19, !P3 ;  /* 0x000000190300780c */ /* 0x000fc40005f64270 */
[----:B------:R-:W-:Y:S01]  /*4f70*/  ISETP.GT.AND P4, PT, R3, 0x8, !P4 ;  /* 0x000000080300780c */ /* 0x000fe20006784270 */
[----:B------:R-:W1:Y:S01]  /*4f80*/  SHFL.BFLY PT, R7, R32, 0x2, 0x1f ;  /* 0x0c401f0020077f89 */ /* 0x000e6200000e0000 */
[C---:B------:R-:W-:Y:S02]  /*4f90*/  ISETP.LT.OR P3, PT, R4.reuse, 0x1a, P3 ;  /* 0x0000001a0400780c */ /* 0x040fe40001f61670 */
[----:B------:R-:W-:Y:S02]  /*4fa0*/  ISETP.LT.OR P4, PT, R4, 0x9, P4 ;  /* 0x000000090400780c */ /* 0x000fe40002781670 */
[----:B------:R-:W-:Y:S02]  /*4fb0*/  FSEL R27, R27, -INF , !P3 ;  /* 0xff8000001b1b7808 */ /* 0x000fe40005800000 */
[----:B------:R-:W-:Y:S02]  /*4fc0*/  ISETP.NE.AND P3, PT, R60, RZ, PT ;  /* 0x000000ff3c00720c */ /* 0x000fe40003f65270 */
[----:B------:R-:W-:-:S02]  /*4fd0*/  FSEL R20, R20, -INF , !P4 ;  /* 0xff80000014147808 */ /* 0x000fc40006000000 */
[----:B------:R-:W-:Y:S02]  /*4fe0*/  ISETP.GT.AND P3, PT, R3, 0x20, !P3 ;  /* 0x000000200300780c */ /* 0x000fe40005f64270 */
[----:B------:R-:W-:Y:S02]  /*4ff0*/  ISETP.NE.AND P4, PT, R44, RZ, PT ;  /* 0x000000ff2c00720c */ /* 0x000fe40003f85270 */
[----:B------:R-:W-:Y:S02]  /*5000*/  ISETP.LT.OR P3, PT, R4, 0x21, P3 ;  /* 0x000000210400780c */ /* 0x000fe40001f61670 */
[----:B------:R-:W-:Y:S02]  /*5010*/  ISETP.NE.AND P6, PT, R14, RZ, PT ;  /* 0x000000ff0e00720c */ /* 0x000fe40003fc5270 */
[----:B------:R-:W-:Y:S02]  /*5020*/  FSEL R28, R42, -INF , !P3 ;  /* 0xff8000002a1c7808 */ /* 0x000fe40005800000 */
[----:B------:R-:W-:-:S02]  /*5030*/  ISETP.NE.AND P3, PT, R40, RZ, PT ;  /* 0x000000ff2800720c */ /* 0x000fc40003f65270 */
[C---:B------:R-:W-:Y:S02]  /*5040*/  ISETP.GT.AND P5, PT, R3.reuse, 0x38, !P5 ;  /* 0x000000380300780c */ /* 0x040fe40006fa4270 */
[----:B------:R-:W-:Y:S02]  /*5050*/  ISETP.GT.AND P3, PT, R3, 0x21, !P3 ;  /* 0x000000210300780c */ /* 0x000fe40005f64270 */
[----:B-1----:R-:W-:Y:S02]  /*5060*/  FMNMX.FTZ R34, R32, R7, !PT ;  /* 0x0000000720227209 */ /* 0x002fe40007810000 */
[C---:B------:R-:W-:Y:S02]  /*5070*/  ISETP.LT.OR P3, PT, R4.reuse, 0x22, P3 ;  /* 0x000000220400780c */ /* 0x040fe40001f61670 */
[----:B------:R-:W-:Y:S01]  /*5080*/  ISETP.LT.OR P5, PT, R4, 0x39, P5 ;  /* 0x000000390400780c */ /* 0x000fe20002fa1670 */
[----:B------:R-:W1:Y:S01]  /*5090*/  SHFL.BFLY PT, R7, R34, 0x1, 0x1f ;  /* 0x0c201f0022077f89 */ /* 0x000e6200000e0000 */
[----:B------:R-:W-:-:S02]  /*50a0*/  FSEL R29, R43, -INF , !P3 ;  /* 0xff8000002b1d7808 */ /* 0x000fc40005800000 */
[----:B------:R-:W-:-:S04]  /*50b0*/  ISETP.NE.AND P3, PT, R41, RZ, PT ;  /* 0x000000ff2900720c */ /* 0x000fc80003f65270 */
[----:B------:R-:W-:-:S04]  /*50c0*/  ISETP.GT.AND P3, PT, R3, 0x28, !P3 ;  /* 0x000000280300780c */ /* 0x000fc80005f64270 */
[----:B------:R-:W-:-:S04]  /*50d0*/  ISETP.LT.OR P3, PT, R4, 0x29, P3 ;  /* 0x000000290400780c */ /* 0x000fc80001f61670 */
[----:B------:R-:W-:Y:S02]  /*50e0*/  FSEL R30, R30, -INF , !P3 ;  /* 0xff8000001e1e7808 */ /* 0x000fe40005800000 */
[C---:B------:R-:W-:Y:S02]  /*50f0*/  ISETP.GT.AND P3, PT, R3.reuse, 0x29, !P4 ;  /* 0x000000290300780c */ /* 0x040fe40006764270 */
[----:B------:R-:W-:Y:S02]  /*5100*/  ISETP.NE.AND P4, PT, R48, RZ, PT ;  /* 0x000000ff3000720c */ /* 0x000fe40003f85270 */
[----:B------:R-:W-:Y:S02]  /*5110*/  ISETP.LT.OR P3, PT, R4, 0x2a, P3 ;  /* 0x0000002a0400780c */ /* 0x000fe40001f61670 */
[----:B------:R-:W-:Y:S02]  /*5120*/  ISETP.GT.AND P4, PT, R3, 0x31, !P4 ;  /* 0x000000310300780c */ /* 0x000fe40006784270 */
[----:B------:R-:W-:-:S02]  /*5130*/  FSEL R31, R31, -INF , !P3 ;  /* 0xff8000001f1f7808 */ /* 0x000fc40005800000 */
[----:B------:R-:W-:Y:S02]  /*5140*/  ISETP.GT.AND P3, PT, R3, RZ, !P6 ;  /* 0x000000ff0300720c */ /* 0x000fe40007764270 */
[----:B-1----:R-:W-:Y:S02]  /*5150*/  FMNMX.FTZ R7, R34, R7, !PT ;  /* 0x0000000722077209 */ /* 0x002fe40007810000 */
[----:B------:R-:W-:Y:S02]  /*5160*/  ISETP.LT.OR P3, PT, R4, 0x1, P3 ;  /* 0x000000010400780c */ /* 0x000fe40001f61670 */
[----:B------:R-:W-:Y:S01]  /*5170*/  ISETP.NE.AND P6, PT, R47, RZ, PT ;  /* 0x000000ff2f00720c */ /* 0x000fe20003fc5270 */
[C---:B------:R-:W-:Y:S01]  /*5180*/  FMUL.FTZ R8, R7.reuse, UR10 ;  /* 0x0000000a07087c20 */ /* 0x040fe20008410000 */
[----:B------:R-:W-:Y:S02]  /*5190*/  FSEL R14, R56, -INF , !P3 ;  /* 0xff800000380e7808 */ /* 0x000fe40005800000 */
[----:B------:R-:W-:-:S02]  /*51a0*/  FSETP.NEU.FTZ.AND P3, PT, R7, -INF , PT ;  /* 0xff8000000700780b */ /* 0x000fc40003f7d000 */
[----:B------:R-:W-:Y:S02]  /*51b0*/  FMNMX.FTZ R33, R14, R15, !PT ;  /* 0x0000000f0e217209 */ /* 0x000fe40007810000 */
[----:B------:R-:W-:Y:S02]  /*51c0*/  FSEL R36, R8, RZ, P3 ;  /* 0x000000ff08247208 */ /* 0x000fe40001800000 */
[----:B------:R-:W-:Y:S02]  /*51d0*/  FMNMX.FTZ R8, R20, R33, !PT ;  /* 0x0000002114087209 */ /* 0x000fe40007810000 */
[----:B------:R-:W-:Y:S01]  /*51e0*/  ISETP.NE.AND P3, PT, R45, RZ, PT ;  /* 0x000000ff2d00720c */ /* 0x000fe20003f65270 */
[--C-:B------:R-:W-:Y:S01]  /*51f0*/  FFMA.FTZ R34, R37, UR10, -R36.reuse ;  /* 0x0000000a25227c23 */ /* 0x100fe20008010824 */
[----:B------:R-:W-:Y:S01]  /*5200*/  FMNMX.FTZ R33, R21, R8, !PT ;  /* 0x0000000815217209 */ /* 0x000fe20007810000 */
[--C-:B------:R-:W-:Y:S01]  /*5210*/  FFMA.FTZ R37, R57, UR10, -R36.reuse ;  /* 0x0000000a39257c23 */ /* 0x100fe20008010824 */
[----:B------:R-:W-:Y:S01]  /*5220*/  ISETP.GT.AND P3, PT, R3, 0x30, !P3 ;  /* 0x000000300300780c */ /* 0x000fe20005f64270 */
[--C-:B------:R-:W-:Y:S01]  /*5230*/  FFMA.FTZ R38, R59, UR10, -R36.reuse ;  /* 0x0000000a3b267c23 */ /* 0x100fe20008010824 */
[----:B------:R-:W-:Y:S01]  /*5240*/  FMNMX.FTZ R8, R24, R33, !PT ;  /* 0x0000002118087209 */ /* 0x000fe20007810000 */
[----:B------:R-:W-:Y:S01]  /*5250*/  MUFU.EX2 R34, R34 ;  /* 0x0000002200227308 */ /* 0x000fe20000000800 */
[----:B------:R-:W-:Y:S01]  /*5260*/  ISETP.LT.OR P3, PT, R4, 0x31, P3 ;  /* 0x000000310400780c */ /* 0x000fe20001f61670 */
[--C-:B------:R-:W-:Y:S01]  /*5270*/  FFMA.FTZ R39, R61, UR10, -R36.reuse ;  /* 0x0000000a3d277c23 */ /* 0x100fe20008010824 */
[----:B------:R-:W-:Y:S01]  /*5280*/  FMNMX.FTZ R33, R25, R8, !PT ;  /* 0x0000000819217209 */ /* 0x000fe20007810000 */
[--C-:B------:R-:W-:Y:S01]  /*5290*/  FFMA.FTZ R40, R63, UR10, -R36.reuse ;  /* 0x0000000a3f287c23 */ /* 0x100fe20008010824 */
[----:B------:R-:W-:Y:S01]  /*52a0*/  ISETP.GT.AND P6, PT, R3, 0x39, !P6 ;  /* 0x000000390300780c */ /* 0x000fe200077c4270 */
[--C-:B------:R-:W-:Y:S01]  /*52b0*/  FFMA.FTZ R41, R65, UR10, -R36.reuse ;  /* 0x0000000a41297c23 */ /* 0x100fe20008010824 */
[----:B------:R-:W-:Y:S01]  /*52c0*/  FMNMX.FTZ R8, R26, R33, !PT ;  /* 0x000000211a087209 */ /* 0x000fe20007810000 */
[----:B------:R-:W1:Y:S01]  /*52d0*/  MUFU.EX2 R37, R37 ;  /* 0x0000002500257308 */ /* 0x000e620000000800 */
[----:B------:R-:W-:Y:S01]  /*52e0*/  ISETP.LT.OR P4, PT, R4, 0x32, P4 ;  /* 0x000000320400780c */ /* 0x000fe20002781670 */
[--C-:B------:R-:W-:Y:S01]  /*52f0*/  FFMA.FTZ R42, R67, UR10, -R36.reuse ;  /* 0x0000000a432a7c23 */ /* 0x100fe20008010824 */
[----:B------:R-:W-:Y:S01]  /*5300*/  FMNMX.FTZ R33, R27, R8, !PT ;  /* 0x000000081b217209 */ /* 0x000fe20007810000 */
[--C-:B------:R-:W-:Y:S01]  /*5310*/  FFMA.FTZ R43, R69, UR10, -R36.reuse ;  /* 0x0000000a452b7c23 */ /* 0x100fe20008010824 */
[----:B------:R-:W-:Y:S01]  /*5320*/  FSEL R3, R50, -INF , !P3 ;  /* 0xff80000032037808 */ /* 0x000fe20005800000 */
[--C-:B------:R-:W-:Y:S01]  /*5330*/  FFMA.FTZ R44, R71, UR10, -R36.reuse ;  /* 0x0000000a472c7c23 */ /* 0x100fe20008010824 */
[----:B------:R-:W-:Y:S01]  /*5340*/  FMNMX.FTZ R8, R28, R33, !PT ;  /* 0x000000211c087209 */ /* 0x000fe20007810000 */
[----:B------:R-:W2:Y:S01]  /*5350*/  MUFU.EX2 R38, R38 ;  /* 0x0000002600267308 */ /* 0x000ea20000000800 */
[----:B------:R-:W-:Y:S01]  /*5360*/  FSEL R32, R51, -INF , !P4 ;  /* 0xff80000033207808 */ /* 0x000fe20006000000 */
[--C-:B------:R-:W-:Y:S01]  /*5370*/  FFMA.FTZ R45, R73, UR10, -R36.reuse ;  /* 0x0000000a492d7c23 */ /* 0x100fe20008010824 */
[----:B------:R-:W-:Y:S01]  /*5380*/  FMNMX.FTZ R33, R29, R8, !PT ;  /* 0x000000081d217209 */ /* 0x000fe20007810000 */
[--C-:B------:R-:W-:Y:S01]  /*5390*/  FFMA.FTZ R46, R75, UR10, -R36.reuse ;  /* 0x0000000a4b2e7c23 */ /* 0x100fe20008010824 */
[----:B------:R-:W-:Y:S01]  /*53a0*/  ISETP.LT.OR P6, PT, R4, 0x3a, P6 ;  /* 0x0000003a0400780c */ /* 0x000fe200037c1670 */
[--C-:B------:R-:W-:Y:S01]  /*53b0*/  FFMA.FTZ R47, R77, UR10, -R36.reuse ;  /* 0x0000000a4d2f7c23 */ /* 0x100fe20008010824 */
[----:B------:R-:W-:Y:S01]  /*53c0*/  FMNMX.FTZ R8, R30, R33, !PT ;  /* 0x000000211e087209 */ /* 0x000fe20007810000 */
[----:B------:R-:W4:Y:S01]  /*53d0*/  MUFU.EX2 R39, R39 ;  /* 0x0000002700277308 */ /* 0x000f220000000800 */
[----:B------:R-:W-:Y:S01]  /*53e0*/  FSEL R4, R54, -INF , !P5 ;  /* 0xff80000036047808 */ /* 0x000fe20006800000 */
[----:B-1----:R-:W-:Y:S01]  /*53f0*/  FADD.FTZ R51, R34, R37 ;  /* 0x0000002522337221 */ /* 0x002fe20000010000 */
[----:B------:R-:W-:Y:S01]  /*5400*/  FMNMX.FTZ R8, R31, R8, !PT ;  /* 0x000000081f087209 */ /* 0x000fe20007810000 */
[--C-:B------:R-:W-:Y:S01]  /*5410*/  FFMA.FTZ R48, R79, UR10, -R36.reuse ;  /* 0x0000000a4f307c23 */ /* 0x100fe20008010824 */
[----:B------:R-:W-:Y:S01]  /*5420*/  FFMA.FTZ R49, R49, UR10, -R36 ;  /* 0x0000000a31317c23 */ /* 0x000fe20008010824 */
[----:B------:R-:W-:-:S02]  /*5430*/  F2FP.F16.F32.PACK_AB R156, R37, R34 ;  /* 0x00000022259c723e */ /* 0x000fc400000000ff */
[----:B------:R-:W-:Y:S01]  /*5440*/  FMNMX.FTZ R33, R3, R8, !PT ;  /* 0x0000000803217209 */ /* 0x000fe20007810000 */
[----:B------:R-:W-:Y:S01]  /*5450*/  MUFU.EX2 R40, R40 ;  /* 0x0000002800287308 */ /* 0x000fe20000000800 */
[----:B--2---:R-:W-:Y:S02]  /*5460*/  FADD.FTZ R52, R38, R51 ;  /* 0x0000003326347221 */ /* 0x004fe40000010000 */
[----:B------:R-:W-:Y:S02]  /*5470*/  FMNMX.FTZ R35, R32, R33, !PT ;  /* 0x0000002120237209 */ /* 0x000fe40007810000 */
[----:B------:R-:W-:Y:S02]  /*5480*/  FSEL R33, R55, -INF , !P6 ;  /* 0xff80000037217808 */ /* 0x000fe40007000000 */
[----:B------:R-:W-:Y:S01]  /*5490*/  FMNMX.FTZ R8, R4, R35, !PT ;  /* 0x0000002304087209 */ /* 0x000fe20007810000 */
[----:B------:R-:W1:Y:S01]  /*54a0*/  MUFU.EX2 R41, R41 ;  /* 0x0000002900297308 */ /* 0x000e620000000800 */
[----:B----4-:R-:W-:-:S02]  /*54b0*/  F2FP.F16.F32.PACK_AB R158, R39, R38 ;  /* 0x00000026279e723e */ /* 0x010fc400000000ff */
[----:B------:R-:W-:-:S05]  /*54c0*/  FMNMX.FTZ R8, R33, R8, !PT ;  /* 0x0000000821087209 */ /* 0x000fca0007810000 */
[----:B------:R-:W2:Y:S01]  /*54d0*/  SHFL.BFLY PT, R35, R8, 0x2, 0x1f ;  /* 0x0c401f0008237f89 */ /* 0x000ea200000e0000 */
[----:B------:R-:W-:Y:S08]  /*54e0*/  MUFU.EX2 R42, R42 ;  /* 0x0000002a002a7308 */ /* 0x000ff00000000800 */
[----:B------:R-:W4:Y:S01]  /*54f0*/  MUFU.EX2 R43, R43 ;  /* 0x0000002b002b7308 */ /* 0x000f220000000800 */
[----:B-1----:R-:W-:-:S07]  /*5500*/  F2FP.F16.F32.PACK_AB R160, R41, R40 ;  /* 0x0000002829a0723e */ /* 0x002fce00000000ff */
[----:B------:R-:W-:Y:S01]  /*5510*/  MUFU.EX2 R44, R44 ;  /* 0x0000002c002c7308 */ /* 0x000fe20000000800 */
[----:B--2---:R-:W-:-:S07]  /*5520*/  FMNMX.FTZ R35, R8, R35, !PT ;  /* 0x0000002308237209 */ /* 0x004fce0007810000 */
[----:B------:R-:W1:Y:S01]  /*5530*/  MUFU.EX2 R45, R45 ;  /* 0x0000002d002d7308 */ /* 0x000e620000000800 */
[----:B----4-:R-:W-:Y:S01]  /*5540*/  F2FP.F16.F32.PACK_AB R162, R43, R42 ;  /* 0x0000002a2ba2723e */ /* 0x010fe200000000ff */
[----:B------:R-:W2:Y:S06]  /*5550*/  SHFL.BFLY PT, R8, R35, 0x1, 0x1f ;  /* 0x0c201f0023087f89 */ /* 0x000eac00000e0000 */
[----:B------:R-:W-:Y:S08]  /*5560*/  MUFU.EX2 R46, R46 ;  /* 0x0000002e002e7308 */ /* 0x000ff00000000800 */
[----:B------:R-:W4:Y:S01]  /*5570*/  MUFU.EX2 R47, R47 ;  /* 0x0000002f002f7308 */ /* 0x000f220000000800 */
[----:B-1----:R-:W-:-:S07]  /*5580*/  F2FP.F16.F32.PACK_AB R164, R45, R44 ;  /* 0x0000002c2da4723e */ /* 0x002fce00000000ff */
[----:B------:R-:W-:Y:S01]  /*5590*/  MUFU.EX2 R48, R48 ;  /* 0x0000003000307308 */ /* 0x000fe20000000800 */
[----:B--2---:R-:W-:Y:S01]  /*55a0*/  FMNMX.FTZ R8, R35, R8, !PT ;  /* 0x0000000823087209 */ /* 0x004fe20007810000 */
[--C-:B------:R-:W-:Y:S01]  /*55b0*/  FFMA.FTZ R35, R81, UR10, -R36.reuse ;  /* 0x0000000a51237c23 */ /* 0x100fe20008010824 */
[----:B------:R-:W-:Y:S01]  /*55c0*/  FFMA.FTZ R36, R53, UR10, -R36 ;  /* 0x0000000a35247c23 */ /* 0x000fe20008010824 */
[----:B------:R-:W-:Y:S01]  /*55d0*/  FADD.FTZ R53, R39, R52 ;  /* 0x0000003427357221 */ /* 0x000fe20000010000 */
[C---:B------:R-:W-:Y:S01]  /*55e0*/  FSETP.NEU.FTZ.AND P3, PT, R8.reuse, -INF , PT ;  /* 0xff8000000800780b */ /* 0x040fe20003f7d000 */
[----:B------:R-:W-:Y:S02]  /*55f0*/  FMUL.FTZ R50, R8, UR10 ;  /* 0x0000000a08327c20 */ /* 0x000fe40008410000 */
[----:B------:R-:W1:Y:S01]  /*5600*/  MUFU.EX2 R49, R49 ;  /* 0x0000003100317308 */ /* 0x000e620000000800 */
[----:B------:R-:W-:Y:S01]  /*5610*/  FADD.FTZ R54, R40, R53 ;  /* 0x0000003528367221 */ /* 0x000fe20000010000 */
[----:B----4-:R-:W-:-:S02]  /*5620*/  F2FP.F16.F32.PACK_AB R166, R47, R46 ;  /* 0x0000002e2fa6723e */ /* 0x010fc400000000ff */
        /* <DEDUP_REMOVED lines=18> */
[----:B------:R-:W2:Y:S01]  /*5750*/  MUFU.EX2 R15, R15 ;  /* 0x0000000f000f7308 */ /* 0x000ea20000000800 */
[--C-:B------:R-:W-:Y:S01]  /*5760*/  FFMA.FTZ R4, R4, UR10, -R50.reuse ;  /* 0x0000000a04047c23 */ /* 0x100fe20008010832 */
[----:B------:R-:W-:Y:S01]  /*5770*/  FFMA.FTZ R33, R33, UR10, -R50 ;  /* 0x0000000a21217c23 */ /* 0x000fe20008010832 */
[----:B-1----:R-:W-:-:S05]  /*5780*/  F2FP.F16.F32.PACK_AB R168, R49, R48 ;  /* 0x0000003031a8723e */ /* 0x002fca00000000ff */
[----:B------:R-:W1:Y:S08]  /*5790*/  MUFU.EX2 R20, R20 ;  /* 0x0000001400147308 */ /* 0x000e700000000800 */
[----:B------:R-:W4:Y:S01]  /*57a0*/  MUFU.EX2 R21, R21 ;  /* 0x0000001500157308 */ /* 0x000f220000000800 */
[----:B--2---:R-:W-:Y:S01]  /*57b0*/  FADD.FTZ R51, R14, R15 ;  /* 0x0000000f0e337221 */ /* 0x004fe20000010000 */
[----:B------:R-:W-:-:S06]  /*57c0*/  F2FP.F16.F32.PACK_AB R157, R15, R14 ;  /* 0x0000000e0f9d723e */ /* 0x000fcc00000000ff */
[----:B------:R-:W2:Y:S01]  /*57d0*/  MUFU.EX2 R24, R24 ;  /* 0x0000001800187308 */ /* 0x000ea20000000800 */
[----:B-1----:R-:W-:-:S07]  /*57e0*/  FADD.FTZ R52, R20, R51 ;  /* 0x0000003314347221 */ /* 0x002fce0000010000 */
[----:B------:R-:W1:Y:S01]  /*57f0*/  MUFU.EX2 R25, R25 ;  /* 0x0000001900197308 */ /* 0x000e620000000800 */
[C---:B----4-:R-:W-:Y:S01]  /*5800*/  FADD.FTZ R51, R21.reuse, R52 ;  /* 0x0000003415337221 */ /* 0x050fe20000010000 */
[----:B------:R-:W-:Y:S01]  /*5810*/  FADD.FTZ R52, R42, R53 ;  /* 0x000000352a347221 */ /* 0x000fe20000010000 */
[----:B------:R-:W-:-:S05]  /*5820*/  F2FP.F16.F32.PACK_AB R159, R21, R20 ;  /* 0x00000014159f723e */ /* 0x000fca00000000ff */
[----:B------:R-:W4:Y:S01]  /*5830*/  MUFU.EX2 R26, R26 ;  /* 0x0000001a001a7308 */ /* 0x000f220000000800 */
[----:B--2---:R-:W-:Y:S01]  /*5840*/  FADD.FTZ R50, R24, R51 ;  /* 0x0000003318327221 */ /* 0x004fe20000010000 */
[----:B------:R-:W-:Y:S01]  /*5850*/  FADD.FTZ R51, R43, R52 ;  /* 0x000000342b337221 */ /* 0x000fe20000010000 */
[----:B------:R2:W-:Y:S03]  /*5860*/  STSM.16.M88.4 [R18+0x26800], R156 ;  /* 0x0268009c12007844 */ /* 0x0005e60000000200 */
[----:B------:R-:W-:Y:S02]  /*5870*/  FADD.FTZ R38, R44, R51 ;  /* 0x000000332c267221 */ /* 0x000fe40000010000 */
[----:B------:R-:W5:Y:S01]  /*5880*/  MUFU.EX2 R27, R27 ;  /* 0x0000001b001b7308 */ /* 0x000f620000000800 */
[----:B-1----:R-:W-:Y:S01]  /*5890*/  FADD.FTZ R37, R25, R50 ;  /* 0x0000003219257221 */ /* 0x002fe20000010000 */
[----:B------:R-:W-:Y:S01]  /*58a0*/  FADD.FTZ R39, R45, R38 ;  /* 0x000000262d277221 */ /* 0x000fe20000010000 */
[----:B------:R-:W-:-:S05]  /*58b0*/  F2FP.F16.F32.PACK_AB R161, R25, R24 ;  /* 0x0000001819a1723e */ /* 0x000fca00000000ff */
[----:B------:R-:W1:Y:S01]  /*58c0*/  MUFU.EX2 R28, R28 ;  /* 0x0000001c001c7308 */ /* 0x000e620000000800 */
[----:B----4-:R-:W-:-:S07]  /*58d0*/  FADD.FTZ R34, R26, R37 ;  /* 0x000000251a227221 */ /* 0x010fce0000010000 */
[----:B------:R-:W4:Y:S01]  /*58e0*/  MUFU.EX2 R29, R29 ;  /* 0x0000001d001d7308 */ /* 0x000f220000000800 */
[C---:B-----5:R-:W-:Y:S01]  /*58f0*/  FADD.FTZ R37, R27.reuse, R34 ;  /* 0x000000221b257221 */ /* 0x060fe20000010000 */
[----:B------:R-:W-:-:S05]  /*5900*/  F2FP.F16.F32.PACK_AB R163, R27, R26 ;  /* 0x0000001a1ba3723e */ /* 0x000fca00000000ff */
[----:B------:R2:W-:Y:S01]  /*5910*/  STSM.16.M88.4 [R19], R160 ;  /* 0x000000a013007844 */ /* 0x0005e20000000200 */
[----:B------:R-:W5:Y:S01]  /*5920*/  MUFU.EX2 R30, R30 ;  /* 0x0000001e001e7308 */ /* 0x000f620000000800 */
[----:B-1----:R-:W-:-:S07]  /*5930*/  FADD.FTZ R14, R28, R37 ;  /* 0x000000251c0e7221 */ /* 0x002fce0000010000 */
[----:B------:R-:W1:Y:S01]  /*5940*/  MUFU.EX2 R31, R31 ;  /* 0x0000001f001f7308 */ /* 0x000e620000000800 */
[C---:B----4-:R-:W-:Y:S01]  /*5950*/  FADD.FTZ R15, R29.reuse, R14 ;  /* 0x0000000e1d0f7221 */ /* 0x050fe20000010000 */
[----:B------:R-:W-:Y:S01]  /*5960*/  FADD.FTZ R14, R46, R39 ;  /* 0x000000272e0e7221 */ /* 0x000fe20000010000 */
[----:B------:R-:W-:-:S03]  /*5970*/  F2FP.F16.F32.PACK_AB R165, R29, R28 ;  /* 0x0000001c1da5723e */ /* 0x000fc600000000ff */
[----:B------:R-:W-:Y:S02]  /*5980*/  FADD.FTZ R47, R47, R14 ;  /* 0x0000000e2f2f7221 */ /* 0x000fe40000010000 */
[----:B------:R-:W-:Y:S01]  /*5990*/  MUFU.EX2 R3, R3 ;  /* 0x0000000300037308 */ /* 0x000fe20000000800 */
[----:B-----5:R-:W-:Y:S01]  /*59a0*/  FADD.FTZ R20, R30, R15 ;  /* 0x0000000f1e147221 */ /* 0x020fe20000010000 */
[----:B------:R-:W-:-:S04]  /*59b0*/  FADD.FTZ R48, R48, R47 ;  /* 0x0000002f30307221 */ /* 0x000fc80000010000 */
[----:B------:R-:W-:Y:S02]  /*59c0*/  FADD.FTZ R48, R49, R48 ;  /* 0x0000003031307221 */ /* 0x000fe40000010000 */
[----:B------:R-:W4:Y:S01]  /*59d0*/  MUFU.EX2 R32, R32 ;  /* 0x0000002000207308 */ /* 0x000f220000000800 */
[C---:B-1----:R-:W-:Y:S01]  /*59e0*/  FADD.FTZ R20, R31.reuse, R20 ;  /* 0x000000141f147221 */ /* 0x042fe20000010000 */
[----:B------:R-:W-:-:S05]  /*59f0*/  F2FP.F16.F32.PACK_AB R167, R31, R30 ;  /* 0x0000001e1fa7723e */ /* 0x000fca00000000ff */
[----:B------:R2:W-:Y:S01]  /*5a00*/  STSM.16.M88.4 [R23], R164 ;  /* 0x000000a417007844 */ /* 0x0005e20000000200 */
[----:B------:R-:W1:Y:S08]  /*5a10*/  MUFU.EX2 R36, R36 ;  /* 0x0000002400247308 */ /* 0x000e700000000800 */
[----:B------:R-:W5:Y:S01]  /*5a20*/  MUFU.EX2 R4, R4 ;  /* 0x0000000400047308 */ /* 0x000f620000000800 */
[----:B----4-:R-:W-:Y:S01]  /*5a30*/  F2FP.F16.F32.PACK_AB R169, R32, R3 ;  /* 0x0000000320a9723e */ /* 0x010fe200000000ff */
[----:B------:R-:W-:-:S04]  /*5a40*/  FADD.FTZ R3, R3, R20 ;  /* 0x0000001403037221 */ /* 0x000fc80000010000 */
[----:B------:R-:W-:Y:S02]  /*5a50*/  FADD.FTZ R3, R32, R3 ;  /* 0x0000000320037221 */ /* 0x000fe40000010000 */
[----:B------:R-:W4:Y:S01]  /*5a60*/  MUFU.EX2 R33, R33 ;  /* 0x0000002100217308 */ /* 0x000f220000000800 */
[----:B-1----:R-:W-:Y:S01]  /*5a70*/  F2FP.F16.F32.PACK_AB R170, R36, R35 ;  /* 0x0000002324aa723e */ /* 0x002fe200000000ff */
[----:B------:R-:W-:Y:S01]  /*5a80*/  FADD.FTZ R35, R35, R48 ;  /* 0x0000003023237221 */ /* 0x000fe20000010000 */
[----:B-----5:R-:W-:Y:S01]  /*5a90*/  FADD.FTZ R14, R4, R3 ;  /* 0x00000003040e7221 */ /* 0x020fe20000010000 */
[C---:B----4-:R-:W-:Y:S02]  /*5aa0*/  F2FP.F16.F32.PACK_AB R171, R33.reuse, R4 ;  /* 0x0000000421ab723e */ /* 0x050fe400000000ff */
[----:B------:R-:W-:Y:S01]  /*5ab0*/  FADD.FTZ R4, R36, R35 ;  /* 0x0000002324047221 */ /* 0x000fe20000010000 */
[----:B------:R-:W-:Y:S02]  /*5ac0*/  FADD.FTZ R3, R33, R14 ;  /* 0x0000000e21037221 */ /* 0x000fe40000010000 */
[----:B------:R2:W-:Y:S01]  /*5ad0*/  STSM.16.M88.4 [R22], R168 ;  /* 0x000000a816007844 */ /* 0x0005e20000000200 */
[----:B------:R-:W-:Y:S05]  /*5ae0*/  @!P0 BRA `(.L_x_1316) ;  /* 0x0000000000048947 */ /* 0x000fea0003800000 */
[----:B------:R-:W-:Y:S01]  /*5af0*/  BPT.TRAP 0x1 ;  /* 0x000000040000795c */ /* 0x000fe20000300000 */
.L_x_1316:
[----:B------:R1:W4:Y:S01]  /*5b00*/  SYNCS.PHASECHK.TRANS64.TRYWAIT P3, [R6+URZ+0x28c50], R13 ;  /* 0x028c500d060075a7 */ /* 0x000322000806017f */
[----:B------:R-:W-:Y:S05]  /*5b10*/  @!P0 BRA `(.L_x_1317) ;  /* 0x0000000000048947 */ /* 0x000fea0003800000 */
[----:B------:R-:W-:Y:S01]  /*5b20*/  BPT.TRAP 0x1 ;  /* 0x000000040000795c */ /* 0x000fe20000300000 */
.L_x_1317:
[----:B----4-:R-:W-:Y:S05]  /*5b30*/  @P3 BRA `(.L_x_1318) ;  /* 0x0000000000083947 */ /* 0x010fea0003800000 */
[----:B------:R-:W4:Y:S02]  /*5b40*/  SYNCS.PHASECHK.TRANS64.TRYWAIT P3, [R6+URZ+0x28c50], R13 ;  /* 0x028c500d060075a7 */ /* 0x000f24000806017f */
[----:B----4-:R-:W-:Y:S05]  /*5b50*/  @!P3 BRA `(.L_x_1319) ;  /* 0x000000cc0000b947 */ /* 0x010fea0003800000 */
.L_x_1318:
[----:B------:R-:W-:Y:S01]  /*5b60*/  ULEA UR11, UR39, UR45, 0xc ;  /* 0x0000002d270b7291 */ /* 0x000fe2000f8e603f */
[----:B------:R-:W-:Y:S01]  /*5b70*/  WARPGROUP.ARRIVE ;  /* 0x00000000000079c5 */ /* 0x000fe20000000000 */
[----:B------:R-:W-:Y:S01]  /*5b80*/  UMOV UR7, 0x40000040 ;  /* 0x4000004000077882 */ /* 0x000fe20000000000 */
[----:B-1-34-:R-:W-:-:S04]  /*5b90*/  @!P1 IADD3 R6, R6, 0x28c60, RZ ;  /* 0x00028c6006069810 */ /* 0x01afc80007ffe0ff */
[----:B------:R-:W-:Y:S01]  /*5ba0*/  UMOV UR6, UR11 ;  /* 0x0000000b00067c82 */ /* 0x000fe20008000000 */
[----:B------:R-:W-:Y:S01]  /*5bb0*/  @!P1 PRMT R6, RZ, 0x654, R6 ;  /* 0x00000654ff069816 */ /* 0x000fe20000000006 */
[----:B------:R-:W-:Y:S01]  /*5bc0*/  HGMMA.64x256x16.F32 R24, R156, gdesc[UR4].tnspB, RZ, !UPT, gsb0 ;  /* 0x43e000049c187df0 */ /* 0x000fe2000c0008ff */
        /* <DEDUP_REMOVED lines=28> */
[----:B-1----:R-:W-:-:S02]  /*5d90*/  IMAD R6, R9, UR49, -R12 ;  /* 0x0000003109067c24 */ /* 0x002fc4000f8e0a0c */
[----:B------:R-:W-:Y:S02]  /*5da0*/  VIADD R9, R152, 0xfffffffe ;  /* 0xfffffffe98097836 */ /* 0x000fe40000000000 */
[----:B------:R-:W-:-:S05]  /*5db0*/  VIADD R13, R6, UR42 ;  /* 0x0000002a060d7c36 */ /* 0x000fca0008000000 */
[----:B------:R-:W-:Y:S01]  /*5dc0*/  IADD3 R10, R13, R10, RZ ;  /* 0x0000000a0d0a7210 */ /* 0x000fe20007ffe0ff */
[----:B------:R-:W-:Y:S06]  /*5dd0*/  @!P2 BRA `(.L_x_1320) ;  /* 0x000000000040a947 */ /* 0x000fec0003800000 */
[C---:B------:R-:W-:Y:S01]  /*5de0*/  ISETP.GT.AND P3, PT, R13.reuse, RZ, PT ;  /* 0x000000ff0d00720c */ /* 0x040fe20003f64270 */
[----:B------:R-:W-:-:S12]  /*5df0*/  VIADD R12, R13, 0xffffffff ;  /* 0xffffffff0d0c7836 */ /* 0x000fd80000000000 */
[----:B------:R-:W-:Y:S05]  /*5e00*/  @P3 BRA `(.L_x_1321) ;  /* 0x00000000001c3947 */ /* 0x000fea0003800000 */
[----:B------:R-:W-:Y:S01]  /*5e10*/  ISETP.NE.AND P3, PT, R11, 0x1, PT ;  /* 0x000000010b00780c */ /* 0x000fe20003f65270 */
[----:B------:R-:W-:-:S12]  /*5e20*/  IMAD.MOV R13, RZ, RZ, -R13 ;  /* 0x000000ffff0d7224 */ /* 0x000fd800078e0a0d */
[----:B------:R-:W1:Y:S02]  /*5e30*/  @P3 LDC.64 R14, c[0x0][0x9e8] ;  /* 0x00027a00ff0e3b82 */ /* 0x000e640000000a00 */
[----:B-1----:R-:W-:-:S05]  /*5e40*/  @P3 IMAD.HI.U32 R12, R13, R14, RZ ;  /* 0x0000000e0d0c3227 */ /* 0x002fca00078e00ff */
[----:B------:R-:W-:-:S04]  /*5e50*/  @P3 SHF.R.U32.HI R13, RZ, R15, R12 ;  /* 0x0000000fff0d3219 */ /* 0x000fc8000001160c */
[----:B------:R-:W-:Y:S01]  /*5e60*/  LOP3.LUT R12, RZ, R13, RZ, 0x33, !PT ;  /* 0x0000000dff0c7212 */ /* 0x000fe200078e33ff */
[----:B------:R-:W-:Y:S06]  /*5e70*/  BRA `(.L_x_1322) ;  /* 0x0000000000107947 */ /* 0x000fec0003800000 */
.L_x_1321:
[----:B------:R-:W-:-:S13]  /*5e80*/  ISETP.NE.AND P3, PT, R11, 0x1, PT ;  /* 0x000000010b00780c */ /* 0x000fda0003f65270 */
[----:B------:R-:W1:Y:S02]  /*5e90*/  @P3 LDC.64 R14, c[0x0][0x9e8] ;  /* 0x00027a00ff0e3b82 */ /* 0x000e640000000a00 */
[----:B-1----:R-:W-:-:S05]  /*5ea0*/  @P3 IMAD.HI.U32 R14, R12, R14, RZ ;  /* 0x0000000e0c0e3227 */ /* 0x002fca00078e00ff */
[----:B------:R-:W-:-:S07]  /*5eb0*/  @P3 SHF.R.U32.HI R12, RZ, R15, R14 ;  /* 0x0000000fff0c3219 */ /* 0x000fce000001160e */
.L_x_1322:
[----:B------:R-:W-:-:S05]  /*5ec0*/  IMAD R11, R12, R11, R11 ;  /* 0x0000000b0c0b7224 */ /* 0x000fca00078e020b */
[----:B------:R-:W-:-:S07]  /*5ed0*/  VIMNMX R10, R10, R11, PT ;  /* 0x0000000b0a0a7248 */ /* 0x000fce0003fe0100 */
.L_x_1320:
[----:B------:R-:W-:Y:S01]  /*5ee0*/  SHF.R.S32.HI R11, RZ, 0x1f, R10 ;  /* 0x0000001fff0b7819 */ /* 0x000fe2000001140a */
[----:B------:R-:W-:Y:S01]  /*5ef0*/  ULDC UR25, c[0x0][0x9e4] ;  /* 0x0002790000197ab9 */ /* 0x000fe20000000800 */
[----:B------:R-:W-:Y:S01]  /*5f00*/  ULDC UR24, c[0x0][0x288] ;  /* 0x0000a20000187ab9 */ /* 0x000fe20000000800 */
[----:B------:R-:W-:Y:S01]  /*5f10*/  ULDC UR21, c[0x0][0x988] ;  /* 0x0002620000157ab9 */ /* 0x000fe20000000800 */
[----:B------:R-:W-:Y:S01]  /*5f20*/  LEA.HI R11, R11, R10, RZ, 0x6 ;  /* 0x0000000a0b0b7211 */ /* 0x000fe200078f30ff */
[----:B------:R-:W-:Y:S01]  /*5f30*/  ULDC UR23, c[0x0][0x9d8] ;  /* 0x0002760000177ab9 */ /* 0x000fe20000000800 */
[----:B------:R-:W-:Y:S02]  /*5f40*/  ULDC UR22, c[0x0][0x9e0] ;  /* 0x0002780000167ab9 */ /* 0x000fe40000000800 */
[----:B------:R-:W-:-:S04]  /*5f50*/  SHF.R.S32.HI R11, RZ, 0x6, R11 ;  /* 0x00000006ff0b7819 */ /* 0x000fc8000001140b */
[----:B------:R-:W-:-:S04]  /*5f60*/  VIMNMX R12, R11, UR41, !PT ;  /* 0x000000290b0c7c48 */ /* 0x000fc8000ffe0100 */
[----:B------:R-:W-:-:S13]  /*5f70*/  ISETP.GE.AND P3, PT, R9, R12, PT ;  /* 0x0000000c0900720c */ /* 0x000fda0003f66270 */
[----:B------:R-:W-:Y:S05]  /*5f80*/  @!P3 BRA `(.L_x_1323) ;  /* 0x0000002400acb947 */ /* 0x000fea0003800000 */
.L_x_1340:
[----:B------:R-:W-:-:S04]  /*5f90*/  UIADD3 UR26, UR39, 0x1, URZ ;  /* 0x00000001271a7890 */ /* 0x000fc8000fffe03f */
[----:B------:R-:W-:-:S04]  /*5fa0*/  UISETP.NE.AND UP0, UPT, UR26, 0x2, UPT ;  /* 0x000000021a00788c */ /* 0x000fc8000bf05270 */
[----:B------:R-:W-:Y:S02]  /*5fb0*/  USEL UR6, URZ, 0x1, UP0 ;  /* 0x000000013f067887 */ /* 0x000fe40008000000 */
[----:B------:R-:W-:Y:S02]  /*5fc0*/  USEL UR26, UR26, URZ, UP0 ;  /* 0x0000003f1a1a7287 */ /* 0x000fe40008000000 */
[----:B------:R-:W-:Y:S01]  /*5fd0*/  ULOP3.LUT UR38, UR38, UR6, URZ, 0x3c, !UPT ;  /* 0x0000000626267292 */ /* 0x000fe2000f8e3c3f */
[----:B-123--:R-:W-:Y:S11]  /*5fe0*/  @!P0 BRA `(.L_x_1324) ;  /* 0x0000000000048947 */ /* 0x00eff60003800000 */
[----:B------:R-:W-:Y:S01]  /*5ff0*/  BPT.TRAP 0x1 ;  /* 0x000000040000795c */ /* 0x000fe20000300000 */
.L_x_1324:
[----:B------:R-:W-:Y:S01]  /*6000*/  ULEA UR27, UR26, UR48, 0x3 ;  /* 0x000000301a1b7291 */ /* 0x000fe2000f8e183f */
[----:B------:R-:W-:-:S04]  /*6010*/  MOV R10, UR38 ;  /* 0x00000026000a7c02 */ /* 0x000fc80008000f00 */
[----:B------:R-:W-:-:S04]  /*6020*/  SHF.L.U32 R10, R10, 0x1f, RZ ;  /* 0x0000001f0a0a7819 */ /* 0x000fc800000006ff */
[----:B------:R1:W3:Y:S01]  /*6030*/  SYNCS.PHASECHK.TRANS64.TRYWAIT P3, [UR27+0x28c30], R10 ;  /* 0x028c300aff0075a7 */ /* 0x0002e2000806015b */
[----:B------:R-:W-:Y:S05]  /*6040*/  @!P0 BRA `(.L_x_1325) ;  /* 0x0000000000048947 */ /* 0x000fea0003800000 */
[----:B------:R-:W-:Y:S01]  /*6050*/  BPT.TRAP 0x1 ;  /* 0x000000040000795c */ /* 0x000fe20000300000 */
.L_x_1325:
[----:B---3--:R-:W-:Y:S05]  /*6060*/  @P3 BRA `(.L_x_1326) ;  /* 0x0000000000083947 */ /* 0x008fea0003800000 */
[----:B------:R-:W3:Y:S02]  /*6070*/  SYNCS.PHASECHK.TRANS64.TRYWAIT P3, [UR27+0x28c30], R10 ;  /* 0x028c300aff0075a7 */ /* 0x000ee4000806015b */
[----:B---3--:R-:W-:Y:S05]  /*6080*/  @!P3 BRA `(.L_x_1327) ;  /* 0x000000c400c8b947 */ /* 0x008fea0003800000 */
.L_x_1326:
[----:B------:R-:W-:Y:S01]  /*6090*/  R2UR UR18, R0 ;  /* 0x00000000001272ca */ /* 0x000fe200000e0000 */
[----:B--2---:R-:W-:Y:S01]  /*60a0*/  WARPGROUP.ARRIVE ;  /* 0x00000000000079c5 */ /* 0x004fe20000000000 */
[----:B------:R-:W-:Y:S01]  /*60b0*/  UMOV UR19, 0x40000040 ;  /* 0x4000004000137882 */ /* 0x000fe20000000000 */
[----:B------:R-:W-:Y:S01]  /*60c0*/  UMOV UR7, 0x40000040 ;  /* 0x4000004000077882 */ /* 0x000fe20000000000 */
[----:B------:R-:W-:Y:S01]  /*60d0*/  UMOV UR11, 0x40000040 ;  /* 0x40000040000b7882 */ /* 0x000fe20000000000 */
[----:B------:R-:W-:Y:S01]  /*60e0*/  UMOV UR15, 0x40000040 ;  /* 0x40000040000f7882 */ /* 0x000fe20000000000 */
[----:B------:R-:W2:Y:S01]  /*60f0*/  LDC R15, c[0x0][0x2e0] ;  /* 0x0000b800ff0f7b82 */ /* 0x000ea20000000800 */
[----:B------:R-:W-:-:S04]  /*6100*/  IMAD.U32 R13, RZ, RZ, UR27 ;  /* 0x0000001bff0d7e24 */ /* 0x000fc8000f8e00ff */
[----:B------:R-:W-:Y:S02]  /*6110*/  @!P1 VIADD R14, R13, 0x28c40 ;  /* 0x00028c400d0e9836 */ /* 0x000fe40000000000 */
[----:B------:R-:W-:-:S03]  /*6120*/  ULEA UR18, UR26, UR18, 0x9 ;  /* 0x000000121a127291 */ /* 0x000fc6000f8e483f */
[----:B------:R-:W-:Y:S01]  /*6130*/  @!P1 PRMT R14, RZ, 0x654, R14 ;  /* 0x00000654ff0e9816 */ /* 0x000fe2000000000e */
[----:B------:R-:W-:Y:S02]  /*6140*/  UIADD3 UR6, UR18, 0x2, URZ ;  /* 0x0000000212067890 */ /* 0x000fe4000fffe03f */
[----:B------:R-:W-:Y:S02]  /*6150*/  UIADD3 UR10, UR18, 0x4, URZ ;  /* 0x00000004120a7890 */ /* 0x000fe4000fffe03f */
[----:B------:R-:W-:Y:S02]  /*6160*/  UIADD3 UR14, UR18, 0x6, URZ ;  /* 0x00000006120e7890 */ /* 0x000fe4000fffe03f */
[----:B------:R-:W-:Y:S03]  /*6170*/  HGMMA.64x64x16.F32 R152, gdesc[UR16], RZ, !UPT, gsb0 ;  /* 0x00e00000109879f0 */ /* 0x000fe6000c0008ff */
        /* <DEDUP_REMOVED lines=12> */
[----:B---3--:R-:W-:Y:S01]  /*6240*/  FMUL.FTZ R11, R154, UR23 ;  /* 0x000000179a0b7c20 */ /* 0x008fe20008410000 */
        /* <DEDUP_REMOVED lines=27> */
[----:B------:R-:W-:Y:S01]  /*6400*/  SHF.L.U32 R178, R9, 0x6, RZ ;  /* 0x0000000609b27819 */ /* 0x000fe200000006ff */
[----:B------:R-:W-:Y:S01]  /*6410*/  FMUL.FTZ R167, R183, UR23 ;  /* 0x00000017b7a77c20 */ /* 0x000fe20008410000 */
[----:B------:R3:W-:Y:S01]  /*6420*/  @!P1 SYNCS.ARRIVE.TRANS64.RED.A1T0 RZ, [R14+URZ], RZ ;  /* 0x000000ff0eff99a7 */ /* 0x0007e2000810043f */
[----:B------:R-:W4:Y:S01]  /*6430*/  MUFU.TANH R192, R192 ;  /* 0x000000c000c07308 */ /* 0x000f220000002400 */
[----:B------:R-:W-:Y:S01]  /*6440*/  FMUL.FTZ R176, R176, UR23 ;  /* 0x00000017b0b07c20 */ /* 0x000fe20008410000 */
[----:B---3--:R-:W-:-:S06]  /*6450*/  IADD3 R14, -R178, 0x1, RZ ;  /* 0x00000001b20e7810 */ /* 0x008fcc0007ffe1ff */
[----:B------:R-:W3:Y:S01]  /*6460*/  MUFU.TANH R193, R193 ;  /* 0x000000c100c17308 */ /* 0x000ee20000002400 */
[----:B--2---:R-:W-:-:S07]  /*6470*/  IMAD R15, R15, UR49, R14 ;  /* 0x000000310f0f7c24 */ /* 0x004fce000f8e020e */
[----:B------:R-:W2:Y:S01]  /*6480*/  MUFU.TANH R11, R11 ;  /* 0x0000000b000b7308 */ /* 0x000ea20000002400 */
[----:B------:R-:W-:-:S04]  /*6490*/  IADD3 R174, R15, -UR24, -R2 ;  /* 0x800000180fae7c10 */ /* 0x000fc8000fffe802 */
[----:B------:R-:W-:-:S03]  /*64a0*/  IADD3 R177, R5, UR20, R174 ;  /* 0x0000001405b17c10 */ /* 0x000fc6000fffe0ae */
        /* <DEDUP_REMOVED lines=28> */
[----:B------:R5:W1:Y:S02]  /*6670*/  MUFU.TANH R199, R176 ;  /* 0x000000b000c77308 */ /* 0x000a640000002400 */
[----:B-----5:R-:W-:Y:S01]  /*6680*/  IADD3 R176, R5, UR22, R174 ;  /* 0x0000001605b07c10 */ /* 0x020fe2000fffe0ae */
[----:B--234-:R-:W-:Y:S06]  /*6690*/  @!P2 BRA `(.L_x_1328) ;  /* 0x000000000058a947 */ /* 0x01cfec0003800000 */
[----:B------:R-:W-:Y:S01]  /*66a0*/  IMAD.IADD R171, R5, 0x1, R6 ;  /* 0x0000000105ab7824 */ /* 0x000fe200078e0206 */
[----:B------:R-:W-:Y:S04]  /*66b0*/  BSSY B0, `(.L_x_1329) ;  /* 0x0000010000007945 */ /* 0x000fe80003800000 */
[----:B------:R-:W-:-:S13]  /*66c0*/  ISETP.GT.AND P3, PT, R171, -0x1, PT ;  /* 0xffffffffab00780c */ /* 0x000fda0003f64270 */
[----:B------:R-:W-:Y:S05]  /*66d0*/  @P3 BRA `(.L_x_1330) ;  /* 0x0000000000203947 */ /* 0x000fea0003800000 */
[----:B------:R-:W-:Y:S01]  /*66e0*/  IMAD.U32 R170, RZ, RZ, UR25 ;  /* 0x00000019ffaa7e24 */ /* 0x000fe2000f8e00ff */
[----:B------:R-:W-:-:S04]  /*66f0*/  LOP3.LUT R171, RZ, R171, RZ, 0x33, !PT ;  /* 0x000000abffab7212 */ /* 0x000fc800078e33ff */
[----:B------:R-:W-:-:S13]  /*6700*/  ISETP.NE.AND P3, PT, R170, 0x1, PT ;  /* 0x00000001aa00780c */ /* 0x000fda0003f65270 */
[----:B------:R-:W2:Y:S02]  /*6710*/  @P3 LDC.64 R14, c[0x0][0x9e8] ;  /* 0x00027a00ff0e3b82 */ /* 0x000ea40000000a00 */
[----:B--2---:R-:W-:-:S05]  /*6720*/  @P3 IMAD.HI.U32 R14, R171, R14, RZ ;  /* 0x0000000eab0e3227 */ /* 0x004fca00078e00ff */
[----:B------:R-:W-:-:S04]  /*6730*/  @P3 SHF.R.U32.HI R171, RZ, R15, R14 ;  /* 0x0000000fffab3219 */ /* 0x000fc8000001160e */
[----:B------:R-:W-:Y:S01]  /*6740*/  LOP3.LUT R171, RZ, R171, RZ, 0x33, !PT ;  /* 0x000000abffab7212 */ /* 0x000fe200078e33ff */
[----:B------:R-:W-:Y:S06]  /*6750*/  BRA `(.L_x_1331) ;  /* 0x0000000000147947 */ /* 0x000fec0003800000 */
.L_x_1330:
[----:B------:R-:W-:-:S04]  /*6760*/  MOV R170, UR25 ;  /* 0x0000001900aa7c02 */ /* 0x000fc80008000f00 */
[----:B------:R-:W-:-:S13]  /*6770*/  ISETP.NE.AND P3, PT, R170, 0x1, PT ;  /* 0x00000001aa00780c */ /* 0x000fda0003f65270 */
[----:B------:R-:W2:Y:S02]  /*6780*/  @P3 LDC.64 R14, c[0x0][0x9e8] ;  /* 0x00027a00ff0e3b82 */ /* 0x000ea40000000a00 */
[----:B--2---:R-:W-:-:S05]  /*6790*/  @P3 IMAD.HI.U32 R14, R171, R14, RZ ;  /* 0x0000000eab0e3227 */ /* 0x004fca00078e00ff */
[----:B------:R-:W-:-:S07]  /*67a0*/  @P3 SHF.R.U32.HI R171, RZ, R15, R14 ;  /* 0x0000000fffab3219 */ /* 0x000fce000001160e */
.L_x_1331:
[----:B------:R-:W-:Y:S05]  /*67b0*/  BSYNC B0 ;  /* 0x0000000000007941 */ /* 0x000fea0003800000 */
.L_x_1329:
[----:B------:R-:W-:-:S04]  /*67c0*/  IMAD R171, R171, R170, -R178 ;  /* 0x000000aaabab7224 */ /* 0x000fc800078e0ab2 */
[----:B------:R-:W-:-:S05]  /*67d0*/  IMAD.IADD R171, R171, 0x1, -R2 ;  /* 0x00000001abab7824 */ /* 0x000fca00078e0a02 */
[----:B------:R-:W-:Y:S02]  /*67e0*/  VIADDMNMX R176, R171, R170, R176, PT ;  /* 0x000000aaabb07246 */ /* 0x000fe400038001b0 */
[----:B------:R-:W-:-:S07]  /*67f0*/  VIMNMX R177, R177, R171, !PT ;  /* 0x000000abb1b17248 */ /* 0x000fce0007fe0100 */
.L_x_1328:
[----:B------:R-:W-:Y:S01]  /*6800*/  ISETP.GT.AND P3, PT, R9, -0x1, PT ;  /* 0xffffffff0900780c */ /* 0x000fe20003f64270 */
[C---:B------:R-:W-:Y:S01]  /*6810*/  VIADD R14, R174.reuse, UR22 ;  /* 0x00000016ae0e7c36 */ /* 0x040fe20008000000 */
[----:B------:R-:W-:Y:S02]  /*6820*/  IADD3 R174, R174, UR20, RZ ;  /* 0x00000014aeae7c10 */ /* 0x000fe4000fffe0ff */
[C---:B------:R-:W-:Y:S02]  /*6830*/  ISETP.GT.AND P4, PT, R177.reuse, RZ, P3 ;  /* 0x000000ffb100720c */ /* 0x040fe40001f84270 */
[C---:B------:R-:W-:Y:S02]  /*6840*/  ISETP.GT.AND P6, PT, R177.reuse, 0x1, P3 ;  /* 0x00000001b100780c */ /* 0x040fe40001fc4270 */
[----:B------:R-:W-:Y:S02]  /*6850*/  ISETP.LT.OR P5, PT, R176, 0x1, P4 ;  /* 0x00000001b000780c */ /* 0x000fe400027a1670 */
[----:B------:R-:W-:-:S02]  /*6860*/  ISETP.GT.AND P4, PT, R177, 0x8, P3 ;  /* 0x00000008b100780c */ /* 0x000fc40001f84270 */
[----:B------:R-:W-:Y:S02]  /*6870*/  FSEL R192, R192, -INF , !P5 ;  /* 0xff800000c0c07808 */ /* 0x000fe40006800000 */
[----:B------:R-:W-:Y:S02]  /*6880*/  ISETP.GT.AND P5, PT, R177, 0x9, P3 ;  /* 0x00000009b100780c */ /* 0x000fe40001fa4270 */
[C---:B------:R-:W-:Y:S02]  /*6890*/  ISETP.LT.OR P6, PT, R176.reuse, 0x2, P6 ;  /* 0x00000002b000780c */ /* 0x040fe400037c1670 */
[C---:B------:R-:W-:Y:S02]  /*68a0*/  ISETP.LT.OR P4, PT, R176.reuse, 0x9, P4 ;  /* 0x00000009b000780c */ /* 0x040fe40002781670 */
[----:B------:R-:W-:Y:S02]  /*68b0*/  ISETP.LT.OR P5, PT, R176, 0xa, P5 ;  /* 0x0000000ab000780c */ /* 0x000fe40002fa1670 */
[----:B------:R-:W-:-:S02]  /*68c0*/  FSEL R193, R193, -INF , !P6 ;  /* 0xff800000c1c17808 */ /* 0x000fc40007000000 */
[----:B-1----:R-:W-:Y:S02]  /*68d0*/  FSEL R194, R194, -INF , !P4 ;  /* 0xff800000c2c27808 */ /* 0x002fe40006000000 */
[----:B------:R-:W-:Y:S02]  /*68e0*/  FSEL R195, R195, -INF , !P5 ;  /* 0xff800000c3c37808 */ /* 0x000fe40006800000 */
[C---:B------:R-:W-:Y:S02]  /*68f0*/  ISETP.GT.AND P6, PT, R177.reuse, 0x10, P3 ;  /* 0x00000010b100780c */ /* 0x040fe40001fc4270 */
[C---:B------:R-:W-:Y:S02]  /*6900*/  ISETP.GT.AND P4, PT, R177.reuse, 0x11, P3 ;  /* 0x00000011b100780c */ /* 0x040fe40001f84270 */
[----:B------:R-:W-:Y:S02]  /*6910*/  ISETP.GT.AND P5, PT, R177, 0x18, P3 ;  /* 0x00000018b100780c */ /* 0x000fe40001fa4270 */
[----:B------:R-:W-:-:S02]  /*6920*/  ISETP.LT.OR P6, PT, R176, 0x11, P6 ;  /* 0x00000011b000780c */ /* 0x000fc400037c1670 */
[C---:B------:R-:W-:Y:S02]  /*6930*/  ISETP.LT.OR P4, PT, R176.reuse, 0x12, P4 ;  /* 0x00000012b000780c */ /* 0x040fe40002781670 */
[----:B------:R-:W-:Y:S02]  /*6940*/  ISETP.LT.OR P5, PT, R176, 0x19, P5 ;  /* 0x00000019b000780c */ /* 0x000fe40002fa1670 */
[----:B------:R-:W-:Y:S02]  /*6950*/  FSEL R196, R196, -INF , !P6 ;  /* 0xff800000c4c47808 */ /* 0x000fe40007000000 */
[----:B------:R-:W-:Y:S02]  /*6960*/  FSEL R173, R161, -INF , !P4 ;  /* 0xff800000a1ad7808 */ /* 0x000fe40006000000 */
[----:B------:R-:W-:Y:S02]  /*6970*/  FSEL R164, R164, -INF , !P5 ;  /* 0xff800000a4a47808 */ /* 0x000fe40006800000 */
[----:B------:R-:W-:-:S02]  /*6980*/  ISETP.GT.AND P6, PT, R177, 0x19, P3 ;  /* 0x00000019b100780c */ /* 0x000fc40001fc4270 */
[C---:B------:R-:W-:Y:S02]  /*6990*/  ISETP.GT.AND P4, PT, R177.reuse, 0x20, P3 ;  /* 0x00000020b100780c */ /* 0x040fe40001f84270 */
[----:B------:R-:W-:Y:S02]  /*69a0*/  ISETP.GT.AND P5, PT, R177, 0x21, P3 ;  /* 0x00000021b100780c */ /* 0x000fe40001fa4270 */
[C---:B------:R-:W-:Y:S02]  /*69b0*/  ISETP.LT.OR P6, PT, R176.reuse, 0x1a, P6 ;  /* 0x0000001ab000780c */ /* 0x040fe400037c1670 */
[C---:B------:R-:W-:Y:S02]  /*69c0*/  ISETP.LT.OR P4, PT, R176.reuse, 0x21, P4 ;  /* 0x00000021b000780c */ /* 0x040fe40002781670 */
[----:B------:R-:W-:Y:S02]  /*69d0*/  ISETP.LT.OR P5, PT, R176, 0x22, P5 ;  /* 0x00000022b000780c */ /* 0x000fe40002fa1670 */
[----:B------:R-:W-:-:S02]  /*69e0*/  FSEL R172, R165, -INF , !P6 ;  /* 0xff800000a5ac7808 */ /* 0x000fc40007000000 */
[----:B------:R-:W-:Y:S02]  /*69f0*/  FSEL R170, R168, -INF , !P4 ;  /* 0xff800000a8aa7808 */ /* 0x000fe40006000000 */
        /* <DEDUP_REMOVED lines=16> */
[----:B------:R-:W-:-:S02]  /*6b00*/  IADD3 R177, R174, 0x8, R5 ;  /* 0x00000008aeb17810 */ /* 0x000fc40007ffe005 */
[----:B------:R-:W-:Y:S02]  /*6b10*/  IADD3 R176, R14, 0x8, R5 ;  /* 0x000000080eb07810 */ /* 0x000fe40007ffe005 */
[----:B------:R-:W-:Y:S02]  /*6b20*/  FSEL R175, R175, -INF , !P6 ;  /* 0xff800000afaf7808 */ /* 0x000fe40007000000 */
[----:B------:R-:W-:Y:S02]  /*6b30*/  FSEL R174, R180, -INF , !P4 ;  /* 0xff800000b4ae7808 */ /* 0x000fe40006000000 */
[----:B------:R-:W-:Y:S01]  /*6b40*/  FSEL R168, R181, -INF , !P5 ;  /* 0xff800000b5a87808 */ /* 0x000fe20006800000 */
[----:B------:R-:W-:Y:S06]  /*6b50*/  @!P2 BRA `(.L_x_1332) ;  /* 0x00000000005ca947 */ /* 0x000fec0003800000 */
[----:B------:R-:W-:Y:S01]  /*6b60*/  IMAD.IADD R179, R5, 0x1, R6 ;  /* 0x0000000105b37824 */ /* 0x000fe200078e0206 */
[----:B------:R-:W-:Y:S03]  /*6b70*/  BSSY B0, `(.L_x_1333) ;  /* 0x0000011000007945 */ /* 0x000fe60003800000 */
[----:B------:R-:W-:-:S05]  /*6b80*/  VIADD R179, R179, 0x8 ;  /* 0x00000008b3b37836 */ /* 0x000fca0000000000 */
[----:B------:R-:W-:-:S13]  /*6b90*/  ISETP.GT.AND P4, PT, R179, -0x1, PT ;  /* 0xffffffffb300780c */ /* 0x000fda0003f84270 */
[----:B------:R-:W-:Y:S05]  /*6ba0*/  @P4 BRA `(.L_x_1334) ;  /* 0x0000000000204947 */ /* 0x000fea0003800000 */
[----:B------:R-:W-:Y:S02]  /*6bb0*/  MOV R180, UR25 ;  /* 0x0000001900b47c02 */ /* 0x000fe40008000f00 */
[----:B------:R-:W-:Y:S02]  /*6bc0*/  LOP3.LUT R179, RZ, R179, RZ, 0x33, !PT ;  /* 0x000000b3ffb37212 */ /* 0x000fe400078e33ff */
[----:B------:R-:W-:-:S13]  /*6bd0*/  ISETP.NE.AND P4, PT, R180, 0x1, PT ;  /* 0x00000001b400780c */ /* 0x000fda0003f85270 */
[----:B------:R-:W1:Y:S02]  /*6be0*/  @P4 LDC.64 R14, c[0x0][0x9e8] ;  /* 0x00027a00ff0e4b82 */ /* 0x000e640000000a00 */
[----:B-1----:R-:W-:-:S05]  /*6bf0*/  @P4 IMAD.HI.U32 R14, R179, R14, RZ ;  /* 0x0000000eb30e4227 */ /* 0x002fca00078e00ff */
[----:B------:R-:W-:-:S04]  /*6c00*/  @P4 SHF.R.U32.HI R179, RZ, R15, R14 ;  /* 0x0000000fffb34219 */ /* 0x000fc8000001160e */
[----:B------:R-:W-:Y:S01]  /*6c10*/  LOP3.LUT R179, RZ, R179, RZ, 0x33, !PT ;  /* 0x000000b3ffb37212 */ /* 0x000fe200078e33ff */
[----:B------:R-:W-:Y:S06]  /*6c20*/  BRA `(.L_x_1335) ;  /* 0x0000000000147947 */ /* 0x000fec0003800000 */
.L_x_1334:
[----:B------:R-:W-:-:S05]  /*6c30*/  IMAD.U32 R180, RZ, RZ, UR25 ;  /* 0x00000019ffb47e24 */ /* 0x000fca000f8e00ff */
[----:B------:R-:W-:-:S13]  /*6c40*/  ISETP.NE.AND P4, PT, R180, 0x1, PT ;  /* 0x00000001b400780c */ /* 0x000fda0003f85270 */
[----:B------:R-:W1:Y:S02]  /*6c50*/  @P4 LDC.64 R14, c[0x0][0x9e8] ;  /* 0x00027a00ff0e4b82 */ /* 0x000e640000000a00 */
[----:B-1----:R-:W-:-:S05]  /*6c60*/  @P4 IMAD.HI.U32 R14, R179, R14, RZ ;  /* 0x0000000eb30e4227 */ /* 0x002fca00078e00ff */
[----:B------:R-:W-:-:S07]  /*6c70*/  @P4 SHF.R.U32.HI R179, RZ, R15, R14 ;  /* 0x0000000fffb34219 */ /* 0x000fce000001160e */
.L_x_1335:
[----:B------:R-:W-:Y:S05]  /*6c80*/  BSYNC B0 ;  /* 0x0000000000007941 */ /* 0x000fea0003800000 */
.L_x_1333:
[----:B------:R-:W-:-:S04]  /*6c90*/  IMAD R179, R179, R180, -R178 ;  /* 0x000000b4b3b37224 */ /* 0x000fc800078e0ab2 */
[----:B------:R-:W-:-:S05]  /*6ca0*/  IMAD.IADD R179, R179, 0x1, -R2 ;  /* 0x00000001b3b37824 */ /* 0x000fca00078e0a02 */
[----:B------:R-:W-:Y:S02]  /*6cb0*/  VIADDMNMX R176, R179, R180, R176, PT ;  /* 0x000000b4b3b07246 */ /* 0x000fe400038001b0 */
[----:B------:R-:W-:-:S07]  /*6cc0*/  VIMNMX R177, R177, R179, !PT ;  /* 0x000000b3b1b17248 */ /* 0x000fce0007fe0100 */
.L_x_1332:
[----:B------:R-:W-:Y:S01]  /*6cd0*/  FMNMX.FTZ R14, R192, R7, !PT ;  /* 0x00000007c00e7209 */ /* 0x000fe20007810000 */
[----:B------:R-:W-:Y:S01]  /*6ce0*/  UMOV UR10, UR21 ;  /* 0x00000015000a7c82 */ /* 0x000fe20008000000 */
[----:B------:R-:W-:Y:S02]  /*6cf0*/  ISETP.GT.AND P4, PT, R177, 0x1, P3 ;  /* 0x00000001b100780c */ /* 0x000fe40001f84270 */
[----:B------:R-:W-:Y:S02]  /*6d00*/  FMNMX.FTZ R15, R193, R14, !PT ;  /* 0x0000000ec10f7209 */ /* 0x000fe40007810000 */
[----:B------:R-:W-:Y:S02]  /*6d10*/  ISETP.LT.OR P4, PT, R176, 0x2, P4 ;  /* 0x00000002b000780c */ /* 0x000fe40002781670 */
[----:B------:R-:W-:Y:S02]  /*6d20*/  FMNMX.FTZ R14, R194, R15, !PT ;  /* 0x0000000fc20e7209 */ /* 0x000fe40007810000 */
[----:B------:R-:W-:-:S02]  /*6d30*/  FSEL R20, R20, -INF , !P4 ;  /* 0xff80000014147808 */ /* 0x000fc40006000000 */
[----:B------:R-:W-:Y:S02]  /*6d40*/  FMNMX.FTZ R15, R195, R14, !PT ;  /* 0x0000000ec30f7209 */ /* 0x000fe40007810000 */
[----:B------:R-:W-:Y:S02]  /*6d50*/  ISETP.GT.AND P4, PT, R177, RZ, P3 ;  /* 0x000000ffb100720c */ /* 0x000fe40001f84270 */
[----:B------:R-:W-:Y:S02]  /*6d60*/  FMNMX.FTZ R14, R196, R15, !PT ;  /* 0x0000000fc40e7209 */ /* 0x000fe40007810000 */
[----:B------:R-:W-:Y:S02]  /*6d70*/  ISETP.LT.OR P4, PT, R176, 0x1, P4 ;  /* 0x00000001b000780c */ /* 0x000fe40002781670 */
[----:B------:R-:W-:Y:S02]  /*6d80*/  FMNMX.FTZ R15, R173, R14, !PT ;  /* 0x0000000ead0f7209 */ /* 0x000fe40007810000 */
[----:B------:R-:W-:-:S02]  /*6d90*/  ISETP.GT.AND P5, PT, R177, 0x8, P3 ;  /* 0x00000008b100780c */ /* 0x000fc40001fa4270 */
[----:B------:R-:W-:Y:S02]  /*6da0*/  FMNMX.FTZ R15, R164, R15, !PT ;  /* 0x0000000fa40f7209 */ /* 0x000fe40007810000 */
[----:B------:R-:W-:Y:S02]  /*6db0*/  FSEL R11, R11, -INF , !P4 ;  /* 0xff8000000b0b7808 */ /* 0x000fe40006000000 */
        /* <DEDUP_REMOVED lines=18> */
[C---:B------:R-:W-:Y:S01]  /*6ee0*/  ISETP.GT.AND P4, PT, R177.reuse, 0x18, P3 ;  /* 0x00000018b100780c */ /* 0x040fe20001f84270 */
[----:B------:R-:W1:Y:S01]  /*6ef0*/  SHFL.BFLY PT, R14, R15, 0x2, 0x1f ;  /* 0x0c401f000f0e7f89 */ /* 0x000e6200000e0000 */
[C---:B------:R-:W-:Y:S02]  /*6f00*/  ISETP.LT.OR P6, PT, R176.reuse, 0x12, P6 ;  /* 0x00000012b000780c */ /* 0x040fe400037c1670 */
[----:B------:R-:W-:Y:S02]  /*6f10*/  ISETP.GT.AND P5, PT, R177, 0x19, P3 ;  /* 0x00000019b100780c */ /* 0x000fe40001fa4270 */
[----:B------:R-:W-:-:S02]  /*6f20*/  ISETP.LT.OR P4, PT, R176, 0x19, P4 ;  /* 0x00000019b000780c */ /* 0x000fc40002781670 */
[----:B------:R-:W-:Y:S02]  /*6f30*/  FSEL R154, R154, -INF , !P6 ;  /* 0xff8000009a9a7808 */ /* 0x000fe40007000000 */
[----:B------:R-:W-:Y:S02]  /*6f40*/  ISETP.GT.AND P6, PT, R177, 0x20, P3 ;  /* 0x00000020b100780c */ /* 0x000fe40001fc4270 */
[C---:B------:R-:W-:Y:S02]  /*6f50*/  ISETP.LT.OR P5, PT, R176.reuse, 0x1a, P5 ;  /* 0x0000001ab000780c */ /* 0x040fe40002fa1670 */
[----:B------:R-:W-:Y:S02]  /*6f60*/  FSEL R155, R155, -INF , !P4 ;  /* 0xff8000009b9b7808 */ /* 0x000fe40006000000 */
[----:B------:R-:W-:Y:S02]  /*6f70*/  ISETP.GT.AND P4, PT, R177, 0x21, P3 ;  /* 0x00000021b100780c */ /* 0x000fe40001f84270 */
[----:B------:R-:W-:-:S02]  /*6f80*/  ISETP.LT.OR P6, PT, R176, 0x21, P6 ;  /* 0x00000021b000780c */ /* 0x000fc400037c1670 */
[----:B------:R-:W-:Y:S02]  /*6f90*/  FSEL R156, R156, -INF , !P5 ;  /* 0xff8000009c9c7808 */ /* 0x000fe40006800000 */
[----:B------:R-:W-:Y:S02]  /*6fa0*/  ISETP.GT.AND P5, PT, R177, 0x28, P3 ;  /* 0x00000028b100780c */ /* 0x000fe40001fa4270 */
[----:B------:R-:W-:Y:S02]  /*6fb0*/  ISETP.LT.OR P4, PT, R176, 0x22, P4 ;  /* 0x00000022b000780c */ /* 0x000fe40002781670 */
[----:B-1----:R-:W-:Y:S02]  /*6fc0*/  FMNMX.FTZ R178, R15, R14, !PT ;  /* 0x0000000e0fb27209 */ /* 0x002fe40007810000 */
[----:B------:R-:W-:Y:S02]  /*6fd0*/  FMNMX.FTZ R15, R11, R8, !PT ;  /* 0x000000080b0f7209 */ /* 0x000fe40007810000 */
[----:B------:R-:W-:Y:S01]  /*6fe0*/  FSEL R157, R157, -INF , !P6 ;  /* 0xff8000009d9d7808 */ /* 0x000fe20007000000 */
[----:B------:R-:W1:Y:S01]  /*6ff0*/  SHFL.BFLY PT, R179, R178, 0x1, 0x1f ;  /* 0x0c201f00b2b37f89 */ /* 0x000e6200000e0000 */
[----:B------:R-:W-:-:S02]  /*7000*/  FMNMX.FTZ R15, R20, R15, !PT ;  /* 0x0000000f140f7209 */ /* 0x000fc40007810000 */
[----:B------:R-:W-:Y:S02]  /*7010*/  ISETP.LT.OR P5, PT, R176, 0x29, P5 ;  /* 0x00000029b000780c */ /* 0x000fe40002fa1670 */
[----:B------:R-:W-:Y:S02]  /*7020*/  FSEL R158, R158, -INF , !P4 ;  /* 0xff8000009e9e7808 */ /* 0x000fe40006000000 */
[----:B------:R-:W-:Y:S02]  /*7030*/  ISETP.GT.AND P4, PT, R177, 0x29, P3 ;  /* 0x00000029b100780c */ /* 0x000fe40001f84270 */
[----:B------:R-:W-:Y:S02]  /*7040*/  FSEL R159, R159, -INF , !P5 ;  /* 0xff8000009f9f7808 */ /* 0x000fe40006800000 */
[----:B------:R-:W-:Y:S02]  /*7050*/  ISETP.GT.AND P5, PT, R177, 0x30, P3 ;  /* 0x00000030b100780c */ /* 0x000fe40001fa4270 */
[----:B------:R-:W-:-:S02]  /*7060*/  ISETP.LT.OR P4, PT, R176, 0x2a, P4 ;  /* 0x0000002ab000780c */ /* 0x000fc40002781670 */
[----:B------:R-:W-:Y:S02]  /*7070*/  ISETP.LT.OR P5, PT, R176, 0x31, P5 ;  /* 0x00000031b000780c */ /* 0x000fe40002fa1670 */
[----:B------:R-:W-:Y:S02]  /*7080*/  FSEL R160, R160, -INF , !P4 ;  /* 0xff800000a0a07808 */ /* 0x000fe40006000000 */
[C---:B------:R-:W-:Y:S02]  /*7090*/  ISETP.GT.AND P4, PT, R177.reuse, 0x31, P3 ;  /* 0x00000031b100780c */ /* 0x040fe40001f84270 */
[----:B------:R-:W-:Y:S02]  /*70a0*/  FSEL R162, R162, -INF , !P5 ;  /* 0xff800000a2a27808 */ /* 0x000fe40006800000 */
[----:B------:R-:W-:Y:S02]  /*70b0*/  ISETP.GT.AND P5, PT, R177, 0x38, P3 ;  /* 0x00000038b100780c */ /* 0x000fe40001fa4270 */
[----:B-1----:R-:W-:-:S02]  /*70c0*/  FMNMX.FTZ R14, R178, R179, !PT ;  /* 0x000000b3b20e7209 */ /* 0x002fc40007810000 */
[----:B------:R-:W-:Y:S02]  /*70d0*/  FMNMX.FTZ R178, R152, R15, !PT ;  /* 0x0000000f98b27209 */ /* 0x000fe40007810000 */
[----:B------:R-:W-:Y:S02]  /*70e0*/  ISETP.LT.OR P4, PT, R176, 0x32, P4 ;  /* 0x00000032b000780c */ /* 0x000fe40002781670 */
[----:B------:R-:W-:Y:S02]  /*70f0*/  FMNMX.FTZ R178, R21, R178, !PT ;  /* 0x000000b215b27209 */ /* 0x000fe40007810000 */
[----:B------:R-:W-:Y:S02]  /*7100*/  ISETP.GT.AND P3, PT, R177, 0x39, P3 ;  /* 0x00000039b100780c */ /* 0x000fe40001f64270 */
[----:B------:R-:W-:Y:S01]  /*7110*/  FMNMX.FTZ R15, R153, R178, !PT ;  /* 0x000000b2990f7209 */ /* 0x000fe20007810000 */
[----:B------:R-:W-:Y:S01]  /*7120*/  FMUL.FTZ R178, R14, UR10 ;  /* 0x0000000a0eb27c20 */ /* 0x000fe20008410000 */
[----:B------:R-:W-:-:S02]  /*7130*/  ISETP.LT.OR P5, PT, R176, 0x39, P5 ;  /* 0x00000039b000780c */ /* 0x000fc40002fa1670 */
[----:B------:R-:W-:Y:S02]  /*7140*/  FMNMX.FTZ R180, R154, R15, !PT ;  /* 0x0000000f9ab47209 */ /* 0x000fe40007810000 */
[----:B------:R-:W-:Y:S02]  /*7150*/  FSEL R163, R163, -INF , !P4 ;  /* 0xff800000a3a37808 */ /* 0x000fe40006000000 */
[----:B------:R-:W-:Y:S02]  /*7160*/  FMNMX.FTZ R15, R155, R180, !PT ;  /* 0x000000b49b0f7209 */ /* 0x000fe40007810000 */
[----:B------:R-:W-:Y:S02]  /*7170*/  FSETP.NEU.FTZ.AND P6, PT, R14, -INF , PT ;  /* 0xff8000000e00780b */ /* 0x000fe40003fdd000 */
[----:B------:R-:W-:Y:S02]  /*7180*/  FMNMX.FTZ R180, R156, R15, !PT ;  /* 0x0000000f9cb47209 */ /* 0x000fe40007810000 */
[----:B------:R-:W-:-:S02]  /*7190*/  ISETP.LT.OR P3, PT, R176, 0x3a, P3 ;  /* 0x0000003ab000780c */ /* 0x000fc40001f61670 */
[----:B------:R-:W-:Y:S02]  /*71a0*/  FMNMX.FTZ R179, R157, R180, !PT ;  /* 0x000000b49db37209 */ /* 0x000fe40007810000 */
[----:B------:R-:W-:Y:S02]  /*71b0*/  FSEL R166, R166, -INF , !P5 ;  /* 0xff800000a6a67808 */ /* 0x000fe40006800000 */
[----:B------:R-:W-:Y:S02]  /*71c0*/  FMNMX.FTZ R182, R158, R179, !PT ;  /* 0x000000b39eb67209 */ /* 0x000fe40007810000 */
[----:B------:R-:W-:Y:S02]  /*71d0*/  FSEL R178, R178, RZ, P6 ;  /* 0x000000ffb2b27208 */ /* 0x000fe40003000000 */
[----:B------:R-:W-:Y:S02]  /*71e0*/  FMNMX.FTZ R179, R159, R182, !PT ;  /* 0x000000b69fb37209 */ /* 0x000fe40007810000 */
[----:B------:R-:W-:Y:S01]  /*71f0*/  FSEL R167, R167, -INF , !P3 ;  /* 0xff800000a7a77808 */ /* 0x000fe20005800000 */
        /* <DEDUP_REMOVED lines=8> */
[----:B------:R-:W-:Y:S01]  /*7280*/  IADD3 R175, -R17, RZ, RZ ;  /* 0x000000ff11af7210 */ /* 0x000fe20007ffe1ff */
[--C-:B------:R-:W-:Y:S01]  /*7290*/  FFMA.FTZ R164, R164, UR10, -R178.reuse ;  /* 0x0000000aa4a47c23 */ /* 0x100fe200080108b2 */
[----:B------:R-:W-:Y:S01]  /*72a0*/  FMNMX.FTZ R179, R163, R182, !PT ;  /* 0x000000b6a3b37209 */ /* 0x000fe20007810000 */
[--C-:B------:R-:W-:Y:S01]  /*72b0*/  FFMA.FTZ R170, R170, UR10, -R178.reuse ;  /* 0x0000000aaaaa7c23 */ /* 0x100fe200080108b2 */
[----:B------:R-:W-:Y:S01]  /*72c0*/  MUFU.EX2 R180, R180 ;  /* 0x000000b400b47308 */ /* 0x000fe20000000800 */
[----:B------:R-:W-:Y:S01]  /*72d0*/  ISETP.NE.AND P3, PT, R2, R175, PT ;  /* 0x000000af0200720c */ /* 0x000fe20003f65270 */
[--C-:B------:R-:W-:Y:S01]  /*72e0*/  FFMA.FTZ R171, R171, UR10, -R178.reuse ;  /* 0x0000000aabab7c23 */ /* 0x100fe200080108b2 */
[----:B------:R-:W-:Y:S01]  /*72f0*/  FMNMX.FTZ R182, R166, R179, !PT ;  /* 0x000000b3a6b67209 */ /* 0x000fe20007810000 */
[--C-:B------:R-:W-:Y:S01]  /*7300*/  FFMA.FTZ R179, R196, UR10, -R178.reuse ;  /* 0x0000000ac4b37c23 */ /* 0x100fe200080108b2 */
[----:B------:R-:W-:-:S02]  /*7310*/  FFMA.FTZ R165, R165, UR10, -R178 ;  /* 0x0000000aa5a57c23 */ /* 0x000fc400080108b2 */
[----:B------:R-:W-:Y:S01]  /*7320*/  FMNMX.FTZ R181, R167, R182, !PT ;  /* 0x000000b6a7b57209 */ /* 0x000fe20007810000 */
[--C-:B------:R-:W-:Y:S01]  /*7330*/  FFMA.FTZ R182, R173, UR10, -R178.reuse ;  /* 0x0000000aadb67c23 */ /* 0x100fe200080108b2 */
[--C-:B------:R-:W-:Y:S01]  /*7340*/  FFMA.FTZ R173, R172, UR10, -R178.reuse ;  /* 0x0000000aacad7c23 */ /* 0x100fe200080108b2 */
[----:B------:R-:W-:Y:S01]  /*7350*/  FSEL R172, R14, RZ, P6 ;  /* 0x000000ff0eac7208 */ /* 0x000fe20003000000 */
[----:B------:R-:W-:Y:S01]  /*7360*/  MUFU.EX2 R177, R177 ;  /* 0x000000b100b17308 */ /* 0x000fe20000000800 */
[----:B-1----:R-:W1:Y:S03]  /*7370*/  SHFL.BFLY PT, R192, R181, 0x2, 0x1f ;  /* 0x0c401f00b5c07f89 */ /* 0x002e6600000e0000 */
[----:B------:R-:W-:Y:S01]  /*7380*/  FADD.FTZ R172, -R172, R7 ;  /* 0x00000007acac7221 */ /* 0x000fe20000010100 */
[--C-:B------:R-:W-:Y:S01]  /*7390*/  FFMA.FTZ R7, R161, UR10, -R178.reuse ;  /* 0x0000000aa1077c23 */ /* 0x100fe200080108b2 */
[--C-:B------:R-:W-:Y:S01]  /*73a0*/  FFMA.FTZ R161, R174, UR10, -R178.reuse ;  /* 0x0000000aaea17c23 */ /* 0x100fe200080108b2 */
[----:B------:R-:W-:Y:S01]  /*73b0*/  FFMA.FTZ R174, R168, UR10, -R178 ;  /* 0x0000000aa8ae7c23 */ /* 0x000fe200080108b2 */
[----:B------:R-:W-:Y:S01]  /*73c0*/  FMUL.FTZ R172, R172, UR10 ;  /* 0x0000000aacac7c20 */ /* 0x000fe20008410000 */
[----:B------:R-:W-:Y:S08]  /*73d0*/  MUFU.EX2 R176, R176 ;  /* 0x000000b000b07308 */ /* 0x000ff00000000800 */
[----:B------:R-:W2:Y:S01]  /*73e0*/  MUFU.EX2 R172, R172 ;  /* 0x000000ac00ac7308 */ /* 0x000ea20000000800 */
[----:B-1----:R-:W-:-:S07]  /*73f0*/  FMNMX.FTZ R183, R181, R192, !PT ;  /* 0x000000c0b5b77209 */ /* 0x002fce0007810000 */
[----:B------:R-:W1:Y:S01]  /*7400*/  MUFU.EX2 R179, R179 ;  /* 0x000000b300b37308 */ /* 0x000e620000000800 */
[----:B------:R-:W-:Y:S01]  /*7410*/  FFMA.FTZ R192, R169, UR10, -R178 ;  /* 0x0000000aa9c07c23 */ /* 0x000fe200080108b2 */
[----:B------:R-:W3:Y:S01]  /*7420*/  SHFL.BFLY PT, R196, R183, 0x1, 0x1f ;  /* 0x0c201f00b7c47f89 */ /* 0x000ee200000e0000 */
[----:B--2---:R-:W-:-:S05]  /*7430*/  FFMA.FTZ R175, R172, R4, R15 ;  /* 0x00000004acaf7223 */ /* 0x004fca000001000f */
[----:B------:R-:W2:Y:S01]  /*7440*/  MUFU.EX2 R182, R182 ;  /* 0x000000b600b67308 */ /* 0x000ea20000000800 */
[-C--:B------:R-:W-:Y:S01]  /*7450*/  FMUL.FTZ R24, R24, R172.reuse ;  /* 0x000000ac18187220 */ /* 0x080fe20000410000 */
[-C--:B------:R-:W-:Y:S01]  /*7460*/  FMUL.FTZ R25, R25, R172.reuse ;  /* 0x000000ac19197220 */ /* 0x080fe20000410000 */
[----:B------:R-:W-:Y:S01]  /*7470*/  FADD.FTZ R168, R180, R175 ;  /* 0x000000afb4a87221 */ /* 0x000fe20000010000 */
[-C--:B------:R-:W-:Y:S01]  /*7480*/  FMUL.FTZ R28, R28, R172.reuse ;  /* 0x000000ac1c1c7220 */ /* 0x080fe20000410000 */
[-C--:B------:R-:W-:Y:S01]  /*7490*/  FMUL.FTZ R29, R29, R172.reuse ;  /* 0x000000ac1d1d7220 */ /* 0x080fe20000410000 */
[-C--:B------:R-:W-:Y:S01]  /*74a0*/  FMUL.FTZ R32, R32, R172.reuse ;  /* 0x000000ac20207220 */ /* 0x080fe20000410000 */
[----:B------:R-:W-:Y:S01]  /*74b0*/  FADD.FTZ R175, R177, R168 ;  /* 0x000000a8b1af7221 */ /* 0x000fe20000010000 */
        /* <DEDUP_REMOVED lines=11> */
[----:B---3--:R-:W-:Y:S01]  /*7570*/  FMNMX.FTZ R169, R183, R196, !PT ;  /* 0x000000c4b7a97209 */ /* 0x008fe20007810000 */
[-C--:B------:R-:W-:Y:S01]  /*7580*/  FMUL.FTZ R52, R52, R172.reuse ;  /* 0x000000ac34347220 */ /* 0x080fe20000410000 */
[-C--:B------:R-:W-:Y:S01]  /*7590*/  FMUL.FTZ R53, R53, R172.reuse ;  /* 0x000000ac35357220 */ /* 0x080fe20000410000 */
[-C--:B------:R-:W-:Y:S01]  /*75a0*/  FMUL.FTZ R56, R56, R172.reuse ;  /* 0x000000ac38387220 */ /* 0x080fe20000410000 */
[C---:B------:R-:W-:Y:S01]  /*75b0*/  FSETP.NEU.FTZ.AND P4, PT, R169.reuse, -INF , PT ;  /* 0xff800000a900780b */ /* 0x040fe20003f9d000 */
[----:B------:R-:W-:Y:S01]  /*75c0*/  FMUL.FTZ R4, R169, UR10 ;  /* 0x0000000aa9047c20 */ /* 0x000fe20008410000 */
[----:B------:R-:W3:Y:S01]  /*75d0*/  MUFU.EX2 R170, R170 ;  /* 0x000000aa00aa7308 */ /* 0x000ee20000000800 */
[-C--:B------:R-:W-:Y:S01]  /*75e0*/  FMUL.FTZ R57, R57, R172.reuse ;  /* 0x000000ac39397220 */ /* 0x080fe20000410000 */
[-C--:B------:R-:W-:Y:S01]  /*75f0*/  FMUL.FTZ R60, R60, R172.reuse ;  /* 0x000000ac3c3c7220 */ /* 0x080fe20000410000 */
[----:B------:R-:W-:Y:S01]  /*7600*/  FMUL.FTZ R61, R61, R172 ;  /* 0x000000ac3d3d7220 */ /* 0x000fe20000410000 */
[----:B------:R-:W-:Y:S01]  /*7610*/  FSEL R178, R4, RZ, P4 ;  /* 0x000000ff04b27208 */ /* 0x000fe20002000000 */
[----:B------:R-:W-:Y:S01]  /*7620*/  FADD.FTZ R4, R176, R175 ;  /* 0x000000afb0047221 */ /* 0x000fe20000010000 */
[----:B------:R-:W-:-:S02]  /*7630*/  IMAD.U32 R175, RZ, RZ, UR39 ;  /* 0x00000027ffaf7e24 */ /* 0x000fc4000f8e00ff */
[----:B------:R-:W-:Y:S01]  /*7640*/  FMUL.FTZ R64, R64, R172 ;  /* 0x000000ac40407220 */ /* 0x000fe20000410000 */
[----:B------:R-:W3:Y:S01]  /*7650*/  MUFU.EX2 R171, R171 ;  /* 0x000000ab00ab7308 */ /* 0x000ee20000000800 */
[----:B-1----:R-:W-:Y:S01]  /*7660*/  FADD.FTZ R181, R179, R4 ;  /* 0x00000004b3b57221 */ /* 0x002fe20000010000 */
[--C-:B------:R-:W-:Y:S01]  /*7670*/  FFMA.FTZ R168, R11, UR10, -R178.reuse ;  /* 0x0000000a0ba87c23 */ /* 0x100fe200080108b2 */
[----:B------:R-:W-:Y:S01]  /*7680*/  FSEL R11, R169, RZ, P4 ;  /* 0x000000ffa90b7208 */ /* 0x000fe20002000000 */
[--C-:B------:R-:W-:Y:S01]  /*7690*/  FFMA.FTZ R195, R157, UR10, -R178.reuse ;  /* 0x0000000a9dc37c23 */ /* 0x100fe200080108b2 */
[----:B--2---:R-:W-:Y:S01]  /*76a0*/  FADD.FTZ R181, R182, R181 ;  /* 0x000000b5b6b57221 */ /* 0x004fe20000010000 */
[--C-:B------:R-:W-:Y:S01]  /*76b0*/  FFMA.FTZ R20, R20, UR10, -R178.reuse ;  /* 0x0000000a14147c23 */ /* 0x100fe200080108b2 */
[--C-:B------:R-:W-:Y:S01]  /*76c0*/  FFMA.FTZ R152, R152, UR10, -R178.reuse ;  /* 0x0000000a98987c23 */ /* 0x100fe200080108b2 */
[----:B------:R-:W1:Y:S01]  /*76d0*/  MUFU.EX2 R165, R165 ;  /* 0x000000a500a57308 */ /* 0x000e620000000800 */
[----:B----4-:R-:W-:Y:S01]  /*76e0*/  FADD.FTZ R196, R164, R181 ;  /* 0x000000b5a4c47221 */ /* 0x010fe20000010000 */
[----:B------:R-:W-:Y:S01]  /*76f0*/  FFMA.FTZ R181, R154, UR10, -R178 ;  /* 0x0000000a9ab57c23 */ /* 0x000fe200080108b2 */
[----:B------:R-:W-:Y:S01]  /*7700*/  FADD.FTZ R4, -R11, R8 ;  /* 0x000000080b047221 */ /* 0x000fe20000010100 */
[----:B------:R-:W-:Y:S01]  /*7710*/  FFMA.FTZ R8, R21, UR10, -R178 ;  /* 0x0000000a15087c23 */ /* 0x000fe200080108b2 */
[----:B-----5:R-:W-:Y:S01]  /*7720*/  FADD.FTZ R193, R173, R196 ;  /* 0x000000c4adc17221 */ /* 0x020fe20000010000 */
[--C-:B------:R-:W-:Y:S01]  /*7730*/  FFMA.FTZ R183, R155, UR10, -R178.reuse ;  /* 0x0000000a9bb77c23 */ /* 0x100fe200080108b2 */
[----:B------:R-:W-:Y:S01]  /*7740*/  FMUL.FTZ R4, R4, UR10 ;  /* 0x0000000a04047c20 */ /* 0x000fe20008410000 */
[----:B------:R-:W2:Y:S01]  /*7750*/  MUFU.EX2 R192, R192 ;  /* 0x000000c000c07308 */ /* 0x000ea20000000800 */
[----:B---3--:R-:W-:Y:S01]  /*7760*/  FADD.FTZ R154, R170, R193 ;  /* 0x000000c1aa9a7221 */ /* 0x008fe20000010000 */
[--C-:B------:R-:W-:Y:S01]  /*7770*/  FFMA.FTZ R153, R153, UR10, -R178.reuse ;  /* 0x0000000a99997c23 */ /* 0x100fe200080108b2 */
[--C-:B------:R-:W-:Y:S01]  /*7780*/  FFMA.FTZ R201, R166, UR10, -R178.reuse ;  /* 0x0000000aa6c97c23 */ /* 0x100fe200080108b2 */
[----:B------:R-:W-:Y:S01]  /*7790*/  FFMA.FTZ R197, R159, UR10, -R178 ;  /* 0x0000000a9fc57c23 */ /* 0x000fe200080108b2 */
[----:B------:R-:W-:Y:S01]  /*77a0*/  FADD.FTZ R154, R171, R154 ;  /* 0x0000009aab9a7221 */ /* 0x000fe20000010000 */
[--C-:B------:R-:W-:Y:S01]  /*77b0*/  FFMA.FTZ R193, R156, UR10, -R178.reuse ;  /* 0x0000000a9cc17c23 */ /* 0x100fe200080108b2 */
[----:B------:R-:W-:Y:S01]  /*77c0*/  FFMA.FTZ R198, R160, UR10, -R178 ;  /* 0x0000000aa0c67c23 */ /* 0x000fe200080108b2 */
[----:B------:R-:W-:Y:S01]  /*77d0*/  MUFU.EX2 R7, R7 ;  /* 0x0000000700077308 */ /* 0x000fe20000000800 */
[----:B-1----:R-:W-:Y:S01]  /*77e0*/  FADD.FTZ R157, R165, R154 ;  /* 0x0000009aa59d7221 */ /* 0x002fe20000010000 */
[----:B------:R-:W-:Y:S01]  /*77f0*/  F2FP.F16.F32.PACK_AB R160, R171, R170 ;  /* 0x000000aaaba0723e */ /* 0x000fe200000000ff */
[--C-:B------:R-:W-:Y:S01]  /*7800*/  FFMA.FTZ R196, R158, UR10, -R178.reuse ;  /* 0x0000000a9ec47c23 */ /* 0x100fe200080108b2 */
[----:B------:R-:W-:Y:S01]  /*7810*/  FFMA.FTZ R200, R163, UR10, -R178 ;  /* 0x0000000aa3c87c23 */ /* 0x000fe200080108b2 */
[----:B------:R-:W-:-:S02]  /*7820*/  @!P3 IMAD R175, R175, 0x40, R16 ;  /* 0x00000040afafb824 */ /* 0x000fc400078e0210 */
[--C-:B------:R-:W-:Y:S01]  /*7830*/  FFMA.FTZ R199, R162, UR10, -R178.reuse ;  /* 0x0000000aa2c77c23 */ /* 0x100fe200080108b2 */
[----:B------:R-:W-:Y:S01]  /*7840*/  FFMA.FTZ R178, R167, UR10, -R178 ;  /* 0x0000000aa7b27c23 */ /* 0x000fe200080108b2 */
[----:B------:R-:W1:Y:S01]  /*7850*/  MUFU.EX2 R194, R194 ;  /* 0x000000c200c27308 */ /* 0x000e620000000800 */
[----:B--2---:R-:W-:Y:S01]  /*7860*/  F2FP.F16.F32.PACK_AB R162, R192, R165 ;  /* 0x000000a5c0a2723e */ /* 0x004fe200000000ff */
[-C--:B------:R-:W-:Y:S01]  /*7870*/  FMUL.FTZ R65, R65, R172.reuse ;  /* 0x000000ac41417220 */ /* 0x080fe20000410000 */
[----:B------:R-:W-:Y:S01]  /*7880*/  @!P3 LEA R175, R175, UR48, 0x2 ;  /* 0x00000030afafbc11 */ /* 0x000fe2000f8e10ff */
[-C--:B------:R-:W-:Y:S01]  /*7890*/  FMUL.FTZ R68, R68, R172.reuse ;  /* 0x000000ac44447220 */ /* 0x080fe20000410000 */
[----:B------:R-:W-:Y:S01]  /*78a0*/  F2FP.F16.F32.PACK_AB R154, R176, R177 ;  /* 0x000000b1b09a723e */ /* 0x000fe200000000ff */
[----:B------:R-:W-:Y:S01]  /*78b0*/  FMUL.FTZ R69, R69, R172 ;  /* 0x000000ac45457220 */ /* 0x000fe20000410000 */
[----:B------:R-:W-:Y:S01]  /*78c0*/  F2FP.F16.F32.PACK_AB R156, R182, R179 ;  /* 0x000000b3b69c723e */ /* 0x000fe200000000ff */
[----:B------:R-:W-:Y:S01]  /*78d0*/  MUFU.EX2 R161, R161 ;  /* 0x000000a100a17308 */ /* 0x000fe20000000800 */
[----:B------:R2:W-:Y:S01]  /*78e0*/  @!P3 STS [R175+0x28800], R172 ;  /* 0x028800acaf00b388 */ /* 0x0005e20000000800 */
[----:B------:R-:W-:Y:S01]  /*78f0*/  F2FP.F16.F32.PACK_AB R158, R173, R164 ;  /* 0x000000a4ad9e723e */ /* 0x000fe200000000ff */
[-C--:B------:R-:W-:Y:S01]  /*7900*/  FMUL.FTZ R72, R72, R172.reuse ;  /* 0x000000ac48487220 */ /* 0x080fe20000410000 */
[-C--:B------:R-:W-:Y:S01]  /*7910*/  FMUL.FTZ R73, R73, R172.reuse ;  /* 0x000000ac49497220 */ /* 0x080fe20000410000 */
[-C--:B------:R-:W-:Y:S01]  /*7920*/  FMUL.FTZ R76, R76, R172.reuse ;  /* 0x000000ac4c4c7220 */ /* 0x080fe20000410000 */
[-C--:B------:R-:W-:Y:S01]  /*7930*/  FMUL.FTZ R77, R77, R172.reuse ;  /* 0x000000ac4d4d7220 */ /* 0x080fe20000410000 */
[-C--:B------:R-:W-:Y:S01]  /*7940*/  FMUL.FTZ R80, R80, R172.reuse ;  /* 0x000000ac50507220 */ /* 0x080fe20000410000 */
[----:B------:R-:W3:Y:S01]  /*7950*/  MUFU.EX2 R174, R174 ;  /* 0x000000ae00ae7308 */ /* 0x000ee20000000800 */
[----:B-1----:R-:W-:Y:S01]  /*7960*/  F2FP.F16.F32.PACK_AB R164, R194, R7 ;  /* 0x00000007c2a4723e */ /* 0x002fe200000000ff */
[-C--:B------:R-:W-:Y:S01]  /*7970*/  FMUL.FTZ R81, R81, R172.reuse ;  /* 0x000000ac51517220 */ /* 0x080fe20000410000 */
[-C--:B------:R-:W-:Y:S01]  /*7980*/  FMUL.FTZ R84, R84, R172.reuse ;  /* 0x000000ac54547220 */ /* 0x080fe20000410000 */
[-C--:B------:R-:W-:Y:S01]  /*7990*/  FMUL.FTZ R85, R85, R172.reuse ;  /* 0x000000ac55557220 */ /* 0x080fe20000410000 */
[-C--:B------:R-:W-:Y:S01]  /*79a0*/  FMUL.FTZ R88, R88, R172.reuse ;  /* 0x000000ac58587220 */ /* 0x080fe20000410000 */
[-C--:B------:R-:W-:Y:S01]  /*79b0*/  FMUL.FTZ R89, R89, R172.reuse ;  /* 0x000000ac59597220 */ /* 0x080fe20000410000 */
[-C--:B------:R-:W-:Y:S01]  /*79c0*/  FMUL.FTZ R92, R92, R172.reuse ;  /* 0x000000ac5c5c7220 */ /* 0x080fe20000410000 */
[----:B------:R1:W4:Y:S01]  /*79d0*/  MUFU.EX2 R21, R4 ;  /* 0x0000000400157308 */ /* 0x0003220000000800 */
        /* <DEDUP_REMOVED lines=8> */
[----:B-1----:R-:W-:Y:S01]  /*7a60*/  FADD.FTZ R4, R192, R157 ;  /* 0x0000009dc0047221 */ /* 0x002fe20000010000 */
[----:B---3--:R-:W-:Y:S01]  /*7a70*/  F2FP.F16.F32.PACK_AB R166, R174, R161 ;  /* 0x000000a1aea6723e */ /* 0x008fe200000000ff */
[-C--:B------:R-:W-:Y:S01]  /*7a80*/  FMUL.FTZ R108, R108, R172.reuse ;  /* 0x000000ac6c6c7220 */ /* 0x080fe20000410000 */
[-C--:B------:R-:W-:Y:S01]  /*7a90*/  FMUL.FTZ R109, R109, R172.reuse ;  /* 0x000000ac6d6d7220 */ /* 0x080fe20000410000 */
[----:B------:R-:W-:Y:S01]  /*7aa0*/  FADD.FTZ R157, R7, R4 ;  /* 0x00000004079d7221 */ /* 0x000fe20000010000 */
[-C--:B------:R-:W-:Y:S01]  /*7ab0*/  FMUL.FTZ R112, R112, R172.reuse ;  /* 0x000000ac70707220 */ /* 0x080fe20000410000 */
[-C--:B------:R-:W-:Y:S01]  /*7ac0*/  FMUL.FTZ R113, R113, R172.reuse ;  /* 0x000000ac71717220 */ /* 0x080fe20000410000 */
[----:B------:R-:W1:Y:S01]  /*7ad0*/  MUFU.EX2 R11, R20 ;  /* 0x00000014000b7308 */ /* 0x000e620000000800 */
[----:B------:R-:W-:Y:S01]  /*7ae0*/  FADD.FTZ R4, R194, R157 ;  /* 0x0000009dc2047221 */ /* 0x000fe20000010000 */
[----:B----4-:R2:W-:Y:S01]  /*7af0*/  @!P3 STS [R175+0x28820], R21 ;  /* 0x02882015af00b388 */ /* 0x0105e20000000800 */
        /* <DEDUP_REMOVED lines=14> */
[----:B---3--:R-:W-:Y:S01]  /*7be0*/  F2FP.F16.F32.PACK_AB R152, R180, R15 ;  /* 0x0000000fb498723e */ /* 0x008fe200000000ff */
[----:B------:R-:W-:Y:S01]  /*7bf0*/  FADD.FTZ R15, R161, R4 ;  /* 0x00000004a10f7221 */ /* 0x000fe20000010000 */
[-C--:B------:R-:W-:Y:S01]  /*7c00*/  FMUL.FTZ R140, R140, R172.reuse ;  /* 0x000000ac8c8c7220 */ /* 0x080fe20000410000 */
[-C--:B------:R-:W-:Y:S01]  /*7c10*/  FMUL.FTZ R141, R141, R172.reuse ;  /* 0x000000ac8d8d7220 */ /* 0x080fe20000410000 */
[-C--:B------:R-:W-:Y:S01]  /*7c20*/  FMUL.FTZ R144, R144, R172.reuse ;  /* 0x000000ac90907220 */ /* 0x080fe20000410000 */
[----:B------:R-:W-:Y:S01]  /*7c30*/  FADD.FTZ R4, R174, R15 ;  /* 0x0000000fae047221 */ /* 0x000fe20000010000 */
[----:B-----5:R-:W-:Y:S01]  /*7c40*/  FFMA.FTZ R174, R21, R3, R168 ;  /* 0x0000000315ae7223 */ /* 0x020fe200000100a8 */
[----:B------:R3:W5:Y:S01]  /*7c50*/  MUFU.EX2 R157, R153 ;  /* 0x00000099009d7308 */ /* 0x0007620000000800 */
[-C--:B------:R-:W-:Y:S01]  /*7c60*/  FMUL.FTZ R145, R145, R172.reuse ;  /* 0x000000ac91917220 */ /* 0x080fe20000410000 */
[-C--:B------:R-:W-:Y:S01]  /*7c70*/  FMUL.FTZ R148, R148, R172.reuse ;  /* 0x000000ac94947220 */ /* 0x080fe20000410000 */
[----:B-1----:R-:W-:Y:S01]  /*7c80*/  FADD.FTZ R174, R11, R174 ;  /* 0x000000ae0bae7221 */ /* 0x002fe20000010000 */
[----:B------:R-:W-:Y:S01]  /*7c90*/  FMUL.FTZ R149, R149, R172 ;  /* 0x000000ac95957220 */ /* 0x000fe20000410000 */
[-C--:B------:R-:W-:Y:S01]  /*7ca0*/  FMUL.FTZ R26, R26, R21.reuse ;  /* 0x000000151a1a7220 */ /* 0x080fe20000410000 */
[-C--:B------:R-:W-:Y:S01]  /*7cb0*/  FMUL.FTZ R27, R27, R21.reuse ;  /* 0x000000151b1b7220 */ /* 0x080fe20000410000 */
[----:B----4-:R-:W-:Y:S01]  /*7cc0*/  FADD.FTZ R3, R155, R174 ;  /* 0x000000ae9b037221 */ /* 0x010fe20000010000 */
[----:B------:R-:W1:Y:S01]  /*7cd0*/  MUFU.EX2 R20, R181 ;  /* 0x000000b500147308 */ /* 0x000e620000000800 */
[----:B---3--:R-:W-:Y:S01]  /*7ce0*/  F2FP.F16.F32.PACK_AB R153, R11, R168 ;  /* 0x000000a80b99723e */ /* 0x008fe200000000ff */
[----:B------:R-:W-:Y:S01]  /*7cf0*/  FMUL.FTZ R30, R30, R21 ;  /* 0x000000151e1e7220 */ /* 0x000fe20000410000 */
[C---:B--2---:R-:W-:Y:S01]  /*7d00*/  FADD.FTZ R174, R8.reuse, R3 ;  /* 0x0000000308ae7221 */ /* 0x044fe20000010000 */
[----:B------:R-:W-:Y:S01]  /*7d10*/  F2FP.F16.F32.PACK_AB R155, R8, R155 ;  /* 0x0000009b089b723e */ /* 0x000fe200000000ff */
[----:B------:R-:W-:Y:S01]  /*7d20*/  BAR.SYNC.DEFER_BLOCKING 0xf, 0x100 ;  /* 0x03c4000000007b1d */ /* 0x000fe20000010000 */
[-C--:B------:R-:W-:Y:S01]  /*7d30*/  FMUL.FTZ R31, R31, R21.reuse ;  /* 0x000000151f1f7220 */ /* 0x080fe20000410000 */
[-C--:B------:R-:W-:Y:S01]  /*7d40*/  FMUL.FTZ R34, R34, R21.reuse ;  /* 0x0000001522227220 */ /* 0x080fe20000410000 */
[-C--:B------:R-:W-:Y:S01]  /*7d50*/  FMUL.FTZ R35, R35, R21.reuse ;  /* 0x0000001523237220 */ /* 0x080fe20000410000 */
[----:B-----5:R-:W-:Y:S01]  /*7d60*/  FADD.FTZ R3, R157, R174 ;  /* 0x000000ae9d037221 */ /* 0x020fe20000010000 */
[-C--:B------:R-:W-:Y:S01]  /*7d70*/  FMUL.FTZ R38, R38, R21.reuse ;  /* 0x0000001526267220 */ /* 0x080fe20000410000 */
[----:B------:R-:W2:Y:S01]  /*7d80*/  MUFU.EX2 R159, R183 ;  /* 0x000000b7009f7308 */ /* 0x000ea20000000800 */
[-C--:B------:R-:W-:Y:S01]  /*7d90*/  FMUL.FTZ R39, R39, R21.reuse ;  /* 0x0000001527277220 */ /* 0x080fe20000410000 */
[-C--:B------:R-:W-:Y:S01]  /*7da0*/  FMUL.FTZ R42, R42, R21.reuse ;  /* 0x000000152a2a7220 */ /* 0x080fe20000410000 */
[-C--:B------:R-:W-:Y:S01]  /*7db0*/  FMUL.FTZ R43, R43, R21.reuse ;  /* 0x000000152b2b7220 */ /* 0x080fe20000410000 */
[-C--:B------:R-:W-:Y:S01]  /*7dc0*/  FMUL.FTZ R46, R46, R21.reuse ;  /* 0x000000152e2e7220 */ /* 0x080fe20000410000 */
[----:B------:R-:W-:Y:S01]  /*7dd0*/  FMUL.FTZ R47, R47, R21 ;  /* 0x000000152f2f7220 */ /* 0x000fe20000410000 */
[C---:B-1----:R-:W-:Y:S01]  /*7de0*/  FADD.FTZ R174, R20.reuse, R3 ;  /* 0x0000000314ae7221 */ /* 0x042fe20000010000 */
[----:B------:R-:W-:Y:S01]  /*7df0*/  F2FP.F16.F32.PACK_AB R157, R20, R157 ;  /* 0x0000009d149d723e */ /* 0x000fe200000000ff */
        /* <DEDUP_REMOVED lines=9> */
[----:B--2---:R-:W-:Y:S01]  /*7e90*/  FADD.FTZ R3, R159, R174 ;  /* 0x000000ae9f037221 */ /* 0x004fe20000010000 */
[----:B------:R2:W-:Y:S01]  /*7ea0*/  STSM.16.M88.4 [R18+0x26800], R152 ;  /* 0x0268009812007844 */ /* 0x0005e20000000200 */
[-C--:B------:R-:W-:Y:S01]  /*7eb0*/  FMUL.FTZ R63, R63, R21.reuse ;  /* 0x000000153f3f7220 */ /* 0x080fe20000410000 */
[-C--:B------:R-:W-:Y:S01]  /*7ec0*/  FMUL.FTZ R66, R66, R21.reuse ;  /* 0x0000001542427220 */ /* 0x080fe20000410000 */
[-C--:B------:R-:W-:Y:S01]  /*7ed0*/  FMUL.FTZ R67, R67, R21.reuse ;  /* 0x0000001543437220 */ /* 0x080fe20000410000 */
[-C--:B------:R-:W-:Y:S01]  /*7ee0*/  FMUL.FTZ R70, R70, R21.reuse ;  /* 0x0000001546467220 */ /* 0x080fe20000410000 */
[----:B------:R-:W-:Y:S01]  /*7ef0*/  FMUL.FTZ R71, R71, R21 ;  /* 0x0000001547477220 */ /* 0x000fe20000410000 */
[----:B------:R-:W4:Y:S01]  /*7f00*/  MUFU.EX2 R196, R196 ;  /* 0x000000c400c47308 */ /* 0x000f220000000800 */
[C---:B-1----:R-:W-:Y:S01]  /*7f10*/  FADD.FTZ R174, R170.reuse, R3 ;  /* 0x00000003aaae7221 */ /* 0x042fe20000010000 */
[----:B------:R-:W-:Y:S01]  /*7f20*/  F2FP.F16.F32.PACK_AB R159, R170, R159 ;  /* 0x0000009faa9f723e */ /* 0x000fe200000000ff */
[-C--:B------:R-:W-:Y:S01]  /*7f30*/  FMUL.FTZ R74, R74, R21.reuse ;  /* 0x000000154a4a7220 */ /* 0x080fe20000410000 */
[-C--:B------:R-:W-:Y:S01]  /*7f40*/  FMUL.FTZ R75, R75, R21.reuse ;  /* 0x000000154b4b7220 */ /* 0x080fe20000410000 */
[-C--:B------:R-:W-:Y:S01]  /*7f50*/  FMUL.FTZ R78, R78, R21.reuse ;  /* 0x000000154e4e7220 */ /* 0x080fe20000410000 */
[-C--:B------:R-:W-:Y:S01]  /*7f60*/  FMUL.FTZ R79, R79, R21.reuse ;  /* 0x000000154f4f7220 */ /* 0x080fe20000410000 */
[----:B------:R2:W-:Y:S01]  /*7f70*/  STSM.16.M88.4 [R19], R156 ;  /* 0x0000009c13007844 */ /* 0x0005e20000000200 */
[----:B------:R-:W1:Y:S01]  /*7f80*/  MUFU.EX2 R163, R197 ;  /* 0x000000c500a37308 */ /* 0x000e620000000800 */
        /* <DEDUP_REMOVED lines=8> */
[C---:B----4-:R-:W-:Y:S01]  /*8010*/  FADD.FTZ R174, R196.reuse, R3 ;  /* 0x00000003c4ae7221 */ /* 0x050fe20000010000 */
[----:B------:R-:W-:Y:S01]  /*8020*/  F2FP.F16.F32.PACK_AB R161, R196, R161 ;  /* 0x000000a1c4a1723e */ /* 0x000fe200000000ff */
[-C--:B------:R-:W-:Y:S01]  /*8030*/  FMUL.FTZ R94, R94, R21.reuse ;  /* 0x000000155e5e7220 */ /* 0x080fe20000410000 */
[-C--:B------:R-:W-:Y:S01]  /*8040*/  FMUL.FTZ R95, R95, R21.reuse ;  /* 0x000000155f5f7220 */ /* 0x080fe20000410000 */
[-C--:B------:R-:W-:Y:S01]  /*8050*/  FMUL.FTZ R98, R98, R21.reuse ;  /* 0x0000001562627220 */ /* 0x080fe20000410000 */
[-C--:B------:R-:W-:Y:S01]  /*8060*/  FMUL.FTZ R99, R99, R21.reuse ;  /* 0x0000001563637220 */ /* 0x080fe20000410000 */
[-C--:B------:R-:W-:Y:S01]  /*8070*/  FMUL.FTZ R102, R102, R21.reuse ;  /* 0x0000001566667220 */ /* 0x080fe20000410000 */
[----:B------:R-:W4:Y:S01]  /*8080*/  MUFU.EX2 R165, R199 ;  /* 0x000000c700a57308 */ /* 0x000f220000000800 */
        /* <DEDUP_REMOVED lines=8> */
[C---:B---3--:R-:W-:Y:S01]  /*8110*/  FADD.FTZ R174, R198.reuse, R3 ;  /* 0x00000003c6ae7221 */ /* 0x048fe20000010000 */
[----:B------:R-:W-:Y:S01]  /*8120*/  F2FP.F16.F32.PACK_AB R163, R198, R163 ;  /* 0x000000a3c6a3723e */ /* 0x000fe200000000ff */
[-C--:B------:R-:W-:Y:S01]  /*8130*/  FMUL.FTZ R115, R115, R21.reuse ;  /* 0x0000001573737220 */ /* 0x080fe20000410000 */
[-C--:B------:R-:W-:Y:S01]  /*8140*/  FMUL.FTZ R118, R118, R21.reuse ;  /* 0x0000001576767220 */ /* 0x080fe20000410000 */
[-C--:B------:R-:W-:Y:S01]  /*8150*/  FMUL.FTZ R119, R119, R21.reuse ;  /* 0x0000001577777220 */ /* 0x080fe20000410000 */
[-C--:B------:R-:W-:Y:S01]  /*8160*/  FMUL.FTZ R122, R122, R21.reuse ;  /* 0x000000157a7a7220 */ /* 0x080fe20000410000 */
[----:B------:R2:W-:Y:S01]  /*8170*/  STSM.16.M88.4 [R23], R160 ;  /* 0x000000a017007844 */ /* 0x0005e20000000200 */
[----:B------:R-:W3:Y:S01]  /*8180*/  MUFU.EX2 R167, R201 ;  /* 0x000000c900a77308 */ /* 0x000ee20000000800 */
[----:B----4-:R-:W-:Y:S01]  /*8190*/  FADD.FTZ R3, R165, R174 ;  /* 0x000000aea5037221 */ /* 0x010fe20000010000 */
[-C--:B------:R-:W-:Y:S01]  /*81a0*/  FMUL.FTZ R123, R123, R21.reuse ;  /* 0x000000157b7b7220 */ /* 0x080fe20000410000 */
        /* <DEDUP_REMOVED lines=12> */
[-C--:B------:R-:W-:Y:S01]  /*8270*/  FMUL.FTZ R143, R143, R21.reuse ;  /* 0x000000158f8f7220 */ /* 0x080fe20000410000 */
[-C--:B------:R-:W-:Y:S01]  /*8280*/  FMUL.FTZ R146, R146, R21.reuse ;  /* 0x0000001592927220 */ /* 0x080fe20000410000 */
[----:B---3--:R-:W-:Y:S01]  /*8290*/  FADD.FTZ R3, R167, R168 ;  /* 0x000000a8a7037221 */ /* 0x008fe20000010000 */
[-C--:B------:R-:W-:Y:S01]  /*82a0*/  FMUL.FTZ R147, R147, R21.reuse ;  /* 0x0000001593937220 */ /* 0x080fe20000410000 */
[-C--:B------:R-:W-:Y:S01]  /*82b0*/  FMUL.FTZ R150, R150, R21.reuse ;  /* 0x0000001596967220 */ /* 0x080fe20000410000 */
[----:B------:R-:W-:Y:S01]  /*82c0*/  FMUL.FTZ R151, R151, R21 ;  /* 0x0000001597977220 */ /* 0x000fe20000410000 */
[C---:B----4-:R-:W-:Y:S01]  /*82d0*/  F2FP.F16.F32.PACK_AB R167, R178.reuse, R167 ;  /* 0x000000a7b2a7723e */ /* 0x050fe200000000ff */
[----:B------:R-:W-:-:S04]  /*82e0*/  FADD.FTZ R3, R178, R3 ;  /* 0x00000003b2037221 */ /* 0x000fc80000010000 */
[----:B------:R2:W-:Y:S01]  /*82f0*/  STSM.16.M88.4 [R22], R164 ;  /* 0x000000a416007844 */ /* 0x0005e20000000200 */
[----:B------:R-:W-:Y:S05]  /*8300*/  @!P0 BRA `(.L_x_1336) ;  /* 0x0000000000048947 */ /* 0x000fea0003800000 */
[----:B------:R-:W-:Y:S01]  /*8310*/  BPT.TRAP 0x1 ;  /* 0x000000040000795c */ /* 0x000fe20000300000 */
.L_x_1336:
[----:B------:R1:W3:Y:S01]  /*8320*/  SYNCS.PHASECHK.TRANS64.TRYWAIT P3, [UR27+0x28c50], R10 ;  /* 0x028c500aff0075a7 */ /* 0x0002e2000806015b */
[----:B------:R-:W-:Y:S05]  /*8330*/  @!P0 BRA `(.L_x_1337) ;  /* 0x0000000000048947 */ /* 0x000fea0003800000 */
[----:B------:R-:W-:Y:S01]  /*8340*/  BPT.TRAP 0x1 ;  /* 0x000000040000795c */ /* 0x000fe20000300000 */
.L_x_1337:
[----:B---3--:R-:W-:Y:S05]  /*8350*/  @P3 BRA `(.L_x_1338) ;  /* 0x0000000000083947 */ /* 0x008fea0003800000 */
[----:B------:R-:W3:Y:S02]  /*8360*/  SYNCS.PHASECHK.TRANS64.TRYWAIT P3, [UR27+0x28c50], R10 ;  /* 0x028c500aff0075a7 */ /* 0x000ee4000806015b */
[----:B---3--:R-:W-:Y:S05]  /*8370*/  @!P3 BRA `(.L_x_1339) ;  /* 0x000000a40024b947 */ /* 0x008fea0003800000 */
.L_x_1338:
[----:B------:R-:W-:Y:S01]  /*8380*/  ULEA UR11, UR26, UR45, 0xc ;  /* 0x0000002d1a0b7291 */ /* 0x000fe2000f8e603f */
[----:B------:R-:W-:Y:S01]  /*8390*/  WARPGROUP.ARRIVE ;  /* 0x00000000000079c5 */ /* 0x000fe20000000000 */
[----:B------:R-:W-:Y:S01]  /*83a0*/  UMOV UR7, 0x40000040 ;  /* 0x4000004000077882 */ /* 0x000fe20000000000 */
[----:B------:R-:W-:Y:S01]  /*83b0*/  ISETP.GT.AND P3, PT, R9, R12, PT ;  /* 0x0000000c0900720c */ /* 0x000fe20003f64270 */
[----:B------:R-:W-:Y:S01]  /*83c0*/  UMOV UR39, UR26 ;  /* 0x0000001a00277c82 */ /* 0x000fe20008000000 */
[----:B---3--:R-:W-:Y:S01]  /*83d0*/  @!P1 IADD3 R13, R13, 0x28c60, RZ ;  /* 0x00028c600d0d9810 */ /* 0x008fe20007ffe0ff */
[----:B------:R-:W-:Y:S01]  /*83e0*/  VIADD R9, R9, 0xffffffff ;  /* 0xffffffff09097836 */ /* 0x000fe20000000000 */
[----:B------:R-:W-:Y:S01]  /*83f0*/  UMOV UR6, UR11 ;  /* 0x0000000b00067c82 */ /* 0x000fe20008000000 */
[----:B------:R-:W-:Y:S01]  /*8400*/  MOV R8, R169 ;  /* 0x000000a900087202 */ /* 0x000fe20000000f00 */
[----:B------:R-:W-:Y:S01]  /*8410*/  HGMMA.64x256x16.F32 R24, R152, gdesc[UR4].tnspB, R24, gsb0 ;  /* 0x43e0000498187df0 */ /* 0x000fe20008000818 */
[----:B------:R-:W-:Y:S01]  /*8420*/  UIADD3 UR6, UR11, 0x80, URZ ;  /* 0x000000800b067890 */ /* 0x000fe2000fffe03f */
[----:B------:R-:W-:Y:S01]  /*8430*/  @!P1 PRMT R13, RZ, 0x654, R13 ;  /* 0x00000654ff0d9816 */ /* 0x000fe2000000000d */
[----:B------:R-:W-:Y:S01]  /*8440*/  UMOV UR7, 0x40000040 ;  /* 0x4000004000077882 */ /* 0x000fe20000000000 */
[----:B------:R-:W-:Y:S01]  /*8450*/  IMAD.MOV.U32 R7, RZ, RZ, R14 ;  /* 0x000000ffff077224 */ /* 0x000fe200078e000e */
[----:B------:R-:W-:-:S02]  /*8460*/  WARPGROUP.DEPBAR.LE gsb0, 0x0 ;  /* 0x00008000000079c5 */ /* 0x000fc40000010000 */
[----:B------:R-:W-:-:S15]  /*8470*/  WARPGROUP.ARRIVE ;  /* 0x00000000000079c5 */ /* 0x000fde0000000000 */
[----:B------:R-:W-:-:S06]  /*8480*/  NOP ;  /* 0x0000000000007918 */ /* 0x000fcc0000000000 */
        /* <DEDUP_REMOVED lines=24> */
[----:B------:R-:W-:Y:S01]  /*8610*/  MOV R8, R169 ;  /* 0x000000a900087202 */ /* 0x000fe20000000f00 */
[----:B------:R-:W-:Y:S01]  /*8620*/  IMAD.MOV.U32 R7, RZ, RZ, R14 ;  /* 0x000000ffff077224 */ /* 0x000fe200078e000e */
[----:B------:R-:W-:-:S06]  /*8630*/  UMOV UR39, UR26 ;  /* 0x0000001a00277c82 */ /* 0x000fcc0008000000 */
.L_x_1323:
[----:B------:R-:W-:Y:S01]  /*8640*/  ULDC UR14, c[0x0][0x9e4] ;  /* 0x00027900000e7ab9 */ /* 0x000fe20000000800 */
[----:B------:R-:W-:Y:S01]  /*8650*/  ULDC UR11, c[0x0][0x9dc] ;  /* 0x00027700000b7ab9 */ /* 0x000fe20000000800 */
[----:B------:R-:W-:Y:S02]  /*8660*/  UISETP.GE.AND UP0, UPT, UR14, 0x1, UPT ;  /* 0x000000010e00788c */ /* 0x000fe4000bf06270 */
[----:B------:R-:W-:-:S04]  /*8670*/  UIADD3 UR11, UR54, -UR11, URZ ;  /* 0x8000000b360b7290 */ /* 0x000fc8000fffe03f */
[----:B------:R-:W-:-:S13]  /*8680*/  PLOP3.LUT P6, PT, PT, PT, UP0, 0x80, 0x0 ;  /* 0x000000000000781c */ /* 0x000fda0003fcf008 */
[----:B------:R-:W-:Y:S05]  /*8690*/  @!P6 BRA `(.L_x_1341) ;  /* 0x000000000044e947 */ /* 0x000fea0003800000 */
        /* <DEDUP_REMOVED lines=10> */
.L_x_1342:
[----:B------:R-:W-:-:S11]  /*8740*/  UISETP.NE.AND UP0, UPT, UR14, 0x1, UPT ;  /* 0x000000010e00788c */ /* 0x000fd6000bf05270 */
[----:B------:R-:W-:Y:S02]  /*8750*/  @UP0 ULDC.64 UR18, c[0x0][0x9e8] ;  /* 0x00027a0000120ab9 */ /* 0x000fe40000000a00 */
[----:B------:R-:W-:-:S04]  /*8760*/  UIMAD.WIDE.U32 UR6, UR54, UR18, URZ ;  /* 0x00000012360672a5 */ /* 0x000fc8000f8e003f */
[----:B------:R-:W-:-:S12]  /*8770*/  @UP0 USHF.R.U32.HI UR54, URZ, UR19, UR7 ;  /* 0x000000133f360299 */ /* 0x000fd80008011607 */
.L_x_1343:
[----:B------:R-:W-:-:S04]  /*8780*/  UIMAD UR54, UR54, UR14, URZ ;  /* 0x0000000e363672a4 */ /* 0x000fc8000f8e023f */
[----:B------:R-:W-:-:S04]  /*8790*/  UISETP.LT.AND UP0, UPT, UR11, UR54, UPT ;  /* 0x000000360b00728c */ /* 0x000fc8000bf01270 */
[----:B------:R-:W-:-:S12]  /*87a0*/  USEL UR11, UR11, UR54, !UP0 ;  /* 0x000000360b0b7287 */ /* 0x000fd8000c000000 */
.L_x_1341:
[----:B------:R-:W-:-:S04]  /*87b0*/  UIADD3 UR11, UR11, 0x3f, URZ ;  /* 0x0000003f0b0b7890 */ /* 0x000fc8000fffe03f */
[----:B------:R-:W-:-:S04]  /*87c0*/  USHF.R.S32.HI UR6, URZ, 0x1f, UR11 ;  /* 0x0000001f3f067899 */ /* 0x000fc8000801140b */
[----:B------:R-:W-:-:S04]  /*87d0*/  ULEA.HI UR6, UR6, UR11, URZ, 0x6 ;  /* 0x0000000b06067291 */ /* 0x000fc8000f8f303f */
[----:B------:R-:W-:-:S04]  /*87e0*/  USHF.R.S32.HI UR6, URZ, 0x6, UR6 ;  /* 0x000000063f067899 */ /* 0x000fc80008011406 */
[----:B------:R-:W-:-:S04]  /*87f0*/  UISETP.LT.AND UP0, UPT, UR41, UR6, UPT ;  /* 0x000000062900728c */ /* 0x000fc8000bf01270 */
[----:B------:R-:W-:-:S06]  /*8800*/  USEL UR21, UR41, UR6, !UP0 ;  /* 0x0000000629157287 */ /* 0x000fcc000c000000 */
[----:B------:R-:W-:-:S13]  /*8810*/  ISETP.GE.AND P2, PT, R9, UR21, PT ;  /* 0x0000001509007c0c */ /* 0x000fda000bf46270 */
[----:B------:R-:W-:Y:S05]  /*8820*/  @!P2 BRA `(.L_x_1344) ;  /* 0x0000001c0038a947 */ /* 0x000fea0003800000 */
[----:B------:R-:W-:Y:S01]  /*8830*/  MOV R11, R8 ;  /* 0x00000008000b7202 */ /* 0x000fe20000000f00 */
[----:B------:R-:W-:Y:S01]  /*8840*/  IMAD.MOV.U32 R20, RZ, RZ, R7 ;  /* 0x000000ffff147224 */ /* 0x000fe200078e0007 */
[----:B-1----:R-:W-:Y:S01]  /*8850*/  MOV R10, R9 ;  /* 0x00000009000a7202 */ /* 0x002fe20000000f00 */
[----:B------:R-:W-:Y:S01]  /*8860*/  UMOV UR23, UR39 ;  /* 0x0000002700177c82 */ /* 0x000fe20008000000 */
[----:B------:R-:W-:Y:S01]  /*8870*/  ULDC UR22, c[0x0][0x988] ;  /* 0x0002620000167ab9 */ /* 0x000fe20000000800 */
[----:B------:R-:W-:-:S05]  /*8880*/  ULDC UR24, c[0x0][0x9d8] ;  /* 0x0002760000187ab9 */ /* 0x000fca0000000800 */
.L_x_1353:
[----:B------:R-:W-:Y:S01]  /*8890*/  UIADD3 UR39, UR23, 0x1, URZ ;  /* 0x0000000117277890 */ /* 0x000fe2000fffe03f */
[C---:B------:R-:W-:Y:S01]  /*88a0*/  ISETP.GT.AND P2, PT, R10.reuse, UR21, PT ;  /* 0x000000150a007c0c */ /* 0x040fe2000bf44270 */
[----:B------:R-:W-:Y:S02]  /*88b0*/  VIADD R10, R10, 0xffffffff ;  /* 0xffffffff0a0a7836 */ /* 0x000fe40000000000 */
[----:B------:R-:W-:-:S04]  /*88c0*/  UISETP.NE.AND UP0, UPT, UR39, 0x2, UPT ;  /* 0x000000022700788c */ /* 0x000fc8000bf05270 */
[----:B------:R-:W-:Y:S02]  /*88d0*/  USEL UR6, URZ, 0x1, UP0 ;  /* 0x000000013f067887 */ /* 0x000fe40008000000 */
[----:B------:R-:W-:Y:S02]  /*88e0*/  USEL UR39, UR39, URZ, UP0 ;  /* 0x0000003f27277287 */ /* 0x000fe40008000000 */
[----:B------:R-:W-:Y:S01]  /*88f0*/  ULOP3.LUT UR38, UR38, UR6, URZ, 0x3c, !UPT ;  /* 0x0000000626267292 */ /* 0x000fe2000f8e3c3f */
[----:B-1--4-:R-:W-:Y:S11]  /*8900*/  @!P0 BRA `(.L_x_1345) ;  /* 0x0000000000048947 */ /* 0x012ff60003800000 */
[----:B------:R-:W-:Y:S01]  /*8910*/  BPT.TRAP 0x1 ;  /* 0x000000040000795c */ /* 0x000fe20000300000 */
.L_x_1345:
[----:B------:R-:W-:Y:S01]  /*8920*/  ULEA UR25, UR39, UR48, 0x3 ;  /* 0x0000003027197291 */ /* 0x000fe2000f8e183f */
[----:B------:R-:W-:-:S04]  /*8930*/  MOV R9, UR38 ;  /* 0x0000002600097c02 */ /* 0x000fc80008000f00 */
[----:B------:R-:W-:-:S04]  /*8940*/  SHF.L.U32 R9, R9, 0x1f, RZ ;  /* 0x0000001f09097819 */ /* 0x000fc800000006ff */
[----:B------:R1:W4:Y:S01]  /*8950*/  SYNCS.PHASECHK.TRANS64.TRYWAIT P3, [UR25+0x28c30], R9 ;  /* 0x028c3009ff0075a7 */ /* 0x0003220008060159 */
[----:B------:R-:W-:Y:S05]  /*8960*/  @!P0 BRA `(.L_x_1346) ;  /* 0x0000000000048947 */ /* 0x000fea0003800000 */
[----:B------:R-:W-:Y:S01]  /*8970*/  BPT.TRAP 0x1 ;  /* 0x000000040000795c */ /* 0x000fe20000300000 */
.L_x_1346:
[----:B----4-:R-:W-:Y:S05]  /*8980*/  @P3 BRA `(.L_x_1347) ;  /* 0x0000000000083947 */ /* 0x010fea0003800000 */
[----:B------:R-:W4:Y:S02]  /*8990*/  SYNCS.PHASECHK.TRANS64.TRYWAIT P3, [UR25+0x28c30], R9 ;  /* 0x028c3009ff0075a7 */ /* 0x000f240008060159 */
[----:B----4-:R-:W-:Y:S05]  /*89a0*/  @!P3 BRA `(.L_x_1348) ;  /* 0x0000009c00acb947 */ /* 0x010fea0003800000 */
.L_x_1347:
[----:B------:R-:W-:Y:S01]  /*89b0*/  R2UR UR18, R0 ;  /* 0x00000000001272ca */ /* 0x000fe200000e0000 */
[----:B--2---:R-:W-:Y:S01]  /*89c0*/  WARPGROUP.ARRIVE ;  /* 0x00000000000079c5 */ /* 0x004fe20000000000 */
[----:B------:R-:W-:Y:S01]  /*89d0*/  UMOV UR19, 0x40000040 ;  /* 0x4000004000137882 */ /* 0x000fe20000000000 */
[----:B------:R-:W-:Y:S01]  /*89e0*/  UMOV UR7, 0x40000040 ;  /* 0x4000004000077882 */ /* 0x000fe20000000000 */
[----:B------:R-:W-:Y:S01]  /*89f0*/  UMOV UR11, 0x40000040 ;  /* 0x40000040000b7882 */ /* 0x000fe20000000000 */
[----:B------:R-:W-:-:S08]  /*8a00*/  UMOV UR15, 0x40000040 ;  /* 0x40000040000f7882 */ /* 0x000fd00000000000 */
[----:B------:R-:W-:-:S04]  /*8a10*/  ULEA UR18, UR39, UR18, 0x9 ;  /* 0x0000001227127291 */ /* 0x000fc8000f8e483f */
[----:B------:R-:W-:Y:S02]  /*8a20*/  UIADD3 UR6, UR18, 0x2, URZ ;  /* 0x0000000212067890 */ /* 0x000fe4000fffe03f */
[----:B------:R-:W-:Y:S02]  /*8a30*/  UIADD3 UR10, UR18, 0x4, URZ ;  /* 0x00000004120a7890 */ /* 0x000fe4000fffe03f */
[----:B------:R-:W-:Y:S02]  /*8a40*/  UIADD3 UR14, UR18, 0x6, URZ ;  /* 0x00000006120e7890 */ /* 0x000fe4000fffe03f */
[----:B------:R-:W-:Y:S03]  /*8a50*/  HGMMA.64x64x16.F32 R152, gdesc[UR16], RZ, !UPT, gsb0 ;  /* 0x00e00000109879f0 */ /* 0x000fe6000c0008ff */
[----:B------:R-:W-:Y:S02]  /*8a60*/  WARPGROUP.DEPBAR.LE gsb0, 0x0 ;  /* 0x00008000000079c5 */ /* 0x000fe40000010000 */
[----:B------:R-:W-:-:S06]  /*8a70*/  WARPGROUP.ARRIVE ;  /* 0x00000000000079c5 */ /* 0x000fcc0000000000 */
[----:B------:R-:W-:Y:S03]  /*8a80*/  HGMMA.64x64x16.F32 R152, gdesc[UR4], R152, gsb0 ;  /* 0x00e00000049879f0 */ /* 0x000fe60008000898 */
[----:B------:R-:W-:Y:S02]  /*8a90*/  WARPGROUP.DEPBAR.LE gsb0, 0x0 ;  /* 0x00008000000079c5 */ /* 0x000fe40000010000 */
[----:B------:R-:W-:-:S06]  /*8aa0*/  WARPGROUP.ARRIVE ;  /* 0x00000000000079c5 */ /* 0x000fcc0000000000 */
[----:B------:R-:W-:Y:S01]  /*8ab0*/  HGMMA.64x64x16.F32 R152, gdesc[UR8], R152, gsb0 ;  /* 0x00e00000089879f0 */ /* 0x000fe20008000898 */
[----:B------:R-:W-:Y:S02]  /*8ac0*/  UMOV UR10, UR22 ;  /* 0x00000016000a7c82 */ /* 0x000fe40008000000 */
[----:B------:R-:W-:Y:S02]  /*8ad0*/  WARPGROUP.DEPBAR.LE gsb0, 0x0 ;  /* 0x00008000000079c5 */ /* 0x000fe40000010000 */
[----:B------:R-:W-:-:S06]  /*8ae0*/  WARPGROUP.ARRIVE ;  /* 0x00000000000079c5 */ /* 0x000fcc0000000000 */
[----:B------:R-:W-:Y:S03]  /*8af0*/  HGMMA.64x64x16.F32 R152, gdesc[UR12], R152, gsb0 ;  /* 0x00e000000c9879f0 */ /* 0x000fe60008000898 */
[----:B------:R-:W-:Y:S02]  /*8b00*/  WARPGROUP.DEPBAR.LE gsb0, 0x0 ;  /* 0x00008000000079c5 */ /* 0x000fe40000010000 */
[----:B------:R-:W-:Y:S01]  /*8b10*/  FMUL.FTZ R21, R152, UR24 ;  /* 0x0000001898157c20 */ /* 0x000fe20008410000 */
[----:B----4-:R-:W-:Y:S01]  /*8b20*/  FMUL.FTZ R8, R153, UR24 ;  /* 0x0000001899087c20 */ /* 0x010fe20008410000 */
[----:B------:R-:W-:Y:S01]  /*8b30*/  FMUL.FTZ R152, R156, UR24 ;  /* 0x000000189c987c20 */ /* 0x000fe20008410000 */
[----:B------:R-:W-:Y:S01]  /*8b40*/  FMUL.FTZ R153, R157, UR24 ;  /* 0x000000189d997c20 */ /* 0x000fe20008410000 */
[----:B------:R-:W-:Y:S01]  /*8b50*/  FMUL.FTZ R12, R154, UR24 ;  /* 0x000000189a0c7c20 */ /* 0x000fe20008410000 */
[----:B------:R-:W-:Y:S01]  /*8b60*/  FMUL.FTZ R154, R160, UR24 ;  /* 0x00000018a09a7c20 */ /* 0x000fe20008410000 */
[----:B------:R-:W2:Y:S01]  /*8b70*/  MUFU.TANH R21, R21 ;  /* 0x0000001500157308 */ /* 0x000ea20000002400 */
[----:B---3--:R-:W-:Y:S01]  /*8b80*/  FMUL.FTZ R13, R155, UR24 ;  /* 0x000000189b0d7c20 */ /* 0x008fe20008410000 */
        /* <DEDUP_REMOVED lines=25> */
[----:B------:R-:W-:-:S05]  /*8d20*/  FMUL.FTZ R177, R183, UR24 ;  /* 0x00000018b7b17c20 */ /* 0x000fca0008410000 */
[----:B------:R-:W3:Y:S01]  /*8d30*/  MUFU.TANH R154, R154 ;  /* 0x0000009a009a7308 */ /* 0x000ee20000002400 */
[----:B----4-:R-:W-:-:S07]  /*8d40*/  FMNMX.FTZ R168, R152, R7, !PT ;  /* 0x0000000798a87209 */ /* 0x010fce0007810000 */
[----:B------:R-:W4:Y:S01]  /*8d50*/  MUFU.TANH R155, R155 ;  /* 0x0000009b009b7308 */ /* 0x000f220000002400 */
[----:B--2---:R-:W-:-:S07]  /*8d60*/  FMNMX.FTZ R7, R153, R168, !PT ;  /* 0x000000a899077209 */ /* 0x004fce0007810000 */
[----:B------:R-:W2:Y:S01]  /*8d70*/  MUFU.TANH R156, R156 ;  /* 0x0000009c009c7308 */ /* 0x000ea20000002400 */
[----:B---3--:R-:W-:-:S07]  /*8d80*/  FMNMX.FTZ R168, R154, R7, !PT ;  /* 0x000000079aa87209 */ /* 0x008fce0007810000 */
[----:B------:R-:W3:Y:S01]  /*8d90*/  MUFU.TANH R157, R157 ;  /* 0x0000009d009d7308 */ /* 0x000ee20000002400 */
[----:B----4-:R-:W-:Y:S01]  /*8da0*/  FMNMX.FTZ R7, R155, R168, !PT ;  /* 0x000000a89b077209 */ /* 0x010fe20007810000 */
[----:B------:R-:W-:-:S06]  /*8db0*/  FMUL.FTZ R168, R180, UR24 ;  /* 0x00000018b4a87c20 */ /* 0x000fcc0008410000 */
        /* <DEDUP_REMOVED lines=19> */
[----:B--2---:R-:W-:Y:S01]  /*8ef0*/  FMNMX.FTZ R7, R169, R172, !PT ;  /* 0x000000aca9077209 */ /* 0x004fe20007810000 */
[----:B------:R-:W-:Y:S01]  /*8f00*/  FMUL.FTZ R172, R174, UR24 ;  /* 0x00000018aeac7c20 */ /* 0x000fe20008410000 */
[----:B------:R-:W-:-:S03]  /*8f10*/  FMUL.FTZ R174, R179, UR24 ;  /* 0x00000018b3ae7c20 */ /* 0x000fc60008410000 */
[----:B------:R-:W2:Y:S02]  /*8f20*/  SHFL.BFLY PT, R176, R7, 0x2, 0x1f ;  /* 0x0c401f0007b07f89 */ /* 0x000ea400000e0000 */
[----:B------:R-:W5:Y:S08]  /*8f30*/  MUFU.TANH R14, R14 ;  /* 0x0000000e000e7308 */ /* 0x000f700000002400 */
[----:B------:R-:W1:Y:S08]  /*8f40*/  MUFU.TANH R15, R15 ;  /* 0x0000000f000f7308 */ /* 0x000e700000002400 */
[----:B------:R-:W1:Y:S01]  /*8f50*/  MUFU.TANH R162, R162 ;  /* 0x000000a200a27308 */ /* 0x000e620000002400 */
[----:B--2---:R-:W-:-:S02]  /*8f60*/  FMNMX.FTZ R180, R7, R176, !PT ;  /* 0x000000b007b47209 */ /* 0x004fc40007810000 */
[----:B---3--:R-:W-:-:S05]  /*8f70*/  FMNMX.FTZ R176, R12, R11, !PT ;  /* 0x0000000b0cb07209 */ /* 0x008fca0007810000 */
[----:B------:R-:W2:Y:S01]  /*8f80*/  MUFU.TANH R163, R163 ;  /* 0x000000a300a37308 */ /* 0x000ea20000002400 */
[----:B------:R-:W3:Y:S01]  /*8f90*/  SHFL.BFLY PT, R181, R180, 0x1, 0x1f ;  /* 0x0c201f00b4b57f89 */ /* 0x000ee200000e0000 */
[----:B----4-:R-:W-:Y:S01]  /*8fa0*/  FMNMX.FTZ R7, R13, R176, !PT ;  /* 0x000000b00d077209 */ /* 0x010fe20007810000 */
[----:B------:R-:W-:-:S03]  /*8fb0*/  FMUL.FTZ R176, R182, UR24 ;  /* 0x00000018b6b07c20 */ /* 0x000fc60008410000 */
[----:B-----5:R-:W-:Y:S02]  /*8fc0*/  FMNMX.FTZ R178, R14, R7, !PT ;  /* 0x000000070eb27209 */ /* 0x020fe40007810000 */
[----:B------:R-:W4:Y:S02]  /*8fd0*/  MUFU.TANH R166, R166 ;  /* 0x000000a600a67308 */ /* 0x000f240000002400 */
[----:B-1----:R-:W-:-:S04]  /*8fe0*/  FMNMX.FTZ R7, R15, R178, !PT ;  /* 0x000000b20f077209 */ /* 0x002fc80007810000 */
[----:B------:R-:W-:Y:S02]  /*8ff0*/  FMNMX.FTZ R178, R162, R7, !PT ;  /* 0x00000007a2b27209 */ /* 0x000fe40007810000 */
[----:B------:R-:W1:Y:S02]  /*9000*/  MUFU.TANH R167, R167 ;  /* 0x000000a700a77308 */ /* 0x000e640000002400 */
[----:B--2---:R-:W-:-:S06]  /*9010*/  FMNMX.FTZ R179, R163, R178, !PT ;  /* 0x000000b2a3b37209 */ /* 0x004fcc0007810000 */
[----:B------:R-:W2:Y:S01]  /*9020*/  MUFU.TANH R170, R170 ;  /* 0x000000aa00aa7308 */ /* 0x000ea20000002400 */
[----:B---3--:R-:W-:-:S05]  /*9030*/  FMNMX.FTZ R7, R180, R181, !PT ;  /* 0x000000b5b4077209 */ /* 0x008fca0007810000 */
[C---:B------:R-:W-:Y:S02]  /*9040*/  FADD.FTZ R178, -R7.reuse, R20 ;  /* 0x0000001407b27221 */ /* 0x040fe40000010100 */
[----:B------:R-:W3:Y:S01]  /*9050*/  MUFU.TANH R171, R171 ;  /* 0x000000ab00ab7308 */ /* 0x000ee20000002400 */
[----:B----4-:R-:W-:Y:S01]  /*9060*/  FMNMX.FTZ R20, R166, R179, !PT ;  /* 0x000000b3a6147209 */ /* 0x010fe20007810000 */
[----:B------:R-:W-:Y:S01]  /*9070*/  FMUL.FTZ R193, R7, UR10 ;  /* 0x0000000a07c17c20 */ /* 0x000fe20008410000 */
[----:B------:R-:W-:Y:S02]  /*9080*/  FMUL.FTZ R179, R178, UR10 ;  /* 0x0000000ab2b37c20 */ /* 0x000fe40008410000 */
[----:B-1----:R-:W-:Y:S01]  /*9090*/  FMNMX.FTZ R181, R167, R20, !PT ;  /* 0x00000014a7b57209 */ /* 0x002fe20007810000 */
        /* <DEDUP_REMOVED lines=13> */
[--C-:B------:R-:W-:Y:S01]  /*9170*/  FFMA.FTZ R159, R160, UR10, -R193.reuse ;  /* 0x0000000aa09f7c23 */ /* 0x100fe200080108c1 */
[--C-:B------:R-:W-:Y:S01]  /*9180*/  FFMA.FTZ R196, R169, UR10, -R193.reuse ;  /* 0x0000000aa9c47c23 */ /* 0x100fe200080108c1 */
[----:B------:R-:W-:-:S03]  /*9190*/  FFMA.FTZ R164, R164, UR10, -R193 ;  /* 0x0000000aa4a47c23 */ /* 0x000fc600080108c1 */
[----:B------:R-:W3:Y:S01]  /*91a0*/  MUFU.TANH R173, R173 ;  /* 0x000000ad00ad7308 */ /* 0x000ee20000002400 */
[----:B-1----:R-:W-:Y:S01]  /*91b0*/  FMNMX.FTZ R178, R172, R21, !PT ;  /* 0x00000015acb27209 */ /* 0x002fe20007810000 */
[----:B------:R-:W-:-:S06]  /*91c0*/  FFMA.FTZ R21, R8, UR10, -R193 ;  /* 0x0000000a08157c23 */ /* 0x000fcc00080108c1 */
[----:B------:R-:W1:Y:S01]  /*91d0*/  MUFU.TANH R174, R174 ;  /* 0x000000ae00ae7308 */ /* 0x000e620000002400 */
[----:B--2---:R-:W-:-:S07]  /*91e0*/  FMNMX.FTZ R178, R175, R178, !PT ;  /* 0x000000b2afb27209 */ /* 0x004fce0007810000 */
[----:B------:R-:W2:Y:S01]  /*91f0*/  MUFU.TANH R176, R176 ;  /* 0x000000b000b07308 */ /* 0x000ea20000002400 */
[----:B---3--:R-:W-:Y:S01]  /*9200*/  FMNMX.FTZ R181, R173, R178, !PT ;  /* 0x000000b2adb57209 */ /* 0x008fe20007810000 */
[----:B------:R-:W-:-:S06]  /*9210*/  FFMA.FTZ R178, R152, UR10, -R193 ;  /* 0x0000000a98b27c23 */ /* 0x000fcc00080108c1 */
[----:B------:R-:W3:Y:S01]  /*9220*/  MUFU.TANH R177, R177 ;  /* 0x000000b100b17308 */ /* 0x000ee20000002400 */
[----:B-1----:R-:W-:-:S07]  /*9230*/  FMNMX.FTZ R181, R174, R181, !PT ;  /* 0x000000b5aeb57209 */ /* 0x002fce0007810000 */
[----:B------:R-:W1:Y:S01]  /*9240*/  MUFU.EX2 R179, R179 ;  /* 0x000000b300b37308 */ /* 0x000e620000000800 */
[----:B--2---:R-:W-:Y:S01]  /*9250*/  FMNMX.FTZ R8, R176, R181, !PT ;  /* 0x000000b5b0087209 */ /* 0x004fe20007810000 */
[----:B------:R-:W-:-:S06]  /*9260*/  FFMA.FTZ R181, R156, UR10, -R193 ;  /* 0x0000000a9cb57c23 */ /* 0x000fcc00080108c1 */
[----:B------:R2:W4:Y:S01]  /*9270*/  MUFU.EX2 R20, R180 ;  /* 0x000000b400147308 */ /* 0x0005220000000800 */
[----:B---3--:R-:W-:-:S05]  /*9280*/  FMNMX.FTZ R8, R177, R8, !PT ;  /* 0x00000008b1087209 */ /* 0x008fca0007810000 */
[----:B------:R-:W3:Y:S02]  /*9290*/  SHFL.BFLY PT, R183, R8, 0x2, 0x1f ;  /* 0x0c401f0008b77f89 */ /* 0x000ee400000e0000 */
[----:B------:R-:W5:Y:S01]  /*92a0*/  MUFU.EX2 R21, R21 ;  /* 0x0000001500157308 */ /* 0x000f620000000800 */
[----:B--2---:R-:W-:Y:S01]  /*92b0*/  FFMA.FTZ R180, R154, UR10, -R193 ;  /* 0x0000000a9ab47c23 */ /* 0x004fe200080108c1 */
[-C--:B-1----:R-:W-:Y:S01]  /*92c0*/  FMUL.FTZ R24, R24, R179.reuse ;  /* 0x000000b318187220 */ /* 0x082fe20000410000 */
[-C--:B------:R-:W-:Y:S01]  /*92d0*/  FMUL.FTZ R25, R25, R179.reuse ;  /* 0x000000b319197220 */ /* 0x080fe20000410000 */
[-C--:B------:R-:W-:Y:S01]  /*92e0*/  FMUL.FTZ R28, R28, R179.reuse ;  /* 0x000000b31c1c7220 */ /* 0x080fe20000410000 */
[-C--:B------:R-:W-:Y:S01]  /*92f0*/  FMUL.FTZ R29, R29, R179.reuse ;  /* 0x000000b31d1d7220 */ /* 0x080fe20000410000 */
[-C--:B------:R-:W-:Y:S01]  /*9300*/  FMUL.FTZ R32, R32, R179.reuse ;  /* 0x000000b320207220 */ /* 0x080fe20000410000 */
[-C--:B------:R-:W-:Y:S01]  /*9310*/  FMUL.FTZ R33, R33, R179.reuse ;  /* 0x000000b321217220 */ /* 0x080fe20000410000 */
[----:B------:R-:W1:Y:S01]  /*9320*/  MUFU.EX2 R178, R178 ;  /* 0x000000b200b27308 */ /* 0x000e620000000800 */
[----:B----4-:R-:W-:Y:S01]  /*9330*/  FFMA.FTZ R4, R179, R4, R20 ;  /* 0x00000004b3047223 */ /* 0x010fe20000010014 */
        /* <DEDUP_REMOVED lines=11> */
[----:B------:R-:W-:Y:S01]  /*93f0*/  FMUL.FTZ R56, R56, R179 ;  /* 0x000000b338387220 */ /* 0x000fe20000410000 */
[----:B---3--:R-:W-:Y:S01]  /*9400*/  FMNMX.FTZ R183, R8, R183, !PT ;  /* 0x000000b708b77209 */ /* 0x008fe20007810000 */
[-C--:B------:R-:W-:Y:S01]  /*9410*/  FMUL.FTZ R57, R57, R179.reuse ;  /* 0x000000b339397220 */ /* 0x080fe20000410000 */
[----:B------:R-:W-:Y:S01]  /*9420*/  MUFU.EX2 R180, R180 ;  /* 0x000000b400b47308 */ /* 0x000fe20000000800 */
[-C--:B------:R-:W-:Y:S01]  /*9430*/  FMUL.FTZ R60, R60, R179.reuse ;  /* 0x000000b33c3c7220 */ /* 0x080fe20000410000 */
[-C--:B------:R-:W-:Y:S01]  /*9440*/  FMUL.FTZ R61, R61, R179.reuse ;  /* 0x000000b33d3d7220 */ /* 0x080fe20000410000 */
[----:B------:R-:W3:Y:S01]  /*9450*/  SHFL.BFLY PT, R8, R183, 0x1, 0x1f ;  /* 0x0c201f00b7087f89 */ /* 0x000ee200000e0000 */
        /* <DEDUP_REMOVED lines=23> */
[----:B---3--:R-:W-:Y:S01]  /*95d0*/  FMNMX.FTZ R8, R183, R8, !PT ;  /* 0x00000008b7087209 */ /* 0x008fe20007810000 */
[-C--:B------:R-:W-:Y:S01]  /*95e0*/  FMUL.FTZ R104, R104, R179.reuse ;  /* 0x000000b368687220 */ /* 0x080fe20000410000 */
[-C--:B------:R-:W-:Y:S01]  /*95f0*/  FMUL.FTZ R105, R105, R179.reuse ;  /* 0x000000b369697220 */ /* 0x080fe20000410000 */
[-C--:B------:R-:W-:Y:S01]  /*9600*/  FMUL.FTZ R108, R108, R179.reuse ;  /* 0x000000b36c6c7220 */ /* 0x080fe20000410000 */
[-C--:B------:R-:W-:Y:S01]  /*9610*/  FMUL.FTZ R109, R109, R179.reuse ;  /* 0x000000b36d6d7220 */ /* 0x080fe20000410000 */
[C---:B------:R-:W-:Y:S01]  /*9620*/  FADD.FTZ R11, -R8.reuse, R11 ;  /* 0x0000000b080b7221 */ /* 0x040fe20000010100 */
[----:B------:R-:W-:Y:S01]  /*9630*/  FMUL.FTZ R156, R8, UR10 ;  /* 0x0000000a089c7c20 */ /* 0x000fe20008410000 */
[----:B------:R-:W-:Y:S01]  /*9640*/  MUFU.EX2 R157, R157 ;  /* 0x0000009d009d7308 */ /* 0x000fe20000000800 */
[----:B------:R-:W-:Y:S01]  /*9650*/  FMUL.FTZ R112, R112, R179 ;  /* 0x000000b370707220 */ /* 0x000fe20000410000 */
[----:B------:R-:W-:Y:S01]  /*9660*/  FMUL.FTZ R168, R11, UR10 ;  /* 0x0000000a0ba87c20 */ /* 0x000fe20008410000 */
[--C-:B------:R-:W-:Y:S01]  /*9670*/  FFMA.FTZ R11, R12, UR10, -R156.reuse ;  /* 0x0000000a0c0b7c23 */ /* 0x100fe2000801089c */
[--C-:B------:R-:W-:Y:S01]  /*9680*/  FFMA.FTZ R12, R13, UR10, -R156.reuse ;  /* 0x0000000a0d0c7c23 */ /* 0x100fe2000801089c */
[--C-:B------:R-:W-:Y:S01]  /*9690*/  FFMA.FTZ R13, R14, UR10, -R156.reuse ;  /* 0x0000000a0e0d7c23 */ /* 0x100fe2000801089c */
[--C-:B------:R-:W-:Y:S01]  /*96a0*/  FFMA.FTZ R202, R171, UR10, -R156.reuse ;  /* 0x0000000aabca7c23 */ /* 0x100fe2000801089c */
[----:B------:R-:W-:Y:S01]  /*96b0*/  IMAD.MOV R171, RZ, RZ, -R17 ;  /* 0x000000ffffab7224 */ /* 0x000fe200078e0a11 */
[----:B------:R-:W-:Y:S01]  /*96c0*/  MUFU.EX2 R168, R168 ;  /* 0x000000a800a87308 */ /* 0x000fe20000000800 */
[--C-:B------:R-:W-:Y:S01]  /*96d0*/  FFMA.FTZ R14, R15, UR10, -R156.reuse ;  /* 0x0000000a0f0e7c23 */ /* 0x100fe2000801089c */
[--C-:B------:R-:W-:Y:S01]  /*96e0*/  FFMA.FTZ R15, R162, UR10, -R156.reuse ;  /* 0x0000000aa20f7c23 */ /* 0x100fe2000801089c */
[--C-:B------:R-:W-:Y:S01]  /*96f0*/  FFMA.FTZ R200, R167, UR10, -R156.reuse ;  /* 0x0000000aa7c87c23 */ /* 0x100fe2000801089c */
[----:B------:R-:W-:Y:S01]  /*9700*/  ISETP.NE.AND P3, PT, R2, R171, PT ;  /* 0x000000ab0200720c */ /* 0x000fe20003f65270 */
[----:B------:R-:W-:Y:S01]  /*9710*/  FFMA.FTZ R171, R173, UR10, -R156 ;  /* 0x0000000aadab7c23 */ /* 0x000fe2000801089c */
[----:B-----5:R-:W-:Y:S01]  /*9720*/  FADD.FTZ R173, R21, R4 ;  /* 0x0000000415ad7221 */ /* 0x020fe20000010000 */
[--C-:B------:R-:W-:Y:S01]  /*9730*/  FFMA.FTZ R198, R163, UR10, -R156.reuse ;  /* 0x0000000aa3c67c23 */ /* 0x100fe2000801089c */
[----:B------:R-:W3:Y:S01]  /*9740*/  MUFU.EX2 R11, R11 ;  /* 0x0000000b000b7308 */ /* 0x000ee20000000800 */
[--C-:B------:R-:W-:Y:S01]  /*9750*/  FFMA.FTZ R167, R170, UR10, -R156.reuse ;  /* 0x0000000aaaa77c23 */ /* 0x100fe2000801089c */
[----:B------:R-:W-:Y:S01]  /*9760*/  MOV R170, UR25 ;  /* 0x0000001900aa7c02 */ /* 0x000fe20008000f00 */
[----:B-1----:R-:W-:Y:S01]  /*9770*/  FADD.FTZ R4, R178, R173 ;  /* 0x000000adb2047221 */ /* 0x002fe20000010000 */
[--C-:B------:R-:W-:Y:S01]  /*9780*/  FFMA.FTZ R163, R166, UR10, -R156.reuse ;  /* 0x0000000aa6a37c23 */ /* 0x100fe2000801089c */
[----:B------:R-:W-:Y:S01]  /*9790*/  FFMA.FTZ R169, R172, UR10, -R156 ;  /* 0x0000000aaca97c23 */ /* 0x000fe2000801089c */
[----:B------:R-:W-:Y:S01]  /*97a0*/  @!P1 IADD3 R152, R170, 0x28c40, RZ ;  /* 0x00028c40aa989810 */ /* 0x000fe20007ffe0ff */
[----:B--2---:R-:W-:Y:S01]  /*97b0*/  FADD.FTZ R173, R153, R4 ;  /* 0x0000000499ad7221 */ /* 0x004fe20000010000 */
[----:B------:R-:W1:Y:S01]  /*97c0*/  MUFU.EX2 R12, R12 ;  /* 0x0000000c000c7308 */ /* 0x000e620000000800 */
[----:B------:R-:W-:Y:S01]  /*97d0*/  FFMA.FTZ R172, R175, UR10, -R156 ;  /* 0x0000000aafac7c23 */ /* 0x000fe2000801089c */
[----:B------:R-:W-:Y:S01]  /*97e0*/  @!P1 PRMT R152, RZ, 0x654, R152 ;  /* 0x00000654ff989816 */ /* 0x000fe20000000098 */
[----:B------:R-:W-:-:S02]  /*97f0*/  IMAD.U32 R175, RZ, RZ, UR23 ;  /* 0x00000017ffaf7e24 */ /* 0x000fc4000f8e00ff */
[--C-:B------:R-:W-:Y:S01]  /*9800*/  FFMA.FTZ R174, R174, UR10, -R156.reuse ;  /* 0x0000000aaeae7c23 */ /* 0x100fe2000801089c */
[----:B------:R-:W-:Y:S01]  /*9810*/  FFMA.FTZ R176, R176, UR10, -R156 ;  /* 0x0000000ab0b07c23 */ /* 0x000fe2000801089c */
[----:B------:R2:W-:Y:S01]  /*9820*/  @!P1 SYNCS.ARRIVE.TRANS64.RED.A1T0 RZ, [R152+URZ], RZ ;  /* 0x000000ff98ff99a7 */ /* 0x0005e2000810043f */
[----:B------:R-:W-:Y:S01]  /*9830*/  @!P3 IMAD R154, R175, 0x40, R16 ;  /* 0x00000040af9ab824 */ /* 0x000fe200078e0210 */
[----:B------:R-:W4:Y:S01]  /*9840*/  MUFU.EX2 R13, R13 ;  /* 0x0000000d000d7308 */ /* 0x000f220000000800 */
[----:B---3--:R-:W-:Y:S01]  /*9850*/  FFMA.FTZ R3, R168, R3, R11 ;  /* 0x00000003a8037223 */ /* 0x008fe2000001000b */
[----:B------:R-:W-:Y:S01]  /*9860*/  FFMA.FTZ R177, R177, UR10, -R156 ;  /* 0x0000000ab1b17c23 */ /* 0x000fe2000801089c */
[----:B------:R-:W-:Y:S01]  /*9870*/  F2FP.F16.F32.PACK_AB R156, R155, R180 ;  /* 0x000000b49b9c723e */ /* 0x000fe200000000ff */
[----:B------:R-:W-:Y:S01]  /*9880*/  FMUL.FTZ R113, R113, R179 ;  /* 0x000000b371717220 */ /* 0x000fe20000410000 */
[----:B------:R-:W-:Y:S01]  /*9890*/  @!P3 LEA R154, R154, UR48, 0x2 ;  /* 0x000000309a9abc11 */ /* 0x000fe2000f8e10ff */
[----:B--2---:R-:W-:Y:S01]  /*98a0*/  FADD.FTZ R152, R180, R173 ;  /* 0x000000adb4987221 */ /* 0x004fe20000010000 */
[----:B------:R-:W-:Y:S01]  /*98b0*/  F2FP.F16.F32.PACK_AB R158, R182, R181 ;  /* 0x000000b5b69e723e */ /* 0x000fe200000000ff */
[----:B------:R-:W2:Y:S01]  /*98c0*/  MUFU.EX2 R14, R14 ;  /* 0x0000000e000e7308 */ /* 0x000ea20000000800 */
[----:B-1----:R-:W-:Y:S01]  /*98d0*/  FADD.FTZ R4, R12, R3 ;  /* 0x000000030c047221 */ /* 0x002fe20000010000 */
[----:B------:R-:W-:Y:S01]  /*98e0*/  FADD.FTZ R152, R155, R152 ;  /* 0x000000989b987221 */ /* 0x000fe20000010000 */
[----:B------:R-:W-:Y:S01]  /*98f0*/  @!P3 STS [R154+0x28800], R179 ;  /* 0x028800b39a00b388 */ /* 0x000fe20000000800 */
[-C--:B------:R-:W-:Y:S01]  /*9900*/  FMUL.FTZ R116, R116, R179.reuse ;  /* 0x000000b374747220 */ /* 0x080fe20000410000 */
[-C--:B------:R-:W-:Y:S01]  /*9910*/  FMUL.FTZ R117, R117, R179.reuse ;  /* 0x000000b375757220 */ /* 0x080fe20000410000 */
[----:B------:R-:W-:Y:S01]  /*9920*/  FADD.FTZ R173, R181, R152 ;  /* 0x00000098b5ad7221 */ /* 0x000fe20000010000 */
[----:B------:R1:W-:Y:S01]  /*9930*/  @!P3 STS [R154+0x28820], R168 ;  /* 0x028820a89a00b388 */ /* 0x0003e20000000800 */
[----:B------:R-:W3:Y:S01]  /*9940*/  MUFU.EX2 R15, R15 ;  /* 0x0000000f000f7308 */ /* 0x000ee20000000800 */
[----:B----4-:R-:W-:Y:S01]  /*9950*/  FADD.FTZ R3, R13, R4 ;  /* 0x000000040d037221 */ /* 0x010fe20000010000 */
[----:B------:R-:W-:Y:S01]  /*9960*/  FADD.FTZ R152, R182, R173 ;  /* 0x000000adb6987221 */ /* 0x000fe20000010000 */
[-C--:B------:R-:W-:Y:S01]  /*9970*/  FMUL.FTZ R120, R120, R179.reuse ;  /* 0x000000b378787220 */ /* 0x080fe20000410000 */
[-C--:B------:R-:W-:Y:S01]  /*9980*/  FMUL.FTZ R121, R121, R179.reuse ;  /* 0x000000b379797220 */ /* 0x080fe20000410000 */
[-C--:B------:R-:W-:Y:S01]  /*9990*/  FMUL.FTZ R124, R124, R179.reuse ;  /* 0x000000b37c7c7220 */ /* 0x080fe20000410000 */
[----:B------:R-:W-:Y:S01]  /*99a0*/  FADD.FTZ R173, R157, R152 ;  /* 0x000000989dad7221 */ /* 0x000fe20000010000 */
[-C--:B------:R-:W-:Y:S01]  /*99b0*/  FMUL.FTZ R125, R125, R179.reuse ;  /* 0x000000b37d7d7220 */ /* 0x080fe20000410000 */
[----:B------:R-:W4:Y:S01]  /*99c0*/  MUFU.EX2 R198, R198 ;  /* 0x000000c600c67308 */ /* 0x000f220000000800 */
[----:B--2---:R-:W-:Y:S01]  /*99d0*/  FADD.FTZ R4, R14, R3 ;  /* 0x000000030e047221 */ /* 0x004fe20000010000 */
[----:B-1----:R-:W-:Y:S01]  /*99e0*/  F2FP.F16.F32.PACK_AB R154, R153, R178 ;  /* 0x000000b2999a723e */ /* 0x002fe200000000ff */
[----:B------:R-:W-:Y:S01]  /*99f0*/  FMUL.FTZ R128, R128, R179 ;  /* 0x000000b380807220 */ /* 0x000fe20000410000 */
[----:B------:R-:W-:Y:S01]  /*9a00*/  F2FP.F16.F32.PACK_AB R153, R12, R11 ;  /* 0x0000000b0c99723e */ /* 0x000fe200000000ff */
[----:B------:R-:W-:Y:S01]  /*9a10*/  FMUL.FTZ R129, R129, R179 ;  /* 0x000000b381817220 */ /* 0x000fe20000410000 */
[----:B------:R-:W-:Y:S01]  /*9a20*/  F2FP.F16.F32.PACK_AB R155, R14, R13 ;  /* 0x0000000d0e9b723e */ /* 0x000fe200000000ff */
[-C--:B------:R-:W-:Y:S01]  /*9a30*/  FMUL.FTZ R132, R132, R179.reuse ;  /* 0x000000b384847220 */ /* 0x080fe20000410000 */
[----:B------:R-:W1:Y:S01]  /*9a40*/  MUFU.EX2 R163, R163 ;  /* 0x000000a300a37308 */ /* 0x000e620000000800 */
[----:B---3--:R-:W-:Y:S01]  /*9a50*/  FADD.FTZ R3, R15, R4 ;  /* 0x000000040f037221 */ /* 0x008fe20000010000 */
[-C--:B------:R-:W-:Y:S01]  /*9a60*/  FMUL.FTZ R133, R133, R179.reuse ;  /* 0x000000b385857220 */ /* 0x080fe20000410000 */
[-C--:B------:R-:W-:Y:S01]  /*9a70*/  FMUL.FTZ R136, R136, R179.reuse ;  /* 0x000000b388887220 */ /* 0x080fe20000410000 */
[-C--:B------:R-:W-:Y:S01]  /*9a80*/  FMUL.FTZ R137, R137, R179.reuse ;  /* 0x000000b389897220 */ /* 0x080fe20000410000 */
[-C--:B------:R-:W-:Y:S01]  /*9a90*/  FMUL.FTZ R140, R140, R179.reuse ;  /* 0x000000b38c8c7220 */ /* 0x080fe20000410000 */
[-C--:B------:R-:W-:Y:S01]  /*9aa0*/  FMUL.FTZ R141, R141, R179.reuse ;  /* 0x000000b38d8d7220 */ /* 0x080fe20000410000 */
[-C--:B------:R-:W-:Y:S01]  /*9ab0*/  FMUL.FTZ R144, R144, R179.reuse ;  /* 0x000000b390907220 */ /* 0x080fe20000410000 */
[----:B------:R-:W2:Y:S01]  /*9ac0*/  MUFU.EX2 R200, R200 ;  /* 0x000000c800c87308 */ /* 0x000ea20000000800 */
[----:B----4-:R-:W-:Y:S01]  /*9ad0*/  FADD.FTZ R4, R198, R3 ;  /* 0x00000003c6047221 */ /* 0x010fe20000010000 */
[-C--:B------:R-:W-:Y:S01]  /*9ae0*/  FMUL.FTZ R145, R145, R179.reuse ;  /* 0x000000b391917220 */ /* 0x080fe20000410000 */
[-C--:B------:R-:W-:Y:S01]  /*9af0*/  FMUL.FTZ R148, R148, R179.reuse ;  /* 0x000000b394947220 */ /* 0x080fe20000410000 */
[----:B------:R-:W-:Y:S01]  /*9b00*/  FMUL.FTZ R149, R149, R179 ;  /* 0x000000b395957220 */ /* 0x000fe20000410000 */
        /* <DEDUP_REMOVED lines=23> */
[----:B------:R-:W-:Y:S01]  /*9c80*/  F2FP.F16.F32.PACK_AB R157, R198, R15 ;  /* 0x0000000fc69d723e */ /* 0x000fe200000000ff */
        /* <DEDUP_REMOVED lines=29> */
[C---:B-1----:R-:W-:Y:S01]  /*9e60*/  FADD.FTZ R173, R194.reuse, R173 ;  /* 0x000000adc2ad7221 */ /* 0x042fe20000010000 */
[----:B------:R-:W-:Y:S01]  /*9e70*/  F2FP.F16.F32.PACK_AB R162, R194, R159 ;  /* 0x0000009fc2a2723e */ /* 0x000fe200000000ff */
[-C--:B------:R-:W-:Y:S01]  /*9e80*/  FMUL.FTZ R98, R98, R168.reuse ;  /* 0x000000a862627220 */ /* 0x080fe20000410000 */
[----:B------:R-:W-:Y:S01]  /*9e90*/  F2FP.F16.F32.PACK_AB R159, R200, R163 ;  /* 0x000000a3c89f723e */ /* 0x000fe200000000ff */
[-C--:B------:R-:W-:Y:S01]  /*9ea0*/  FMUL.FTZ R99, R99, R168.reuse ;  /* 0x000000a863637220 */ /* 0x080fe20000410000 */
[-C--:B------:R-:W-:Y:S01]  /*9eb0*/  FMUL.FTZ R102, R102, R168.reuse ;  /* 0x000000a866667220 */ /* 0x080fe20000410000 */
[-C--:B------:R-:W-:Y:S01]  /*9ec0*/  FMUL.FTZ R103, R103, R168.reuse ;  /* 0x000000a867677220 */ /* 0x080fe20000410000 */
[----:B------:R-:W1:Y:S01]  /*9ed0*/  MUFU.EX2 R172, R172 ;  /* 0x000000ac00ac7308 */ /* 0x000e620000000800 */
[----:B--2---:R-:W-:Y:S01]  /*9ee0*/  FADD.FTZ R3, R169, R4 ;  /* 0x00000004a9037221 */ /* 0x004fe20000010000 */
[----:B------:R2:W-:Y:S01]  /*9ef0*/  STSM.16.M88.4 [R18+0x26800], R152 ;  /* 0x0268009812007844 */ /* 0x0005e20000000200 */
[-C--:B------:R-:W-:Y:S01]  /*9f00*/  FMUL.FTZ R106, R106, R168.reuse ;  /* 0x000000a86a6a7220 */ /* 0x080fe20000410000 */
[-C--:B------:R-:W-:Y:S01]  /*9f10*/  FMUL.FTZ R107, R107, R168.reuse ;  /* 0x000000a86b6b7220 */ /* 0x080fe20000410000 */
[-C--:B------:R-:W-:Y:S01]  /*9f20*/  FMUL.FTZ R110, R110, R168.reuse ;  /* 0x000000a86e6e7220 */ /* 0x080fe20000410000 */
[----:B------:R2:W-:Y:S01]  /*9f30*/  STSM.16.M88.4 [R19], R156 ;  /* 0x0000009c13007844 */ /* 0x0005e20000000200 */
[-C--:B------:R-:W-:Y:S01]  /*9f40*/  FMUL.FTZ R111, R111, R168.reuse ;  /* 0x000000a86f6f7220 */ /* 0x080fe20000410000 */
[----:B------:R-:W4:Y:S01]  /*9f50*/  MUFU.EX2 R161, R161 ;  /* 0x000000a100a17308 */ /* 0x000f220000000800 */
        /* <DEDUP_REMOVED lines=11> */
[-C--:B------:R-:W-:Y:S01]  /*a010*/  FMUL.FTZ R127, R127, R168.reuse ;  /* 0x000000a87f7f7220 */ /* 0x080fe20000410000 */
[-C--:B------:R-:W-:Y:S01]  /*a020*/  FMUL.FTZ R130, R130, R168.reuse ;  /* 0x000000a882827220 */ /* 0x080fe20000410000 */
[-C--:B------:R-:W-:Y:S01]  /*a030*/  FMUL.FTZ R131, R131, R168.reuse ;  /* 0x000000a883837220 */ /* 0x080fe20000410000 */
[----:B------:R-:W-:Y:S01]  /*a040*/  FMUL.FTZ R134, R134, R168 ;  /* 0x000000a886867220 */ /* 0x000fe20000410000 */
[----:B------:R-:W1:Y:S01]  /*a050*/  MUFU.EX2 R165, R165 ;  /* 0x000000a500a57308 */ /* 0x000e620000000800 */
[C---:B----4-:R-:W-:Y:S01]  /*a060*/  FADD.FTZ R20, R161.reuse, R20 ;  /* 0x00000014a1147221 */ /* 0x050fe20000010000 */
[----:B------:R-:W-:Y:S01]  /*a070*/  F2FP.F16.F32.PACK_AB R164, R161, R164 ;  /* 0x000000a4a1a4723e */ /* 0x000fe200000000ff */
[-C--:B------:R-:W-:Y:S01]  /*a080*/  FMUL.FTZ R135, R135, R168.reuse ;  /* 0x000000a887877220 */ /* 0x080fe20000410000 */
[----:B------:R-:W-:Y:S01]  /*a090*/  F2FP.F16.F32.PACK_AB R161, R202, R167 ;  /* 0x000000a7caa1723e */ /* 0x000fe200000000ff */
[-C--:B------:R-:W-:Y:S01]  /*a0a0*/  FMUL.FTZ R138, R138, R168.reuse ;  /* 0x000000a88a8a7220 */ /* 0x080fe20000410000 */
[-C--:B------:R-:W-:Y:S01]  /*a0b0*/  FMUL.FTZ R139, R139, R168.reuse ;  /* 0x000000a88b8b7220 */ /* 0x080fe20000410000 */
[-C--:B------:R-:W-:Y:S01]  /*a0c0*/  FMUL.FTZ R142, R142, R168.reuse ;  /* 0x000000a88e8e7220 */ /* 0x080fe20000410000 */
[----:B------:R-:W4:Y:S01]  /*a0d0*/  MUFU.EX2 R196, R196 ;  /* 0x000000c400c47308 */ /* 0x000f220000000800 */
[----:B---3--:R-:W-:Y:S01]  /*a0e0*/  FADD.FTZ R3, R171, R4 ;  /* 0x00000004ab037221 */ /* 0x008fe20000010000 */
[----:B------:R2:W-:Y:S01]  /*a0f0*/  STSM.16.M88.4 [R23], R160 ;  /* 0x000000a017007844 */ /* 0x0005e20000000200 */
[-C--:B------:R-:W-:Y:S01]  /*a100*/  FMUL.FTZ R143, R143, R168.reuse ;  /* 0x000000a88f8f7220 */ /* 0x080fe20000410000 */
[-C--:B------:R-:W-:Y:S01]  /*a110*/  FMUL.FTZ R146, R146, R168.reuse ;  /* 0x000000a892927220 */ /* 0x080fe20000410000 */
[-C--:B------:R-:W-:Y:S01]  /*a120*/  FMUL.FTZ R147, R147, R168.reuse ;  /* 0x000000a893937220 */ /* 0x080fe20000410000 */
[-C--:B------:R-:W-:Y:S01]  /*a130*/  FMUL.FTZ R150, R150, R168.reuse ;  /* 0x000000a896967220 */ /* 0x080fe20000410000 */
[----:B------:R-:W-:Y:S01]  /*a140*/  FMUL.FTZ R151, R151, R168 ;  /* 0x000000a897977220 */ /* 0x000fe20000410000 */
[----:B------:R-:W3:Y:S01]  /*a150*/  MUFU.EX2 R174, R174 ;  /* 0x000000ae00ae7308 */ /* 0x000ee20000000800 */
[----:B-1----:R-:W-:-:S07]  /*a160*/  FADD.FTZ R21, R165, R20 ;  /* 0x00000014a5157221 */ /* 0x002fce0000010000 */
[----:B------:R-:W1:Y:S01]  /*a170*/  MUFU.EX2 R176, R176 ;  /* 0x000000b000b07308 */ /* 0x000e620000000800 */
[C---:B----4-:R-:W-:Y:S01]  /*a180*/  F2FP.F16.F32.PACK_AB R166, R196.reuse, R165 ;  /* 0x000000a5c4a6723e */ /* 0x050fe200000000ff */
[----:B------:R-:W-:-:S06]  /*a190*/  FADD.FTZ R4, R196, R21 ;  /* 0x00000015c4047221 */ /* 0x000fcc0000010000 */
[----:B------:R-:W4:Y:S01]  /*a1a0*/  MUFU.EX2 R177, R177 ;  /* 0x000000b100b17308 */ /* 0x000f220000000800 */
[C---:B---3--:R-:W-:Y:S01]  /*a1b0*/  FADD.FTZ R3, R174.reuse, R3 ;  /* 0x00000003ae037221 */ /* 0x048fe20000010000 */
[----:B------:R-:W-:-:S03]  /*a1c0*/  F2FP.F16.F32.PACK_AB R165, R174, R171 ;  /* 0x000000abaea5723e */ /* 0x000fc600000000ff */
[----:B-1----:R-:W-:Y:S01]  /*a1d0*/  FADD.FTZ R12, R176, R3 ;  /* 0x00000003b00c7221 */ /* 0x002fe20000010000 */
[----:B----4-:R-:W-:-:S03]  /*a1e0*/  F2FP.F16.F32.PACK_AB R167, R177, R176 ;  /* 0x000000b0b1a7723e */ /* 0x010fc600000000ff */
[----:B------:R-:W-:Y:S02]  /*a1f0*/  FADD.FTZ R3, R177, R12 ;  /* 0x0000000cb1037221 */ /* 0x000fe40000010000 */
[----:B------:R2:W-:Y:S01]  /*a200*/  STSM.16.M88.4 [R22], R164 ;  /* 0x000000a416007844 */ /* 0x0005e20000000200 */
[----:B------:R-:W-:Y:S05]  /*a210*/  @!P0 BRA `(.L_x_1349) ;  /* 0x0000000000048947 */ /* 0x000fea0003800000 */
[----:B------:R-:W-:Y:S01]  /*a220*/  BPT.TRAP 0x1 ;  /* 0x000000040000795c */ /* 0x000fe20000300000 */
.L_x_1349:
[----:B------:R1:W3:Y:S01]  /*a230*/  SYNCS.PHASECHK.TRANS64.TRYWAIT P3, [UR25+0x28c50], R9 ;  /* 0x028c5009ff0075a7 */ /* 0x0002e20008060159 */
[----:B------:R-:W-:Y:S05]  /*a240*/  @!P0 BRA `(.L_x_1350) ;  /* 0x0000000000048947 */ /* 0x000fea0003800000 */
[----:B------:R-:W-:Y:S01]  /*a250*/  BPT.TRAP 0x1 ;  /* 0x000000040000795c */ /* 0x000fe20000300000 */
.L_x_1350:
[----:B---3--:R-:W-:Y:S05]  /*a260*/  @P3 BRA `(.L_x_1351) ;  /* 0x0000000000083947 */ /* 0x008fea0003800000 */
[----:B------:R-:W3:Y:S02]  /*a270*/  SYNCS.PHASECHK.TRANS64.TRYWAIT P3, [UR25+0x28c50], R9 ;  /* 0x028c5009ff0075a7 */ /* 0x000ee40008060159 */
[----:B---3--:R-:W-:Y:S05]  /*a280*/  @!P3 BRA `(.L_x_1352) ;  /* 0x00000084008cb947 */ /* 0x008fea0003800000 */
.L_x_1351:
[----:B------:R-:W-:Y:S01]  /*a290*/  ULEA UR11, UR39, UR45, 0xc ;  /* 0x0000002d270b7291 */ /* 0x000fe2000f8e603f */
[----:B------:R-:W-:Y:S01]  /*a2a0*/  WARPGROUP.ARRIVE ;  /* 0x00000000000079c5 */ /* 0x000fe20000000000 */
[----:B------:R-:W-:Y:S01]  /*a2b0*/  UMOV UR7, 0x40000040 ;  /* 0x4000004000077882 */ /* 0x000fe20000000000 */
[----:B---3--:R-:W-:Y:S01]  /*a2c0*/  @!P1 IADD3 R170, R170, 0x28c60, RZ ;  /* 0x00028c60aaaa9810 */ /* 0x008fe20007ffe0ff */
[----:B------:R-:W-:Y:S01]  /*a2d0*/  UMOV UR23, UR39 ;  /* 0x0000002700177c82 */ /* 0x000fe20008000000 */
[----:B------:R-:W-:Y:S01]  /*a2e0*/  IMAD.MOV.U32 R11, RZ, RZ, R8 ;  /* 0x000000ffff0b7224 */ /* 0x000fe200078e0008 */
[----:B------:R-:W-:Y:S01]  /*a2f0*/  MOV R20, R7 ;  /* 0x0000000700147202 */ /* 0x000fe20000000f00 */
[----:B------:R-:W-:Y:S01]  /*a300*/  UMOV UR6, UR11 ;  /* 0x0000000b00067c82 */ /* 0x000fe20008000000 */
[----:B------:R-:W-:Y:S01]  /*a310*/  @!P1 PRMT R170, RZ, 0x654, R170 ;  /* 0x00000654ffaa9816 */ /* 0x000fe200000000aa */
[----:B------:R-:W-:Y:S01]  /*a320*/  HGMMA.64x256x16.F32 R24, R152, gdesc[UR4].tnspB, R24, gsb0 ;  /* 0x43e0000498187df0 */ /* 0x000fe20008000818 */
[----:B------:R-:W-:Y:S01]  /*a330*/  UIADD3 UR6, UR11, 0x80, URZ ;  /* 0x000000800b067890 */ /* 0x000fe2000fffe03f */
[----:B------:R-:W-:Y:S01]  /*a340*/  UMOV UR7, 0x40000040 ;  /* 0x4000004000077882 */ /* 0x000fe20000000000 */
[----:B------:R-:W-:-:S02]  /*a350*/  WARPGROUP.DEPBAR.LE gsb0, 0x0 ;  /* 0x00008000000079c5 */ /* 0x000fc40000010000 */
        /* <DEDUP_REMOVED lines=26> */
[----:B-1----:R-:W-:-:S07]  /*a500*/  IMAD.MOV.U32 R9, RZ, RZ, R10 ;  /* 0x000000ffff097224 */ /* 0x002fce00078e000a */
.L_x_1344:
[----:B------:R-:W-:-:S13]  /*a510*/  ISETP.GE.AND P2, PT, R9, UR41, PT ;  /* 0x0000002909007c0c */ /* 0x000fda000bf46270 */
[----:B------:R-:W-:Y:S05]  /*a520*/  @!P2 BRA `(.L_x_1354) ;  /* 0x0000002400c0a947 */ /* 0x000fea0003800000 */
[----:B------:R-:W-:Y:S01]  /*a530*/  MOV R14, R8 ;  /* 0x00000008000e7202 */ /* 0x000fe20000000f00 */
[----:B------:R-:W-:Y:S01]  /*a540*/  IMAD.MOV.U32 R11, RZ, RZ, R7 ;  /* 0x000000ffff0b7224 */ /* 0x000fe200078e0007 */
[----:B------:R-:W-:Y:S01]  /*a550*/  UMOV UR22, UR39 ;  /* 0x0000002700167c82 */ /* 0x000fe20008000000 */
[----:B------:R-:W-:Y:S01]  /*a560*/  ULDC UR24, c[0x0][0x9e4] ;  /* 0x0002790000187ab9 */ /* 0x000fe20000000800 */
[----:B------:R-:W-:Y:S01]  /*a570*/  ULDC UR25, c[0x0][0x288] ;  /* 0x0000a20000197ab9 */ /* 0x000fe20000000800 */
[----:B------:R-:W-:Y:S01]  /*a580*/  ULDC UR21, c[0x0][0x988] ;  /* 0x0002620000157ab9 */ /* 0x000fe20000000800 */
[----:B------:R-:W-:Y:S01]  /*a590*/  ULDC UR26, c[0x0][0x9d8] ;  /* 0x00027600001a7ab9 */ /* 0x000fe20000000800 */
[----:B------:R-:W-:-:S05]  /*a5a0*/  ULDC UR23, c[0x0][0x9e0] ;  /* 0x0002780000177ab9 */ /* 0x000fca0000000800 */
.L_x_1371:
[----:B------:R-:W-:-:S04]  /*a5b0*/  UIADD3 UR39, UR22, 0x1, URZ ;  /* 0x0000000116277890 */ /* 0x000fc8000fffe03f */
[----:B------:R-:W-:-:S04]  /*a5c0*/  UISETP.NE.AND UP0, UPT, UR39, 0x2, UPT ;  /* 0x000000022700788c */ /* 0x000fc8000bf05270 */
[----:B------:R-:W-:Y:S02]  /*a5d0*/  USEL UR6, URZ, 0x1, UP0 ;  /* 0x000000013f067887 */ /* 0x000fe40008000000 */
[----:B------:R-:W-:Y:S02]  /*a5e0*/  USEL UR39, UR39, URZ, UP0 ;  /* 0x0000003f27277287 */ /* 0x000fe40008000000 */
[----:B------:R-:W-:Y:S01]  /*a5f0*/  ULOP3.LUT UR38, UR38, UR6, URZ, 0x3c, !UPT ;  /* 0x0000000626267292 */ /* 0x000fe2000f8e3c3f */
[----:B---3--:R-:W-:Y:S11]  /*a600*/  @!P0 BRA `(.L_x_1355) ;  /* 0x0000000000048947 */ /* 0x008ff60003800000 */
[----:B------:R-:W-:Y:S01]  /*a610*/  BPT.TRAP 0x1 ;  /* 0x000000040000795c */ /* 0x000fe20000300000 */
.L_x_1355:
[----:B------:R-:W-:Y:S01]  /*a620*/  ULEA UR27, UR39, UR48, 0x3 ;  /* 0x00000030271b7291 */ /* 0x000fe2000f8e183f */
[----:B-1----:R-:W-:-:S04]  /*a630*/  MOV R10, UR38 ;  /* 0x00000026000a7c02 */ /* 0x002fc80008000f00 */
[----:B------:R-:W-:-:S04]  /*a640*/  SHF.L.U32 R10, R10, 0x1f, RZ ;  /* 0x0000001f0a0a7819 */ /* 0x000fc800000006ff */
[----:B------:R1:W1:Y:S01]  /*a650*/  SYNCS.PHASECHK.TRANS64.TRYWAIT P2, [UR27+0x28c30], R10 ;  /* 0x028c300aff0075a7 */ /* 0x000262000804015b */
[----:B------:R-:W-:Y:S05]  /*a660*/  @!P0 BRA `(.L_x_1356) ;  /* 0x0000000000048947 */ /* 0x000fea0003800000 */
[----:B------:R-:W-:Y:S01]  /*a670*/  BPT.TRAP 0x1 ;  /* 0x000000040000795c */ /* 0x000fe20000300000 */
.L_x_1356:
[----:B-1----:R-:W-:Y:S05]  /*a680*/  @P2 BRA `(.L_x_1357) ;  /* 0x0000000000082947 */ /* 0x002fea0003800000 */
[----:B------:R-:W1:Y:S02]  /*a690*/  SYNCS.PHASECHK.TRANS64.TRYWAIT P2, [UR27+0x28c30], R10 ;  /* 0x028c300aff0075a7 */ /* 0x000e64000804015b */
[----:B-1----:R-:W-:Y:S05]  /*a6a0*/  @!P2 BRA `(.L_x_1358) ;  /* 0x000000800098a947 */ /* 0x002fea0003800000 */
.L_x_1357:
[----:B------:R-:W-:Y:S01]  /*a6b0*/  R2UR UR18, R0 ;  /* 0x00000000001272ca */ /* 0x000fe200000e0000 */
[----:B--2-4-:R-:W-:Y:S01]  /*a6c0*/  WARPGROUP.ARRIVE ;  /* 0x00000000000079c5 */ /* 0x014fe20000000000 */
[----:B------:R-:W-:Y:S01]  /*a6d0*/  UMOV UR19, 0x40000040 ;  /* 0x4000004000137882 */ /* 0x000fe20000000000 */
[----:B------:R-:W-:Y:S01]  /*a6e0*/  UMOV UR7, 0x40000040 ;  /* 0x4000004000077882 */ /* 0x000fe20000000000 */
[----:B------:R-:W-:Y:S01]  /*a6f0*/  UMOV UR11, 0x40000040 ;  /* 0x40000040000b7882 */ /* 0x000fe20000000000 */
[----:B------:R-:W-:Y:S01]  /*a700*/  UMOV UR15, 0x40000040 ;  /* 0x40000040000f7882 */ /* 0x000fe20000000000 */
[----:B------:R-:W-:-:S07]  /*a710*/  IMAD.U32 R15, RZ, RZ, UR27 ;  /* 0x0000001bff0f7e24 */ /* 0x000fce000f8e00ff */
        /* <DEDUP_REMOVED lines=17> */
[----:B------:R-:W1:Y:S01]  /*a830*/  LDC R165, c[0x0][0x2e0] ;  /* 0x0000b800ffa57b82 */ /* 0x000e620000000800 */
[----:B------:R-:W-:Y:S01]  /*a840*/  @!P1 IADD3 R164, R15, 0x28c40, RZ ;  /* 0x00028c400fa49810 */ /* 0x000fe20007ffe0ff */
[----:B------:R-:W-:Y:S01]  /*a850*/  FMUL.FTZ R8, R154, UR26 ;  /* 0x0000001a9a087c20 */ /* 0x000fe20008410000 */
[----:B------:R-:W-:Y:S01]  /*a860*/  FMUL.FTZ R154, R163, UR26 ;  /* 0x0000001aa39a7c20 */ /* 0x000fe20008410000 */
[----:B------:R-:W-:Y:S01]  /*a870*/  FMUL.FTZ R7, R152, UR26 ;  /* 0x0000001a98077c20 */ /* 0x000fe20008410000 */
        /* <DEDUP_REMOVED lines=11> */
[----:B------:R-:W-:Y:S01]  /*a930*/  @!P1 PRMT R164, RZ, 0x654, R164 ;  /* 0x00000654ffa49816 */ /* 0x000fe200000000a4 */
[----:B------:R-:W-:-:S02]  /*a940*/  IMAD.SHL.U32 R179, R9, 0x40, RZ ;  /* 0x0000004009b37824 */ /* 0x000fc400078e00ff */
        /* <DEDUP_REMOVED lines=14> */
[----:B------:R2:W-:Y:S01]  /*aa30*/  @!P1 SYNCS.ARRIVE.TRANS64.RED.A1T0 RZ, [R164+URZ], RZ ;  /* 0x000000ffa4ff99a7 */ /* 0x0005e2000810043f */
[----:B------:R-:W3:Y:S01]  /*aa40*/  MUFU.TANH R7, R7 ;  /* 0x0000000700077308 */ /* 0x000ee20000002400 */
[----:B------:R-:W-:Y:S01]  /*aa50*/  FMUL.FTZ R177, R177, UR26 ;  /* 0x0000001ab1b17c20 */ /* 0x000fe20008410000 */
[----:B------:R-:W-:Y:S01]  /*aa60*/  FMUL.FTZ R180, R180, UR26 ;  /* 0x0000001ab4b47c20 */ /* 0x000fe20008410000 */
[----:B--2---:R-:W-:-:S05]  /*aa70*/  IADD3 R164, -R179, 0x1, RZ ;  /* 0x00000001b3a47810 */ /* 0x004fca0007ffe1ff */
[----:B------:R-:W2:Y:S01]  /*aa80*/  MUFU.TANH R12, R12 ;  /* 0x0000000c000c7308 */ /* 0x000ea20000002400 */
[----:B-1----:R-:W-:-:S07]  /*aa90*/  IMAD R165, R165, UR49, R164 ;  /* 0x00000031a5a57c24 */ /* 0x002fce000f8e02a4 */
[----:B------:R-:W1:Y:S01]  /*aaa0*/  MUFU.TANH R8, R8 ;  /* 0x0000000800087308 */ /* 0x000e620000002400 */
[----:B------:R-:W-:-:S07]  /*aab0*/  IADD3 R178, R165, -UR25, -R2 ;  /* 0x80000019a5b27c10 */ /* 0x000fce000fffe802 */
        /* <DEDUP_REMOVED lines=29> */
[----:B-----5:R-:W-:-:S02]  /*ac90*/  IADD3 R177, R5, UR23, R178 ;  /* 0x0000001705b17c10 */ /* 0x020fc4000fffe0b2 */
[----:B---3--:R-:W-:Y:S01]  /*aca0*/  IADD3 R180, R5, UR20, R178 ;  /* 0x0000001405b47c10 */ /* 0x008fe2000fffe0b2 */
[----:B--2-4-:R-:W-:Y:S06]  /*acb0*/  @!P6 BRA `(.L_x_1359) ;  /* 0x000000000058e947 */ /* 0x014fec0003800000 */
[----:B------:R-:W-:Y:S01]  /*acc0*/  IADD3 R170, R5, R6, RZ ;  /* 0x0000000605aa7210 */ /* 0x000fe20007ffe0ff */
[----:B------:R-:W-:Y:S03]  /*acd0*/  BSSY B0, `(.L_x_1360) ;  /* 0x0000010000007945 */ /* 0x000fe60003800000 */
        /* <DEDUP_REMOVED lines=10> */
.L_x_1361:
[----:B------:R-:W-:-:S04]  /*ad80*/  MOV R174, UR24 ;  /* 0x0000001800ae7c02 */ /* 0x000fc80008000f00 */
[----:B------:R-:W-:-:S13]  /*ad90*/  ISETP.NE.AND P2, PT, R174, 0x1, PT ;  /* 0x00000001ae00780c */ /* 0x000fda0003f45270 */
[----:B------:R-:W2:Y:S02]  /*ada0*/  @P2 LDC.64 R164, c[0x0][0x9e8] ;  /* 0x00027a00ffa42b82 */ /* 0x000ea40000000a00 */
[----:B--2---:R-:W-:-:S05]  /*adb0*/  @P2 IMAD.HI.U32 R164, R170, R164, RZ ;  /* 0x000000a4aaa42227 */ /* 0x004fca00078e00ff */
[----:B------:R-:W-:-:S07]  /*adc0*/  @P2 SHF.R.U32.HI R170, RZ, R165, R164 ;  /* 0x000000a5ffaa2219 */ /* 0x000fce00000116a4 */
.L_x_1362:
[----:B------:R-:W-:Y:S05]  /*add0*/  BSYNC B0 ;  /* 0x0000000000007941 */ /* 0x000fea0003800000 */
.L_x_1360:
[----:B------:R-:W-:-:S04]  /*ade0*/  IMAD R165, R170, R174, -R179 ;  /* 0x000000aeaaa57224 */ /* 0x000fc800078e0ab3 */
[----:B------:R-:W-:-:S05]  /*adf0*/  IMAD.IADD R165, R165, 0x1, -R2 ;  /* 0x00000001a5a57824 */ /* 0x000fca00078e0a02 */
[----:B------:R-:W-:Y:S02]  /*ae00*/  VIADDMNMX R177, R165, R174, R177, PT ;  /* 0x000000aea5b17246 */ /* 0x000fe400038001b1 */
[----:B------:R-:W-:-:S07]  /*ae10*/  VIMNMX R180, R180, R165, !PT ;  /* 0x000000a5b4b47248 */ /* 0x000fce0007fe0100 */
.L_x_1359:
[----:B------:R-:W-:-:S04]  /*ae20*/  ISETP.GT.AND P2, PT, R9, -0x1, PT ;  /* 0xffffffff0900780c */ /* 0x000fc80003f44270 */
[C---:B------:R-:W-:Y:S02]  /*ae30*/  ISETP.GT.AND P3, PT, R180.reuse, RZ, P2 ;  /* 0x000000ffb400720c */ /* 0x040fe40001764270 */
[C---:B------:R-:W-:Y:S02]  /*ae40*/  ISETP.GT.AND P5, PT, R180.reuse, 0x1, P2 ;  /* 0x00000001b400780c */ /* 0x040fe400017a4270 */
[----:B------:R-:W-:Y:S02]  /*ae50*/  ISETP.LT.OR P4, PT, R177, 0x1, P3 ;  /* 0x00000001b100780c */ /* 0x000fe40001f81670 */
[C---:B------:R-:W-:Y:S02]  /*ae60*/  ISETP.GT.AND P3, PT, R180.reuse, 0x8, P2 ;  /* 0x00000008b400780c */ /* 0x040fe40001764270 */
[----:B------:R-:W-:Y:S02]  /*ae70*/  FSEL R176, R7, -INF , !P4 ;  /* 0xff80000007b07808 */ /* 0x000fe40006000000 */
[----:B------:R-:W-:-:S02]  /*ae80*/  ISETP.GT.AND P4, PT, R180, 0x9, P2 ;  /* 0x00000009b400780c */ /* 0x000fc40001784270 */
[C---:B------:R-:W-:Y:S02]  /*ae90*/  ISETP.LT.OR P5, PT, R177.reuse, 0x2, P5 ;  /* 0x00000002b100780c */ /* 0x040fe40002fa1670 */
[C---:B------:R-:W-:Y:S02]  /*aea0*/  ISETP.LT.OR P3, PT, R177.reuse, 0x9, P3 ;  /* 0x00000009b100780c */ /* 0x040fe40001f61670 */
[----:B------:R-:W-:Y:S02]  /*aeb0*/  ISETP.LT.OR P4, PT, R177, 0xa, P4 ;  /* 0x0000000ab100780c */ /* 0x000fe40002781670 */
[----:B------:R-:W-:Y:S02]  /*aec0*/  FSEL R175, R12, -INF , !P5 ;  /* 0xff8000000caf7808 */ /* 0x000fe40006800000 */
[----:B-1----:R-:W-:Y:S02]  /*aed0*/  FSEL R174, R13, -INF , !P3 ;  /* 0xff8000000dae7808 */ /* 0x002fe40005800000 */
[----:B------:R-:W-:-:S02]  /*aee0*/  FSEL R192, R192, -INF , !P4 ;  /* 0xff800000c0c07808 */ /* 0x000fc40006000000 */
[C---:B------:R-:W-:Y:S02]  /*aef0*/  ISETP.GT.AND P5, PT, R180.reuse, 0x10, P2 ;  /* 0x00000010b400780c */ /* 0x040fe400017a4270 */
[C---:B------:R-:W-:Y:S02]  /*af00*/  ISETP.GT.AND P3, PT, R180.reuse, 0x11, P2 ;  /* 0x00000011b400780c */ /* 0x040fe40001764270 */
[----:B------:R-:W-:Y:S02]  /*af10*/  ISETP.GT.AND P4, PT, R180, 0x18, P2 ;  /* 0x00000018b400780c */ /* 0x000fe40001784270 */
[C---:B------:R-:W-:Y:S02]  /*af20*/  ISETP.LT.OR P5, PT, R177.reuse, 0x11, P5 ;  /* 0x00000011b100780c */ /* 0x040fe40002fa1670 */
[C---:B------:R-:W-:Y:S02]  /*af30*/  ISETP.LT.OR P3, PT, R177.reuse, 0x12, P3 ;  /* 0x00000012b100780c */ /* 0x040fe40001f61670 */
[----:B------:R-:W-:-:S02]  /*af40*/  ISETP.LT.OR P4, PT, R177, 0x19, P4 ;  /* 0x00000019b100780c */ /* 0x000fc40002781670 */
[----:B------:R-:W-:Y:S02]  /*af50*/  FSEL R193, R193, -INF , !P5 ;  /* 0xff800000c1c17808 */ /* 0x000fe40006800000 */
[----:B------:R-:W-:Y:S02]  /*af60*/  FSEL R171, R161, -INF , !P3 ;  /* 0xff800000a1ab7808 */ /* 0x000fe40005800000 */
[----:B------:R-:W-:Y:S02]  /*af70*/  FSEL R194, R194, -INF , !P4 ;  /* 0xff800000c2c27808 */ /* 0x000fe40006000000 */
[C---:B------:R-:W-:Y:S02]  /*af80*/  ISETP.GT.AND P5, PT, R180.reuse, 0x19, P2 ;  /* 0x00000019b400780c */ /* 0x040fe400017a4270 */
[C---:B------:R-:W-:Y:S02]  /*af90*/  ISETP.GT.AND P3, PT, R180.reuse, 0x20, P2 ;  /* 0x00000020b400780c */ /* 0x040fe40001764270 */
[----:B------:R-:W-:-:S02]  /*afa0*/  ISETP.GT.AND P4, PT, R180, 0x21, P2 ;  /* 0x00000021b400780c */ /* 0x000fc40001784270 */
[C---:B------:R-:W-:Y:S02]  /*afb0*/  ISETP.LT.OR P5, PT, R177.reuse, 0x1a, P5 ;  /* 0x0000001ab100780c */ /* 0x040fe40002fa1670 */
[C---:B------:R-:W-:Y:S02]  /*afc0*/  ISETP.LT.OR P3, PT, R177.reuse, 0x21, P3 ;  /* 0x00000021b100780c */ /* 0x040fe40001f61670 */
[----:B------:R-:W-:Y:S02]  /*afd0*/  ISETP.LT.OR P4, PT, R177, 0x22, P4 ;  /* 0x00000022b100780c */ /* 0x000fe40002781670 */
[----:B------:R-:W-:Y:S02]  /*afe0*/  FSEL R195, R195, -INF , !P5 ;  /* 0xff800000c3c37808 */ /* 0x000fe40006800000 */
[----:B------:R-:W-:Y:S02]  /*aff0*/  FSEL R168, R168, -INF , !P3 ;  /* 0xff800000a8a87808 */ /* 0x000fe40005800000 */
        /* <DEDUP_REMOVED lines=13> */
[C---:B------:R-:W-:Y:S01]  /*b0d0*/  IADD3 R12, R178.reuse, UR23, RZ ;  /* 0x00000017b20c7c10 */ /* 0x040fe2000fffe0ff */
[----:B------:R-:W-:Y:S01]  /*b0e0*/  VIADD R178, R178, UR20 ;  /* 0x00000014b2b27c36 */ /* 0x000fe20008000000 */
[C---:B------:R-:W-:Y:S02]  /*b0f0*/  ISETP.LT.OR P5, PT, R177.reuse, 0x32, P5 ;  /* 0x00000032b100780c */ /* 0x040fe40002fa1670 */
[C---:B------:R-:W-:Y:S02]  /*b100*/  ISETP.LT.OR P3, PT, R177.reuse, 0x39, P3 ;  /* 0x00000039b100780c */ /* 0x040fe40001f61670 */
[----:B------:R-:W-:Y:S02]  /*b110*/  ISETP.LT.OR P4, PT, R177, 0x3a, P4 ;  /* 0x0000003ab100780c */ /* 0x000fe40002781670 */
[--C-:B------:R-:W-:Y:S02]  /*b120*/  IADD3 R177, R12, 0x8, R5.reuse ;  /* 0x000000080cb17810 */ /* 0x100fe40007ffe005 */
[----:B------:R-:W-:-:S02]  /*b130*/  IADD3 R178, R178, 0x8, R5 ;  /* 0x00000008b2b27810 */ /* 0x000fc40007ffe005 */
[----:B------:R-:W-:Y:S02]  /*b140*/  FSEL R173, R197, -INF , !P5 ;  /* 0xff800000c5ad7808 */ /* 0x000fe40006800000 */
[----:B------:R-:W-:Y:S02]  /*b150*/  FSEL R172, R198, -INF , !P3 ;  /* 0xff800000c6ac7808 */ /* 0x000fe40005800000 */
[----:B------:R-:W-:Y:S01]  /*b160*/  FSEL R164, R181, -INF , !P4 ;  /* 0xff800000b5a47808 */ /* 0x000fe20006000000 */
[----:B------:R-:W-:Y:S06]  /*b170*/  @!P6 BRA `(.L_x_1363) ;  /* 0x00000000005ce947 */ /* 0x000fec0003800000 */
[----:B------:R-:W-:Y:S01]  /*b180*/  IADD3 R7, R5, R6, RZ ;  /* 0x0000000605077210 */ /* 0x000fe20007ffe0ff */
[----:B------:R-:W-:Y:S04]  /*b190*/  BSSY B0, `(.L_x_1364) ;  /* 0x0000011000007945 */ /* 0x000fe80003800000 */
        /* <DEDUP_REMOVED lines=11> */
.L_x_1365:
[----:B------:R-:W-:-:S05]  /*b250*/  IMAD.U32 R180, RZ, RZ, UR24 ;  /* 0x00000018ffb47e24 */ /* 0x000fca000f8e00ff */
[----:B------:R-:W-:-:S13]  /*b260*/  ISETP.NE.AND P3, PT, R180, 0x1, PT ;  /* 0x00000001b400780c */ /* 0x000fda0003f65270 */
[----:B------:R-:W1:Y:S02]  /*b270*/  @P3 LDC.64 R12, c[0x0][0x9e8] ;  /* 0x00027a00ff0c3b82 */ /* 0x000e640000000a00 */
[----:B-1----:R-:W-:-:S05]  /*b280*/  @P3 IMAD.HI.U32 R12, R7, R12, RZ ;  /* 0x0000000c070c3227 */ /* 0x002fca00078e00ff */
[----:B------:R-:W-:-:S07]  /*b290*/  @P3 SHF.R.U32.HI R7, RZ, R13, R12 ;  /* 0x0000000dff073219 */ /* 0x000fce000001160c */
.L_x_1366:
[----:B------:R-:W-:Y:S05]  /*b2a0*/  BSYNC B0 ;  /* 0x0000000000007941 */ /* 0x000fea0003800000 */
.L_x_1364:
[----:B------:R-:W-:-:S05]  /*b2b0*/  IMAD R7, R7, R180, -R179 ;  /* 0x000000b407077224 */ /* 0x000fca00078e0ab3 */
[----:B------:R-:W-:-:S04]  /*b2c0*/  IADD3 R7, -R2, R7, RZ ;  /* 0x0000000702077210 */ /* 0x000fc80007ffe1ff */
[----:B------:R-:W-:Y:S02]  /*b2d0*/  VIADDMNMX R177, R7, R180, R177, PT ;  /* 0x000000b407b17246 */ /* 0x000fe400038001b1 */
[----:B------:R-:W-:-:S07]  /*b2e0*/  VIMNMX R178, R178, R7, !PT ;  /* 0x00000007b2b27248 */ /* 0x000fce0007fe0100 */
.L_x_1363:
        /* <DEDUP_REMOVED lines=8> */
[C---:B------:R-:W-:Y:S02]  /*b370*/  ISETP.GT.AND P3, PT, R178.reuse, RZ, P2 ;  /* 0x000000ffb200720c */ /* 0x040fe40001764270 */
[----:B------:R-:W-:Y:S02]  /*b380*/  FMNMX.FTZ R12, R193, R12, !PT ;  /* 0x0000000cc10c7209 */ /* 0x000fe40007810000 */
[----:B------:R-:W-:Y:S02]  /*b390*/  ISETP.LT.OR P3, PT, R177, 0x1, P3 ;  /* 0x00000001b100780c */ /* 0x000fe40001f61670 */
[----:B------:R-:W-:Y:S02]  /*b3a0*/  FMNMX.FTZ R7, R171, R12, !PT ;  /* 0x0000000cab077209 */ /* 0x000fe40007810000 */
[----:B------:R-:W-:-:S02]  /*b3b0*/  ISETP.GT.AND P4, PT, R178, 0x8, P2 ;  /* 0x00000008b200780c */ /* 0x000fc40001784270 */
[----:B------:R-:W-:Y:S02]  /*b3c0*/  FMNMX.FTZ R12, R194, R7, !PT ;  /* 0x00000007c20c7209 */ /* 0x000fe40007810000 */
[----:B------:R-:W-:Y:S02]  /*b3d0*/  ISETP.LT.OR P4, PT, R177, 0x9, P4 ;  /* 0x00000009b100780c */ /* 0x000fe40002781670 */
[----:B------:R-:W-:Y:S02]  /*b3e0*/  FMNMX.FTZ R7, R195, R12, !PT ;  /* 0x0000000cc3077209 */ /* 0x000fe40007810000 */
[----:B------:R-:W-:Y:S02]  /*b3f0*/  ISETP.GT.AND P5, PT, R178, 0x9, P2 ;  /* 0x00000009b200780c */ /* 0x000fe400017a4270 */
[----:B------:R-:W-:Y:S02]  /*b400*/  FMNMX.FTZ R7, R168, R7, !PT ;  /* 0x00000007a8077209 */ /* 0x000fe40007810000 */
[----:B------:R-:W-:-:S02]  /*b410*/  FSEL R21, R21, -INF , !P4 ;  /* 0xff80000015157808 */ /* 0x000fc40006000000 */
        /* <DEDUP_REMOVED lines=13> */
[C---:B------:R-:W-:Y:S02]  /*b4f0*/  ISETP.LT.OR P5, PT, R177.reuse, 0x12, P5 ;  /* 0x00000012b100780c */ /* 0x040fe40002fa1670 */
[----:B------:R-:W-:Y:S01]  /*b500*/  ISETP.GT.AND P4, PT, R178, 0x19, P2 ;  /* 0x00000019b200780c */ /* 0x000fe20001784270 */
[----:B------:R-:W1:Y:S01]  /*b510*/  SHFL.BFLY PT, R7, R12, 0x2, 0x1f ;  /* 0x0c401f000c077f89 */ /* 0x000e6200000e0000 */
[----:B------:R-:W-:Y:S02]  /*b520*/  FSEL R154, R154, -INF , !P5 ;  /* 0xff8000009a9a7808 */ /* 0x000fe40006800000 */
[----:B------:R-:W-:Y:S02]  /*b530*/  ISETP.GT.AND P5, PT, R178, 0x20, P2 ;  /* 0x00000020b200780c */ /* 0x000fe400017a4270 */
[----:B------:R-:W-:-:S02]  /*b540*/  ISETP.LT.OR P4, PT, R177, 0x1a, P4 ;  /* 0x0000001ab100780c */ /* 0x000fc40002781670 */
[----:B------:R-:W-:Y:S02]  /*b550*/  ISETP.LT.OR P5, PT, R177, 0x21, P5 ;  /* 0x00000021b100780c */ /* 0x000fe40002fa1670 */
[----:B------:R-:W-:Y:S02]  /*b560*/  FSEL R156, R156, -INF , !P4 ;  /* 0xff8000009c9c7808 */ /* 0x000fe40006000000 */
[----:B------:R-:W-:Y:S02]  /*b570*/  ISETP.GT.AND P4, PT, R178, 0x28, P2 ;  /* 0x00000028b200780c */ /* 0x000fe40001784270 */
[----:B------:R-:W-:Y:S02]  /*b580*/  FSEL R157, R157, -INF , !P5 ;  /* 0xff8000009d9d7808 */ /* 0x000fe40006800000 */
[----:B------:R-:W-:-:S04]  /*b590*/  ISETP.LT.OR P4, PT, R177, 0x29, P4 ;  /* 0x00000029b100780c */ /* 0x000fc80002781670 */
[----:B------:R-:W-:Y:S02]  /*b5a0*/  FSEL R159, R159, -INF , !P4 ;  /* 0xff8000009f9f7808 */ /* 0x000fe40006000000 */
[----:B------:R-:W-:Y:S02]  /*b5b0*/  ISETP.GT.AND P4, PT, R178, 0x30, P2 ;  /* 0x00000030b200780c */ /* 0x000fe40001784270 */
[----:B-1----:R-:W-:Y:S02]  /*b5c0*/  FMNMX.FTZ R13, R12, R7, !PT ;  /* 0x000000070c0d7209 */ /* 0x002fe40007810000 */
[----:B------:R-:W-:-:S03]  /*b5d0*/  ISETP.LT.OR P4, PT, R177, 0x31, P4 ;  /* 0x00000031b100780c */ /* 0x000fc60002781670 */
[----:B------:R-:W1:Y:S01]  /*b5e0*/  SHFL.BFLY PT, R180, R13, 0x1, 0x1f ;  /* 0x0c201f000db47f89 */ /* 0x000e6200000e0000 */
[----:B------:R-:W-:Y:S02]  /*b5f0*/  FSEL R162, R162, -INF , !P4 ;  /* 0xff800000a2a27808 */ /* 0x000fe40006000000 */
[----:B------:R-:W-:-:S04]  /*b600*/  ISETP.GT.AND P4, PT, R178, 0x38, P2 ;  /* 0x00000038b200780c */ /* 0x000fc80001784270 */
[----:B------:R-:W-:-:S04]  /*b610*/  ISETP.LT.OR P4, PT, R177, 0x39, P4 ;  /* 0x00000039b100780c */ /* 0x000fc80002781670 */
[----:B------:R-:W-:Y:S02]  /*b620*/  FSEL R166, R166, -INF , !P4 ;  /* 0xff800000a6a67808 */ /* 0x000fe40006000000 */
[----:B-1----:R-:W-:Y:S02]  /*b630*/  FMNMX.FTZ R7, R13, R180, !PT ;  /* 0x000000b40d077209 */ /* 0x002fe40007810000 */
[----:B------:R-:W-:Y:S02]  /*b640*/  FSEL R13, R8, -INF , !P3 ;  /* 0xff800000080d7808 */ /* 0x000fe40005800000 */
[----:B------:R-:W-:Y:S01]  /*b650*/  ISETP.GT.AND P3, PT, R178, 0x18, P2 ;  /* 0x00000018b200780c */ /* 0x000fe20001764270 */
[----:B------:R-:W-:Y:S01]  /*b660*/  FMUL.FTZ R12, R7, UR10 ;  /* 0x0000000a070c7c20 */ /* 0x000fe20008410000 */
[----:B------:R-:W-:Y:S02]  /*b670*/  FMNMX.FTZ R179, R13, R14, !PT ;  /* 0x0000000e0db37209 */ /* 0x000fe40007810000 */
[----:B------:R-:W-:-:S02]  /*b680*/  ISETP.LT.OR P3, PT, R177, 0x19, P3 ;  /* 0x00000019b100780c */ /* 0x000fc40001f61670 */
[----:B------:R-:W-:Y:S02]  /*b690*/  FMNMX.FTZ R8, R20, R179, !PT ;  /* 0x000000b314087209 */ /* 0x000fe40007810000 */
[----:B------:R-:W-:Y:S02]  /*b6a0*/  FSEL R155, R155, -INF , !P3 ;  /* 0xff8000009b9b7808 */ /* 0x000fe40005800000 */
[----:B------:R-:W-:Y:S02]  /*b6b0*/  FMNMX.FTZ R179, R21, R8, !PT ;  /* 0x0000000815b37209 */ /* 0x000fe40007810000 */
[----:B------:R-:W-:Y:S02]  /*b6c0*/  ISETP.GT.AND P3, PT, R178, 0x21, P2 ;  /* 0x00000021b200780c */ /* 0x000fe40001764270 */
[----:B------:R-:W-:Y:S02]  /*b6d0*/  FMNMX.FTZ R8, R152, R179, !PT ;  /* 0x000000b398087209 */ /* 0x000fe40007810000 */
[----:B------:R-:W-:-:S02]  /*b6e0*/  ISETP.LT.OR P3, PT, R177, 0x22, P3 ;  /* 0x00000022b100780c */ /* 0x000fc40001f61670 */
[----:B------:R-:W-:Y:S02]  /*b6f0*/  FMNMX.FTZ R179, R153, R8, !PT ;  /* 0x0000000899b37209 */ /* 0x000fe40007810000 */
[----:B------:R-:W-:Y:S02]  /*b700*/  FSETP.NEU.FTZ.AND P5, PT, R7, -INF , PT ;  /* 0xff8000000700780b */ /* 0x000fe40003fbd000 */
[----:B------:R-:W-:Y:S02]  /*b710*/  FMNMX.FTZ R8, R154, R179, !PT ;  /* 0x000000b39a087209 */ /* 0x000fe40007810000 */
[----:B------:R-:W-:Y:S02]  /*b720*/  FSEL R158, R158, -INF , !P3 ;  /* 0xff8000009e9e7808 */ /* 0x000fe40005800000 */
[----:B------:R-:W-:Y:S02]  /*b730*/  FMNMX.FTZ R179, R155, R8, !PT ;  /* 0x000000089bb37209 */ /* 0x000fe40007810000 */
[----:B------:R-:W-:-:S02]  /*b740*/  ISETP.GT.AND P3, PT, R178, 0x29, P2 ;  /* 0x00000029b200780c */ /* 0x000fc40001764270 */
[----:B------:R-:W-:Y:S02]  /*b750*/  FMNMX.FTZ R8, R156, R179, !PT ;  /* 0x000000b39c087209 */ /* 0x000fe40007810000 */
[----:B------:R-:W-:Y:S02]  /*b760*/  FSEL R12, R12, RZ, P5 ;  /* 0x000000ff0c0c7208 */ /* 0x000fe40002800000 */
[----:B------:R-:W-:Y:S02]  /*b770*/  FMNMX.FTZ R181, R157, R8, !PT ;  /* 0x000000089db57209 */ /* 0x000fe40007810000 */
[----:B------:R-:W-:Y:S01]  /*b780*/  ISETP.LT.OR P3, PT, R177, 0x2a, P3 ;  /* 0x0000002ab100780c */ /* 0x000fe20001f61670 */
[--C-:B------:R-:W-:Y:S01]  /*b790*/  FFMA.FTZ R180, R176, UR10, -R12.reuse ;  /* 0x0000000ab0b47c23 */ /* 0x100fe2000801080c */
[----:B------:R-:W-:Y:S01]  /*b7a0*/  FMNMX.FTZ R8, R158, R181, !PT ;  /* 0x000000b59e087209 */ /* 0x000fe20007810000 */
[--C-:B------:R-:W-:Y:S01]  /*b7b0*/  FFMA.FTZ R176, R175, UR10, -R12.reuse ;  /* 0x0000000aafb07c23 */ /* 0x100fe2000801080c */
[----:B------:R-:W-:Y:S01]  /*b7c0*/  FSEL R160, R160, -INF , !P3 ;  /* 0xff800000a0a07808 */ /* 0x000fe20005800000 */
[--C-:B------:R-:W-:Y:S01]  /*b7d0*/  FFMA.FTZ R181, R170, UR10, -R12.reuse ;  /* 0x0000000aaab57c23 */ /* 0x100fe2000801080c */
[----:B------:R-:W-:Y:S01]  /*b7e0*/  ISETP.GT.AND P3, PT, R178, 0x31, P2 ;  /* 0x00000031b200780c */ /* 0x000fe20001764270 */
[----:B------:R1:W-:Y:S01]  /*b7f0*/  MUFU.EX2 R179, R180 ;  /* 0x000000b400b37308 */ /* 0x0003e20000000800 */
[----:B------:R-:W-:Y:S01]  /*b800*/  FMNMX.FTZ R175, R159, R8, !PT ;  /* 0x000000089faf7209 */ /* 0x000fe20007810000 */
[--C-:B------:R-:W-:Y:S01]  /*b810*/  FFMA.FTZ R174, R174, UR10, -R12.reuse ;  /* 0x0000000aaeae7c23 */ /* 0x100fe2000801080c */
[----:B------:R-:W-:Y:S01]  /*b820*/  ISETP.LT.OR P3, PT, R177, 0x32, P3 ;  /* 0x00000032b100780c */ /* 0x000fe20001f61670 */
[--C-:B------:R-:W-:Y:S01]  /*b830*/  FFMA.FTZ R192, R192, UR10, -R12.reuse ;  /* 0x0000000ac0c07c23 */ /* 0x100fe2000801080c */
[----:B------:R-:W-:Y:S01]  /*b840*/  FMNMX.FTZ R175, R160, R175, !PT ;  /* 0x000000afa0af7209 */ /* 0x000fe20007810000 */
[--C-:B------:R-:W-:Y:S01]  /*b850*/  FFMA.FTZ R182, R169, UR10, -R12.reuse ;  /* 0x0000000aa9b67c23 */ /* 0x100fe2000801080c */
[----:B------:R-:W-:Y:S01]  /*b860*/  ISETP.GT.AND P2, PT, R178, 0x39, P2 ;  /* 0x00000039b200780c */ /* 0x000fe20001744270 */
[----:B------:R-:W-:Y:S01]  /*b870*/  MUFU.EX2 R176, R176 ;  /* 0x000000b000b07308 */ /* 0x000fe20000000800 */
[----:B------:R-:W-:Y:S01]  /*b880*/  FSEL R163, R163, -INF , !P3 ;  /* 0xff800000a3a37808 */ /* 0x000fe20005800000 */
[----:B------:R-:W-:Y:S01]  /*b890*/  IMAD.MOV R169, RZ, RZ, -R17 ;  /* 0x000000ffffa97224 */ /* 0x000fe200078e0a11 */
[----:B------:R-:W-:Y:S01]  /*b8a0*/  FMNMX.FTZ R8, R162, R175, !PT ;  /* 0x000000afa2087209 */ /* 0x000fe20007810000 */
[--C-:B------:R-:W-:Y:S01]  /*b8b0*/  FFMA.FTZ R178, R171, UR10, -R12.reuse ;  /* 0x0000000aabb27c23 */ /* 0x100fe2000801080c */
[----:B------:R-:W-:Y:S01]  /*b8c0*/  ISETP.LT.OR P2, PT, R177, 0x3a, P2 ;  /* 0x0000003ab100780c */ /* 0x000fe20001741670 */
[--C-:B------:R-:W-:Y:S01]  /*b8d0*/  FFMA.FTZ R171, R194, UR10, -R12.reuse ;  /* 0x0000000ac2ab7c23 */ /* 0x100fe2000801080c */
[----:B------:R-:W-:Y:S01]  /*b8e0*/  FMNMX.FTZ R177, R163, R8, !PT ;  /* 0x00000008a3b17209 */ /* 0x000fe20007810000 */
[----:B------:R-:W-:Y:S01]  /*b8f0*/  MUFU.EX2 R174, R174 ;  /* 0x000000ae00ae7308 */ /* 0x000fe20000000800 */
[----:B------:R-:W-:Y:S01]  /*b900*/  FSEL R175, R167, -INF , !P2 ;  /* 0xff800000a7af7808 */ /* 0x000fe20005000000 */
[--C-:B-1----:R-:W-:Y:S01]  /*b910*/  FFMA.FTZ R180, R195, UR10, -R12.reuse ;  /* 0x0000000ac3b47c23 */ /* 0x102fe2000801080c */
[----:B------:R-:W-:Y:S01]  /*b920*/  FMNMX.FTZ R8, R166, R177, !PT ;  /* 0x000000b1a6087209 */ /* 0x000fe20007810000 */
[--C-:B------:R-:W-:Y:S01]  /*b930*/  FFMA.FTZ R177, R193, UR10, -R12.reuse ;  /* 0x0000000ac1b17c23 */ /* 0x100fe2000801080c */
[----:B------:R-:W-:Y:S01]  /*b940*/  FSEL R170, R7, RZ, P5 ;  /* 0x000000ff07aa7208 */ /* 0x000fe20002800000 */
[--C-:B------:R-:W-:Y:S01]  /*b950*/  FFMA.FTZ R168, R168, UR10, -R12.reuse ;  /* 0x0000000aa8a87c23 */ /* 0x100fe2000801080c */
[----:B------:R-:W-:Y:S01]  /*b960*/  FMNMX.FTZ R8, R175, R8, !PT ;  /* 0x00000008af087209 */ /* 0x000fe20007810000 */
[----:B------:R1:W-:Y:S01]  /*b970*/  MUFU.EX2 R167, R192 ;  /* 0x000000c000a77308 */ /* 0x0003e20000000800 */
[----:B------:R-:W-:Y:S01]  /*b980*/  ISETP.NE.AND P3, PT, R2, R169, PT ;  /* 0x000000a90200720c */ /* 0x000fe20003f65270 */
[----:B------:R-:W-:Y:S01]  /*b990*/  FADD.FTZ R170, -R170, R11 ;  /* 0x0000000baaaa7221 */ /* 0x000fe20000010100 */
[--C-:B------:R-:W-:Y:S01]  /*b9a0*/  FFMA.FTZ R11, R161, UR10, -R12.reuse ;  /* 0x0000000aa10b7c23 */ /* 0x100fe2000801080c */
[----:B------:R-:W2:Y:S01]  /*b9b0*/  SHFL.BFLY PT, R183, R8, 0x2, 0x1f ;  /* 0x0c401f0008b77f89 */ /* 0x000ea200000e0000 */
[--C-:B------:R-:W-:Y:S01]  /*b9c0*/  FFMA.FTZ R161, R172, UR10, -R12.reuse ;  /* 0x0000000aaca17c23 */ /* 0x100fe2000801080c */
[----:B------:R-:W-:Y:S01]  /*b9d0*/  FMUL.FTZ R170, R170, UR10 ;  /* 0x0000000aaaaa7c20 */ /* 0x000fe20008410000 */
[--C-:B------:R-:W-:Y:S01]  /*b9e0*/  FFMA.FTZ R165, R165, UR10, -R12.reuse ;  /* 0x0000000aa5a57c23 */ /* 0x100fe2000801080c */
[----:B------:R-:W-:Y:S01]  /*b9f0*/  MUFU.EX2 R177, R177 ;  /* 0x000000b100b17308 */ /* 0x000fe20000000800 */
[--C-:B-1----:R-:W-:Y:S01]  /*ba00*/  FFMA.FTZ R192, R173, UR10, -R12.reuse ;  /* 0x0000000aadc07c23 */ /* 0x102fe2000801080c */
[----:B------:R-:W-:-:S06]  /*ba10*/  FFMA.FTZ R172, R164, UR10, -R12 ;  /* 0x0000000aa4ac7c23 */ /* 0x000fcc000801080c */
[----:B------:R-:W1:Y:S08]  /*ba20*/  MUFU.EX2 R170, R170 ;  /* 0x000000aa00aa7308 */ /* 0x000e700000000800 */
[----:B------:R-:W3:Y:S01]  /*ba30*/  MUFU.EX2 R178, R178 ;  /* 0x000000b200b27308 */ /* 0x000ee20000000800 */
[----:B--2---:R-:W-:-:S07]  /*ba40*/  FMNMX.FTZ R183, R8, R183, !PT ;  /* 0x000000b708b77209 */ /* 0x004fce0007810000 */
[----:B------:R-:W2:Y:S01]  /*ba50*/  MUFU.EX2 R171, R171 ;  /* 0x000000ab00ab7308 */ /* 0x000ea20000000800 */
[----:B------:R-:W4:Y:S01]  /*ba60*/  SHFL.BFLY PT, R8, R183, 0x1, 0x1f ;  /* 0x0c201f00b7087f89 */ /* 0x000f2200000e0000 */
[----:B-1----:R-:W-:Y:S01]  /*ba70*/  FFMA.FTZ R169, R170, R4, R179 ;  /* 0x00000004aaa97223 */ /* 0x002fe200000100b3 */
[-C--:B------:R-:W-:Y:S01]  /*ba80*/  FMUL.FTZ R24, R24, R170.reuse ;  /* 0x000000aa18187220 */ /* 0x080fe20000410000 */
[-C--:B------:R-:W-:Y:S01]  /*ba90*/  FMUL.FTZ R25, R25, R170.reuse ;  /* 0x000000aa19197220 */ /* 0x080fe20000410000 */
[-C--:B------:R-:W-:Y:S01]  /*baa0*/  FMUL.FTZ R28, R28, R170.reuse ;  /* 0x000000aa1c1c7220 */ /* 0x080fe20000410000 */
[----:B------:R-:W-:Y:S01]  /*bab0*/  FADD.FTZ R173, R176, R169 ;  /* 0x000000a9b0ad7221 */ /* 0x000fe20000010000 */
        /* <DEDUP_REMOVED lines=11> */
[-C--:B------:R-:W-:Y:S01]  /*bb70*/  FMUL.FTZ R48, R48, R170.reuse ;  /* 0x000000aa30307220 */ /* 0x080fe20000410000 */
[-C--:B------:R-:W-:Y:S01]  /*bb80*/  FMUL.FTZ R49, R49, R170.reuse ;  /* 0x000000aa31317220 */ /* 0x080fe20000410000 */
[-C--:B------:R-:W-:Y:S01]  /*bb90*/  FMUL.FTZ R52, R52, R170.reuse ;  /* 0x000000aa34347220 */ /* 0x080fe20000410000 */
[-C--:B------:R-:W-:Y:S01]  /*bba0*/  FMUL.FTZ R53, R53, R170.reuse ;  /* 0x000000aa35357220 */ /* 0x080fe20000410000 */
[-C--:B------:R-:W-:Y:S01]  /*bbb0*/  FMUL.FTZ R56, R56, R170.reuse ;  /* 0x000000aa38387220 */ /* 0x080fe20000410000 */
[----:B------:R-:W-:Y:S01]  /*bbc0*/  FMUL.FTZ R57, R57, R170 ;  /* 0x000000aa39397220 */ /* 0x000fe20000410000 */
[----:B------:R-:W5:Y:S01]  /*bbd0*/  MUFU.EX2 R181, R181 ;  /* 0x000000b500b57308 */ /* 0x000f620000000800 */
[----:B----4-:R-:W-:Y:S01]  /*bbe0*/  FMNMX.FTZ R8, R183, R8, !PT ;  /* 0x00000008b7087209 */ /* 0x010fe20007810000 */
[-C--:B------:R-:W-:Y:S01]  /*bbf0*/  FMUL.FTZ R60, R60, R170.reuse ;  /* 0x000000aa3c3c7220 */ /* 0x080fe20000410000 */
[----:B------:R-:W-:Y:S01]  /*bc00*/  MOV R183, UR22 ;  /* 0x0000001600b77c02 */ /* 0x000fe20008000f00 */
[-C--:B------:R-:W-:Y:S01]  /*bc10*/  FMUL.FTZ R61, R61, R170.reuse ;  /* 0x000000aa3d3d7220 */ /* 0x080fe20000410000 */
[C---:B------:R-:W-:Y:S01]  /*bc20*/  FSETP.NEU.FTZ.AND P2, PT, R8.reuse, -INF , PT ;  /* 0xff8000000800780b */ /* 0x040fe20003f5d000 */
[----:B------:R-:W-:Y:S01]  /*bc30*/  FMUL.FTZ R4, R8, UR10 ;  /* 0x0000000a08047c20 */ /* 0x000fe20008410000 */
[-C--:B------:R-:W-:Y:S01]  /*bc40*/  FMUL.FTZ R64, R64, R170.reuse ;  /* 0x000000aa40407220 */ /* 0x080fe20000410000 */
[----:B------:R-:W-:Y:S01]  /*bc50*/  @!P3 IMAD R164, R183, 0x40, R16 ;  /* 0x00000040b7a4b824 */ /* 0x000fe200078e0210 */
[----:B------:R-:W4:Y:S01]  /*bc60*/  MUFU.EX2 R165, R165 ;  /* 0x000000a500a57308 */ /* 0x000f220000000800 */
[-C--:B------:R-:W-:Y:S01]  /*bc70*/  FMUL.FTZ R65, R65, R170.reuse ;  /* 0x000000aa41417220 */ /* 0x080fe20000410000 */
[----:B------:R-:W-:Y:S01]  /*bc80*/  FSEL R169, R4, RZ, P2 ;  /* 0x000000ff04a97208 */ /* 0x000fe20001000000 */
[----:B------:R-:W-:Y:S01]  /*bc90*/  FADD.FTZ R4, R174, R173 ;  /* 0x000000adae047221 */ /* 0x000fe20000010000 */
[-C--:B------:R-:W-:Y:S01]  /*bca0*/  FMUL.FTZ R68, R68, R170.reuse ;  /* 0x000000aa44447220 */ /* 0x080fe20000410000 */
[-C--:B------:R-:W-:Y:S01]  /*bcb0*/  FMUL.FTZ R69, R69, R170.reuse ;  /* 0x000000aa45457220 */ /* 0x080fe20000410000 */
[----:B------:R-:W-:Y:S01]  /*bcc0*/  FMUL.FTZ R72, R72, R170 ;  /* 0x000000aa48487220 */ /* 0x000fe20000410000 */
[----:B------:R-:W-:Y:S01]  /*bcd0*/  FADD.FTZ R4, R167, R4 ;  /* 0x00000004a7047221 */ /* 0x000fe20000010000 */
[--C-:B------:R-:W-:Y:S01]  /*bce0*/  FFMA.FTZ R12, R13, UR10, -R169.reuse ;  /* 0x0000000a0d0c7c23 */ /* 0x100fe200080108a9 */
[----:B------:R-:W-:Y:S01]  /*bcf0*/  FSEL R13, R8, RZ, P2 ;  /* 0x000000ff080d7208 */ /* 0x000fe20001000000 */
[----:B------:R-:W4:Y:S01]  /*bd00*/  MUFU.EX2 R182, R182 ;  /* 0x000000b600b67308 */ /* 0x000f220000000800 */
[----:B------:R-:W-:Y:S01]  /*bd10*/  FADD.FTZ R173, R177, R4 ;  /* 0x00000004b1ad7221 */ /* 0x000fe20000010000 */
[--C-:B------:R-:W-:Y:S01]  /*bd20*/  FFMA.FTZ R20, R20, UR10, -R169.reuse ;  /* 0x0000000a14147c23 */ /* 0x100fe200080108a9 */
[----:B------:R-:W-:Y:S01]  /*bd30*/  FFMA.FTZ R193, R155, UR10, -R169 ;  /* 0x0000000a9bc17c23 */ /* 0x000fe200080108a9 */
[----:B------:R-:W-:Y:S01]  /*bd40*/  FADD.FTZ R4, -R13, R14 ;  /* 0x0000000e0d047221 */ /* 0x000fe20000010100 */
[----:B---3--:R-:W-:Y:S01]  /*bd50*/  FADD.FTZ R194, R178, R173 ;  /* 0x000000adb2c27221 */ /* 0x008fe20000010000 */
[----:B------:R-:W-:Y:S01]  /*bd60*/  @!P3 LEA R14, R164, UR48, 0x2 ;  /* 0x00000030a40ebc11 */ /* 0x000fe2000f8e10ff */
[--C-:B------:R-:W-:Y:S01]  /*bd70*/  FFMA.FTZ R164, R21, UR10, -R169.reuse ;  /* 0x0000000a15a47c23 */ /* 0x100fe200080108a9 */
[----:B------:R-:W3:Y:S01]  /*bd80*/  MUFU.EX2 R11, R11 ;  /* 0x0000000b000b7308 */ /* 0x000ee20000000800 */
[----:B--2---:R-:W-:Y:S01]  /*bd90*/  FADD.FTZ R21, R171, R194 ;  /* 0x000000c2ab157221 */ /* 0x004fe20000010000 */
[--C-:B------:R-:W-:Y:S01]  /*bda0*/  FFMA.FTZ R173, R152, UR10, -R169.reuse ;  /* 0x0000000a98ad7c23 */ /* 0x100fe200080108a9 */
[----:B------:R-:W-:Y:S01]  /*bdb0*/  FMUL.FTZ R4, R4, UR10 ;  /* 0x0000000a04047c20 */ /* 0x000fe20008410000 */
[----:B------:R-:W-:Y:S01]  /*bdc0*/  FFMA.FTZ R153, R153, UR10, -R169 ;  /* 0x0000000a99997c23 */ /* 0x000fe200080108a9 */
[----:B-1----:R-:W-:Y:S01]  /*bdd0*/  FADD.FTZ R195, R180, R21 ;  /* 0x00000015b4c37221 */ /* 0x002fe20000010000 */
[--C-:B------:R-:W-:Y:S01]  /*bde0*/  FFMA.FTZ R198, R160, UR10, -R169.reuse ;  /* 0x0000000aa0c67c23 */ /* 0x100fe200080108a9 */
[----:B------:R-:W-:Y:S01]  /*bdf0*/  FFMA.FTZ R183, R154, UR10, -R169 ;  /* 0x0000000a9ab77c23 */ /* 0x000fe200080108a9 */
[----:B------:R-:W1:Y:S01]  /*be00*/  MUFU.EX2 R192, R192 ;  /* 0x000000c000c07308 */ /* 0x000e620000000800 */
[----:B-----5:R-:W-:Y:S01]  /*be10*/  FADD.FTZ R152, R168, R195 ;  /* 0x000000c3a8987221 */ /* 0x020fe20000010000 */
[--C-:B------:R-:W-:Y:S01]  /*be20*/  FFMA.FTZ R195, R157, UR10, -R169.reuse ;  /* 0x0000000a9dc37c23 */ /* 0x100fe200080108a9 */
[----:B------:R-:W-:Y:S01]  /*be30*/  F2FP.F16.F32.PACK_AB R160, R181, R168 ;  /* 0x000000a8b5a0723e */ /* 0x000fe200000000ff */
[--C-:B------:R-:W-:Y:S01]  /*be40*/  FFMA.FTZ R197, R159, UR10, -R169.reuse ;  /* 0x0000000a9fc57c23 */ /* 0x100fe200080108a9 */
[----:B------:R-:W-:Y:S01]  /*be50*/  FADD.FTZ R152, R181, R152 ;  /* 0x00000098b5987221 */ /* 0x000fe20000010000 */
[----:B------:R-:W-:Y:S01]  /*be60*/  @!P3 STS [R14+0x28800], R170 ;  /* 0x028800aa0e00b388 */ /* 0x000fe20000000800 */
[--C-:B------:R-:W-:Y:S01]  /*be70*/  FFMA.FTZ R194, R156, UR10, -R169.reuse ;  /* 0x0000000a9cc27c23 */ /* 0x100fe200080108a9 */
[----:B------:R-:W-:Y:S01]  /*be80*/  MUFU.EX2 R12, R12 ;  /* 0x0000000c000c7308 */ /* 0x000fe20000000800 */
[----:B----4-:R-:W-:Y:S01]  /*be90*/  FADD.FTZ R157, R165, R152 ;  /* 0x00000098a59d7221 */ /* 0x010fe20000010000 */
[--C-:B------:R-:W-:Y:S01]  /*bea0*/  FFMA.FTZ R196, R158, UR10, -R169.reuse ;  /* 0x0000000a9ec47c23 */ /* 0x100fe200080108a9 */
[--C-:B------:R-:W-:Y:S01]  /*beb0*/  FFMA.FTZ R201, R166, UR10, -R169.reuse ;  /* 0x0000000aa6c97c23 */ /* 0x100fe200080108a9 */
[--C-:B------:R-:W-:Y:S01]  /*bec0*/  FFMA.FTZ R200, R163, UR10, -R169.reuse ;  /* 0x0000000aa3c87c23 */ /* 0x100fe200080108a9 */
[--C-:B------:R-:W-:Y:S01]  /*bed0*/  FFMA.FTZ R199, R162, UR10, -R169.reuse ;  /* 0x0000000aa2c77c23 */ /* 0x100fe200080108a9 */
[----:B------:R-:W-:Y:S01]  /*bee0*/  F2FP.F16.F32.PACK_AB R162, R182, R165 ;  /* 0x000000a5b6a2723e */ /* 0x000fe200000000ff */
[----:B------:R-:W-:Y:S01]  /*bef0*/  FFMA.FTZ R169, R175, UR10, -R169 ;  /* 0x0000000aafa97c23 */ /* 0x000fe200080108a9 */
[----:B------:R2:W4:Y:S01]  /*bf00*/  MUFU.EX2 R21, R4 ;  /* 0x0000000400157308 */ /* 0x0005220000000800 */
[----:B------:R-:W-:Y:S01]  /*bf10*/  F2FP.F16.F32.PACK_AB R154, R167, R174 ;  /* 0x000000aea79a723e */ /* 0x000fe200000000ff */
[-C--:B------:R-:W-:Y:S01]  /*bf20*/  FMUL.FTZ R73, R73, R170.reuse ;  /* 0x000000aa49497220 */ /* 0x080fe20000410000 */
[----:B------:R-:W-:Y:S01]  /*bf30*/  F2FP.F16.F32.PACK_AB R152, R176, R179 ;  /* 0x000000b3b098723e */ /* 0x000fe200000000ff */
[-C--:B------:R-:W-:Y:S01]  /*bf40*/  FMUL.FTZ R76, R76, R170.reuse ;  /* 0x000000aa4c4c7220 */ /* 0x080fe20000410000 */
[----:B------:R-:W-:Y:S01]  /*bf50*/  F2FP.F16.F32.PACK_AB R156, R178, R177 ;  /* 0x000000b1b29c723e */ /* 0x000fe200000000ff */
[-C--:B------:R-:W-:Y:S01]  /*bf60*/  FMUL.FTZ R77, R77, R170.reuse ;  /* 0x000000aa4d4d7220 */ /* 0x080fe20000410000 */
[----:B------:R-:W-:Y:S01]  /*bf70*/  F2FP.F16.F32.PACK_AB R158, R180, R171 ;  /* 0x000000abb49e723e */ /* 0x000fe200000000ff */
[----:B------:R-:W5:Y:S01]  /*bf80*/  MUFU.EX2 R161, R161 ;  /* 0x000000a100a17308 */ /* 0x000f620000000800 */
[----:B--2---:R-:W-:Y:S01]  /*bf90*/  FADD.FTZ R4, R182, R157 ;  /* 0x0000009db6047221 */ /* 0x004fe20000010000 */
[-C--:B------:R-:W-:Y:S01]  /*bfa0*/  FMUL.FTZ R80, R80, R170.reuse ;  /* 0x000000aa50507220 */ /* 0x080fe20000410000 */
[-C--:B------:R-:W-:Y:S01]  /*bfb0*/  FMUL.FTZ R81, R81, R170.reuse ;  /* 0x000000aa51517220 */ /* 0x080fe20000410000 */
[-C--:B------:R-:W-:Y:S01]  /*bfc0*/  FMUL.FTZ R84, R84, R170.reuse ;  /* 0x000000aa54547220 */ /* 0x080fe20000410000 */
[----:B---3--:R-:W-:Y:S01]  /*bfd0*/  FADD.FTZ R157, R11, R4 ;  /* 0x000000040b9d7221 */ /* 0x008fe20000010000 */
[-C--:B------:R-:W-:Y:S01]  /*bfe0*/  FMUL.FTZ R85, R85, R170.reuse ;  /* 0x000000aa55557220 */ /* 0x080fe20000410000 */
[-C--:B------:R-:W-:Y:S01]  /*bff0*/  FMUL.FTZ R88, R88, R170.reuse ;  /* 0x000000aa58587220 */ /* 0x080fe20000410000 */
[----:B------:R-:W2:Y:S01]  /*c000*/  MUFU.EX2 R13, R20 ;  /* 0x00000014000d7308 */ /* 0x000ea20000000800 */
[----:B-1----:R-:W-:Y:S01]  /*c010*/  FADD.FTZ R4, R192, R157 ;  /* 0x0000009dc0047221 */ /* 0x002fe20000010000 */
[----:B----4-:R-:W-:Y:S01]  /*c020*/  FFMA.FTZ R168, R21, R3, R12 ;  /* 0x0000000315a87223 */ /* 0x010fe2000001000c */
[----:B------:R1:W-:Y:S01]  /*c030*/  @!P3 STS [R14+0x28820], R21 ;  /* 0x028820150e00b388 */ /* 0x0003e20000000800 */
[-C--:B------:R-:W-:Y:S01]  /*c040*/  FMUL.FTZ R89, R89, R170.reuse ;  /* 0x000000aa59597220 */ /* 0x080fe20000410000 */
[-C--:B------:R-:W-:Y:S01]  /*c050*/  FMUL.FTZ R92, R92, R170.reuse ;  /* 0x000000aa5c5c7220 */ /* 0x080fe20000410000 */
[-C--:B------:R-:W-:Y:S01]  /*c060*/  FMUL.FTZ R93, R93, R170.reuse ;  /* 0x000000aa5d5d7220 */ /* 0x080fe20000410000 */
[-C--:B------:R-:W-:Y:S01]  /*c070*/  FMUL.FTZ R96, R96, R170.reuse ;  /* 0x000000aa60607220 */ /* 0x080fe20000410000 */
[----:B------:R-:W3:Y:S01]  /*c080*/  MUFU.EX2 R172, R172 ;  /* 0x000000ac00ac7308 */ /* 0x000ee20000000800 */
[----:B-----5:R-:W-:Y:S01]  /*c090*/  FADD.FTZ R159, R161, R4 ;  /* 0x00000004a19f7221 */ /* 0x020fe20000010000 */
[-C--:B------:R-:W-:Y:S01]  /*c0a0*/  FMUL.FTZ R97, R97, R170.reuse ;  /* 0x000000aa61617220 */ /* 0x080fe20000410000 */
[-C--:B------:R-:W-:Y:S01]  /*c0b0*/  FMUL.FTZ R100, R100, R170.reuse ;  /* 0x000000aa64647220 */ /* 0x080fe20000410000 */
[-C--:B------:R-:W-:Y:S01]  /*c0c0*/  FMUL.FTZ R101, R101, R170.reuse ;  /* 0x000000aa65657220 */ /* 0x080fe20000410000 */
[-C--:B------:R-:W-:Y:S01]  /*c0d0*/  FMUL.FTZ R104, R104, R170.reuse ;  /* 0x000000aa68687220 */ /* 0x080fe20000410000 */
[-C--:B------:R-:W-:Y:S01]  /*c0e0*/  FMUL.FTZ R105, R105, R170.reuse ;  /* 0x000000aa69697220 */ /* 0x080fe20000410000 */
[-C--:B------:R-:W-:Y:S01]  /*c0f0*/  FMUL.FTZ R108, R108, R170.reuse ;  /* 0x000000aa6c6c7220 */ /* 0x080fe20000410000 */
[----:B------:R4:W5:Y:S01]  /*c100*/  MUFU.EX2 R155, R164 ;  /* 0x000000a4009b7308 */ /* 0x0009620000000800 */
        /* <DEDUP_REMOVED lines=11> */
[----:B----4-:R-:W-:Y:S01]  /*c1c0*/  F2FP.F16.F32.PACK_AB R164, R192, R11 ;  /* 0x0000000bc0a4723e */ /* 0x010fe200000000ff */
[-C--:B------:R-:W-:Y:S01]  /*c1d0*/  FMUL.FTZ R124, R124, R170.reuse ;  /* 0x000000aa7c7c7220 */ /* 0x080fe20000410000 */
[-C--:B------:R-:W-:Y:S01]  /*c1e0*/  FMUL.FTZ R125, R125, R170.reuse ;  /* 0x000000aa7d7d7220 */ /* 0x080fe20000410000 */
[-C--:B------:R-:W-:Y:S01]  /*c1f0*/  FMUL.FTZ R128, R128, R170.reuse ;  /* 0x000000aa80807220 */ /* 0x080fe20000410000 */
[----:B------:R3:W4:Y:S01]  /*c200*/  MUFU.EX2 R157, R153 ;  /* 0x00000099009d7308 */ /* 0x0007220000000800 */
[----:B-----5:R-:W-:Y:S01]  /*c210*/  FADD.FTZ R3, R155, R168 ;  /* 0x000000a89b037221 */ /* 0x020fe20000010000 */
[-C--:B------:R-:W-:Y:S01]  /*c220*/  FMUL.FTZ R129, R129, R170.reuse ;  /* 0x000000aa81817220 */ /* 0x080fe20000410000 */
[-C--:B------:R-:W-:Y:S01]  /*c230*/  FMUL.FTZ R132, R132, R170.reuse ;  /* 0x000000aa84847220 */ /* 0x080fe20000410000 */
[-C--:B------:R-:W-:Y:S01]  /*c240*/  FMUL.FTZ R133, R133, R170.reuse ;  /* 0x000000aa85857220 */ /* 0x080fe20000410000 */
[-C--:B------:R-:W-:Y:S01]  /*c250*/  FMUL.FTZ R136, R136, R170.reuse ;  /* 0x000000aa88887220 */ /* 0x080fe20000410000 */
[-C--:B------:R-:W-:Y:S01]  /*c260*/  FMUL.FTZ R137, R137, R170.reuse ;  /* 0x000000aa89897220 */ /* 0x080fe20000410000 */
[----:B------:R-:W-:Y:S01]  /*c270*/  FMUL.FTZ R140, R140, R170 ;  /* 0x000000aa8c8c7220 */ /* 0x000fe20000410000 */
[----:B-1----:R-:W1:Y:S01]  /*c280*/  MUFU.EX2 R14, R183 ;  /* 0x000000b7000e7308 */ /* 0x002e620000000800 */
[C---:B--2---:R-:W-:Y:S01]  /*c290*/  FADD.FTZ R168, R20.reuse, R3 ;  /* 0x0000000314a87221 */ /* 0x044fe20000010000 */
[----:B---3--:R-:W-:Y:S01]  /*c2a0*/  F2FP.F16.F32.PACK_AB R153, R13, R12 ;  /* 0x0000000c0d99723e */ /* 0x008fe200000000ff */
[-C--:B------:R-:W-:Y:S01]  /*c2b0*/  FMUL.FTZ R141, R141, R170.reuse ;  /* 0x000000aa8d8d7220 */ /* 0x080fe20000410000 */
[----:B------:R-:W-:Y:S01]  /*c2c0*/  F2FP.F16.F32.PACK_AB R155, R20, R155 ;  /* 0x0000009b149b723e */ /* 0x000fe200000000ff */
[----:B------:R-:W-:Y:S01]  /*c2d0*/  BAR.SYNC.DEFER_BLOCKING 0xf, 0x100 ;  /* 0x03c4000000007b1d */ /* 0x000fe20000010000 */
[-C--:B------:R-:W-:Y:S01]  /*c2e0*/  FMUL.FTZ R144, R144, R170.reuse ;  /* 0x000000aa90907220 */ /* 0x080fe20000410000 */
[-C--:B------:R-:W-:Y:S01]  /*c2f0*/  FMUL.FTZ R145, R145, R170.reuse ;  /* 0x000000aa91917220 */ /* 0x080fe20000410000 */
[-C--:B------:R-:W-:Y:S01]  /*c300*/  FMUL.FTZ R148, R148, R170.reuse ;  /* 0x000000aa94947220 */ /* 0x080fe20000410000 */
[----:B----4-:R-:W-:Y:S01]  /*c310*/  FADD.FTZ R3, R157, R168 ;  /* 0x000000a89d037221 */ /* 0x010fe20000010000 */
[----:B------:R-:W-:Y:S01]  /*c320*/  FMUL.FTZ R149, R149, R170 ;  /* 0x000000aa95957220 */ /* 0x000fe20000410000 */
        /* <DEDUP_REMOVED lines=84> */
[-C--:B------:R-:W-:Y:S01]  /*c870*/  FMUL.FTZ R138, R138, R21.reuse ;  /* 0x000000158a8a7220 */ /* 0x080fe20000410000 */
[-C--:B------:R-:W-:Y:S01]  /*c880*/  FMUL.FTZ R139, R139, R21.reuse ;  /* 0x000000158b8b7220 */ /* 0x080fe20000410000 */
[-C--:B------:R-:W-:Y:S01]  /*c890*/  FMUL.FTZ R142, R142, R21.reuse ;  /* 0x000000158e8e7220 */ /* 0x080fe20000410000 */
[-C--:B------:R-:W-:Y:S01]  /*c8a0*/  FMUL.FTZ R143, R143, R21.reuse ;  /* 0x000000158f8f7220 */ /* 0x080fe20000410000 */
[----:B------:R-:W-:Y:S01]  /*c8b0*/  FMUL.FTZ R146, R146, R21 ;  /* 0x0000001592927220 */ /* 0x000fe20000410000 */
[C---:B----4-:R-:W-:Y:S01]  /*c8c0*/  F2FP.F16.F32.PACK_AB R167, R168.reuse, R167 ;  /* 0x000000a7a8a7723e */ /* 0x050fe200000000ff */
[----:B------:R-:W-:Y:S01]  /*c8d0*/  FADD.FTZ R3, R168, R3 ;  /* 0x00000003a8037221 */ /* 0x000fe20000010000 */
[-C--:B------:R-:W-:Y:S01]  /*c8e0*/  FMUL.FTZ R147, R147, R21.reuse ;  /* 0x0000001593937220 */ /* 0x080fe20000410000 */
[-C--:B------:R-:W-:Y:S01]  /*c8f0*/  FMUL.FTZ R150, R150, R21.reuse ;  /* 0x0000001596967220 */ /* 0x080fe20000410000 */
[----:B------:R-:W-:Y:S01]  /*c900*/  FMUL.FTZ R151, R151, R21 ;  /* 0x0000001597977220 */ /* 0x000fe20000410000 */
[----:B------:R2:W-:Y:S01]  /*c910*/  STSM.16.M88.4 [R22], R164 ;  /* 0x000000a416007844 */ /* 0x0005e20000000200 */
[----:B------:R-:W-:Y:S05]  /*c920*/  @!P0 BRA `(.L_x_1367) ;  /* 0x0000000000048947 */ /* 0x000fea0003800000 */
[----:B------:R-:W-:Y:S01]  /*c930*/  BPT.TRAP 0x1 ;  /* 0x000000040000795c */ /* 0x000fe20000300000 */
.L_x_1367:
[----:B------:R1:W3:Y:S01]  /*c940*/  SYNCS.PHASECHK.TRANS64.TRYWAIT P2, [UR27+0x28c50], R10 ;  /* 0x028c500aff0075a7 */ /* 0x0002e2000804015b */
[----:B------:R-:W-:Y:S05]  /*c950*/  @!P0 BRA `(.L_x_1368) ;  /* 0x0000000000048947 */ /* 0x000fea0003800000 */
[----:B------:R-:W-:Y:S01]  /*c960*/  BPT.TRAP 0x1 ;  /* 0x000000040000795c */ /* 0x000fe20000300000 */
.L_x_1368:
[----:B---3--:R-:W-:Y:S05]  /*c970*/  @P2 BRA `(.L_x_1369) ;  /* 0x0000000000082947 */ /* 0x008fea0003800000 */
[----:B------:R-:W3:Y:S02]  /*c980*/  SYNCS.PHASECHK.TRANS64.TRYWAIT P2, [UR27+0x28c50], R10 ;  /* 0x028c500aff0075a7 */ /* 0x000ee4000804015b */
[----:B---3--:R-:W-:Y:S05]  /*c990*/  @!P2 BRA `(.L_x_1370) ;  /* 0x0000005c00f4a947 */ /* 0x008fea0003800000 */
.L_x_1369:
[----:B------:R-:W-:Y:S01]  /*c9a0*/  ULEA UR11, UR39, UR45, 0xc ;  /* 0x0000002d270b7291 */ /* 0x000fe2000f8e603f */
[----:B------:R-:W-:Y:S01]  /*c9b0*/  WARPGROUP.ARRIVE ;  /* 0x00000000000079c5 */ /* 0x000fe20000000000 */
[----:B------:R-:W-:Y:S01]  /*c9c0*/  UMOV UR7, 0x40000040 ;  /* 0x4000004000077882 */ /* 0x000fe20000000000 */
[----:B------:R-:W-:Y:S01]  /*c9d0*/  ISETP.GT.AND P2, PT, R9, UR41, PT ;  /* 0x0000002909007c0c */ /* 0x000fe2000bf44270 */
        /* <DEDUP_REMOVED lines=37> */
.L_x_1354:
[----:B------:R-:W5:Y:S01]  /*cc30*/  SHFL.BFLY PT, R5, R4, 0x2, 0x1f ;  /* 0x0c401f0004057f89 */ /* 0x000f6200000e0000 */
[----:B---3--:R-:W-:Y:S01]  /*cc40*/  IADD3 R13, -R17, RZ, RZ ;  /* 0x000000ff110d7210 */ /* 0x008fe20007ffe1ff */
[----:B-1----:R-:W-:Y:S01]  /*cc50*/  IMAD.MOV.U32 R10, RZ, RZ, RZ ;  /* 0x000000ffff0a7224 */ /* 0x002fe200078e00ff */
[----:B------:R-:W-:Y:S01]  /*cc60*/  UIADD3 UR37, UR37, 0x1, URZ ;  /* 0x0000000125257890 */ /* 0x000fe2000fffe03f */
[----:B------:R-:W1:Y:S01]  /*cc70*/  SHFL.BFLY PT, R6, R3, 0x2, 0x1f ;  /* 0x0c401f0003067f89 */ /* 0x000e6200000e0000 */
[----:B------:R-:W-:Y:S08]  /*cc80*/  BAR.ARV 0x8, 0xa0 ;  /* 0x0202800000007b1d */ /* 0x000ff00000002000 */
[----:B------:R-:W-:Y:S01]  /*cc90*/  BAR.SYNC.DEFER_BLOCKING 0xf, 0x100 ;  /* 0x03c4000000007b1d */ /* 0x000fe20000010000 */
[----:B------:R-:W-:Y:S01]  /*cca0*/  ISETP.NE.AND P0, PT, R2, R13, PT ;  /* 0x0000000d0200720c */ /* 0x000fe20003f05270 */
[----:B------:R-:W-:-:S02]  /*ccb0*/  IMAD.U32 R12, RZ, RZ, UR10 ;  /* 0x0000000aff0c7e24 */ /* 0x000fc4000f8e00ff */
[----:B-----5:R-:W-:Y:S01]  /*ccc0*/  FADD.FTZ R5, R5, R4 ;  /* 0x0000000405057221 */ /* 0x020fe20000010000 */
[----:B------:R-:W-:Y:S02]  /*ccd0*/  IMAD.U32 R4, RZ, RZ, UR10 ;  /* 0x0000000aff047e24 */ /* 0x000fe4000f8e00ff */
[----:B-1----:R-:W-:Y:S02]  /*cce0*/  FADD.FTZ R6, R6, R3 ;  /* 0x0000000306067221 */ /* 0x002fe40000010000 */
[----:B------:R-:W1:Y:S01]  /*ccf0*/  SHFL.BFLY PT, R0, R5, 0x1, 0x1f ;  /* 0x0c201f0005007f89 */ /* 0x000e6200000e0000 */
[----:B------:R-:W-:Y:S01]  /*cd00*/  MOV R3, UR39 ;  /* 0x0000002700037c02 */ /* 0x000fe20008000f00 */
[----:B------:R-:W-:Y:S02]  /*cd10*/  UIADD3 UR39, UR39, 0x1, URZ ;  /* 0x0000000127277890 */ /* 0x000fe4000fffe03f */
[----:B------:R-:W3:Y:S01]  /*cd20*/  SHFL.BFLY PT, R9, R6, 0x1, 0x1f ;  /* 0x0c201f0006097f89 */ /* 0x000ee200000e0000 */
[----:B------:R-:W-:Y:S01]  /*cd30*/  @!P0 LEA R3, R3, R16, 0x6 ;  /* 0x0000001003038211 */ /* 0x000fe200078e30ff */
[----:B------:R-:W-:-:S04]  /*cd40*/  UISETP.NE.AND UP0, UPT, UR39, 0x2, UPT ;  /* 0x000000022700788c */ /* 0x000fc8000bf05270 */
[----:B------:R-:W-:Y:S02]  /*cd50*/  USEL UR4, URZ, 0x1, UP0 ;  /* 0x000000013f047887 */ /* 0x000fe40008000000 */
[----:B------:R-:W-:Y:S02]  /*cd60*/  USEL UR39, UR39, URZ, UP0 ;  /* 0x0000003f27277287 */ /* 0x000fe40008000000 */
[----:B------:R-:W-:Y:S01]  /*cd70*/  ULOP3.LUT UR38, UR38, UR4, URZ, 0x3c, !UPT ;  /* 0x0000000426267292 */ /* 0x000fe2000f8e3c3f */
[----:B-1----:R-:W-:Y:S01]  /*cd80*/  FADD.FTZ R11, R5, R0 ;  /* 0x00000000050b7221 */ /* 0x002fe20000010000 */
[----:B------:R-:W-:Y:S01]  /*cd90*/  IMAD.MOV.U32 R0, RZ, RZ, RZ ;  /* 0x000000ffff007224 */ /* 0x000fe200078e00ff */
[----:B------:R-:W-:Y:S01]  /*cda0*/  @!P0 LEA R5, R3, UR48, 0x2 ;  /* 0x0000003003058c11 */ /* 0x000fe2000f8e10ff */
[----:B---3--:R-:W-:Y:S02]  /*cdb0*/  FADD.FTZ R9, R6, R9 ;  /* 0x0000000906097221 */ /* 0x008fe40000010000 */
[----:B------:R-:W-:-:S02]  /*cdc0*/  FSETP.NE.FTZ.AND P1, PT, R11, RZ, PT ;  /* 0x000000ff0b00720b */ /* 0x000fc40003f35000 */
[----:B------:R-:W-:Y:S02]  /*cdd0*/  MOV R3, 0xff800000 ;  /* 0xff80000000037802 */ /* 0x000fe40000000f00 */
[----:B------:R-:W-:-:S09]  /*cde0*/  FSETP.NE.FTZ.AND P2, PT, R9, RZ, PT ;  /* 0x000000ff0900720b */ /* 0x000fd20003f55000 */
[----:B------:R-:W2:Y:S01]  /*cdf0*/  @P1 MUFU.RCP R10, R11 ;  /* 0x0000000b000a1308 */ /* 0x000ea20000001000 */
[----:B------:R-:W-:-:S03]  /*ce00*/  @P1 FMUL.FTZ R4, R4, 0.69314718246459960938 ;  /* 0x3f31721804041820 */ /* 0x000fc60000410000 */
[----:B------:R-:W-:-:S04]  /*ce10*/  @P2 FMUL.FTZ R12, R12, 0.69314718246459960938 ;  /* 0x3f3172180c0c2820 */ /* 0x000fc80000410000 */
[----:B------:R-:W1:Y:S08]  /*ce20*/  @P2 MUFU.RCP R0, R9 ;  /* 0x0000000900002308 */ /* 0x000e700000001000 */
[----:B------:R-:W3:Y:S01]  /*ce30*/  @P1 MUFU.LG2 R6, R11 ;  /* 0x0000000b00061308 */ /* 0x000ee20000000c00 */
        /* <DEDUP_REMOVED lines=64> */
[----:B------:R2:W-:Y:S01]  /*d240*/  @!P0 STS [R5+0x28800], R10 ;  /* 0x0288000a05008388 */ /* 0x0005e20000000800 */
[----:B------:R-:W-:Y:S01]  /*d250*/  MOV R28, 0xff800000 ;  /* 0xff800000001c7802 */ /* 0x000fe20000000f00 */
[-C--:B-1----:R-:W-:Y:S01]  /*d260*/  FMUL.FTZ R27, R27, R0.reuse ;  /* 0x000000001b1b7220 */ /* 0x082fe20000410000 */
[-C--:B------:R-:W-:Y:S01]  /*d270*/  FMUL.FTZ R30, R30, R0.reuse ;  /* 0x000000001e1e7220 */ /* 0x080fe20000410000 */
[----:B------:R1:W-:Y:S01]  /*d280*/  @!P0 STS [R5+0x28820], R0 ;  /* 0x0288200005008388 */ /* 0x0003e20000000800 */
[----:B------:R-:W-:Y:S01]  /*d290*/  PLOP3.LUT P0, PT, PT, PT, PT, 0x8, 0x0 ;  /* 0x000000000000781c */ /* 0x000fe20003f0e170 */
[-C--:B------:R-:W-:Y:S01]  /*d2a0*/  FMUL.FTZ R31, R31, R0.reuse ;  /* 0x000000001f1f7220 */ /* 0x080fe20000410000 */
[-C--:B------:R-:W-:Y:S01]  /*d2b0*/  FMUL.FTZ R34, R34, R0.reuse ;  /* 0x0000000022227220 */ /* 0x080fe20000410000 */
[-C--:B------:R-:W-:Y:S01]  /*d2c0*/  FMUL.FTZ R35, R35, R0.reuse ;  /* 0x0000000023237220 */ /* 0x080fe20000410000 */
[-C--:B------:R-:W-:Y:S01]  /*d2d0*/  FMUL.FTZ R38, R38, R0.reuse ;  /* 0x0000000026267220 */ /* 0x080fe20000410000 */
[----:B--2---:R3:W2:Y:S01]  /*d2e0*/  @P2 MUFU.LG2 R10, R9 ;  /* 0x00000009000a2308 */ /* 0x0046a20000000c00 */
        /* <DEDUP_REMOVED lines=16> */
[----:B--2---:R-:W-:Y:S01]  /*d3f0*/  @P2 FMUL.FTZ R11, R10, 0.69314718246459960938 ;  /* 0x3f3172180a0b2820 */ /* 0x004fe20000410000 */
        /* <DEDUP_REMOVED lines=26> */
[-C--:B----4-:R-:W-:Y:S01]  /*d5a0*/  FMUL.FTZ R170, R119, R0.reuse ;  /* 0x0000000077aa7220 */ /* 0x090fe20000410000 */
        /* <DEDUP_REMOVED lines=19> */
.L_x_1287:
[----:B------:R-:W1:Y:S08]  /*d6e0*/  S2UR UR4, SR_CgaCtaId ;  /* 0x00000000000479c3 */ /* 0x000e700000008800 */
[----:B------:R-:W-:Y:S06]  /*d6f0*/  BAR.SYNC.DEFER_BLOCKING 0x5, 0x120 ;  /* 0x0144800000007b1d */ /* 0x000fec0000010000 */
[----:B------:R-:W-:-:S02]  /*d700*/  UMOV UR48, 0x400 ;  /* 0x0000040000307882 */ /* 0x000fc40000000000 */
[----:B-1----:R-:W-:-:S09]  /*d710*/  ULEA UR48, UR4, UR48, 0x18 ;  /* 0x0000003004307291 */ /* 0x002fd2000f8ec03f */
[----:B------:R-:W1:Y:S02]  /*d720*/  LDS R0, [UR48+0x28cd0] ;  /* 0x028cd030ff007984 */ /* 0x000e640008000800 */
[----:B-1----:R-:W-:Y:S01]  /*d730*/  R2UR UR4, R0 ;  /* 0x00000000000472ca */ /* 0x002fe200000e0000 */
[----:B------:R-:W-:Y:S06]  /*d740*/  BAR.ARV 0x4, 0x120 ;  /* 0x0104800000007b1d */ /* 0x000fec0000002000 */
[----:B------:R-:W-:Y:S08]  /*d750*/  @P0 BRA `(.L_x_1372) ;  /* 0x00000010004c0947 */ /* 0x000ff00003800000 */
        /* <DEDUP_REMOVED lines=26> */
[----:B------:R-:W-:Y:S01]  /*d900*/  LOP3.LUT R0, R173, 0x380, RZ, 0xc0, !PT ;  /* 0x00000380ad007812 */ /* 0x000fe200078ec0ff */
[----:B------:R-:W-:Y:S01]  /*d910*/  IMAD.X R9, RZ, RZ, R7, P2 ;  /* 0x000000ffff097224 */ /* 0x000fe200010e0607 */
[----:B------:R-:W-:-:S02]  /*d920*/  IADD3 R181, P6, R6, 0x2020, RZ ;  /* 0x0000202006b57810 */ /* 0x000fc40007fde0ff */
[----:B------:R-:W-:Y:S02]  /*d930*/  SHF.R.U64 R0, R0, 0x3, RZ ;  /* 0x0000000300007819 */ /* 0x000fe400000012ff */
[----:B------:R-:W-:Y:S01]  /*d940*/  LOP3.LUT R4, R175, 0x380, RZ, 0xc0, !PT ;  /* 0x00000380af047812 */ /* 0x000fe200078ec0ff */
[--C-:B------:R-:W-:Y:S01]  /*d950*/  IMAD.X R21, RZ, RZ, R7.reuse, P6 ;  /* 0x000000ffff157224 */ /* 0x100fe200030e0607 */
[----:B------:R-:W-:Y:S02]  /*d960*/  IADD3 R177, P4, R6, 0x60, RZ ;  /* 0x0000006006b17810 */ /* 0x000fe40007f9e0ff */
[----:B------:R-:W-:Y:S02]  /*d970*/  LOP3.LUT R8, R0, R173, RZ, 0x3c, !PT ;  /* 0x000000ad00087212 */ /* 0x000fe400078e3cff */
[----:B------:R-:W-:Y:S01]  /*d980*/  LOP3.LUT R0, R181, 0x380, RZ, 0xc0, !PT ;  /* 0x00000380b5007812 */ /* 0x000fe200078ec0ff */
[----:B------:R-:W-:Y:S01]  /*d990*/  IMAD.X R13, RZ, RZ, R7, P4 ;  /* 0x000000ffff0d7224 */ /* 0x000fe200020e0607 */
[----:B------:R-:W-:-:S02]  /*d9a0*/  SHF.R.U64 R4, R4, 0x3, RZ ;  /* 0x0000000304047819 */ /* 0x000fc400000012ff */
[----:B------:R-:W-:Y:S02]  /*d9b0*/  IADD3 R183, P1, R6, 0x2040, RZ ;  /* 0x0000204006b77810 */ /* 0x000fe40007f3e0ff */
[----:B------:R-:W-:Y:S02]  /*d9c0*/  SHF.R.U64 R0, R0, 0x3, RZ ;  /* 0x0000000300007819 */ /* 0x000fe400000012ff */
[----:B------:R-:W-:Y:S02]  /*d9d0*/  IADD3 R197, P4, R6, 0x4020, RZ ;  /* 0x0000402006c57810 */ /* 0x000fe40007f9e0ff */
[----:B------:R-:W-:Y:S02]  /*d9e0*/  LOP3.LUT R10, R4, R175, RZ, 0x3c, !PT ;  /* 0x000000af040a7212 */ /* 0x000fe400078e3cff */
[C---:B------:R-:W-:Y:S01]  /*d9f0*/  LOP3.LUT R111, R6.reuse, 0x380, RZ, 0xc0, !PT ;  /* 0x00000380066f7812 */ /* 0x040fe200078ec0ff */
[----:B------:R-:W-:Y:S01]  /*da00*/  IMAD.X R99, RZ, RZ, R7, P4 ;  /* 0x000000ffff637224 */ /* 0x000fe200020e0607 */
[----:B------:R-:W-:-:S02]  /*da10*/  IADD3 R179, P5, R6, 0x2000, RZ ;  /* 0x0000200006b37810 */ /* 0x000fc40007fbe0ff */
[C---:B------:R-:W-:Y:S02]  /*da20*/  IADD3 R193, P2, R6.reuse, 0x2060, RZ ;  /* 0x0000206006c17810 */ /* 0x040fe40007f5e0ff */
[----:B------:R-:W-:Y:S02]  /*da30*/  LOP3.LUT R4, R183, 0x380, RZ, 0xc0, !PT ;  /* 0x00000380b7047812 */ /* 0x000fe400078ec0ff */
[----:B------:R-:W-:Y:S01]  /*da40*/  IADD3.X R11, RZ, R7, RZ, P3, !PT ;  /* 0x00000007ff0b7210 */ /* 0x000fe20001ffe4ff */
[----:B------:R-:W-:Y:S01]  /*da50*/  IMAD.X R91, RZ, RZ, R7, P2 ;  /* 0x000000ffff5b7224 */ /* 0x000fe200010e0607 */
[----:B------:R-:W-:Y:S02]  /*da60*/  IADD3 R195, P3, R6, 0x4000, RZ ;  /* 0x0000400006c37810 */ /* 0x000fe40007f7e0ff */
[----:B------:R-:W-:Y:S02]  /*da70*/  LOP3.LUT R20, R0, R181, RZ, 0x3c, !PT ;  /* 0x000000b500147212 */ /* 0x000fe400078e3cff */
[----:B------:R-:W-:-:S02]  /*da80*/  LOP3.LUT R0, R197, 0x380, RZ, 0xc0, !PT ;  /* 0x00000380c5007812 */ /* 0x000fc400078ec0ff */
[-C--:B------:R-:W-:Y:S02]  /*da90*/  IADD3.X R15, RZ, R7.reuse, RZ, P5, !PT ;  /* 0x00000007ff0f7210 */ /* 0x080fe40002ffe4ff */
[----:B------:R-:W-:Y:S02]  /*daa0*/  SHF.R.U64 R111, R111, 0x3, RZ ;  /* 0x000000036f6f7819 */ /* 0x000fe400000012ff */
[----:B------:R-:W-:Y:S02]  /*dab0*/  SHF.R.U64 R4, R4, 0x3, RZ ;  /* 0x0000000304047819 */ /* 0x000fe400000012ff */
[C---:B------:R-:W-:Y:S02]  /*dac0*/  IADD3 R199, P5, R6.reuse, 0x4040, RZ ;  /* 0x0000404006c77810 */ /* 0x040fe40007fbe0ff */
[----:B------:R-:W-:Y:S02]  /*dad0*/  IADD3.X R25, RZ, R7, RZ, P1, !PT ;  /* 0x00000007ff197210 */ /* 0x000fe40000ffe4ff */
[----:B------:R-:W-:-:S02]  /*dae0*/  IADD3 R114, P2, R6, 0x6020, RZ ;  /* 0x0000602006727810 */ /* 0x000fc40007f5e0ff */
[----:B------:R-:W-:Y:S02]  /*daf0*/  IADD3.X R95, RZ, R7, RZ, P3, !PT ;  /* 0x00000007ff5f7210 */ /* 0x000fe40001ffe4ff */
[C---:B------:R-:W-:Y:S01]  /*db00*/  IADD3 R201, P6, R6.reuse, 0x4060, RZ ;  /* 0x0000406006c97810 */ /* 0x040fe20007fde0ff */
[--C-:B------:R-:W-:Y:S01]  /*db10*/  IMAD.X R115, RZ, RZ, R7.reuse, P2 ;  /* 0x000000ffff737224 */ /* 0x100fe200010e0607 */
[C---:B------:R-:W-:Y:S02]  /*db20*/  IADD3 R203, P1, R6.reuse, 0x6000, RZ ;  /* 0x0000600006cb7810 */ /* 0x040fe40007f3e0ff */
[C---:B------:R-:W-:Y:S01]  /*db30*/  IADD3 R118, P3, R6.reuse, 0x6040, RZ ;  /* 0x0000604006767810 */ /* 0x040fe20007f7e0ff */
[----:B------:R-:W-:Y:S01]  /*db40*/  IMAD.X R107, RZ, RZ, R7, P6 ;  /* 0x000000ffff6b7224 */ /* 0x000fe200030e0607 */
[----:B------:R-:W-:Y:S02]  /*db50*/  IADD3 R205, P4, R6, 0x6060, RZ ;  /* 0x0000606006cd7810 */ /* 0x000fe40007f9e0ff */
[----:B------:R-:W-:-:S02]  /*db60*/  SHF.R.U64 R0, R0, 0x3, RZ ;  /* 0x0000000300007819 */ /* 0x000fc400000012ff */
[----:B------:R-:W-:Y:S01]  /*db70*/  LOP3.LUT R6, R111, R6, RZ, 0x3c, !PT ;  /* 0x000000066f067212 */ /* 0x000fe200078e3cff */
[----:B------:R-:W-:Y:S01]  /*db80*/  IMAD.X R123, RZ, RZ, R7, P4 ;  /* 0x000000ffff7b7224 */ /* 0x000fe200020e0607 */
[----:B------:R-:W-:Y:S02]  /*db90*/  LOP3.LUT R24, R4, R183, RZ, 0x3c, !PT ;  /* 0x000000b704187212 */ /* 0x000fe400078e3cff */
[----:B------:R-:W-:Y:S02]  /*dba0*/  LOP3.LUT R12, R177, 0x380, RZ, 0xc0, !PT ;  /* 0x00000380b10c7812 */ /* 0x000fe400078ec0ff */
[----:B------:R-:W-:Y:S02]  /*dbb0*/  LOP3.LUT R4, R199, 0x380, RZ, 0xc0, !PT ;  /* 0x00000380c7047812 */ /* 0x000fe400078ec0ff */
[----:B------:R-:W-:Y:S02]  /*dbc0*/  LOP3.LUT R14, R179, 0x380, RZ, 0xc0, !PT ;  /* 0x00000380b30e7812 */ /* 0x000fe400078ec0ff */
[----:B------:R-:W-:-:S02]  /*dbd0*/  LOP3.LUT R27, R114, 0x380, RZ, 0xc0, !PT ;  /* 0x00000380721b7812 */ /* 0x000fc400078ec0ff */
[----:B------:R-:W-:Y:S02]  /*dbe0*/  LOP3.LUT R98, R0, R197, RZ, 0x3c, !PT ;  /* 0x000000c500627212 */ /* 0x000fe400078e3cff */
[-C--:B------:R-:W-:Y:S02]  /*dbf0*/  IADD3.X R103, RZ, R7.reuse, RZ, P5, !PT ;  /* 0x00000007ff677210 */ /* 0x080fe40002ffe4ff */
[-C--:B------:R-:W-:Y:S02]  /*dc00*/  IADD3.X R111, RZ, R7.reuse, RZ, P1, !PT ;  /* 0x00000007ff6f7210 */ /* 0x080fe40000ffe4ff */
[-C--:B------:R-:W-:Y:S02]  /*dc10*/  IADD3.X R119, RZ, R7.reuse, RZ, P3, !PT ;  /* 0x00000007ff777210 */ /* 0x080fe40001ffe4ff */
[----:B------:R-:W-:Y:S02]  /*dc20*/  MOV R0, R6 ;  /* 0x0000000600007202 */ /* 0x000fe40000000f00 */
[----:B------:R-:W-:-:S02]  /*dc30*/  SHF.R.U64 R12, R12, 0x3, RZ ;  /* 0x000000030c0c7819 */ /* 0x000fc400000012ff */
[----:B------:R-:W-:Y:S02]  /*dc40*/  LOP3.LUT R90, R193, 0x380, RZ, 0xc0, !PT ;  /* 0x00000380c15a7812 */ /* 0x000fe400078ec0ff */
[----:B------:R-:W-:Y:S02]  /*dc50*/  SHF.R.U64 R4, R4, 0x3, RZ ;  /* 0x0000000304047819 */ /* 0x000fe400000012ff */
[----:B------:R-:W-:Y:S02]  /*dc60*/  LOP3.LUT R7, R118, 0x380, RZ, 0xc0, !PT ;  /* 0x0000038076077812 */ /* 0x000fe400078ec0ff */
[----:B------:R-:W-:Y:S02]  /*dc70*/  SHF.R.U64 R14, R14, 0x3, RZ ;  /* 0x000000030e0e7819 */ /* 0x000fe400000012ff */
[----:B------:R-:W-:Y:S02]  /*dc80*/  LOP3.LUT R94, R195, 0x380, RZ, 0xc0, !PT ;  /* 0x00000380c35e7812 */ /* 0x000fe400078ec0ff */
[----:B------:R-:W-:-:S02]  /*dc90*/  SHF.R.U64 R27, R27, 0x3, RZ ;  /* 0x000000031b1b7819 */ /* 0x000fc400000012ff */
[----:B------:R-:W-:Y:S02]  /*dca0*/  LOP3.LUT R106, R201, 0x380, RZ, 0xc0, !PT ;  /* 0x00000380c96a7812 */ /* 0x000fe400078ec0ff */
[----:B------:R-:W-:Y:S02]  /*dcb0*/  F2FP.F16.F32.PACK_AB R6, R29, R156 ;  /* 0x0000009c1d06723e */ /* 0x000fe400000000ff */
[----:B------:R-:W-:Y:S02]  /*dcc0*/  LOP3.LUT R12, R12, R177, RZ, 0x3c, !PT ;  /* 0x000000b10c0c7212 */ /* 0x000fe400078e3cff */
[----:B------:R-:W-:Y:S02]  /*dcd0*/  SHF.R.U64 R90, R90, 0x3, RZ ;  /* 0x000000035a5a7819 */ /* 0x000fe400000012ff */
[----:B------:R-:W-:Y:S02]  /*dce0*/  LOP3.LUT R102, R4, R199, RZ, 0x3c, !PT ;  /* 0x000000c704667212 */ /* 0x000fe400078e3cff */
[----:B------:R-:W-:-:S02]  /*dcf0*/  LOP3.LUT R122, R205, 0x380, RZ, 0xc0, !PT ;  /* 0x00000380cd7a7812 */ /* 0x000fc400078ec0ff */
[----:B------:R-:W-:Y:S02]  /*dd00*/  SHF.R.U64 R29, R7, 0x3, RZ ;  /* 0x00000003071d7819 */ /* 0x000fe400000012ff */
[----:B------:R-:W-:Y:S02]  /*dd10*/  LOP3.LUT R14, R14, R179, RZ, 0x3c, !PT ;  /* 0x000000b30e0e7212 */ /* 0x000fe400078e3cff */
[----:B------:R-:W-:Y:S02]  /*dd20*/  SHF.R.U64 R94, R94, 0x3, RZ ;  /* 0x000000035e5e7819 */ /* 0x000fe400000012ff */
[----:B------:R-:W-:Y:S02]  /*dd30*/  LOP3.LUT R110, R203, 0x380, RZ, 0xc0, !PT ;  /* 0x00000380cb6e7812 */ /* 0x000fe400078ec0ff */
[----:B------:R-:W-:Y:S02]  /*dd40*/  F2FP.F16.F32.PACK_AB R4, R153, R162 ;  /* 0x000000a29904723e */ /* 0x000fe400000000ff */
[----:B------:R-:W-:-:S02]  /*dd50*/  F2FP.F16.F32.PACK_AB R7, R31, R30 ;  /* 0x0000001e1f07723e */ /* 0x000fc400000000ff */
[----:B------:R-:W-:Y:S02]  /*dd60*/  LOP3.LUT R114, R27, R114, RZ, 0x3c, !PT ;  /* 0x000000721b727212 */ /* 0x000fe400078e3cff */
[----:B------:R-:W-:Y:S01]  /*dd70*/  SHF.R.U64 R106, R106, 0x3, RZ ;  /* 0x000000036a6a7819 */ /* 0x000fe200000012ff */
[----:B------:R1:W-:Y:S01]  /*dd80*/  STSM.16.M88.4 [R0], R4 ;  /* 0x0000000400007844 */ /* 0x0003e20000000200 */
[----:B------:R-:W-:Y:S02]  /*dd90*/  MOV R27, R8 ;  /* 0x00000008001b7202 */ /* 0x000fe40000000f00 */
[----:B------:R-:W-:Y:S02]  /*dda0*/  MOV R10, R10 ;  /* 0x0000000a000a7202 */ /* 0x000fe40000000f00 */
[----:B------:R-:W-:Y:S01]  /*ddb0*/  LOP3.LUT R90, R90, R193, RZ, 0x3c, !PT ;  /* 0x000000c15a5a7212 */ /* 0x000fe200078e3cff */
[----:B------:R2:W-:Y:S01]  /*ddc0*/  STSM.16.M88.4 [R27], R32 ;  /* 0x000000201b007844 */ /* 0x0005e20000000200 */
[----:B------:R-:W-:-:S02]  /*ddd0*/  SHF.R.U64 R122, R122, 0x3, RZ ;  /* 0x000000037a7a7819 */ /* 0x000fc400000012ff */
[----:B------:R-:W-:Y:S01]  /*dde0*/  MOV R12, R12 ;  /* 0x0000000c000c7202 */ /* 0x000fe20000000f00 */
[----:B------:R2:W-:Y:S01]  /*ddf0*/  STSM.16.M88.4 [R10], R40 ;  /* 0x000000280a007844 */ /* 0x0005e20000000200 */
[----:B------:R-:W-:Y:S02]  /*de00*/  F2FP.F16.F32.PACK_AB R64, R65, R64 ;  /* 0x000000404140723e */ /* 0x000fe400000000ff */
[----:B------:R-:W-:Y:S01]  /*de10*/  LOP3.LUT R94, R94, R195, RZ, 0x3c, !PT ;  /* 0x000000c35e5e7212 */ /* 0x000fe200078e3cff */
        /* <DEDUP_REMOVED lines=8> */
[----:B------:R-:W-:Y:S02]  /*dea0*/  LOP3.LUT R106, R106, R201, RZ, 0x3c, !PT ;  /* 0x000000c96a6a7212 */ /* 0x000fe400078e3cff */
        /* <DEDUP_REMOVED lines=13> */
[----:B------:R-:W-:Y:S02]  /*df80*/  F2FP.F16.F32.PACK_AB R82, R85, R84 ;  /* 0x000000545552723e */ /* 0x000fe400000000ff */
[----:B------:R-:W-:Y:S02]  /*df90*/  F2FP.F16.F32.PACK_AB R83, R87, R86 ;  /* 0x000000565753723e */ /* 0x000fe400000000ff */
[----:B------:R-:W-:-:S02]  /*dfa0*/  F2FP.F16.F32.PACK_AB R88, R89, R88 ;  /* 0x000000585958723e */ /* 0x000fc400000000ff */
[----:B------:R-:W-:Y:S01]  /*dfb0*/  LOP3.LUT R110, R110, R203, RZ, 0x3c, !PT ;  /* 0x000000cb6e6e7212 */ /* 0x000fe200078e3cff */
[----:B------:R2:W-:Y:S01]  /*dfc0*/  STSM.16.M88.4 [R9], R80 ;  /* 0x0000005009007844 */ /* 0x0005e20000000200 */
[----:B------:R-:W-:Y:S02]  /*dfd0*/  MOV R94, R94 ;  /* 0x0000005e005e7202 */ /* 0x000fe40000000f00 */
[----:B------:R-:W-:Y:S02]  /*dfe0*/  MOV R8, R98 ;  /* 0x0000006200087202 */ /* 0x000fe40000000f00 */
[----:B------:R-:W-:Y:S02]  /*dff0*/  F2FP.F16.F32.PACK_AB R89, R154, R26 ;  /* 0x0000001a9a59723e */ /* 0x000fe400000000ff */
[----:B------:R-:W-:Y:S02]  /*e000*/  F2FP.F16.F32.PACK_AB R90, R93, R92 ;  /* 0x0000005c5d5a723e */ /* 0x000fe400000000ff */
[----:B------:R-:W-:-:S02]  /*e010*/  F2FP.F16.F32.PACK_AB R91, R157, R155 ;  /* 0x0000009b9d5b723e */ /* 0x000fc400000000ff */
[----:B------:R-:W-:Y:S02]  /*e020*/  F2FP.F16.F32.PACK_AB R96, R97, R96 ;  /* 0x000000606160723e */ /* 0x000fe400000000ff */
[----:B-1----:R-:W-:Y:S01]  /*e030*/  MOV R5, R106 ;  /* 0x0000006a00057202 */ /* 0x002fe20000000f00 */
[----:B------:R2:W-:Y:S01]  /*e040*/  STSM.16.M88.4 [R94], R88 ;  /* 0x000000585e007844 */ /* 0x0005e20000000200 */
[----:B------:R-:W-:Y:S02]  /*e050*/  F2FP.F16.F32.PACK_AB R97, R159, R158 ;  /* 0x0000009e9f61723e */ /* 0x000fe400000000ff */
        /* <DEDUP_REMOVED lines=47> */
[----:B------:R-:W1:Y:S01]  /*e350*/  LDC.64 R6, c[0x0][0xb78] ;  /* 0x0002de00ff067b82 */ /* 0x000e620000000a00 */
[----:B------:R-:W-:Y:S01]  /*e360*/  USHF.R.S32.HI UR5, URZ, 0x1f, UR43 ;  /* 0x0000001f3f057899 */ /* 0x000fe2000801142b */
[----:B--2---:R-:W-:Y:S01]  /*e370*/  IADD3 R9, -R17, RZ, RZ ;  /* 0x000000ff11097210 */ /* 0x004fe20007ffe1ff */
[----:B------:R-:W-:Y:S02]  /*e380*/  ULDC.64 UR8, c[0x0][0xb70] ;  /* 0x0002dc0000087ab9 */ /* 0x000fe40000000a00 */
[----:B------:R-:W-:Y:S01]  /*e390*/  UIMAD UR5, UR5, UR8, URZ ;  /* 0x00000008050572a4 */ /* 0x000fe2000f8e023f */
[----:B------:R-:W-:Y:S01]  /*e3a0*/  ISETP.NE.AND P0, PT, R2, R9, PT ;  /* 0x000000090200720c */ /* 0x000fe20003f05270 */
[----:B------:R-:W-:Y:S01]  /*e3b0*/  UIMAD.WIDE.U32 UR6, UR43, UR8, URZ ;  /* 0x000000082b0672a5 */ /* 0x000fe2000f8e003f */
[----:B------:R-:W-:Y:S01]  /*e3c0*/  IADD3 R9, R16, UR42, RZ ;  /* 0x0000002a10097c10 */ /* 0x000fe2000fffe0ff */
[----:B------:R-:W-:Y:S02]  /*e3d0*/  UIMAD UR5, UR43, UR9, UR5 ;  /* 0x000000092b0572a4 */ /* 0x000fe4000f8e0205 */
[----:B------:R-:W-:-:S02]  /*e3e0*/  USHF.R.S32.HI UR8, URZ, 0x1f, UR44 ;  /* 0x0000001f3f087899 */ /* 0x000fc4000801142c */
[----:B------:R-:W-:Y:S02]  /*e3f0*/  UIADD3 UR5, UR7, UR5, URZ ;  /* 0x0000000507057290 */ /* 0x000fe4000fffe03f */
[----:B------:R-:W-:Y:S01]  /*e400*/  MOV R5, UR7 ;  /* 0x0000000700057c02 */ /* 0x000fe20008000f00 */
[----:B------:R-:W-:Y:S01]  /*e410*/  IMAD.U32 R4, RZ, RZ, UR6 ;  /* 0x00000006ff047e24 */ /* 0x000fe2000f8e00ff */
[----:B------:R-:W-:Y:S01]  /*e420*/  ULDC.64 UR6, c[0x0][0xb40] ;  /* 0x0002d00000067ab9 */ /* 0x000fe20000000a00 */
[C---:B------:R-:W-:Y:S02]  /*e430*/  VIADD R8, R9.reuse, 0x8 ;  /* 0x0000000809087836 */ /* 0x040fe40000000000 */
[----:B------:R-:W-:Y:S01]  /*e440*/  IMAD.U32 R5, RZ, RZ, UR5 ;  /* 0x00000005ff057e24 */ /* 0x000fe2000f8e00ff */
[----:B------:R-:W-:Y:S02]  /*e450*/  ULDC UR5, c[0x0][0xa88] ;  /* 0x0002a20000057ab9 */ /* 0x000fe40000000800 */
[----:B------:R-:W-:Y:S01]  /*e460*/  ISETP.GE.OR P1, PT, R9, UR5, P0 ;  /* 0x0000000509007c0c */ /* 0x000fe20008726670 */
[----:B-1----:R-:W-:Y:S01]  /*e470*/  IMAD R0, R6, UR8, RZ ;  /* 0x0000000806007c24 */ /* 0x002fe2000f8e02ff */
[----:B------:R-:W-:Y:S01]  /*e480*/  ISETP.GE.OR P0, PT, R8, UR5, P0 ;  /* 0x0000000508007c0c */ /* 0x000fe20008706670 */
[----:B------:R-:W-:-:S04]  /*e490*/  IMAD.WIDE.U32 R4, R6, UR44, R4 ;  /* 0x0000002c06047c25 */ /* 0x000fc8000f8e0004 */
[----:B------:R-:W-:Y:S01]  /*e4a0*/  IMAD R6, R7, UR44, R0 ;  /* 0x0000002c07067c24 */ /* 0x000fe2000f8e0200 */
[----:B------:R-:W-:Y:S02]  /*e4b0*/  SHF.R.S32.HI R7, RZ, 0x1f, R9 ;  /* 0x0000001fff077819 */ /* 0x000fe40000011409 */
[----:B------:R-:W-:-:S04]  /*e4c0*/  IADD3 R0, P2, R9, R4, RZ ;  /* 0x0000000409007210 */ /* 0x000fc80007f5e0ff */
[----:B------:R-:W-:Y:S02]  /*e4d0*/  IADD3.X R7, R7, R5, R6, P2, !PT ;  /* 0x0000000507077210 */ /* 0x000fe400017fe406 */
[----:B------:R-:W-:-:S04]  /*e4e0*/  LEA R4, P2, R0, UR6, 0x2 ;  /* 0x0000000600047c11 */ /* 0x000fc8000f8410ff */
[----:B------:R-:W-:-:S05]  /*e4f0*/  LEA.HI.X R5, R0, UR7, R7, 0x2, P2 ;  /* 0x0000000700057c11 */ /* 0x000fca00090f1407 */
[----:B------:R1:W-:Y:S04]  /*e500*/  @!P1 STG.E desc[UR50][R4.64], R3 ;  /* 0x0000000304009986 */ /* 0x0003e8000c101932 */
[----:B------:R1:W-:Y:S02]  /*e510*/  @!P0 STG.E desc[UR50][R4.64+0x20], R28 ;  /* 0x0000201c04008986 */ /* 0x0003e4000c101932 */
.L_x_1373:
[----:B--2---:R-:W2:Y:S02]  /*e520*/  SHFL.IDX PT, R0, R189, RZ, 0x1f ;  /* 0x00001fffbd007589 */ /* 0x004ea400000e0000 */
[----:B--2---:R-:W-:-:S13]  /*e530*/  ISETP.NE.AND P0, PT, R0, 0x7, PT ;  /* 0x000000070000780c */ /* 0x004fda0003f05270 */
[----:B------:R-:W-:Y:S05]  /*e540*/  @P0 BRA `(.L_x_1374) ;  /* 0x0000000800f80947 */ /* 0x000fea0003800000 */
[----:B------:R-:W-:Y:S01]  /*e550*/  BAR.SYNC.DEFER_BLOCKING 0x1, 0x120 ;  /* 0x0044800000007b1d */ /* 0x000fe20000010000 */
[----:B------:R-:W-:-:S05]  /*e560*/  ELECT P0, URZ, PT ;  /* 0x00000000003f782f */ /* 0x000fca0003800000 */
[----:B------:R-:W-:Y:S08]  /*e570*/  BSSY B0, `(.L_x_1375) ;  /* 0x0000030000007945 */ /* 0x000ff00003800000 */
[----:B------:R-:W-:Y:S05]  /*e580*/  @!P0 BRA `(.L_x_1376) ;  /* 0x0000000000b88947 */ /* 0x000fea0003800000 */
[----:B------:R-:W-:Y:S02]  /*e590*/  UIADD3 UR6, UP0, UR52, 0x9f0, URZ ;  /* 0x000009f034067890 */ /* 0x000fe4000ff1e03f */
[----:B------:R-:W-:Y:S02]  /*e5a0*/  UIADD3 UR5, UR48, 0x2000, URZ ;  /* 0x0000200030057890 */ /* 0x000fe4000fffe03f */
[----:B------:R-:W-:Y:S02]  /*e5b0*/  UIADD3.X UR7, URZ, UR53, URZ, UP0, !UPT ;  /* 0x000000353f077290 */ /* 0x000fe400087fe43f */
[----:B------:R-:W-:Y:S01]  /*e5c0*/  UIADD3 UR9, UR48, 0x4000, URZ ;  /* 0x0000400030097890 */ /* 0x000fe2000fffe03f */
[----:B------:R-:W-:Y:S01]  /*e5d0*/  UMOV UR41, URZ ;  /* 0x0000003f00297c82 */ /* 0x000fe20008000000 */
[----:B------:R-:W-:Y:S01]  /*e5e0*/  UMOV UR45, URZ ;  /* 0x0000003f002d7c82 */ /* 0x000fe20008000000 */
[----:B------:R-:W-:Y:S01]  /*e5f0*/  UMOV UR40, UR48 ;  /* 0x0000003000287c82 */ /* 0x000fe20008000000 */
[----:B------:R-:W-:Y:S01]  /*e600*/  UMOV UR8, 0x40 ;  /* 0x0000004000087882 */ /* 0x000fe20000000000 */
[----:B------:R-:W-:-:S02]  /*e610*/  UIADD3 UR11, UR48, 0x6000, URZ ;  /* 0x00006000300b7890 */ /* 0x000fc4000fffe03f */
        /* <DEDUP_REMOVED lines=37> */
.L_x_1376:
[----:B------:R-:W-:Y:S05]  /*e870*/  BSYNC B0 ;  /* 0x0000000000007941 */ /* 0x000fea0003800000 */
.L_x_1375:
[----:B------:R-:W-:Y:S05]  /*e880*/  BRA `(.L_x_1374) ;  /* 0x0000000800287947 */ /* 0x000fea0003800000 */
.L_x_1372:
[----:B------:R-:W1:Y:S01]  /*e890*/  LDC.64 R8, c[0x0][0xae0] ;  /* 0x0002b800ff087b82 */ /* 0x000e620000000a00 */
[----:B------:R-:W-:Y:S01]  /*e8a0*/  ISETP.GT.AND P0, PT, R191, 0x3f, PT ;  /* 0x0000003fbf00780c */ /* 0x000fe20003f04270 */
[----:B------:R-:W-:Y:S01]  /*e8b0*/  USHF.R.S32.HI UR5, URZ, 0x1f, UR43 ;  /* 0x0000001f3f057899 */ /* 0x000fe2000801142b */
[----:B------:R-:W-:Y:S01]  /*e8c0*/  BSSY B0, `(.L_x_1377) ;  /* 0x000001a000007945 */ /* 0x000fe20003800000 */
[----:B------:R-:W-:Y:S01]  /*e8d0*/  USHF.R.S32.HI UR8, URZ, 0x1f, UR44 ;  /* 0x0000001f3f087899 */ /* 0x000fe2000801142c */
[----:B------:R-:W-:-:S09]  /*e8e0*/  IADD3 R12, R184, 0x40, RZ ;  /* 0x00000040b80c7810 */ /* 0x000fd20007ffe0ff */
[----:B------:R-:W-:Y:S05]  /*e8f0*/  @P0 BRA `(.L_x_1378) ;  /* 0x0000000000580947 */ /* 0x000fea0003800000 */
[----:B------:R-:W2:Y:S01]  /*e900*/  S2R R4, SR_TID.X ;  /* 0x0000000000047919 */ /* 0x000ea20000002100 */
[----:B------:R-:W-:Y:S01]  /*e910*/  IMAD.U32 R5, RZ, RZ, UR42 ;  /* 0x0000002aff057e24 */ /* 0x000fe2000f8e00ff */
[----:B------:R-:W-:-:S04]  /*e920*/  ULDC UR6, c[0x0][0xa88] ;  /* 0x0002a20000067ab9 */ /* 0x000fc80000000800 */
[----:B--2---:R-:W-:-:S04]  /*e930*/  IADD3 R4, R5, -0x80, R4 ;  /* 0xffffff8005047810 */ /* 0x004fc80007ffe004 */
[----:B------:R-:W-:-:S13]  /*e940*/  ISETP.GE.AND P0, PT, R4, UR6, PT ;  /* 0x0000000604007c0c */ /* 0x000fda000bf06270 */
[----:B------:R-:W-:Y:S05]  /*e950*/  @P0 BRA `(.L_x_1378) ;  /* 0x0000000000400947 */ /* 0x000fea0003800000 */
[----:B------:R-:W2:Y:S01]  /*e960*/  LDC.64 R6, c[0x0][0xb70] ;  /* 0x0002dc00ff067b82 */ /* 0x000ea20000000a00 */
[----:B------:R-:W-:Y:S01]  /*e970*/  SHF.R.S32.HI R5, RZ, 0x1f, R4 ;  /* 0x0000001fff057819 */ /* 0x000fe20000011404 */
[----:B------:R-:W-:-:S06]  /*e980*/  ULDC.64 UR6, c[0x0][0xb40] ;  /* 0x0002d00000067ab9 */ /* 0x000fcc0000000a00 */
[----:B------:R-:W3:Y:S01]  /*e990*/  LDC.64 R10, c[0x0][0xb78] ;  /* 0x0002de00ff0a7b82 */ /* 0x000ee20000000a00 */
[C---:B--2---:R-:W-:Y:S02]  /*e9a0*/  IMAD R0, R6.reuse, UR5, RZ ;  /* 0x0000000506007c24 */ /* 0x044fe4000f8e02ff */
[----:B------:R-:W-:-:S04]  /*e9b0*/  IMAD.WIDE.U32 R4, R6, UR43, R4 ;  /* 0x0000002b06047c25 */ /* 0x000fc8000f8e0004 */
[----:B------:R-:W-:Y:S02]  /*e9c0*/  IMAD R3, R7, UR43, R0 ;  /* 0x0000002b07037c24 */ /* 0x000fe4000f8e0200 */
[----:B---3--:R-:W-:-:S03]  /*e9d0*/  IMAD R0, R10, UR8, RZ ;  /* 0x000000080a007c24 */ /* 0x008fc6000f8e02ff */
[----:B------:R-:W-:Y:S01]  /*e9e0*/  IADD3 R5, R5, R3, RZ ;  /* 0x0000000305057210 */ /* 0x000fe20007ffe0ff */
[----:B------:R-:W-:Y:S02]  /*e9f0*/  IMAD R3, R11, UR44, R0 ;  /* 0x0000002c0b037c24 */ /* 0x000fe4000f8e0200 */
[----:B------:R-:W-:-:S04]  /*ea00*/  IMAD.WIDE.U32 R4, R10, UR44, R4 ;  /* 0x0000002c0a047c25 */ /* 0x000fc8000f8e0004 */
[----:B------:R-:W-:Y:S01]  /*ea10*/  IMAD.IADD R3, R5, 0x1, R3 ;  /* 0x0000000105037824 */ /* 0x000fe200078e0203 */
[----:B------:R-:W-:-:S04]  /*ea20*/  LEA R6, P0, R4, UR6, 0x2 ;  /* 0x0000000604067c11 */ /* 0x000fc8000f8010ff */
[----:B------:R-:W-:Y:S02]  /*ea30*/  LEA.HI.X R7, R4, UR7, R3, 0x2, P0 ;  /* 0x0000000704077c11 */ /* 0x000fe400080f1403 */
[----:B------:R-:W-:-:S05]  /*ea40*/  MOV R3, 0xff800000 ;  /* 0xff80000000037802 */ /* 0x000fca0000000f00 */
[----:B------:R2:W-:Y:S02]  /*ea50*/  STG.E desc[UR50][R6.64], R3 ;  /* 0x0000000306007986 */ /* 0x0005e4000c101932 */
.L_x_1378:
[----:B------:R-:W-:Y:S05]  /*ea60*/  BSYNC B0 ;  /* 0x0000000000007941 */ /* 0x000fea0003800000 */
.L_x_1377:
[----:B------:R-:W-:Y:S01]  /*ea70*/  ULDC.64 UR6, c[0x0][0xa88] ;  /* 0x0002a20000067ab9 */ /* 0x000fe20000000a00 */
[----:B-12---:R-:W-:Y:S01]  /*ea80*/  IMAD R6, R8, UR5, RZ ;  /* 0x0000000508067c24 */ /* 0x006fe2000f8e02ff */
[----:B------:R-:W-:Y:S01]  /*ea90*/  ISETP.GE.AND P1, PT, R12, UR7, PT ;  /* 0x000000070c007c0c */ /* 0x000fe2000bf26270 */
[----:B------:R-:W1:Y:S01]  /*eaa0*/  LDC.64 R10, c[0x0][0xae8] ;  /* 0x0002ba00ff0a7b82 */ /* 0x000e620000000a00 */
[C---:B------:R-:W-:Y:S01]  /*eab0*/  ISETP.GE.AND P0, PT, R184.reuse, UR7, PT ;  /* 0x00000007b8007c0c */ /* 0x040fe2000bf06270 */
[C---:B------:R-:W-:Y:S01]  /*eac0*/  VIADD R15, R184.reuse, 0xc0 ;  /* 0x000000c0b80f7836 */ /* 0x040fe20000000000 */
[----:B------:R-:W-:Y:S01]  /*ead0*/  SEL R3, RZ, 0xffffffff, P1 ;  /* 0xffffffffff037807 */ /* 0x000fe20000800000 */
[----:B------:R-:W-:Y:S01]  /*eae0*/  IMAD R7, R9, UR43, R6 ;  /* 0x0000002b09077c24 */ /* 0x000fe2000f8e0206 */
[C---:B------:R-:W-:Y:S01]  /*eaf0*/  IADD3 R14, R184.reuse, 0x80, RZ ;  /* 0x00000080b80e7810 */ /* 0x040fe20007ffe0ff */
[----:B------:R-:W-:Y:S01]  /*eb00*/  VIADD R21, R184, 0x140 ;  /* 0x00000140b8157836 */ /* 0x000fe20000000000 */
[----:B------:R-:W-:Y:S01]  /*eb10*/  SEL R0, RZ, 0x1, P0 ;  /* 0x00000001ff007807 */ /* 0x000fe20000000000 */
[----:B------:R-:W2:Y:S01]  /*eb20*/  LDC R9, c[0x0][0xdac] ;  /* 0x00036b00ff097b82 */ /* 0x000ea20000000800 */
[----:B------:R-:W-:Y:S01]  /*eb30*/  IMAD.SHL.U32 R3, R3, 0x2, RZ ;  /* 0x0000000203037824 */ /* 0x000fe200078e00ff */
[----:B------:R-:W-:Y:S01]  /*eb40*/  ISETP.GE.AND P0, PT, R14, UR7, PT ;  /* 0x000000070e007c0c */ /* 0x000fe2000bf06270 */
[C---:B------:R-:W-:Y:S01]  /*eb50*/  VIADD R4, R184.reuse, 0x180 ;  /* 0x00000180b8047836 */ /* 0x040fe20000000000 */
[----:B------:R-:W-:Y:S01]  /*eb60*/  ISETP.GE.AND P2, PT, R15, UR7, PT ;  /* 0x000000070f007c0c */ /* 0x000fe2000bf46270 */
[----:B------:R-:W-:Y:S01]  /*eb70*/  UIADD3 UR42, -UR42, UR6, URZ ;  /* 0x000000062a2a7290 */ /* 0x000fe2000fffe13f */
[----:B------:R-:W-:Y:S01]  /*eb80*/  LOP3.LUT R0, R3, 0x2, R0, 0xe2, !PT ;  /* 0x0000000203007812 */ /* 0x000fe200078ee200 */
[----:B------:R-:W-:Y:S01]  /*eb90*/  ULOP3.LUT UR40, URZ, UR40, URZ, 0x33, !UPT ;  /* 0x000000283f287292 */ /* 0x000fe2000f8e333f */
[----:B------:R-:W-:Y:S01]  /*eba0*/  IADD3 R20, R184, 0x100, RZ ;  /* 0x00000100b8147810 */ /* 0x000fe20007ffe0ff */
[----:B------:R-:W-:Y:S01]  /*ebb0*/  BSSY B0, `(.L_x_1379) ;  /* 0x0000038000007945 */ /* 0x000fe20003800000 */
[----:B------:R-:W-:-:S02]  /*ebc0*/  SEL R3, RZ, 0x4, P0 ;  /* 0x00000004ff037807 */ /* 0x000fc40000000000 */
[----:B------:R-:W-:Y:S02]  /*ebd0*/  SEL R6, RZ, 0x8, P2 ;  /* 0x00000008ff067807 */ /* 0x000fe40001000000 */
[----:B------:R-:W-:Y:S02]  /*ebe0*/  SHF.R.S32.HI R185, RZ, 0x1f, R184 ;  /* 0x0000001fffb97819 */ /* 0x000fe400000114b8 */
[----:B------:R-:W-:Y:S02]  /*ebf0*/  IADD3 R5, R184, 0x1c0, RZ ;  /* 0x000001c0b8057810 */ /* 0x000fe40007ffe0ff */
[----:B------:R-:W-:Y:S02]  /*ec00*/  ISETP.GE.AND P2, PT, R21, UR7, PT ;  /* 0x0000000715007c0c */ /* 0x000fe4000bf46270 */
[----:B------:R-:W-:Y:S02]  /*ec10*/  ISETP.GE.AND P0, PT, R20, UR7, PT ;  /* 0x0000000714007c0c */ /* 0x000fe4000bf06270 */
[----:B------:R-:W-:-:S02]  /*ec20*/  LOP3.LUT R0, R6, R0, R3, 0xfe, !PT ;  /* 0x0000000006007212 */ /* 0x000fc400078efe03 */
[----:B------:R-:W-:Y:S02]  /*ec30*/  ISETP.GE.AND P3, PT, R4, UR7, PT ;  /* 0x0000000704007c0c */ /* 0x000fe4000bf66270 */
[----:B------:R-:W-:Y:S01]  /*ec40*/  ISETP.GE.AND P1, PT, R5, UR7, PT ;  /* 0x0000000705007c0c */ /* 0x000fe2000bf26270 */
[----:B------:R-:W-:Y:S01]  /*ec50*/  IMAD.WIDE.U32 R4, R8, UR43, R184 ;  /* 0x0000002b08047c25 */ /* 0x000fe2000f8e00b8 */
[----:B------:R-:W-:Y:S02]  /*ec60*/  SEL R6, RZ, 0x20, P2 ;  /* 0x00000020ff067807 */ /* 0x000fe40001000000 */
[C---:B------:R-:W-:Y:S01]  /*ec70*/  ISETP.GE.AND P2, PT, R186.reuse, UR42, PT ;  /* 0x0000002aba007c0c */ /* 0x040fe2000bf46270 */
[----:B------:R-:W-:Y:S01]  /*ec80*/  IMAD.IADD R5, R5, 0x1, R7 ;  /* 0x0000000105057824 */ /* 0x000fe200078e0207 */
[----:B------:R-:W-:Y:S02]  /*ec90*/  IADD3 R8, R186, 0x20, RZ ;  /* 0x00000020ba087810 */ /* 0x000fe40007ffe0ff */
[----:B------:R-:W-:-:S02]  /*eca0*/  SEL R3, RZ, 0x10, P0 ;  /* 0x00000010ff037807 */ /* 0x000fc40000000000 */
[----:B------:R-:W-:Y:S01]  /*ecb0*/  ISETP.GE.AND P0, PT, R8, UR42, PT ;  /* 0x0000002a08007c0c */ /* 0x000fe2000bf06270 */
[----:B-1----:R-:W-:Y:S01]  /*ecc0*/  IMAD R8, R10, UR8, RZ ;  /* 0x000000080a087c24 */ /* 0x002fe2000f8e02ff */
[----:B------:R-:W-:Y:S02]  /*ecd0*/  LOP3.LUT R3, R6, R0, R3, 0xfe, !PT ;  /* 0x0000000006037212 */ /* 0x000fe400078efe03 */
[----:B------:R-:W-:Y:S01]  /*ece0*/  SEL R0, RZ, 0x40, P3 ;  /* 0x00000040ff007807 */ /* 0x000fe20001800000 */
[----:B------:R-:W-:Y:S01]  /*ecf0*/  IMAD R11, R11, UR44, R8 ;  /* 0x0000002c0b0b7c24 */ /* 0x000fe2000f8e0208 */
[----:B------:R-:W-:Y:S02]  /*ed00*/  SHF.R.S32.HI R187, RZ, 0x1f, R186 ;  /* 0x0000001fffbb7819 */ /* 0x000fe400000114ba */
[----:B--2---:R-:W-:Y:S01]  /*ed10*/  IADD3 R7, R9, UR40, RZ ;  /* 0x0000002809077c10 */ /* 0x004fe2000fffe0ff */
[----:B------:R-:W-:Y:S01]  /*ed20*/  IMAD.WIDE.U32 R8, R10, UR44, R4 ;  /* 0x0000002c0a087c25 */ /* 0x000fe2000f8e0004 */
[----:B------:R-:W-:-:S02]  /*ed30*/  LOP3.LUT R3, R3, R0, RZ, 0xfc, !PT ;  /* 0x0000000003037212 */ /* 0x000fc400078efcff */
[----:B------:R-:W-:Y:S01]  /*ed40*/  SEL R0, RZ, 0x80, P1 ;  /* 0x00000080ff007807 */ /* 0x000fe20000800000 */
[----:B------:R-:W-:-:S03]  /*ed50*/  IMAD.WIDE R6, R7, 0x40, R186 ;  /* 0x0000004007067825 */ /* 0x000fc600078e02ba */
[----:B------:R-:W-:Y:S01]  /*ed60*/  LOP3.LUT R0, R3, R0, RZ, 0xfc, !PT ;  /* 0x0000000003007212 */ /* 0x000fe200078efcff */
[----:B------:R-:W-:Y:S01]  /*ed70*/  IMAD.IADD R13, R9, 0x1, R11 ;  /* 0x00000001090d7824 */ /* 0x000fe200078e020b */
[----:B------:R-:W-:Y:S06]  /*ed80*/  @P2 BRA `(.L_x_1380) ;  /* 0x0000000000682947 */ /* 0x000fec0003800000 */
[----:B------:R-:W-:Y:S01]  /*ed90*/  ULDC.64 UR8, c[0x0][0xad8] ;  /* 0x0002b60000087ab9 */ /* 0x000fe20000000a00 */
[----:B------:R-:W-:Y:S01]  /*eda0*/  MOV R4, R8 ;  /* 0x0000000800047202 */ /* 0x000fe20000000f00 */
[----:B------:R-:W-:Y:S01]  /*edb0*/  IMAD R11, R7, UR8, RZ ;  /* 0x00000008070b7c24 */ /* 0x000fe2000f8e02ff */
[----:B------:R-:W-:Y:S01]  /*edc0*/  ISETP.GE.AND P6, PT, R184, UR7, PT ;  /* 0x00000007b8007c0c */ /* 0x000fe2000bfc6270 */
[----:B------:R-:W-:Y:S01]  /*edd0*/  IMAD.MOV.U32 R5, RZ, RZ, R13 ;  /* 0x000000ffff057224 */ /* 0x000fe200078e000d */
[----:B------:R-:W-:Y:S01]  /*ede0*/  ISETP.GE.AND P1, PT, R12, UR7, PT ;  /* 0x000000070c007c0c */ /* 0x000fe2000bf26270 */
[C---:B------:R-:W-:Y:S01]  /*edf0*/  IMAD R11, R6.reuse, UR9, R11 ;  /* 0x00000009060b7c24 */ /* 0x040fe2000f8e020b */
        /* <DEDUP_REMOVED lines=19> */
.L_x_1380:
[----:B------:R-:W-:Y:S05]  /*ef30*/  BSYNC B0 ;  /* 0x0000000000007941 */ /* 0x000fea0003800000 */
.L_x_1379:
[----:B------:R-:W-:Y:S04]  /*ef40*/  BSSY B0, `(.L_x_1374) ;  /* 0x000001e000007945 */ /* 0x000fe80003800000 */
[----:B------:R-:W-:Y:S05]  /*ef50*/  @P0 BRA `(.L_x_1381) ;  /* 0x0000000000700947 */ /* 0x000fea0003800000 */
[----:B------:R-:W-:Y:S01]  /*ef60*/  IADD3 R9, P0, R6, 0x20, RZ ;  /* 0x0000002006097810 */ /* 0x000fe20007f1e0ff */
[----:B------:R-:W-:Y:S01]  /*ef70*/  ULDC.64 UR8, c[0x0][0xad8] ;  /* 0x0002b60000087ab9 */ /* 0x000fe20000000a00 */
[----:B------:R-:W-:Y:S01]  /*ef80*/  MOV R4, R8 ;  /* 0x0000000800047202 */ /* 0x000fe20000000f00 */
        /* <DEDUP_REMOVED lines=25> */
.L_x_1381:
[----:B------:R-:W-:Y:S05]  /*f120*/  BSYNC B0 ;  /* 0x0000000000007941 */ /* 0x000fea0003800000 */
.L_x_1374:
[----:B------:R-:W3:Y:S02]  /*f130*/  LDC R0, c[0x0][0xda8] ;  /* 0x00036a00ff007b82 */ /* 0x000ee40000000800 */
[----:B---3--:R-:W-:-:S13]  /*f140*/  ISETP.LE.AND P0, PT, R0, UR4, PT ;  /* 0x0000000400007c0c */ /* 0x008fda000bf03270 */
[----:B------:R-:W-:Y:S05]  /*f150*/  @!P0 BRA `(.L_x_1382) ;  /* 0xffffff1c005c8947 */ /* 0x000fea000383ffff */
[----:B------:R-:W-:Y:S05]  /*f160*/  EXIT ;  /* 0x000000000000794d */ /* 0x000fea0003800000 */
.L_x_1276:
[----:B------:R-:W-:-:S08]  /*f170*/  NOP ;  /* 0x0000000000007918 */ /* 0x000fd00000000000 */
[----:B------:R-:W1:-:S00]  /*f180*/  USETMAXREG.DEALLOC.CTAPOOL 0x18 ;  /* 0x00000018000079c8 */ /* 0x000e4000080e0500 */
[----:B-1----:R-:W-:-:S06]  /*f190*/  LOP3.LUT R0, R0, 0x3, RZ, 0xc0, !PT ;  /* 0x0000000300007812 */ /* 0x002fcc00078ec0ff */
[----:B------:R-:W1:Y:S02]  /*f1a0*/  SHFL.IDX PT, R0, R0, RZ, 0x1f ;  /* 0x00001fff00007589 */ /* 0x000e6400000e0000 */
[----:B-1----:R-:W-:-:S13]  /*f1b0*/  ISETP.NE.AND P0, PT, R0, RZ, PT ;  /* 0x000000ff0000720c */ /* 0x002fda0003f05270 */
[----:B------:R-:W-:Y:S05]  /*f1c0*/  @P0 EXIT ;  /* 0x000000000000094d */ /* 0x000fea0003800000 */
[----:B------:R-:W1:Y:S01]  /*f1d0*/  S2UR UR4, SR_CTAID.X ;  /* 0x00000000000479c3 */ /* 0x000e620000002500 */
[----:B------:R-:W-:Y:S01]  /*f1e0*/  UMOV UR45, URZ ;  /* 0x0000003f002d7c82 */ /* 0x000fe20008000000 */
[----:B------:R-:W-:Y:S01]  /*f1f0*/  IMAD.MOV.U32 R16, RZ, RZ, RZ ;  /* 0x000000ffff107224 */ /* 0x000fe200078e00ff */
[----:B------:R-:W-:-:S05]  /*f200*/  MOV R17, 0x1 ;  /* 0x0000000100117802 */ /* 0x000fca0000000f00 */
[----:B------:R-:W1:Y:S02]  /*f210*/  LDC R0, c[0x0][0xda8] ;  /* 0x00036a00ff007b82 */ /* 0x000e640000000800 */
[----:B-1----:R-:W-:-:S13]  /*f220*/  ISETP.LE.AND P0, PT, R0, UR4, PT ;  /* 0x0000000400007c0c */ /* 0x002fda000bf03270 */
[----:B------:R-:W-:Y:S05]  /*f230*/  @P0 BRA `(.L_x_1383) ;  /* 0x00000030001c0947 */ /* 0x000fea0003800000 */
[----:B------:R-:W-:Y:S01]  /*f240*/  LOP3.LUT R19, R19, 0x1f, RZ, 0xc0, !PT ;  /* 0x0000001f13137812 */ /* 0x000fe200078ec0ff */
[----:B------:R-:W-:Y:S01]  /*f250*/  IMAD.U32 R18, RZ, RZ, UR4 ;  /* 0x00000004ff127e24 */ /* 0x000fe2000f8e00ff */
[----:B------:R-:W-:Y:S01]  /*f260*/  MOV R17, 0x1 ;  /* 0x0000000100117802 */ /* 0x000fe20000000f00 */
[----:B------:R-:W-:Y:S01]  /*f270*/  IMAD.MOV.U32 R16, RZ, RZ, RZ ;  /* 0x000000ffff107224 */ /* 0x000fe200078e00ff */
[----:B------:R-:W-:Y:S01]  /*f280*/  ULDC UR44, c[0x0][0xc] ;  /* 0x00000300002c7ab9 */ /* 0x000fe20000000800 */
[----:B------:R-:W-:Y:S01]  /*f290*/  ULDC.64 UR46, c[0x0][0x198] ;  /* 0x00006600002e7ab9 */ /* 0x000fe20000000a00 */
[----:B------:R-:W-:-:S05]  /*f2a0*/  UMOV UR45, URZ ;  /* 0x0000003f002d7c82 */ /* 0x000fca0008000000 */
.L_x_1437:
[----:B------:R-:W-:Y:S01]  /*f2b0*/  ULDC UR10, c[0x0][0xdd0] ;  /* 0x00037400000a7ab9 */ /* 0x000fe20000000800 */
[----:B------:R-:W1:Y:S01]  /*f2c0*/  LDC R0, c[0x0][0xde8] ;  /* 0x00037a00ff007b82 */ /* 0x000e620000000800 */
[C---:B------:R-:W-:Y:S01]  /*f2d0*/  R2UR UR8, R18.reuse ;  /* 0x00000000120872ca */ /* 0x040fe200000e0000 */
[----:B------:R-:W-:Y:S01]  /*f2e0*/  UISETP.NE.AND UP0, UPT, UR10, 0x1, UPT ;  /* 0x000000010a00788c */ /* 0x000fe2000bf05270 */
[----:B------:R-:W-:-:S10]  /*f2f0*/  R2UR UR9, R18 ;  /* 0x00000000120972ca */ /* 0x000fd400000e0000 */
[----:B------:R-:W-:Y:S01]  /*f300*/  @UP0 ULDC UR6, c[0x0][0xdd4] ;  /* 0x0003750000060ab9 */ /* 0x000fe20000000800 */
[----:B------:R-:W-:Y:S01]  /*f310*/  @UP0 ULDC UR11, c[0x0][0xdd8] ;  /* 0x00037600000b0ab9 */ /* 0x000fe20000000800 */
[----:B------:R-:W-:-:S04]  /*f320*/  UIMAD.WIDE.U32 UR6, UR8, UR6, URZ ;  /* 0x00000006080672a5 */ /* 0x000fc8000f8e003f */
[----:B------:R-:W-:-:S04]  /*f330*/  @UP0 USHF.R.U32.HI UR8, URZ, UR11, UR7 ;  /* 0x0000000b3f080299 */ /* 0x000fc80008011607 */
[----:B------:R-:W-:Y:S02]  /*f340*/  UIADD3 UR6, -UR8, URZ, URZ ;  /* 0x0000003f08067290 */ /* 0x000fe4000fffe13f */
[----:B-1----:R-:W-:Y:S02]  /*f350*/  ISETP.LE.AND P0, PT, R0, UR8, PT ;  /* 0x0000000800007c0c */ /* 0x002fe4000bf03270 */
[----:B------:R-:W-:-:S11]  /*f360*/  UIMAD UR10, UR10, UR6, UR9 ;  /* 0x000000060a0a72a4 */ /* 0x000fd6000f8e0209 */
[----:B------:R-:W-:Y:S05]  /*f370*/  @!P0 BRA `(.L_x_1384) ;  /* 0x0000000000208947 */ /* 0x000fea0003800000 */
        /* <DEDUP_REMOVED lines=8> */
.L_x_1384:
[----:B------:R-:W-:Y:S01]  /*f400*/  ULDC UR11, c[0x0][0xdc4] ;  /* 0x00037100000b7ab9 */ /* 0x000fe20000000800 */
[----:B------:R-:W-:Y:S01]  /*f410*/  UMOV UR9, UR10 ;  /* 0x0000000a00097c82 */ /* 0x000fe20008000000 */
[----:B------:R-:W-:-:S11]  /*f420*/  UISETP.NE.AND UP0, UPT, UR11, 0x1, UPT ;  /* 0x000000010b00788c */ /* 0x000fd6000bf05270 */
[----:B------:R-:W-:Y:S02]  /*f430*/  @UP0 ULDC.64 UR12, c[0x0][0xdc8] ;  /* 0x00037200000c0ab9 */ /* 0x000fe40000000a00 */
[----:B------:R-:W-:-:S04]  /*f440*/  UIMAD.WIDE.U32 UR6, UR10, UR12, URZ ;  /* 0x0000000c0a0672a5 */ /* 0x000fc8000f8e003f */
[----:B------:R-:W-:-:S04]  /*f450*/  @UP0 USHF.R.U32.HI UR9, URZ, UR13, UR7 ;  /* 0x0000000d3f090299 */ /* 0x000fc80008011607 */
[----:B------:R-:W-:-:S12]  /*f460*/  UIMAD UR6, UR9, UR11, URZ ;  /* 0x0000000b090672a4 */ /* 0x000fd8000f8e023f */
.L_x_1385:
[----:B------:R-:W-:Y:S01]  /*f470*/  ULDC.64 UR12, c[0x0][0x3f8] ;  /* 0x0000fe00000c7ab9 */ /* 0x000fe20000000a00 */
[----:B------:R-:W-:Y:S02]  /*f480*/  UIADD3 UR10, UR10, -UR6, URZ ;  /* 0x800000060a0a7290 */ /* 0x000fe4000fffe03f */
[----:B------:R-:W-:Y:S02]  /*f490*/  UISETP.NE.U32.AND UP0, UPT, UR12, URZ, UPT ;  /* 0x0000003f0c00728c */ /* 0x000fe4000bf05070 */
[----:B------:R-:W-:Y:S01]  /*f4a0*/  ULOP3.LUT UR9, URZ, UR9, URZ, 0x33, !UPT ;  /* 0x000000093f097292 */ /* 0x000fe2000f8e333f */
[----:B------:R-:W-:Y:S01]  /*f4b0*/  ULDC UR12, c[0x0][0xdb8] ;  /* 0x00036e00000c7ab9 */ /* 0x000fe20000000800 */
[----:B------:R-:W-:Y:S01]  /*f4c0*/  ULDC.64 UR6, c[0x0][0x9e0] ;  /* 0x0002780000067ab9 */ /* 0x000fe20000000a00 */
[----:B------:R-:W-:Y:S01]  /*f4d0*/  UISETP.NE.AND UP1, UPT, UR12, 0x1, UPT ;  /* 0x000000010c00788c */ /* 0x000fe2000bf25270 */
[----:B------:R-:W-:Y:S01]  /*f4e0*/  ULDC UR11, c[0x0][0xdc4] ;  /* 0x00037100000b7ab9 */ /* 0x000fe20000000800 */
[----:B------:R-:W-:Y:S01]  /*f4f0*/  ULDC UR41, c[0x0][0xdac] ;  /* 0x00036b0000297ab9 */ /* 0x000fe20000000800 */
[----:B------:R-:W-:-:S02]  /*f500*/  UISETP.GE.AND UP2, UPT, UR7, 0x1, UPT ;  /* 0x000000010700788c */ /* 0x000fc4000bf46270 */
[----:B------:R-:W-:Y:S02]  /*f510*/  UIMAD UR11, UR8, UR11, UR10 ;  /* 0x0000000b080b72a4 */ /* 0x000fe4000f8e020a */
[----:B------:R-:W-:Y:S02]  /*f520*/  UIADD3 UR41, UR9, UR41, URZ ;  /* 0x0000002909297290 */ /* 0x000fe4000fffe03f */
[----:B------:R-:W-:Y:S01]  /*f530*/  UISETP.NE.AND.EX UP0, UPT, UR13, URZ, UPT, UP0 ;  /* 0x0000003f0d00728c */ /* 0x000fe2000bf05300 */
[----:B------:R-:W-:Y:S01]  /*f540*/  PLOP3.LUT P1, PT, PT, PT, UP2, 0x80, 0x0 ;  /* 0x000000000000781c */ /* 0x000fe20003f2f028 */
[----:B------:R-:W-:Y:S01]  /*f550*/  @UP1 ULDC UR8, c[0x0][0xdbc] ;  /* 0x00036f0000081ab9 */ /* 0x000fe20000000800 */
[----:B------:R-:W-:Y:S02]  /*f560*/  USHF.L.U32 UR41, UR41, 0x6, URZ ;  /* 0x0000000629297899 */ /* 0x000fe4000800063f */
[----:B------:R-:W-:Y:S01]  /*f570*/  UIMAD.WIDE.U32 UR8, UR11, UR8, URZ ;  /* 0x000000080b0872a5 */ /* 0x000fe2000f8e003f */
[----:B------:R-:W-:Y:S01]  /*f580*/  ULDC UR13, c[0x0][0x404] ;  /* 0x00010100000d7ab9 */ /* 0x000fe20000000800 */
[----:B------:R-:W-:Y:S01]  /*f590*/  ULDC UR14, c[0x0][0x288] ;  /* 0x0000a200000e7ab9 */ /* 0x000fe20000000800 */
[----:B------:R-:W-:Y:S01]  /*f5a0*/  @UP1 ULDC UR16, c[0x0][0xdc0] ;  /* 0x0003700000101ab9 */ /* 0x000fe20000000800 */
[----:B------:R-:W-:Y:S01]  /*f5b0*/  UMOV UR43, UR11 ;  /* 0x0000000b002b7c82 */ /* 0x000fe20008000000 */
[----:B------:R-:W-:-:S02]  /*f5c0*/  USEL UR13, UR13, 0x1, UP0 ;  /* 0x000000010d0d7887 */ /* 0x000fc40008000000 */
[----:B------:R-:W-:Y:S02]  /*f5d0*/  UIADD3 UR10, UR41, 0x40, -UR14 ;  /* 0x00000040290a7890 */ /* 0x000fe4000fffe80e */
[----:B------:R-:W-:Y:S01]  /*f5e0*/  @UP1 USHF.R.U32.HI UR43, URZ, UR16, UR9 ;  /* 0x000000103f2b1299 */ /* 0x000fe20008011609 */
[----:B------:R-:W-:Y:S02]  /*f5f0*/  ULDC UR15, c[0x0][0x2e0] ;  /* 0x0000b800000f7ab9 */ /* 0x000fe40000000800 */
[----:B------:R-:W-:Y:S02]  /*f600*/  UIMAD UR8, UR13, UR15, UR10 ;  /* 0x0000000f0d0872a4 */ /* 0x000fe4000f8e020a */
[----:B------:R-:W-:Y:S02]  /*f610*/  UIADD3 UR42, -UR43, URZ, URZ ;  /* 0x0000003f2b2a7290 */ /* 0x000fe4000fffe13f */
[----:B------:R-:W-:Y:S02]  /*f620*/  UIADD3 UR6, UR8, UR6, URZ ;  /* 0x0000000608067290 */ /* 0x000fe4000fffe03f */
[----:B------:R-:W-:Y:S01]  /*f630*/  UIMAD UR42, UR12, UR42, UR11 ;  /* 0x0000002a0c2a72a4 */ /* 0x000fe2000f8e020b */
[----:B------:R-:W-:Y:S11]  /*f640*/  @!P1 BRA `(.L_x_1386) ;  /* 0x0000000000449947 */ /* 0x000ff60003800000 */
        /* <DEDUP_REMOVED lines=10> */
.L_x_1387:
[----:B------:R-:W-:-:S11]  /*f6f0*/  UISETP.NE.AND UP0, UPT, UR7, 0x1, UPT ;  /* 0x000000010700788c */ /* 0x000fd6000bf05270 */
[----:B------:R-:W-:Y:S02]  /*f700*/  @UP0 ULDC.64 UR16, c[0x0][0x9e8] ;  /* 0x00027a0000100ab9 */ /* 0x000fe40000000a00 */
[----:B------:R-:W-:-:S04]  /*f710*/  UIMAD.WIDE.U32 UR8, UR10, UR16, URZ ;  /* 0x000000100a0872a5 */ /* 0x000fc8000f8e003f */
[----:B------:R-:W-:-:S12]  /*f720*/  @UP0 USHF.R.U32.HI UR10, URZ, UR17, UR9 ;  /* 0x000000113f0a0299 */ /* 0x000fd80008011609 */
.L_x_1388:
[----:B------:R-:W-:-:S04]  /*f730*/  UIMAD UR10, UR10, UR7, UR7 ;  /* 0x000000070a0a72a4 */ /* 0x000fc8000f8e0207 */
[----:B------:R-:W-:-:S04]  /*f740*/  UISETP.LT.AND UP0, UPT, UR6, UR10, UPT ;  /* 0x0000000a0600728c */ /* 0x000fc8000bf01270 */
[----:B------:R-:W-:-:S12]  /*f750*/  USEL UR6, UR6, UR10, UP0 ;  /* 0x0000000a06067287 */ /* 0x000fd80008000000 */
.L_x_1386:
[----:B------:R-:W-:Y:S02]  /*f760*/  UIMAD UR9, UR13, UR15, 0x3f ;  /* 0x0000003f0d0974a4 */ /* 0x000fe4000f8e020f */
[----:B------:R-:W-:Y:S02]  /*f770*/  UIADD3 UR6, UR6, 0x3f, URZ ;  /* 0x0000003f06067890 */ /* 0x000fe4000fffe03f */
[----:B------:R-:W-:Y:S02]  /*f780*/  USHF.R.S32.HI UR10, URZ, 0x1f, UR9 ;  /* 0x0000001f3f0a7899 */ /* 0x000fe40008011409 */
[----:B------:R-:W-:Y:S02]  /*f790*/  USHF.R.S32.HI UR8, URZ, 0x1f, UR6 ;  /* 0x0000001f3f087899 */ /* 0x000fe40008011406 */
[----:B------:R-:W-:Y:S02]  /*f7a0*/  ULEA.HI UR10, UR10, UR9, URZ, 0x6 ;  /* 0x000000090a0a7291 */ /* 0x000fe4000f8f303f */
[----:B------:R-:W-:-:S02]  /*f7b0*/  ULEA.HI UR8, UR8, UR6, URZ, 0x6 ;  /* 0x0000000608087291 */ /* 0x000fc4000f8f303f */
[----:B------:R-:W-:Y:S02]  /*f7c0*/  UIADD3 UR6, UR41, -UR14, URZ ;  /* 0x8000000e29067290 */ /* 0x000fe4000fffe03f */
[----:B------:R-:W-:Y:S02]  /*f7d0*/  USHF.R.S32.HI UR39, URZ, 0x6, UR10 ;  /* 0x000000063f277899 */ /* 0x000fe4000801140a */
[----:B------:R-:W-:Y:S02]  /*f7e0*/  USHF.R.S32.HI UR8, URZ, 0x6, UR8 ;  /* 0x000000063f087899 */ /* 0x000fe40008011408 */
[----:B------:R-:W-:Y:S02]  /*f7f0*/  UIMAD UR6, UR13, UR15, UR6 ;  /* 0x0000000f0d0672a4 */ /* 0x000fe4000f8e0206 */
[----:B------:R-:W-:Y:S01]  /*f800*/  UISETP.LT.AND UP0, UPT, UR39, UR8, UPT ;  /* 0x000000082700728c */ /* 0x000fe2000bf01270 */
[----:B------:R-:W-:Y:S02]  /*f810*/  ULDC UR10, c[0x0][0x9dc] ;  /* 0x00027700000a7ab9 */ /* 0x000fe40000000800 */
[----:B------:R-:W-:-:S02]  /*f820*/  UIADD3 UR10, UR6, -UR10, URZ ;  /* 0x8000000a060a7290 */ /* 0x000fc4000fffe03f */
[----:B------:R-:W-:Y:S01]  /*f830*/  USEL UR39, UR39, UR8, UP0 ;  /* 0x0000000827277287 */ /* 0x000fe20008000000 */
[----:B------:R-:W-:Y:S11]  /*f840*/  @!P1 BRA `(.L_x_1389) ;  /* 0x0000000000449947 */ /* 0x000ff60003800000 */
        /* <DEDUP_REMOVED lines=10> */
.L_x_1390:
[----:B------:R-:W-:-:S11]  /*f8f0*/  UISETP.NE.AND UP0, UPT, UR7, 0x1, UPT ;  /* 0x000000010700788c */ /* 0x000fd6000bf05270 */
[----:B------:R-:W-:Y:S02]  /*f900*/  @UP0 ULDC.64 UR12, c[0x0][0x9e8] ;  /* 0x00027a00000c0ab9 */ /* 0x000fe40000000a00 */
[----:B------:R-:W-:-:S04]  /*f910*/  UIMAD.WIDE.U32 UR8, UR6, UR12, URZ ;  /* 0x0000000c060872a5 */ /* 0x000fc8000f8e003f */
[----:B------:R-:W-:-:S12]  /*f920*/  @UP0 USHF.R.U32.HI UR6, URZ, UR13, UR9 ;  /* 0x0000000d3f060299 */ /* 0x000fd80008011609 */
.L_x_1391:
[----:B------:R-:W-:-:S04]  /*f930*/  UIMAD UR6, UR6, UR7, URZ ;  /* 0x00000007060672a4 */ /* 0x000fc8000f8e023f */
[----:B------:R-:W-:-:S04]  /*f940*/  UISETP.LT.AND UP0, UPT, UR10, UR6, UPT ;  /* 0x000000060a00728c */ /* 0x000fc8000bf01270 */
[----:B------:R-:W-:-:S12]  /*f950*/  USEL UR10, UR10, UR6, !UP0 ;  /* 0x000000060a0a7287 */ /* 0x000fd8000c000000 */
.L_x_1389:
[----:B------:R-:W-:Y:S01]  /*f960*/  USHF.R.S32.HI UR6, URZ, 0x1f, UR10 ;  /* 0x0000001f3f067899 */ /* 0x000fe2000801140a */
[----:B------:R-:W-:Y:S03]  /*f970*/  BSSY B6, `(.L_x_1392) ;  /* 0x0000284000067945 */ /* 0x000fe60003800000 */
[----:B------:R-:W-:-:S04]  /*f980*/  ULEA.HI UR6, UR6, UR10, URZ, 0x6 ;  /* 0x0000000a06067291 */ /* 0x000fc8000f8f303f */
[----:B------:R-:W-:-:S04]  /*f990*/  USHF.R.S32.HI UR6, URZ, 0x6, UR6 ;  /* 0x000000063f067899 */ /* 0x000fc80008011406 */
[----:B------:R-:W-:-:S04]  /*f9a0*/  UISETP.LT.AND UP0, UPT, URZ, UR6, UPT ;  /* 0x000000063f00728c */ /* 0x000fc8000bf01270 */
[----:B------:R-:W-:-:S04]  /*f9b0*/  USEL UR38, URZ, UR6, !UP0 ;  /* 0x000000063f267287 */ /* 0x000fc8000c000000 */
[----:B------:R-:W-:-:S06]  /*f9c0*/  UISETP.GT.AND UP0, UPT, UR39, UR38, UPT ;  /* 0x000000262700728c */ /* 0x000fcc000bf04270 */
[----:B------:R-:W-:-:S13]  /*f9d0*/  PLOP3.LUT P0, PT, PT, PT, UP0, 0x80, 0x0 ;  /* 0x000000000000781c */ /* 0x000fda0003f0f008 */
[----:B------:R-:W-:Y:S05]  /*f9e0*/  @P0 BRA `(.L_x_1393) ;  /* 0x0000000000400947 */ /* 0x000fea0003800000 */
[----:B------:R-:W-:Y:S02]  /*f9f0*/  ISETP.NE.AND P0, PT, R19, RZ, PT ;  /* 0x000000ff1300720c */ /* 0x000fe40003f05270 */
[----:B------:R-:W-:-:S11]  /*fa00*/  MOV R13, R18 ;  /* 0x00000012000d7202 */ /* 0x000fd60000000f00 */
[----:B------:R-:W-:Y:S05]  /*fa10*/  @P0 BRA `(.L_x_1394) ;  /* 0x0000002400e40947 */ /* 0x000fea0003800000 */
[----:B------:R-:W1:Y:S01]  /*fa20*/  S2R R5, SR_LANEID ;  /* 0x0000000000057919 */ /* 0x000e620000000000 */
[----:B------:R-:W-:Y:S01]  /*fa30*/  VOTEU.ANY UR6, UPT, PT ;  /* 0x0000000000067886 */ /* 0x000fe200038e0100 */
[----:B------:R-:W2:Y:S01]  /*fa40*/  LDC.64 R2, c[0x0][0xdf0] ;  /* 0x00037c00ff027b82 */ /* 0x000ea20000000a00 */
[----:B------:R-:W1:Y:S02]  /*fa50*/  FLO.U32 R0, UR6 ;  /* 0x0000000600007d00 */ /* 0x000e6400080e0000 */
[----:B-1----:R-:W-:-:S06]  /*fa60*/  ISETP.EQ.U32.AND P0, PT, R0, R5, PT ;  /* 0x000000050000720c */ /* 0x002fcc0003f02070 */
[----:B------:R-:W2:Y:S07]  /*fa70*/  POPC R5, UR6 ;  /* 0x0000000600057d09 */ /* 0x000eae0008000000 */
[----:B--2---:R-:W2:Y:S01]  /*fa80*/  @P0 ATOMG.E.ADD.STRONG.GPU PT, R3, desc[UR50][R2.64], R5 ;  /* 0x00000005020309a8 */ /* 0x004ea200081ee1f2 */
[----:B------:R-:W1:Y:S02]  /*fa90*/  S2R R4, SR_LTMASK ;  /* 0x0000000000047919 */ /* 0x000e640000003900 */
[----:B-1----:R-:W-:-:S04]  /*faa0*/  LOP3.LUT R4, R4, UR6, RZ, 0xc0, !PT ;  /* 0x0000000604047c12 */ /* 0x002fc8000f8ec0ff */
[----:B------:R-:W1:Y:S01]  /*fab0*/  POPC R13, R4 ;  /* 0x00000004000d7309 */ /* 0x000e620000000000 */
[----:B--2---:R-:W1:Y:S02]  /*fac0*/  SHFL.IDX PT, R0, R3, R0, 0x1f ;  /* 0x00001f0003007589 */ /* 0x004e6400000e0000 */
[----:B-1----:R-:W-:Y:S01]  /*fad0*/  IADD3 R13, R0, UR44, R13 ;  /* 0x0000002c000d7c10 */ /* 0x002fe2000fffe00d */
[----:B------:R-:W-:Y:S06]  /*fae0*/  BRA `(.L_x_1394) ;  /* 0x0000002400b07947 */ /* 0x000fec0003800000 */
.L_x_1393:
[----:B------:R-:W1:Y:S01]  /*faf0*/  S2UR UR4, SR_CgaCtaId ;  /* 0x00000000000479c3 */ /* 0x000e620000008800 */
[----:B------:R-:W-:Y:S02]  /*fb00*/  UMOV UR37, 0x400 ;  /* 0x0000040000257882 */ /* 0x000fe40000000000 */
[----:B-1----:R-:W-:-:S04]  /*fb10*/  ULEA UR37, UR4, UR37, 0x18 ;  /* 0x0000002504257291 */ /* 0x002fc8000f8ec03f */
[----:B------:R-:W-:-:S04]  /*fb20*/  UIADD3 UR4, UR37, 0x22400, URZ ;  /* 0x0002240025047890 */ /* 0x000fc8000fffe03f */
[----:B------:R-:W-:-:S06]  /*fb30*/  ULOP3.LUT UP0, URZ, UR4, 0x3ff, URZ, 0xc0, !UPT ;  /* 0x000003ff043f7892 */ /* 0x000fcc000f80c03f */
[----:B------:R-:W-:-:S13]  /*fb40*/  PLOP3.LUT P0, PT, PT, PT, UP0, 0x80, 0x0 ;  /* 0x000000000000781c */ /* 0x000fda0003f0f008 */
[----:B------:R-:W-:Y:S05]  /*fb50*/  @!P0 BRA `(.L_x_1395) ;  /* 0x0000000000408947 */ /* 0x000fea0003800000 */
[----:B------:R-:W-:Y:S01]  /*fb60*/  MOV R2, 0x0 ;  /* 0x0000000000027802 */ /* 0x000fe20000000f00 */
[----:B------:R-:W-:Y:S01]  /*fb70*/  ULDC.64 UR6, c[0x4][0x88] ;  /* 0x0100220000067ab9 */ /* 0x000fe20000000a00 */
[----:B------:R-:W-:Y:S01]  /*fb80*/  ULDC.64 UR8, c[0x4][0x90] ;  /* 0x0100240000087ab9 */ /* 0x000fe20000000a00 */
[----:B------:R-:W-:Y:S01]  /*fb90*/  ULDC.64 UR4, c[0x4][0x8] ;  /* 0x0100020000047ab9 */ /* 0x000fe20000000a00 */
[----:B------:R-:W-:Y:S01]  /*fba0*/  IMAD.U32 R4, RZ, RZ, UR6 ;  /* 0x00000006ff047e24 */ /* 0x000fe2000f8e00ff */
[----:B------:R-:W-:Y:S01]  /*fbb0*/  MOV R5, UR7 ;  /* 0x0000000700057c02 */ /* 0x000fe20008000f00 */
[----:B------:R-:W1:Y:S01]  /*fbc0*/  LDC.64 R2, c[0x4][R2] ;  /* 0x0100000002027b82 */ /* 0x000e620000000a00 */
[----:B------:R-:W-:Y:S01]  /*fbd0*/  IMAD.U32 R6, RZ, RZ, UR8 ;  /* 0x00000008ff067e24 */ /* 0x000fe2000f8e00ff */
[----:B------:R-:W-:Y:S01]  /*fbe0*/  MOV R7, UR9 ;  /* 0x0000000900077c02 */ /* 0x000fe20008000f00 */
[----:B------:R-:W-:Y:S01]  /*fbf0*/  IMAD.U32 R10, RZ, RZ, UR4 ;  /* 0x00000004ff0a7e24 */ /* 0x000fe2000f8e00ff */
[----:B------:R-:W-:Y:S01]  /*fc00*/  MOV R11, UR5 ;  /* 0x00000005000b7c02 */ /* 0x000fe20008000f00 */
[----:B------:R-:W-:Y:S01]  /*fc10*/  IMAD.MOV.U32 R8, RZ, RZ, 0x70 ;  /* 0x00000070ff087424 */ /* 0x000fe200078e00ff */
[----:B------:R-:W-:Y:S01]  /*fc20*/  MOV R12, 0x1 ;  /* 0x00000001000c7802 */ /* 0x000fe20000000f00 */
[----:B------:R-:W-:-:S07]  /*fc30*/  IMAD.MOV.U32 R13, RZ, RZ, RZ ;  /* 0x000000ffff0d7224 */ /* 0x000fce00078e00ff */
[----:B------:R-:W-:-:S07]  /*fc40*/  LEPC R20, `(.L_x_1395) ;  /* 0x000000001014794e */ /* 0x000fce0000000000 */
[----:B-1----:R-:W-:Y:S05]  /*fc50*/  CALL.ABS.NOINC R2 ;  /* 0x0000000002007343 */ /* 0x002fea0003c00000 */
.L_x_1395:
        /* <DEDUP_REMOVED lines=13> */
[----:B------:R-:W-:Y:S01]  /*fd30*/  MOV R10, UR4 ;  /* 0x00000004000a7c02 */ /* 0x000fe20008000f00 */
[----:B------:R-:W-:Y:S01]  /*fd40*/  IMAD.U32 R11, RZ, RZ, UR5 ;  /* 0x00000005ff0b7e24 */ /* 0x000fe2000f8e00ff */
[----:B------:R-:W-:Y:S01]  /*fd50*/  MOV R8, 0x70 ;  /* 0x0000007000087802 */ /* 0x000fe20000000f00 */
[----:B------:R-:W-:Y:S01]  /*fd60*/  IMAD.MOV.U32 R12, RZ, RZ, 0x1 ;  /* 0x00000001ff0c7424 */ /* 0x000fe200078e00ff */
[----:B-1----:R-:W-:-:S07]  /*fd70*/  MOV R13, RZ ;  /* 0x000000ff000d7202 */ /* 0x002fce0000000f00 */
[----:B------:R-:W-:-:S07]  /*fd80*/  LEPC R20, `(.L_x_1397) ;  /* 0x000000001014794e */ /* 0x000fce0000000000 */
[----:B--2---:R-:W-:Y:S05]  /*fd90*/  CALL.ABS.NOINC R2 ;  /* 0x0000000002007343 */ /* 0x004fea0003c00000 */
.L_x_1397:
        /* <DEDUP_REMOVED lines=16> */
.L_x_1396:
[----:B------:R-:W-:Y:S01]  /*fea0*/  ULDC.64 UR4, c[0x0][0x9f8] ;  /* 0x00027e0000047ab9 */ /* 0x000fe20000000a00 */
[----:B------:R-:W-:Y:S01]  /*feb0*/  MOV R5, UR43 ;  /* 0x0000002b00057c02 */ /* 0x000fe20008000f00 */
[----:B------:R-:W-:Y:S01]  /*fec0*/  IMAD.U32 R6, RZ, RZ, UR43 ;  /* 0x0000002bff067e24 */ /* 0x000fe2000f8e00ff */
[----:B------:R-:W-:Y:S01]  /*fed0*/  ISETP.NE.U32.AND P0, PT, RZ, UR4, PT ;  /* 0x00000004ff007c0c */ /* 0x000fe2000bf05070 */
[----:B------:R-:W1:Y:S03]  /*fee0*/  LDC R0, c[0x0][0x428] ;  /* 0x00010a00ff007b82 */ /* 0x000e660000000800 */
[----:B------:R-:W-:-:S13]  /*fef0*/  ISETP.NE.AND.EX P0, PT, RZ, UR5, PT, P0 ;  /* 0x00000005ff007c0c */ /* 0x000fda000bf05300 */
[----:B------:R-:W2:Y:S02]  /*ff00*/  @P0 LDC.64 R2, c[0x0][0x9f8] ;  /* 0x00027e00ff020b82 */ /* 0x000ea40000000a00 */
[----:B--2---:R-:W-:-:S05]  /*ff10*/  @P0 IMAD.WIDE R2, R5, 0x4, R2 ;  /* 0x0000000405020825 */ /* 0x004fca00078e0202 */
[----:B------:R2:W3:Y:S01]  /*ff20*/  @P0 LDG.E R6, desc[UR50][R2.64] ;  /* 0x0000003202060981 */ /* 0x0004e2000c1e1900 */
[----:B-1----:R-:W-:Y:S01]  /*ff30*/  ISETP.NE.AND P0, PT, R0, 0x1, PT ;  /* 0x000000010000780c */ /* 0x002fe20003f05270 */
[----:B------:R-:W-:Y:S01]  /*ff40*/  UMOV UR40, URZ ;  /* 0x0000003f00287c82 */ /* 0x000fe20008000000 */
[----:B------:R-:W-:Y:S01]  /*ff50*/  ISETP.NE.AND P1, PT, R19, RZ, PT ;  /* 0x000000ff1300720c */ /* 0x000fe20003f25270 */
[----:B------:R-:W-:Y:S01]  /*ff60*/  IMAD.U32 R10, RZ, RZ, UR39 ;  /* 0x00000027ff0a7e24 */ /* 0x000fe2000f8e00ff */
[----:B------:R-:W-:Y:S01]  /*ff70*/  MOV R0, UR42 ;  /* 0x0000002a00007c02 */ /* 0x000fe20008000f00 */
[----:B------:R-:W-:-:S03]  /*ff80*/  UMOV UR6, 0xffffffff ;  /* 0xffffffff00067882 */ /* 0x000fc60000000000 */
[----:B------:R-:W-:Y:S01]  /*ff90*/  IADD3 R10, R10, -0x1, RZ ;  /* 0xffffffff0a0a7810 */ /* 0x000fe20007ffe0ff */
[----:B--2---:R-:W1:Y:S06]  /*ffa0*/  LDC.64 R2, c[0x0][0x3f8] ;  /* 0x0000fe00ff027b82 */ /* 0x004e6c0000000a00 */
[----:B------:R-:W-:Y:S02]  /*ffb0*/  VOTEU.ALL UP1, P1 ;  /* 0x00000000003f7886 */ /* 0x000fe40000820000 */
[----:B------:R-:W2:Y:S03]  /*ffc0*/  @P0 LDC R4, c[0x0][0x42c] ;  /* 0x00010b00ff040b82 */ /* 0x000ea60000000800 */
[----:B------:R-:W-:-:S04]  /*ffd0*/  @!UP1 UIADD3 UR4, UP0, UR46, 0x270, URZ ;  /* 0x000002702e049890 */ /* 0x000fc8000ff1e03f */
[----:B------:R-:W-:Y:S01]  /*ffe0*/  @!UP1 UIADD3.X UR5, URZ, UR47, URZ, UP0, !UPT ;  /* 0x0000002f3f059290 */ /* 0x000fe200087fe43f */
[----:B------:R-:W4:Y:S08]  /*fff0*/  @P0 LDC R5, c[0x0][0x430] ;  /* 0x00010c00ff050b82 */ /* 0x000f300000000800 */
[----:B------:R1:W-:Y:S01]  /*10000*/  @!UP1 UTMAPF.L2.4D [UR40], [UR4] ;  /* 0x00000028040095b8 */ /* 0x0003e20008018000 */
[----:B--2---:R-:W-:-:S05]  /*10010*/  @P0 IMAD.HI.U32 R4, R4, UR42, RZ ;  /* 0x0000002a04040c27 */ /* 0x004fca000f8e00ff */
[----:B----4-:R-:W-:Y:S02]  /*10020*/  @P0 SHF.R.U32.HI R0, RZ, R5, R4 ;  /* 0x00000005ff000219 */ /* 0x010fe40000011604 */
[----:B-1----:R-:W-:-:S04]  /*10030*/  ISETP.NE.U32.AND P0, PT, R2, RZ, PT ;  /* 0x000000ff0200720c */ /* 0x002fc80003f05070 */
[----:B------:R-:W-:-:S04]  /*10040*/  ISETP.NE.AND.EX P0, PT, R3, RZ, PT, P0 ;  /* 0x000000ff0300720c */ /* 0x000fc80003f05300 */
[----:B---3--:R-:W-:Y:S01]  /*10050*/  SEL R4, R6, RZ, !P0 ;  /* 0x000000ff06047207 */ /* 0x008fe20004000000 */
[----:B------:R-:W-:Y:S08]  /*10060*/  BRA.DIV UR6, `(.L_x_1398) ;  /* 0x0000002a06547947 */ /* 0x000ff0000b800000 */
.L_x_1450:
[----:B------:R-:W-:Y:S01]  /*10070*/  UMOV UR4, 0xffffffff ;  /* 0xffffffff00047882 */ /* 0x000fe20000000000 */
[----:B------:R-:W-:Y:S02]  /*10080*/  SHF.R.S32.HI R7, RZ, 0x1f, R6 ;  /* 0x0000001fff077819 */ /* 0x000fe40000011406 */
[----:B------:R-:W-:Y:S05]  /*10090*/  BRA.DIV UR4, `(.L_x_1399) ;  /* 0x0000002a04747947 */ /* 0x000fea000b800000 */
[----:B------:R-:W-:-:S13]  /*100a0*/  ELECT P6, URZ, PT ;  /* 0x00000000003f782f */ /* 0x000fda00038c0000 */
.L_x_1453:
[----:B------:R-:W-:Y:S05]  /*100b0*/  @!P6 BRA `(.L_x_1400) ;  /* 0x0000000000c4e947 */ /* 0x000fea0003800000 */
[----:B------:R-:W-:Y:S01]  /*100c0*/  IMAD.MOV.U32 R4, RZ, RZ, R6 ;  /* 0x000000ffff047224 */ /* 0x000fe200078e0006 */
[----:B------:R-:W-:Y:S06]  /*100d0*/  @!P0 BRA `(.L_x_1401) ;  /* 0x0000000000488947 */ /* 0x000fec0003800000 */
[----:B------:R-:W1:Y:S01]  /*100e0*/  LDC R11, c[0x0][0x41c] ;  /* 0x00010700ff0b7b82 */ /* 0x000e620000000800 */
[----:B------:R-:W-:Y:S01]  /*100f0*/  MOV R12, R10 ;  /* 0x0000000a000c7202 */ /* 0x000fe20000000f00 */
[----:B------:R-:W-:Y:S02]  /*10100*/  ULDC.64 UR4, c[0x0][0x408] ;  /* 0x0001020000047ab9 */ /* 0x000fe40000000a00 */
        /* <DEDUP_REMOVED lines=11> */
[----:B------:R-:W-:-:S05]  /*101c0*/  LEA.HI.X R9, R4, R3, R5, 0x2, P2 ;  /* 0x0000000304097211 */ /* 0x000fca00010f1405 */
[----:B------:R1:W5:Y:S01]  /*101d0*/  LDG.E R4, desc[UR50][R8.64] ;  /* 0x0000003208047981 */ /* 0x000362000c1e1900 */
[----:B------:R-:W-:-:S04]  /*101e0*/  IMAD.MOV R5, RZ, RZ, -R12 ;  /* 0x000000ffff057224 */ /* 0x000fc800078e0a0c */
[----:B------:R-:W-:-:S07]  /*101f0*/  IMAD R10, R11, R5, R10 ;  /* 0x000000050b0a7224 */ /* 0x000fce00078e020a */
.L_x_1401:
[----:B-1----:R-:W-:Y:S01]  /*10200*/  LEA R8, R16, UR37, 0x3 ;  /* 0x0000002510087c11 */ /* 0x002fe2000f8e18ff */
[----:B------:R-:W1:Y:S01]  /*10210*/  S2R R9, SR_TID.X ;  /* 0x0000000000097919 */ /* 0x000e620000002100 */
[----:B------:R-:W-:-:S04]  /*10220*/  SHF.L.U32 R5, R17, 0x1f, RZ ;  /* 0x0000001f11057819 */ /* 0x000fc800000006ff */
[----:B------:R-:W2:Y:S01]  /*10230*/  SYNCS.PHASECHK.TRANS64.TRYWAIT P2, [R8+URZ+0x28c40], R5 ;  /* 0x028c4005080075a7 */ /* 0x000ea2000804017f */
[----:B-1----:R-:W-:-:S04]  /*10240*/  LOP3.LUT R9, R9, 0x7f, RZ, 0xc0, !PT ;  /* 0x0000007f09097812 */ /* 0x002fc800078ec0ff */
[----:B------:R-:W-:Y:S01]  /*10250*/  ISETP.NE.AND P3, PT, R9, RZ, PT ;  /* 0x000000ff0900720c */ /* 0x000fe20003f65270 */
[----:B--2---:R-:W-:-:S12]  /*10260*/  @!P2 BRA `(.L_x_1402) ;  /* 0x000000280020a947 */ /* 0x004fd80003800000 */
.L_x_1454:
[----:B------:R-:W-:Y:S05]  /*10270*/  @P3 BRA `(.L_x_1403) ;  /* 0x0000000000143947 */ /* 0x000fea0003800000 */
[----:B------:R-:W-:Y:S02]  /*10280*/  ISETP.NE.AND P2, PT, R19, RZ, PT ;  /* 0x000000ff1300720c */ /* 0x000fe40003f45270 */
[----:B-1----:R-:W-:-:S04]  /*10290*/  MOV R5, 0x2000 ;  /* 0x0000200000057802 */ /* 0x002fc80000000f00 */
[----:B------:R2:W-:Y:S07]  /*102a0*/  SYNCS.ARRIVE.TRANS64 RZ, [R8+URZ+0x28c30], R5 ;  /* 0x028c300508ff79a7 */ /* 0x0005ee000800003f */
[----:B------:R-:W-:Y:S05]  /*102b0*/  @!P2 BRA `(.L_x_1403) ;  /* 0x000000000004a947 */ /* 0x000fea0003800000 */
[----:B------:R-:W-:Y:S01]  /*102c0*/  BPT.TRAP 0x1 ;  /* 0x000000040000795c */ /* 0x000fe20000300000 */
.L_x_1403:
        /* <DEDUP_REMOVED lines=8> */
[----:B-----5:R-:W-:Y:S01]  /*10350*/  R2UR UR13, R4 ;  /* 0x00000000040d72ca */ /* 0x020fe200000e0000 */
[----:B------:R-:W-:-:S04]  /*10360*/  UMOV UR10, URZ ;  /* 0x0000003f000a7c82 */ /* 0x000fc80008000000 */
[----:B------:R-:W-:Y:S02]  /*10370*/  ULEA UR8, UR8, UR37, 0xd ;  /* 0x0000002508087291 */ /* 0x000fe4000f8e683f */
[----:B------:R-:W-:Y:S02]  /*10380*/  UIADD3 UR9, UR9, 0x28c30, URZ ;  /* 0x00028c3009097890 */ /* 0x000fe4000fffe03f */
[----:B------:R-:W-:Y:S02]  /*10390*/  USHF.L.U32 UR11, UR11, 0x6, URZ ;  /* 0x000000060b0b7899 */ /* 0x000fe4000800063f */
[----:B------:R-:W-:-:S09]  /*103a0*/  UIADD3 UR8, UR8, 0x22400, URZ ;  /* 0x0002240008087890 */ /* 0x000fd2000fffe03f */
[----:B------:R3:W-:Y:S02]  /*103b0*/  UTMALDG.4D [UR8], [UR4], desc[UR6] ;  /* 0x00000608040075b4 */ /* 0x0007e40008019000 */
[----:B---3--:R-:W-:Y:S01]  /*103c0*/  NOP ;  /* 0x0000000000007918 */ /* 0x008fe20000000000 */
.L_x_1400:
[----:B------:R-:W-:Y:S05]  /*103d0*/  WARPSYNC.ALL ;  /* 0x0000000000007948 */ /* 0x000fea0003800000 */
[----:B------:R-:W-:Y:S01]  /*103e0*/  BAR.SYNC.DEFER_BLOCKING 0x8, 0xa0 ;  /* 0x0202800000007b1d */ /* 0x000fe20000010000 */
[----:B------:R-:W-:Y:S01]  /*103f0*/  ELECT P2, URZ, PT ;  /* 0x00000000003f782f */ /* 0x000fe20003840000 */
[----:B------:R-:W-:Y:S02]  /*10400*/  UIADD3 UR45, UR45, 0x1, URZ ;  /* 0x000000012d2d7890 */ /* 0x000fe4000fffe03f */
[----:B------:R-:W-:Y:S02]  /*10410*/  UIADD3 UR6, UP0, UR46, 0x270, URZ ;  /* 0x000002702e067890 */ /* 0x000fe4000ff1e03f */
[----:B------:R-:W-:-:S02]  /*10420*/  ULEA.HI UR4, UR45, UR45, URZ, 0x1 ;  /* 0x0000002d2d047291 */ /* 0x000fc4000f8f083f */
[----:B------:R-:W-:Y:S02]  /*10430*/  UIADD3 UR8, UR37, 0x20400, URZ ;  /* 0x0002040025087890 */ /* 0x000fe4000fffe03f */
[----:B------:R-:W-:Y:S02]  /*10440*/  ULOP3.LUT UR4, UR4, 0xfffffffe, URZ, 0xc0, !UPT ;  /* 0xfffffffe04047892 */ /* 0x000fe4000f8ec03f */
[----:B------:R-:W-:Y:S02]  /*10450*/  UIADD3 UR9, UR37, 0x28c00, URZ ;  /* 0x00028c0025097890 */ /* 0x000fe4000fffe03f */
[----:B-12---:R-:W-:Y:S01]  /*10460*/  @P2 IMAD.MOV.U32 R5, RZ, RZ, 0x2000 ;  /* 0x00002000ff052424 */ /* 0x006fe200078e00ff */
[----:B------:R-:W-:Y:S02]  /*10470*/  UIADD3 UR4, UR45, -UR4, URZ ;  /* 0x800000042d047290 */ /* 0x000fe4000fffe03f */
[----:B------:R-:W-:Y:S01]  /*10480*/  UIADD3.X UR7, URZ, UR47, URZ, UP0, !UPT ;  /* 0x0000002f3f077290 */ /* 0x000fe200087fe43f */
[----:B------:R-:W-:Y:S01]  /*10490*/  UMOV UR11, UR41 ;  /* 0x00000029000b7c82 */ /* 0x000fe20008000000 */
[----:B------:R-:W-:Y:S01]  /*104a0*/  UMOV UR12, UR42 ;  /* 0x0000002a000c7c82 */ /* 0x000fe20008000000 */
[----:B------:R-:W-:Y:S01]  /*104b0*/  UMOV UR13, UR43 ;  /* 0x0000002b000d7c82 */ /* 0x000fe20008000000 */
[----:B------:R-:W-:Y:S01]  /*104c0*/  UMOV UR5, 0x12f00000 ;  /* 0x12f0000000057882 */ /* 0x000fe20000000000 */
[----:B------:R-:W-:Y:S01]  /*104d0*/  UMOV UR10, URZ ;  /* 0x0000003f000a7c82 */ /* 0x000fe20008000000 */
[----:B------:R1:W-:Y:S02]  /*104e0*/  @P2 SYNCS.ARRIVE.TRANS64 RZ, [UR37+0x28c00], R5 ;  /* 0x028c0005ffff29a7 */ /* 0x0003e40008000025 */
[----:B-1----:R-:W-:Y:S01]  /*104f0*/  MOV R5, UR4 ;  /* 0x0000000400057c02 */ /* 0x002fe20008000f00 */
[----:B------:R-:W-:-:S02]  /*10500*/  UMOV UR4, 0x0 ;  /* 0x0000000000047882 */ /* 0x000fc40000000000 */
[----:B------:R1:W-:Y:S01]  /*10510*/  UTMALDG.4D [UR8], [UR6], desc[UR4] ;  /* 0x00000408060075b4 */ /* 0x0003e20008019000 */
[----:B------:R-:W-:-:S04]  /*10520*/  SHF.L.U32 R5, R5, 0x1f, RZ ;  /* 0x0000001f05057819 */ /* 0x000fc800000006ff */
[----:B------:R-:W2:Y:S02]  /*10530*/  SYNCS.PHASECHK.TRANS64.TRYWAIT P2, [UR37+0x28c20], R5 ;  /* 0x028c2005ff0075a7 */ /* 0x000ea40008040165 */
[----:B-12---:R-:W-:Y:S05]  /*10540*/  @!P2 BRA `(.L_x_1404) ;  /* 0x00000024007ca947 */ /* 0x006fea0003800000 */
.L_x_1455:
[----:B------:R-:W-:Y:S01]  /*10550*/  ULDC.64 UR4, c[0x0][0x408] ;  /* 0x0001020000047ab9 */ /* 0x000fe20000000a00 */
[----:B------:R-:W-:Y:S04]  /*10560*/  BSSY B0, `(.L_x_1405) ;  /* 0x0000042000007945 */ /* 0x000fe80003800000 */
[----:B------:R-:W-:Y:S05]  /*10570*/  @!P6 BRA `(.L_x_1406) ;  /* 0x000000040000e947 */ /* 0x000fea0003800000 */
[----:B-1----:R-:W-:Y:S01]  /*10580*/  LEA R8, R16, UR37, 0x3 ;  /* 0x0000002510087c11 */ /* 0x002fe2000f8e18ff */
[----:B------:R-:W1:Y:S01]  /*10590*/  S2R R9, SR_TID.X ;  /* 0x0000000000097919 */ /* 0x000e620000002100 */
[----:B------:R-:W-:-:S04]  /*105a0*/  SHF.L.U32 R5, R17, 0x1f, RZ ;  /* 0x0000001f11057819 */ /* 0x000fc800000006ff */
[----:B------:R-:W2:Y:S01]  /*105b0*/  SYNCS.PHASECHK.TRANS64.TRYWAIT P2, [R8+URZ+0x28c60], R5 ;  /* 0x028c6005080075a7 */ /* 0x000ea2000804017f */
[----:B-1----:R-:W-:-:S04]  /*105c0*/  LOP3.LUT R9, R9, 0x7f, RZ, 0xc0, !PT ;  /* 0x0000007f09097812 */ /* 0x002fc800078ec0ff */
[----:B------:R-:W-:Y:S01]  /*105d0*/  ISETP.NE.AND P3, PT, R9, RZ, PT ;  /* 0x000000ff0900720c */ /* 0x000fe20003f65270 */
[----:B--2---:R-:W-:-:S12]  /*105e0*/  @!P2 BRA `(.L_x_1407) ;  /* 0x00000024006ca947 */ /* 0x004fd80003800000 */
.L_x_1456:
[----:B------:R-:W-:Y:S05]  /*105f0*/  @P3 BRA `(.L_x_1408) ;  /* 0x0000000000143947 */ /* 0x000fea0003800000 */
[----:B------:R-:W-:Y:S01]  /*10600*/  ISETP.NE.AND P2, PT, R19, RZ, PT ;  /* 0x000000ff1300720c */ /* 0x000fe20003f45270 */
[----:B-1----:R-:W-:-:S04]  /*10610*/  IMAD.MOV.U32 R5, RZ, RZ, 0x10000 ;  /* 0x00010000ff057424 */ /* 0x002fc800078e00ff */
[----:B------:R2:W-:Y:S08]  /*10620*/  SYNCS.ARRIVE.TRANS64 RZ, [R8+URZ+0x28c50], R5 ;  /* 0x028c500508ff79a7 */ /* 0x0005f0000800003f */
[----:B------:R-:W-:Y:S05]  /*10630*/  @!P2 BRA `(.L_x_1408) ;  /* 0x000000000004a947 */ /* 0x000fea0003800000 */
[----:B------:R-:W-:Y:S01]  /*10640*/  BPT.TRAP 0x1 ;  /* 0x000000040000795c */ /* 0x000fe20000300000 */
.L_x_1408:
        /* <DEDUP_REMOVED lines=13> */
[----:B------:R-:W-:-:S02]  /*10720*/  ULEA UR16, UR16, UR37, 0x10 ;  /* 0x0000002510107291 */ /* 0x000fc4000f8e803f */
[----:B------:R-:W-:Y:S02]  /*10730*/  USHF.L.U32 UR11, UR11, 0x6, URZ ;  /* 0x000000060b0b7899 */ /* 0x000fe4000800063f */
[----:B------:R-:W-:Y:S02]  /*10740*/  UIADD3 UR9, UR9, 0x28c50, URZ ;  /* 0x00028c5009097890 */ /* 0x000fe4000fffe03f */
[----:B------:R-:W-:Y:S02]  /*10750*/  UIADD3 UR8, UR16, 0x400, URZ ;  /* 0x0000040010087890 */ /* 0x000fe4000fffe03f */
[----:B------:R-:W-:Y:S02]  /*10760*/  UIADD3 UR17, UR16, 0x2400, URZ ;  /* 0x0000240010117890 */ /* 0x000fe4000fffe03f */
[----:B------:R-:W-:Y:S02]  /*10770*/  UIADD3 UR19, UR16, 0x4400, URZ ;  /* 0x0000440010137890 */ /* 0x000fe4000fffe03f */
[----:B------:R-:W-:Y:S01]  /*10780*/  UIADD3 UR21, UR16, 0x6400, URZ ;  /* 0x0000640010157890 */ /* 0x000fe2000fffe03f */
[----:B------:R-:W-:-:S02]  /*10790*/  UMOV UR23, 0x100 ;  /* 0x0000010000177882 */ /* 0x000fc40000000000 */
[----:B------:R3:W-:Y:S01]  /*107a0*/  UTMALDG.4D [UR8], [UR14], desc[UR6] ;  /* 0x000006080e0075b4 */ /* 0x0007e20008019000 */
[----:B------:R-:W-:Y:S01]  /*107b0*/  UMOV UR24, 0x140 ;  /* 0x0000014000187882 */ /* 0x000fe20000000000 */
[----:B---3--:R-:W-:Y:S01]  /*107c0*/  UMOV UR8, UR17 ;  /* 0x0000001100087c82 */ /* 0x008fe20008000000 */
[----:B------:R-:W-:Y:S01]  /*107d0*/  UMOV UR10, UR18 ;  /* 0x00000012000a7c82 */ /* 0x000fe20008000000 */
[----:B------:R-:W-:Y:S01]  /*107e0*/  UIADD3 UR17, UR16, 0x8400, URZ ;  /* 0x0000840010117890 */ /* 0x000fe2000fffe03f */
[----:B------:R3:W-:Y:S01]  /*107f0*/  UTMALDG.4D [UR8], [UR14], desc[UR6] ;  /* 0x000006080e0075b4 */ /* 0x0007e20008019000 */
[----:B------:R-:W-:Y:S01]  /*10800*/  UIADD3 UR18, UR16, 0xa400, URZ ;  /* 0x0000a40010127890 */ /* 0x000fe2000fffe03f */
[----:B---3--:R-:W-:Y:S01]  /*10810*/  UMOV UR8, UR19 ;  /* 0x0000001300087c82 */ /* 0x008fe20008000000 */
[----:B------:R-:W-:Y:S01]  /*10820*/  UMOV UR10, UR20 ;  /* 0x00000014000a7c82 */ /* 0x000fe20008000000 */
[----:B------:R-:W-:Y:S01]  /*10830*/  UIADD3 UR19, UR16, 0xc400, URZ ;  /* 0x0000c40010137890 */ /* 0x000fe2000fffe03f */
[----:B------:R3:W-:Y:S02]  /*10840*/  UTMALDG.4D [UR8], [UR14], desc[UR6] ;  /* 0x000006080e0075b4 */ /* 0x0007e40008019000 */
[----:B---3--:R-:W-:Y:S01]  /*10850*/  UMOV UR8, UR21 ;  /* 0x0000001500087c82 */ /* 0x008fe20008000000 */
[----:B------:R-:W-:-:S02]  /*10860*/  UMOV UR10, UR22 ;  /* 0x00000016000a7c82 */ /* 0x000fc40008000000 */
[----:B------:R3:W-:Y:S02]  /*10870*/  UTMALDG.4D [UR8], [UR14], desc[UR6] ;  /* 0x000006080e0075b4 */ /* 0x0007e40008019000 */
[----:B---3--:R-:W-:Y:S01]  /*10880*/  UMOV UR8, UR17 ;  /* 0x0000001100087c82 */ /* 0x008fe20008000000 */
[----:B------:R-:W-:Y:S01]  /*10890*/  UMOV UR10, UR23 ;  /* 0x00000017000a7c82 */ /* 0x000fe20008000000 */
[----:B------:R-:W-:Y:S01]  /*108a0*/  UIADD3 UR17, UR16, 0xe400, URZ ;  /* 0x0000e40010117890 */ /* 0x000fe2000fffe03f */
[----:B------:R3:W-:Y:S02]  /*108b0*/  UTMALDG.4D [UR8], [UR14], desc[UR6] ;  /* 0x000006080e0075b4 */ /* 0x0007e40008019000 */
[----:B------:R-:W-:Y:S01]  /*108c0*/  UMOV UR16, 0x180 ;  /* 0x0000018000107882 */ /* 0x000fe20000000000 */
[----:B---3--:R-:W-:Y:S01]  /*108d0*/  UMOV UR8, UR18 ;  /* 0x0000001200087c82 */ /* 0x008fe20008000000 */
[----:B------:R-:W-:Y:S02]  /*108e0*/  UMOV UR10, UR24 ;  /* 0x00000018000a7c82 */ /* 0x000fe40008000000 */
[----:B------:R3:W-:Y:S02]  /*108f0*/  UTMALDG.4D [UR8], [UR14], desc[UR6] ;  /* 0x000006080e0075b4 */ /* 0x0007e40008019000 */
[----:B---3--:R-:W-:Y:S01]  /*10900*/  UMOV UR8, UR19 ;  /* 0x0000001300087c82 */ /* 0x008fe20008000000 */
[----:B------:R-:W-:Y:S01]  /*10910*/  UMOV UR10, UR16 ;  /* 0x00000010000a7c82 */ /* 0x000fe20008000000 */
[----:B------:R-:W-:Y:S01]  /*10920*/  UMOV UR16, 0x1c0 ;  /* 0x000001c000107882 */ /* 0x000fe20000000000 */
[----:B------:R3:W-:Y:S02]  /*10930*/  UTMALDG.4D [UR8], [UR14], desc[UR6] ;  /* 0x000006080e0075b4 */ /* 0x0007e40008019000 */
[----:B---3--:R-:W-:Y:S01]  /*10940*/  UMOV UR8, UR17 ;  /* 0x0000001100087c82 */ /* 0x008fe20008000000 */
[----:B------:R-:W-:-:S02]  /*10950*/  UMOV UR10, UR16 ;  /* 0x00000010000a7c82 */ /* 0x000fc40008000000 */
[----:B------:R3:W-:Y:S02]  /*10960*/  UTMALDG.4D [UR8], [UR14], desc[UR6] ;  /* 0x000006080e0075b4 */ /* 0x0007e40008019000 */
[----:B---3--:R-:W-:Y:S01]  /*10970*/  NOP ;  /* 0x0000000000007918 */ /* 0x008fe20000000000 */
.L_x_1406:
[----:B------:R-:W-:Y:S05]  /*10980*/  BSYNC B0 ;  /* 0x0000000000007941 */ /* 0x000fea0003800000 */
.L_x_1405:
[----:B------:R-:W-:-:S04]  /*10990*/  UIADD3 UR6, UR39, -0x2, URZ ;  /* 0xfffffffe27067890 */ /* 0x000fc8000fffe03f */
[----:B------:R-:W-:-:S06]  /*109a0*/  UISETP.GE.AND UP0, UPT, UR6, UR38, UPT ;  /* 0x000000260600728c */ /* 0x000fcc000bf06270 */
[----:B------:R-:W-:-:S13]  /*109b0*/  PLOP3.LUT P2, PT, PT, PT, UP0, 0x80, 0x0 ;  /* 0x000000000000781c */ /* 0x000fda0003f4f008 */
[----:B------:R-:W-:Y:S05]  /*109c0*/  @!P2 BRA `(.L_x_1409) ;  /* 0x0000001400a4a947 */ /* 0x000fea0003800000 */
[----:B------:R-:W-:Y:S02]  /*109d0*/  LOP3.LUT R9, RZ, UR38, RZ, 0x33, !PT ;  /* 0x00000026ff097c12 */ /* 0x000fe4000f8e33ff */
[----:B-12---:R-:W-:-:S04]  /*109e0*/  IADD3 R8, RZ, -UR39, RZ ;  /* 0x80000027ff087c10 */ /* 0x006fc8000fffe0ff */
[----:B------:R-:W-:Y:S02]  /*109f0*/  VIADDMNMX R9, R8, 0x1, R9, !PT ;  /* 0x0000000108097846 */ /* 0x000fe40007800109 */
[----:B------:R-:W-:-:S03]  /*10a00*/  MOV R8, UR6 ;  /* 0x0000000600087c02 */ /* 0x000fc60008000f00 */
[----:B------:R-:W-:-:S05]  /*10a10*/  VIADD R5, R9, UR39 ;  /* 0x0000002709057c36 */ /* 0x000fca0008000000 */
[----:B------:R-:W-:-:S04]  /*10a20*/  LOP3.LUT R5, R5, 0x1, RZ, 0xc0, !PT ;  /* 0x0000000105057812 */ /* 0x000fc800078ec0ff */
[----:B------:R-:W-:-:S13]  /*10a30*/  ISETP.NE.U32.AND P2, PT, R5, 0x1, PT ;  /* 0x000000010500780c */ /* 0x000fda0003f45070 */
[----:B------:R-:W-:Y:S05]  /*10a40*/  @P2 BRA `(.L_x_1410) ;  /* 0x0000000400cc2947 */ /* 0x000fea0003800000 */
[----:B------:R-:W-:Y:S01]  /*10a50*/  VIADD R16, R16, 0x1 ;  /* 0x0000000110107836 */ /* 0x000fe20000000000 */
[----:B------:R-:W-:Y:S04]  /*10a60*/  BSSY B0, `(.L_x_1411) ;  /* 0x000006f000007945 */ /* 0x000fe80003800000 */
[----:B------:R-:W-:-:S04]  /*10a70*/  ISETP.NE.AND P2, PT, R16, 0x2, PT ;  /* 0x000000021000780c */ /* 0x000fc80003f45270 */
[----:B------:R-:W-:Y:S02]  /*10a80*/  SEL R10, RZ, 0x1, P2 ;  /* 0x00000001ff0a7807 */ /* 0x000fe40001000000 */
[----:B------:R-:W-:Y:S02]  /*10a90*/  SEL R16, R16, RZ, P2 ;  /* 0x000000ff10107207 */ /* 0x000fe40001000000 */
[----:B------:R-:W-:Y:S01]  /*10aa0*/  LOP3.LUT R17, R17, R10, RZ, 0x3c, !PT ;  /* 0x0000000a11117212 */ /* 0x000fe200078e3cff */
[----:B------:R-:W-:Y:S06]  /*10ab0*/  @!P6 BRA `(.L_x_1412) ;  /* 0x0000000400a4e947 */ /* 0x000fec0003800000 */
[----:B------:R-:W-:Y:S05]  /*10ac0*/  @!P0 BRA `(.L_x_1413) ;  /* 0x0000000000488947 */ /* 0x000fea0003800000 */
        /* <DEDUP_REMOVED lines=11> */
[----:B------:R-:W-:-:S03]  /*10b80*/  IMAD.WIDE.U32 R4, R6, UR6, R4 ;  /* 0x0000000606047c25 */ /* 0x000fc6000f8e0004 */
[----:B------:R-:W-:Y:S02]  /*10b90*/  LEA R2, P2, R4, R2, 0x2 ;  /* 0x0000000204027211 */ /* 0x000fe400078410ff */
[----:B------:R-:W-:-:S04]  /*10ba0*/  IADD3 R5, R13, R5, RZ ;  /* 0x000000050d057210 */ /* 0x000fc80007ffe0ff */
[----:B------:R-:W-:-:S05]  /*10bb0*/  LEA.HI.X R3, R4, R3, R5, 0x2, P2 ;  /* 0x0000000304037211 */ /* 0x000fca00010f1405 */
[----:B------:R1:W5:Y:S01]  /*10bc0*/  LDG.E R4, desc[UR50][R2.64] ;  /* 0x0000003202047981 */ /* 0x000362000c1e1900 */
[----:B------:R-:W-:-:S04]  /*10bd0*/  IMAD.MOV R5, RZ, RZ, -R11 ;  /* 0x000000ffff057224 */ /* 0x000fc800078e0a0b */
[----:B------:R-:W-:-:S07]  /*10be0*/  IMAD R8, R10, R5, R8 ;  /* 0x000000050a087224 */ /* 0x000fce00078e0208 */
.L_x_1413:
[----:B-1----:R-:W-:Y:S01]  /*10bf0*/  LEA R2, R16, UR37, 0x3 ;  /* 0x0000002510027c11 */ /* 0x002fe2000f8e18ff */
[----:B------:R-:W1:Y:S01]  /*10c00*/  S2R R5, SR_TID.X ;  /* 0x0000000000057919 */ /* 0x000e620000002100 */
[----:B------:R-:W-:-:S04]  /*10c10*/  SHF.L.U32 R3, R17, 0x1f, RZ ;  /* 0x0000001f11037819 */ /* 0x000fc800000006ff */
[----:B------:R-:W2:Y:S01]  /*10c20*/  SYNCS.PHASECHK.TRANS64.TRYWAIT P3, [R2+URZ+0x28c40], R3 ;  /* 0x028c4003020075a7 */ /* 0x000ea2000806017f */
[----:B-1----:R-:W-:-:S04]  /*10c30*/  LOP3.LUT R5, R5, 0x7f, RZ, 0xc0, !PT ;  /* 0x0000007f05057812 */ /* 0x002fc800078ec0ff */
[----:B------:R-:W-:Y:S01]  /*10c40*/  ISETP.NE.AND P2, PT, R5, RZ, PT ;  /* 0x000000ff0500720c */ /* 0x000fe20003f45270 */
[----:B--2---:R-:W-:-:S12]  /*10c50*/  @!P3 BRA `(.L_x_1414) ;  /* 0x0000001c00e4b947 */ /* 0x004fd80003800000 */
.L_x_1457:
[----:B------:R-:W-:Y:S05]  /*10c60*/  @P2 BRA `(.L_x_1415) ;  /* 0x0000000000142947 */ /* 0x000fea0003800000 */
[----:B------:R-:W-:Y:S02]  /*10c70*/  ISETP.NE.AND P3, PT, R19, RZ, PT ;  /* 0x000000ff1300720c */ /* 0x000fe40003f65270 */
[----:B------:R-:W-:-:S04]  /*10c80*/  MOV R5, 0x2000 ;  /* 0x0000200000057802 */ /* 0x000fc80000000f00 */
[----:B------:R2:W-:Y:S07]  /*10c90*/  SYNCS.ARRIVE.TRANS64 RZ, [R2+URZ+0x28c30], R5 ;  /* 0x028c300502ff79a7 */ /* 0x0005ee000800003f */
[----:B------:R-:W-:Y:S05]  /*10ca0*/  @!P3 BRA `(.L_x_1415) ;  /* 0x000000000004b947 */ /* 0x000fea0003800000 */
[----:B------:R-:W-:Y:S01]  /*10cb0*/  BPT.TRAP 0x1 ;  /* 0x000000040000795c */ /* 0x000fe20000300000 */
.L_x_1415:
[----:B------:R-:W-:Y:S01]  /*10cc0*/  R2UR UR8, R16 ;  /* 0x00000000100872ca */ /* 0x000fe200000e0000 */
        /* <DEDUP_REMOVED lines=9> */
[----:B------:R-:W-:-:S03]  /*10d60*/  UMOV UR10, URZ ;  /* 0x0000003f000a7c82 */ /* 0x000fc60008000000 */
[----:B------:R-:W-:Y:S02]  /*10d70*/  ULEA UR8, UR8, UR37, 0xd ;  /* 0x0000002508087291 */ /* 0x000fe4000f8e683f */
[----:B------:R-:W-:Y:S02]  /*10d80*/  UIADD3 UR9, UR9, 0x28c30, URZ ;  /* 0x00028c3009097890 */ /* 0x000fe4000fffe03f */
[----:B------:R-:W-:-:S09]  /*10d90*/  UIADD3 UR8, UR8, 0x22400, URZ ;  /* 0x0002240008087890 */ /* 0x000fd2000fffe03f */
[----:B------:R3:W-:Y:S01]  /*10da0*/  UTMALDG.4D [UR8], [UR6], desc[UR14] ;  /* 0x00000e08060075b4 */ /* 0x0007e20008019000 */
[----:B------:R-:W4:Y:S02]  /*10db0*/  SYNCS.PHASECHK.TRANS64.TRYWAIT P3, [R2+URZ+0x28c60], R3 ;  /* 0x028c6003020075a7 */ /* 0x000f24000806017f */
[----:B---34-:R-:W-:Y:S05]  /*10dc0*/  @!P3 BRA `(.L_x_1416) ;  /* 0x0000001c009cb947 */ /* 0x018fea0003800000 */
.L_x_1458:
[----:B------:R-:W-:Y:S05]  /*10dd0*/  @P2 BRA `(.L_x_1417) ;  /* 0x0000000000142947 */ /* 0x000fea0003800000 */
[----:B------:R-:W-:Y:S02]  /*10de0*/  ISETP.NE.AND P2, PT, R19, RZ, PT ;  /* 0x000000ff1300720c */ /* 0x000fe40003f45270 */
[----:B-1-3--:R-:W-:-:S04]  /*10df0*/  MOV R3, 0x10000 ;  /* 0x0001000000037802 */ /* 0x00afc80000000f00 */
[----:B------:R4:W-:Y:S07]  /*10e00*/  SYNCS.ARRIVE.TRANS64 RZ, [R2+URZ+0x28c50], R3 ;  /* 0x028c500302ff79a7 */ /* 0x0009ee000800003f */
[----:B------:R-:W-:Y:S05]  /*10e10*/  @!P2 BRA `(.L_x_1417) ;  /* 0x000000000004a947 */ /* 0x000fea0003800000 */
[----:B------:R-:W-:Y:S01]  /*10e20*/  BPT.TRAP 0x1 ;  /* 0x000000040000795c */ /* 0x000fe20000300000 */
.L_x_1417:
        /* <DEDUP_REMOVED lines=14> */
[----:B------:R-:W-:Y:S02]  /*10f10*/  UIADD3 UR9, UR9, 0x28c50, URZ ;  /* 0x00028c5009097890 */ /* 0x000fe4000fffe03f */
[----:B------:R-:W-:Y:S02]  /*10f20*/  UIADD3 UR8, UR16, 0x400, URZ ;  /* 0x0000040010087890 */ /* 0x000fe4000fffe03f */
[----:B------:R-:W-:Y:S02]  /*10f30*/  UIADD3 UR17, UR16, 0x2400, URZ ;  /* 0x0000240010117890 */ /* 0x000fe4000fffe03f */
[----:B------:R-:W-:Y:S02]  /*10f40*/  UIADD3 UR19, UR16, 0x4400, URZ ;  /* 0x0000440010137890 */ /* 0x000fe4000fffe03f */
[----:B------:R-:W-:Y:S01]  /*10f50*/  UIADD3 UR21, UR16, 0x6400, URZ ;  /* 0x0000640010157890 */ /* 0x000fe2000fffe03f */
[----:B------:R-:W-:Y:S02]  /*10f60*/  UMOV UR23, 0x100 ;  /* 0x0000010000177882 */ /* 0x000fe40000000000 */
[----:B------:R5:W-:Y:S01]  /*10f70*/  UTMALDG.4D [UR8], [UR14], desc[UR6] ;  /* 0x000006080e0075b4 */ /* 0x000be20008019000 */
[----:B------:R-:W-:Y:S01]  /*10f80*/  UMOV UR24, 0x140 ;  /* 0x0000014000187882 */ /* 0x000fe20000000000 */
[----:B-----5:R-:W-:Y:S01]  /*10f90*/  UMOV UR8, UR17 ;  /* 0x0000001100087c82 */ /* 0x020fe20008000000 */
[----:B------:R-:W-:Y:S01]  /*10fa0*/  UMOV UR10, UR18 ;  /* 0x00000012000a7c82 */ /* 0x000fe20008000000 */
[----:B------:R-:W-:Y:S01]  /*10fb0*/  UIADD3 UR17, UR16, 0x8400, URZ ;  /* 0x0000840010117890 */ /* 0x000fe2000fffe03f */
[----:B------:R5:W-:Y:S01]  /*10fc0*/  UTMALDG.4D [UR8], [UR14], desc[UR6] ;  /* 0x000006080e0075b4 */ /* 0x000be20008019000 */
[----:B------:R-:W-:Y:S01]  /*10fd0*/  UIADD3 UR18, UR16, 0xa400, URZ ;  /* 0x0000a40010127890 */ /* 0x000fe2000fffe03f */
[----:B-----5:R-:W-:Y:S01]  /*10fe0*/  UMOV UR8, UR19 ;  /* 0x0000001300087c82 */ /* 0x020fe20008000000 */
[----:B------:R-:W-:Y:S01]  /*10ff0*/  UMOV UR10, UR20 ;  /* 0x00000014000a7c82 */ /* 0x000fe20008000000 */
[----:B------:R-:W-:Y:S01]  /*11000*/  UIADD3 UR19, UR16, 0xc400, URZ ;  /* 0x0000c40010137890 */ /* 0x000fe2000fffe03f */
[----:B------:R5:W-:Y:S02]  /*11010*/  UTMALDG.4D [UR8], [UR14], desc[UR6] ;  /* 0x000006080e0075b4 */ /* 0x000be40008019000 */
[----:B-----5:R-:W-:Y:S01]  /*11020*/  UMOV UR8, UR21 ;  /* 0x0000001500087c82 */ /* 0x020fe20008000000 */
[----:B------:R-:W-:-:S02]  /*11030*/  UMOV UR10, UR22 ;  /* 0x00000016000a7c82 */ /* 0x000fc40008000000 */
[----:B------:R5:W-:Y:S02]  /*11040*/  UTMALDG.4D [UR8], [UR14], desc[UR6] ;  /* 0x000006080e0075b4 */ /* 0x000be40008019000 */
[----:B-----5:R-:W-:Y:S01]  /*11050*/  UMOV UR8, UR17 ;  /* 0x0000001100087c82 */ /* 0x020fe20008000000 */
[----:B------:R-:W-:Y:S01]  /*11060*/  UMOV UR10, UR23 ;  /* 0x00000017000a7c82 */ /* 0x000fe20008000000 */
[----:B------:R-:W-:Y:S01]  /*11070*/  UIADD3 UR17, UR16, 0xe400, URZ ;  /* 0x0000e40010117890 */ /* 0x000fe2000fffe03f */
[----:B------:R5:W-:Y:S02]  /*11080*/  UTMALDG.4D [UR8], [UR14], desc[UR6] ;  /* 0x000006080e0075b4 */ /* 0x000be40008019000 */
[----:B------:R-:W-:Y:S01]  /*11090*/  UMOV UR16, 0x180 ;  /* 0x0000018000107882 */ /* 0x000fe20000000000 */
[----:B-----5:R-:W-:Y:S01]  /*110a0*/  UMOV UR8, UR18 ;  /* 0x0000001200087c82 */ /* 0x020fe20008000000 */
[----:B------:R-:W-:Y:S02]  /*110b0*/  UMOV UR10, UR24 ;  /* 0x00000018000a7c82 */ /* 0x000fe40008000000 */
[----:B------:R5:W-:Y:S02]  /*110c0*/  UTMALDG.4D [UR8], [UR14], desc[UR6] ;  /* 0x000006080e0075b4 */ /* 0x000be40008019000 */
[----:B-----5:R-:W-:Y:S01]  /*110d0*/  UMOV UR8, UR19 ;  /* 0x0000001300087c82 */ /* 0x020fe20008000000 */
[----:B------:R-:W-:Y:S01]  /*110e0*/  UMOV UR10, UR16 ;  /* 0x00000010000a7c82 */ /* 0x000fe20008000000 */
[----:B------:R-:W-:Y:S01]  /*110f0*/  UMOV UR16, 0x1c0 ;  /* 0x000001c000107882 */ /* 0x000fe20000000000 */
[----:B------:R5:W-:Y:S02]  /*11100*/  UTMALDG.4D [UR8], [UR14], desc[UR6] ;  /* 0x000006080e0075b4 */ /* 0x000be40008019000 */
[----:B-----5:R-:W-:Y:S01]  /*11110*/  UMOV UR8, UR17 ;  /* 0x0000001100087c82 */ /* 0x020fe20008000000 */
[----:B------:R-:W-:-:S02]  /*11120*/  UMOV UR10, UR16 ;  /* 0x00000010000a7c82 */ /* 0x000fc40008000000 */
[----:B------:R1:W-:Y:S02]  /*11130*/  UTMALDG.4D [UR8], [UR14], desc[UR6] ;  /* 0x000006080e0075b4 */ /* 0x0003e40008019000 */
[----:B-1----:R-:W-:Y:S01]  /*11140*/  NOP ;  /* 0x0000000000007918 */ /* 0x002fe20000000000 */
.L_x_1412:
[----:B------:R-:W-:Y:S05]  /*11150*/  BSYNC B0 ;  /* 0x0000000000007941 */ /* 0x000fea0003800000 */
.L_x_1411:
[----:B------:R-:W-:-:S06]  /*11160*/  UIADD3 UR6, UR39, -0x3, URZ ;  /* 0xfffffffd27067890 */ /* 0x000fcc000fffe03f */
[----:B------:R-:W-:-:S07]  /*11170*/  IMAD.U32 R8, RZ, RZ, UR6 ;  /* 0x00000006ff087e24 */ /* 0x000fce000f8e00ff */
.L_x_1410:
[----:B------:R-:W-:Y:S01]  /*11180*/  ULOP3.LUT UR6, URZ, UR39, URZ, 0x33, !UPT ;  /* 0x000000273f067292 */ /* 0x000fe2000f8e333f */
[----:B------:R-:W-:Y:S01]  /*11190*/  IADD3 R9, R9, -0x2, RZ ;  /* 0xfffffffe09097810 */ /* 0x000fe20007ffe0ff */
[----:B------:R-:W-:Y:S04]  /*111a0*/  BSSY B0, `(.L_x_1409) ;  /* 0x00000eb000007945 */ /* 0x000fe80003800000 */
[----:B------:R-:W-:-:S13]  /*111b0*/  ISETP.NE.AND P2, PT, R9, UR6, PT ;  /* 0x0000000609007c0c */ /* 0x000fda000bf45270 */
[----:B------:R-:W-:Y:S05]  /*111c0*/  @!P2 BRA `(.L_x_1418) ;  /* 0x0000000c00a0a947 */ /* 0x000fea0003800000 */
.L_x_1433:
[----:B------:R-:W-:Y:S01]  /*111d0*/  VIADD R9, R16, 0x1 ;  /* 0x0000000110097836 */ /* 0x000fe20000000000 */
[----:B------:R-:W-:Y:S05]  /*111e0*/  YIELD ;  /* 0x0000000000007946 */ /* 0x000fea0003800000 */
[----:B------:R-:W-:Y:S01]  /*111f0*/  ISETP.NE.AND P2, PT, R9, 0x2, PT ;  /* 0x000000020900780c */ /* 0x000fe20003f45270 */
[----:B------:R-:W-:Y:S03]  /*11200*/  BSSY B1, `(.L_x_1419) ;  /* 0x000006f000017945 */ /* 0x000fe60003800000 */
[----:B-1234-:R-:W-:-:S02]  /*11210*/  SEL R2, RZ, 0x1, P2 ;  /* 0x00000001ff027807 */ /* 0x01efc40001000000 */
[----:B------:R-:W-:Y:S02]  /*11220*/  SEL R9, R9, RZ, P2 ;  /* 0x000000ff09097207 */ /* 0x000fe40001000000 */
[----:B------:R-:W-:Y:S01]  /*11230*/  LOP3.LUT R17, R17, R2, RZ, 0x3c, !PT ;  /* 0x0000000211117212 */ /* 0x000fe200078e3cff */
[----:B------:R-:W-:Y:S06]  /*11240*/  @!P6 BRA `(.L_x_1420) ;  /* 0x0000000400a8e947 */ /* 0x000fec0003800000 */
[----:B------:R-:W-:Y:S01]  /*11250*/  MOV R10, R8 ;  /* 0x00000008000a7202 */ /* 0x000fe20000000f00 */
[----:B------:R-:W-:Y:S06]  /*11260*/  @!P0 BRA `(.L_x_1421) ;  /* 0x0000000000488947 */ /* 0x000fec0003800000 */
[----:B------:R-:W1:Y:S01]  /*11270*/  LDC R10, c[0x0][0x41c] ;  /* 0x00010700ff0a7b82 */ /* 0x000e620000000800 */
[----:B------:R-:W-:Y:S02]  /*11280*/  IMAD.MOV.U32 R11, RZ, RZ, R8 ;  /* 0x000000ffff0b7224 */ /* 0x000fe400078e0008 */
[----:B------:R-:W-:-:S04]  /*11290*/  IMAD R13, R7, UR4, RZ ;  /* 0x00000004070d7c24 */ /* 0x000fc8000f8e02ff */
[----:B------:R-:W-:Y:S01]  /*112a0*/  IMAD R13, R6, UR5, R13 ;  /* 0x00000005060d7c24 */ /* 0x000fe2000f8e020d */
[----:B------:R-:W2:Y:S01]  /*112b0*/  LDC.64 R4, c[0x0][0x3f8] ;  /* 0x0000fe00ff047b82 */ /* 0x000ea20000000a00 */
[----:B-1----:R-:W-:-:S13]  /*112c0*/  ISETP.NE.AND P2, PT, R10, 0x1, PT ;  /* 0x000000010a00780c */ /* 0x002fda0003f45270 */
[----:B------:R-:W1:Y:S02]  /*112d0*/  @P2 LDC.64 R2, c[0x0][0x420] ;  /* 0x00010800ff022b82 */ /* 0x000e640000000a00 */
[----:B-1----:R-:W-:-:S05]  /*112e0*/  @P2 IMAD.HI.U32 R2, R8, R2, RZ ;  /* 0x0000000208022227 */ /* 0x002fca00078e00ff */
[----:B------:R-:W-:-:S04]  /*112f0*/  @P2 SHF.R.U32.HI R11, RZ, R3, R2 ;  /* 0x00000003ff0b2219 */ /* 0x000fc80000011602 */
[----:B------:R-:W-:Y:S02]  /*11300*/  SHF.R.S32.HI R3, RZ, 0x1f, R11 ;  /* 0x0000001fff037819 */ /* 0x000fe4000001140b */
[----:B------:R-:W-:-:S05]  /*11310*/  MOV R2, R11 ;  /* 0x0000000b00027202 */ /* 0x000fca0000000f00 */
[----:B------:R-:W-:-:S04]  /*11320*/  IMAD.WIDE.U32 R2, R6, UR4, R2 ;  /* 0x0000000406027c25 */ /* 0x000fc8000f8e0002 */
[----:B------:R-:W-:Y:S01]  /*11330*/  IMAD.IADD R3, R13, 0x1, R3 ;  /* 0x000000010d037824 */ /* 0x000fe200078e0203 */
[----:B--2---:R-:W-:-:S04]  /*11340*/  LEA R4, P2, R2, R4, 0x2 ;  /* 0x0000000402047211 */ /* 0x004fc800078410ff */
[----:B------:R-:W-:-:S05]  /*11350*/  LEA.HI.X R5, R2, R5, R3, 0x2, P2 ;  /* 0x0000000502057211 */ /* 0x000fca00010f1403 */
[----:B------:R1:W5:Y:S01]  /*11360*/  LDG.E R4, desc[UR50][R4.64] ;  /* 0x0000003204047981 */ /* 0x000362000c1e1900 */
[----:B------:R-:W-:-:S05]  /*11370*/  IADD3 R3, -R11, RZ, RZ ;  /* 0x000000ff0b037210 */ /* 0x000fca0007ffe1ff */
[----:B------:R-:W-:-:S07]  /*11380*/  IMAD R10, R10, R3, R8 ;  /* 0x000000030a0a7224 */ /* 0x000fce00078e0208 */
.L_x_1421:
[----:B------:R-:W-:Y:S01]  /*11390*/  LEA R3, R9, UR37, 0x3 ;  /* 0x0000002509037c11 */ /* 0x000fe2000f8e18ff */
[----:B-1----:R-:W1:Y:S01]  /*113a0*/  S2R R5, SR_TID.X ;  /* 0x0000000000057919 */ /* 0x002e620000002100 */
[----:B------:R-:W-:-:S04]  /*113b0*/  SHF.L.U32 R2, R17, 0x1f, RZ ;  /* 0x0000001f11027819 */ /* 0x000fc800000006ff */
[----:B------:R-:W2:Y:S01]  /*113c0*/  SYNCS.PHASECHK.TRANS64.TRYWAIT P3, [R3+URZ+0x28c40], R2 ;  /* 0x028c4002030075a7 */ /* 0x000ea2000806017f */
[----:B-1----:R-:W-:-:S04]  /*113d0*/  LOP3.LUT R5, R5, 0x7f, RZ, 0xc0, !PT ;  /* 0x0000007f05057812 */ /* 0x002fc800078ec0ff */
[----:B------:R-:W-:Y:S01]  /*113e0*/  ISETP.NE.AND P2, PT, R5, RZ, PT ;  /* 0x000000ff0500720c */ /* 0x000fe20003f45270 */
[----:B--2---:R-:W-:-:S12]  /*113f0*/  @!P3 BRA `(.L_x_1422) ;  /* 0x000000180024b947 */ /* 0x004fd80003800000 */
.L_x_1459:
[----:B------:R-:W-:Y:S05]  /*11400*/  @P2 BRA `(.L_x_1423) ;  /* 0x0000000000142947 */ /* 0x000fea0003800000 */
[----:B------:R-:W-:Y:S01]  /*11410*/  ISETP.NE.AND P3, PT, R19, RZ, PT ;  /* 0x000000ff1300720c */ /* 0x000fe20003f65270 */
[----:B------:R-:W-:-:S04]  /*11420*/  IMAD.MOV.U32 R12, RZ, RZ, 0x2000 ;  /* 0x00002000ff0c7424 */ /* 0x000fc800078e00ff */
[----:B------:R2:W-:Y:S08]  /*11430*/  SYNCS.ARRIVE.TRANS64 RZ, [R3+URZ+0x28c30], R12 ;  /* 0x028c300c03ff79a7 */ /* 0x0005f0000800003f */
[----:B------:R-:W-:Y:S05]  /*11440*/  @!P3 BRA `(.L_x_1423) ;  /* 0x000000000004b947 */ /* 0x000fea0003800000 */
[----:B------:R-:W-:Y:S01]  /*11450*/  BPT.TRAP 0x1 ;  /* 0x000000040000795c */ /* 0x000fe20000300000 */
.L_x_1423:
[----:B------:R-:W-:Y:S01]  /*11460*/  R2UR UR8, R9 ;  /* 0x00000000090872ca */ /* 0x000fe200000e0000 */
        /* <DEDUP_REMOVED lines=9> */
[----:B------:R-:W-:-:S03]  /*11500*/  R2UR UR11, R5 ;  /* 0x00000000050b72ca */ /* 0x000fc600000e0000 */
[----:B------:R-:W-:Y:S02]  /*11510*/  ULEA UR8, UR8, UR37, 0xd ;  /* 0x0000002508087291 */ /* 0x000fe4000f8e683f */
[----:B------:R-:W-:Y:S02]  /*11520*/  UIADD3 UR9, UR9, 0x28c30, URZ ;  /* 0x00028c3009097890 */ /* 0x000fe4000fffe03f */
[----:B------:R-:W-:-:S09]  /*11530*/  UIADD3 UR8, UR8, 0x22400, URZ ;  /* 0x0002240008087890 */ /* 0x000fd2000fffe03f */
[----:B------:R3:W-:Y:S01]  /*11540*/  UTMALDG.4D [UR8], [UR6], desc[UR14] ;  /* 0x00000e08060075b4 */ /* 0x0007e20008019000 */
[----:B------:R-:W4:Y:S02]  /*11550*/  SYNCS.PHASECHK.TRANS64.TRYWAIT P3, [R3+URZ+0x28c60], R2 ;  /* 0x028c6002030075a7 */ /* 0x000f24000806017f */
[----:B---34-:R-:W-:Y:S05]  /*11560*/  @!P3 BRA `(.L_x_1424) ;  /* 0x0000001400dcb947 */ /* 0x018fea0003800000 */
.L_x_1460:
[----:B------:R-:W-:Y:S05]  /*11570*/  @P2 BRA `(.L_x_1425) ;  /* 0x0000000000142947 */ /* 0x000fea0003800000 */
[----:B------:R-:W-:Y:S01]  /*11580*/  ISETP.NE.AND P2, PT, R19, RZ, PT ;  /* 0x000000ff1300720c */ /* 0x000fe20003f45270 */
[----:B-1-3--:R-:W-:-:S04]  /*11590*/  IMAD.MOV.U32 R2, RZ, RZ, 0x10000 ;  /* 0x00010000ff027424 */ /* 0x00afc800078e00ff */
[----:B------:R4:W-:Y:S08]  /*115a0*/  SYNCS.ARRIVE.TRANS64 RZ, [R3+URZ+0x28c50], R2 ;  /* 0x028c500203ff79a7 */ /* 0x0009f0000800003f */
[----:B------:R-:W-:Y:S05]  /*115b0*/  @!P2 BRA `(.L_x_1425) ;  /* 0x000000000004a947 */ /* 0x000fea0003800000 */
[----:B------:R-:W-:Y:S01]  /*115c0*/  BPT.TRAP 0x1 ;  /* 0x000000040000795c */ /* 0x000fe20000300000 */
.L_x_1425:
        /* <DEDUP_REMOVED lines=25> */
[----:B------:R5:W-:Y:S02]  /*11760*/  UTMALDG.4D [UR8], [UR14], desc[UR6] ;  /* 0x000006080e0075b4 */ /* 0x000be40008019000 */
[----:B-----5:R-:W-:Y:S01]  /*11770*/  UMOV UR8, UR18 ;  /* 0x0000001200087c82 */ /* 0x020fe20008000000 */
[----:B------:R-:W-:Y:S01]  /*11780*/  UMOV UR10, UR21 ;  /* 0x00000015000a7c82 */ /* 0x000fe20008000000 */
[----:B------:R-:W-:Y:S01]  /*11790*/  UIADD3 UR18, UR16, 0xa400, URZ ;  /* 0x0000a40010127890 */ /* 0x000fe2000fffe03f */
[----:B------:R5:W-:Y:S02]  /*117a0*/  UTMALDG.4D [UR8], [UR14], desc[UR6] ;  /* 0x000006080e0075b4 */ /* 0x000be40008019000 */
[----:B-----5:R-:W-:Y:S01]  /*117b0*/  UMOV UR8, UR19 ;  /* 0x0000001300087c82 */ /* 0x020fe20008000000 */
[----:B------:R-:W-:Y:S01]  /*117c0*/  UMOV UR10, UR22 ;  /* 0x00000016000a7c82 */ /* 0x000fe20008000000 */
[----:B------:R-:W-:Y:S01]  /*117d0*/  UIADD3 UR19, UR16, 0xc400, URZ ;  /* 0x0000c40010137890 */ /* 0x000fe2000fffe03f */
[----:B------:R5:W-:Y:S01]  /*117e0*/  UTMALDG.4D [UR8], [UR14], desc[UR6] ;  /* 0x000006080e0075b4 */ /* 0x000be20008019000 */
[----:B------:R-:W-:Y:S01]  /*117f0*/  UIADD3 UR16, UR16, 0xe400, URZ ;  /* 0x0000e40010107890 */ /* 0x000fe2000fffe03f */
[----:B-----5:R-:W-:Y:S01]  /*11800*/  UMOV UR8, UR17 ;  /* 0x0000001100087c82 */ /* 0x020fe20008000000 */
[----:B------:R-:W-:Y:S01]  /*11810*/  UMOV UR10, UR23 ;  /* 0x00000017000a7c82 */ /* 0x000fe20008000000 */
[----:B------:R-:W-:Y:S01]  /*11820*/  UMOV UR17, 0x180 ;  /* 0x0000018000117882 */ /* 0x000fe20000000000 */
[----:B------:R5:W-:Y:S02]  /*11830*/  UTMALDG.4D [UR8], [UR14], desc[UR6] ;  /* 0x000006080e0075b4 */ /* 0x000be40008019000 */
[----:B-----5:R-:W-:Y:S01]  /*11840*/  UMOV UR8, UR18 ;  /* 0x0000001200087c82 */ /* 0x020fe20008000000 */
[----:B------:R-:W-:-:S02]  /*11850*/  UMOV UR10, UR24 ;  /* 0x00000018000a7c82 */ /* 0x000fc40008000000 */
[----:B------:R5:W-:Y:S02]  /*11860*/  UTMALDG.4D [UR8], [UR14], desc[UR6] ;  /* 0x000006080e0075b4 */ /* 0x000be40008019000 */
[----:B-----5:R-:W-:Y:S01]  /*11870*/  UMOV UR8, UR19 ;  /* 0x0000001300087c82 */ /* 0x020fe20008000000 */
[----:B------:R-:W-:Y:S01]  /*11880*/  UMOV UR10, UR17 ;  /* 0x00000011000a7c82 */ /* 0x000fe20008000000 */
[----:B------:R-:W-:Y:S01]  /*11890*/  UMOV UR17, 0x1c0 ;  /* 0x000001c000117882 */ /* 0x000fe20000000000 */
[----:B------:R5:W-:Y:S02]  /*118a0*/  UTMALDG.4D [UR8], [UR14], desc[UR6] ;  /* 0x000006080e0075b4 */ /* 0x000be40008019000 */
[----:B-----5:R-:W-:Y:S01]  /*118b0*/  UMOV UR8, UR16 ;  /* 0x0000001000087c82 */ /* 0x020fe20008000000 */
[----:B------:R-:W-:Y:S02]  /*118c0*/  UMOV UR10, UR17 ;  /* 0x00000011000a7c82 */ /* 0x000fe40008000000 */
[----:B------:R1:W-:Y:S02]  /*118d0*/  UTMALDG.4D [UR8], [UR14], desc[UR6] ;  /* 0x000006080e0075b4 */ /* 0x0003e40008019000 */
[----:B-1----:R-:W-:Y:S01]  /*118e0*/  NOP ;  /* 0x0000000000007918 */ /* 0x002fe20000000000 */
.L_x_1420:
[----:B------:R-:W-:Y:S05]  /*118f0*/  BSYNC B1 ;  /* 0x0000000000017941 */ /* 0x000fea0003800000 */
.L_x_1419:
[----:B------:R-:W-:Y:S01]  /*11900*/  IADD3 R9, R9, 0x1, RZ ;  /* 0x0000000109097810 */ /* 0x000fe20007ffe0ff */
[----:B------:R-:W-:Y:S03]  /*11910*/  BSSY B1, `(.L_x_1426) ;  /* 0x0000070000017945 */ /* 0x000fe60003800000 */
[----:B------:R-:W-:-:S04]  /*11920*/  ISETP.NE.AND P2, PT, R9, 0x2, PT ;  /* 0x000000020900780c */ /* 0x000fc80003f45270 */
[----:B---34-:R-:W-:Y:S02]  /*11930*/  SEL R2, RZ, 0x1, P2 ;  /* 0x00000001ff027807 */ /* 0x018fe40001000000 */
[----:B------:R-:W-:Y:S01]  /*11940*/  SEL R16, R9, RZ, P2 ;  /* 0x000000ff09107207 */ /* 0x000fe20001000000 */
[----:B------:R-:W-:Y:S01]  /*11950*/  VIADD R9, R8, 0xffffffff ;  /* 0xffffffff08097836 */ /* 0x000fe20000000000 */
[----:B------:R-:W-:Y:S01]  /*11960*/  LOP3.LUT R17, R17, R2, RZ, 0x3c, !PT ;  /* 0x0000000211117212 */ /* 0x000fe200078e3cff */
[----:B------:R-:W-:Y:S06]  /*11970*/  @!P6 BRA `(.L_x_1427) ;  /* 0x0000000400a4e947 */ /* 0x000fec0003800000 */
[----:B------:R-:W-:Y:S01]  /*11980*/  MOV R10, R9 ;  /* 0x00000009000a7202 */ /* 0x000fe20000000f00 */
[----:B------:R-:W-:Y:S06]  /*11990*/  @!P0 BRA `(.L_x_1428) ;  /* 0x0000000000448947 */ /* 0x000fec0003800000 */
[----:B------:R-:W1:Y:S02]  /*119a0*/  LDC R11, c[0x0][0x41c] ;  /* 0x00010700ff0b7b82 */ /* 0x000e640000000800 */
[----:B-1----:R-:W-:-:S13]  /*119b0*/  ISETP.NE.AND P2, PT, R11, 0x1, PT ;  /* 0x000000010b00780c */ /* 0x002fda0003f45270 */
[----:B--2---:R-:W1:Y:S02]  /*119c0*/  @P2 LDC.64 R2, c[0x0][0x420] ;  /* 0x00010800ff022b82 */ /* 0x004e640000000a00 */
[----:B-1----:R-:W-:-:S04]  /*119d0*/  @P2 IMAD.HI.U32 R4, R10, R2, RZ ;  /* 0x000000020a042227 */ /* 0x002fc800078e00ff */
[----:B------:R-:W-:Y:S01]  /*119e0*/  IMAD.MOV.U32 R2, RZ, RZ, R10 ;  /* 0x000000ffff027224 */ /* 0x000fe200078e000a */
[----:B------:R-:W-:Y:S02]  /*119f0*/  @P2 SHF.R.U32.HI R2, RZ, R3, R4 ;  /* 0x00000003ff022219 */ /* 0x000fe40000011604 */
[----:B------:R-:W1:Y:S02]  /*11a00*/  LDC.64 R4, c[0x0][0x3f8] ;  /* 0x0000fe00ff047b82 */ /* 0x000e640000000a00 */
[----:B------:R-:W-:-:S05]  /*11a10*/  IADD3 R3, -R2, RZ, RZ ;  /* 0x000000ff02037210 */ /* 0x000fca0007ffe1ff */
[----:B------:R-:W-:Y:S01]  /*11a20*/  IMAD R10, R11, R3, R10 ;  /* 0x000000030b0a7224 */ /* 0x000fe200078e020a */
[----:B------:R-:W-:Y:S01]  /*11a30*/  SHF.R.S32.HI R3, RZ, 0x1f, R2 ;  /* 0x0000001fff037819 */ /* 0x000fe20000011402 */
[----:B------:R-:W-:-:S04]  /*11a40*/  IMAD R11, R7, UR4, RZ ;  /* 0x00000004070b7c24 */ /* 0x000fc8000f8e02ff */
[C---:B------:R-:W-:Y:S02]  /*11a50*/  IMAD R11, R6.reuse, UR5, R11 ;  /* 0x00000005060b7c24 */ /* 0x040fe4000f8e020b */
[----:B------:R-:W-:-:S04]  /*11a60*/  IMAD.WIDE.U32 R2, R6, UR4, R2 ;  /* 0x0000000406027c25 */ /* 0x000fc8000f8e0002 */
[----:B------:R-:W-:Y:S01]  /*11a70*/  IMAD.IADD R3, R11, 0x1, R3 ;  /* 0x000000010b037824 */ /* 0x000fe200078e0203 */
[----:B-1----:R-:W-:-:S04]  /*11a80*/  LEA R4, P2, R2, R4, 0x2 ;  /* 0x0000000402047211 */ /* 0x002fc800078410ff */
[----:B------:R-:W-:-:S05]  /*11a90*/  LEA.HI.X R5, R2, R5, R3, 0x2, P2 ;  /* 0x0000000502057211 */ /* 0x000fca00010f1403 */
[----:B------:R1:W5:Y:S04]  /*11aa0*/  LDG.E R4, desc[UR50][R4.64] ;  /* 0x0000003204047981 */ /* 0x000368000c1e1900 */
.L_x_1428:
[----:B------:R-:W-:Y:S01]  /*11ab0*/  LEA R2, R16, UR37, 0x3 ;  /* 0x0000002510027c11 */ /* 0x000fe2000f8e18ff */
[----:B-1----:R-:W1:Y:S01]  /*11ac0*/  S2R R5, SR_TID.X ;  /* 0x0000000000057919 */ /* 0x002e620000002100 */
[----:B--2---:R-:W-:-:S04]  /*11ad0*/  SHF.L.U32 R3, R17, 0x1f, RZ ;  /* 0x0000001f11037819 */ /* 0x004fc800000006ff */
[----:B------:R-:W2:Y:S01]  /*11ae0*/  SYNCS.PHASECHK.TRANS64.TRYWAIT P3, [R2+URZ+0x28c40], R3 ;  /* 0x028c4003020075a7 */ /* 0x000ea2000806017f */
[----:B-1----:R-:W-:-:S04]  /*11af0*/  LOP3.LUT R5, R5, 0x7f, RZ, 0xc0, !PT ;  /* 0x0000007f05057812 */ /* 0x002fc800078ec0ff */
[----:B------:R-:W-:Y:S01]  /*11b00*/  ISETP.NE.AND P2, PT, R5, RZ, PT ;  /* 0x000000ff0500720c */ /* 0x000fe20003f45270 */
[----:B--2---:R-:W-:-:S12]  /*11b10*/  @!P3 BRA `(.L_x_1429) ;  /* 0x000000100084b947 */ /* 0x004fd80003800000 */
.L_x_1461:
[----:B------:R-:W-:Y:S05]  /*11b20*/  @P2 BRA `(.L_x_1430) ;  /* 0x0000000000142947 */ /* 0x000fea0003800000 */
[----:B------:R-:W-:Y:S02]  /*11b30*/  ISETP.NE.AND P3, PT, R19, RZ, PT ;  /* 0x000000ff1300720c */ /* 0x000fe40003f65270 */
[----:B------:R-:W-:-:S04]  /*11b40*/  MOV R5, 0x2000 ;  /* 0x0000200000057802 */ /* 0x000fc80000000f00 */
[----:B------:R2:W-:Y:S07]  /*11b50*/  SYNCS.ARRIVE.TRANS64 RZ, [R2+URZ+0x28c30], R5 ;  /* 0x028c300502ff79a7 */ /* 0x0005ee000800003f */
[----:B------:R-:W-:Y:S05]  /*11b60*/  @!P3 BRA `(.L_x_1430) ;  /* 0x000000000004b947 */ /* 0x000fea0003800000 */
[----:B------:R-:W-:Y:S01]  /*11b70*/  BPT.TRAP 0x1 ;  /* 0x000000040000795c */ /* 0x000fe20000300000 */
.L_x_1430:
[----:B------:R-:W-:Y:S01]  /*11b80*/  R2UR UR8, R16 ;  /* 0x00000000100872ca */ /* 0x000fe200000e0000 */
[----:B--2---:R-:W-:Y:S01]  /*11b90*/  IMAD.SHL.U32 R5, R10, 0x40, RZ ;  /* 0x000000400a057824 */ /* 0x004fe200078e00ff */
        /* <DEDUP_REMOVED lines=13> */
[----:B------:R-:W3:Y:S02]  /*11c70*/  SYNCS.PHASECHK.TRANS64.TRYWAIT P3, [R2+URZ+0x28c60], R3 ;  /* 0x028c6003020075a7 */ /* 0x000ee4000806017f */
[----:B--23--:R-:W-:Y:S05]  /*11c80*/  @!P3 BRA `(.L_x_1431) ;  /* 0x00000010003cb947 */ /* 0x00cfea0003800000 */
.L_x_1462:
[----:B------:R-:W-:Y:S05]  /*11c90*/  @P2 BRA `(.L_x_1432) ;  /* 0x0000000000142947 */ /* 0x000fea0003800000 */
[----:B------:R-:W-:Y:S02]  /*11ca0*/  ISETP.NE.AND P2, PT, R19, RZ, PT ;  /* 0x000000ff1300720c */ /* 0x000fe40003f45270 */
[----:B-12---:R-:W-:-:S04]  /*11cb0*/  MOV R3, 0x10000 ;  /* 0x0001000000037802 */ /* 0x006fc80000000f00 */
[----:B------:R3:W-:Y:S07]  /*11cc0*/  SYNCS.ARRIVE.TRANS64 RZ, [R2+URZ+0x28c50], R3 ;  /* 0x028c500302ff79a7 */ /* 0x0007ee000800003f */
[----:B------:R-:W-:Y:S05]  /*11cd0*/  @!P2 BRA `(.L_x_1432) ;  /* 0x000000000004a947 */ /* 0x000fea0003800000 */
[----:B------:R-:W-:Y:S01]  /*11ce0*/  BPT.TRAP 0x1 ;  /* 0x000000040000795c */ /* 0x000fe20000300000 */
.L_x_1432:
        /* <DEDUP_REMOVED lines=22> */
[----:B----4-:R-:W-:Y:S01]  /*11e50*/  UMOV UR8, UR17 ;  /* 0x0000001100087c82 */ /* 0x010fe20008000000 */
[----:B------:R-:W-:Y:S01]  /*11e60*/  UMOV UR10, UR18 ;  /* 0x00000012000a7c82 */ /* 0x000fe20008000000 */
[----:B------:R-:W-:Y:S01]  /*11e70*/  UIADD3 UR17, UR16, 0x8400, URZ ;  /* 0x0000840010117890 */ /* 0x000fe2000fffe03f */
[----:B------:R4:W-:Y:S01]  /*11e80*/  UTMALDG.4D [UR8], [UR14], desc[UR6] ;  /* 0x000006080e0075b4 */ /* 0x0009e20008019000 */
[----:B------:R-:W-:Y:S01]  /*11e90*/  UIADD3 UR18, UR16, 0xa400, URZ ;  /* 0x0000a40010127890 */ /* 0x000fe2000fffe03f */
[----:B----4-:R-:W-:Y:S01]  /*11ea0*/  UMOV UR8, UR19 ;  /* 0x0000001300087c82 */ /* 0x010fe20008000000 */
[----:B------:R-:W-:Y:S01]  /*11eb0*/  UMOV UR10, UR20 ;  /* 0x00000014000a7c82 */ /* 0x000fe20008000000 */
[----:B------:R-:W-:Y:S01]  /*11ec0*/  UIADD3 UR19, UR16, 0xc400, URZ ;  /* 0x0000c40010137890 */ /* 0x000fe2000fffe03f */
[----:B------:R4:W-:Y:S02]  /*11ed0*/  UTMALDG.4D [UR8], [UR14], desc[UR6] ;  /* 0x000006080e0075b4 */ /* 0x0009e40008019000 */
[----:B----4-:R-:W-:Y:S01]  /*11ee0*/  UMOV UR8, UR21 ;  /* 0x0000001500087c82 */ /* 0x010fe20008000000 */
[----:B------:R-:W-:-:S02]  /*11ef0*/  UMOV UR10, UR22 ;  /* 0x00000016000a7c82 */ /* 0x000fc40008000000 */
[----:B------:R4:W-:Y:S02]  /*11f00*/  UTMALDG.4D [UR8], [UR14], desc[UR6] ;  /* 0x000006080e0075b4 */ /* 0x0009e40008019000 */
[----:B----4-:R-:W-:Y:S01]  /*11f10*/  UMOV UR8, UR17 ;  /* 0x0000001100087c82 */ /* 0x010fe20008000000 */
[----:B------:R-:W-:Y:S01]  /*11f20*/  UMOV UR10, UR23 ;  /* 0x00000017000a7c82 */ /* 0x000fe20008000000 */
[----:B------:R-:W-:Y:S01]  /*11f30*/  UIADD3 UR17, UR16, 0xe400, URZ ;  /* 0x0000e40010117890 */ /* 0x000fe2000fffe03f */
[----:B------:R4:W-:Y:S02]  /*11f40*/  UTMALDG.4D [UR8], [UR14], desc[UR6] ;  /* 0x000006080e0075b4 */ /* 0x0009e40008019000 */
[----:B------:R-:W-:Y:S01]  /*11f50*/  UMOV UR16, 0x180 ;  /* 0x0000018000107882 */ /* 0x000fe20000000000 */
[----:B----4-:R-:W-:Y:S01]  /*11f60*/  UMOV UR8, UR18 ;  /* 0x0000001200087c82 */ /* 0x010fe20008000000 */
[----:B------:R-:W-:Y:S02]  /*11f70*/  UMOV UR10, UR24 ;  /* 0x00000018000a7c82 */ /* 0x000fe40008000000 */
[----:B------:R4:W-:Y:S02]  /*11f80*/  UTMALDG.4D [UR8], [UR14], desc[UR6] ;  /* 0x000006080e0075b4 */ /* 0x0009e40008019000 */
[----:B----4-:R-:W-:Y:S01]  /*11f90*/  UMOV UR8, UR19 ;  /* 0x0000001300087c82 */ /* 0x010fe20008000000 */
[----:B------:R-:W-:Y:S01]  /*11fa0*/  UMOV UR10, UR16 ;  /* 0x00000010000a7c82 */ /* 0x000fe20008000000 */
[----:B------:R-:W-:Y:S01]  /*11fb0*/  UMOV UR16, 0x1c0 ;  /* 0x000001c000107882 */ /* 0x000fe20000000000 */
[----:B------:R4:W-:Y:S02]  /*11fc0*/  UTMALDG.4D [UR8], [UR14], desc[UR6] ;  /* 0x000006080e0075b4 */ /* 0x0009e40008019000 */
[----:B----4-:R-:W-:Y:S01]  /*11fd0*/  UMOV UR8, UR17 ;  /* 0x0000001100087c82 */ /* 0x010fe20008000000 */
[----:B------:R-:W-:-:S02]  /*11fe0*/  UMOV UR10, UR16 ;  /* 0x00000010000a7c82 */ /* 0x000fc40008000000 */
[----:B------:R4:W-:Y:S02]  /*11ff0*/  UTMALDG.4D [UR8], [UR14], desc[UR6] ;  /* 0x000006080e0075b4 */ /* 0x0009e40008019000 */
[----:B----4-:R-:W-:Y:S01]  /*12000*/  NOP ;  /* 0x0000000000007918 */ /* 0x010fe20000000000 */
.L_x_1427:
[----:B------:R-:W-:Y:S05]  /*12010*/  BSYNC B1 ;  /* 0x0000000000017941 */ /* 0x000fea0003800000 */
.L_x_1426:
[----:B------:R-:W-:Y:S01]  /*12020*/  ISETP.GT.AND P2, PT, R9, UR38, PT ;  /* 0x0000002609007c0c */ /* 0x000fe2000bf44270 */
[----:B------:R-:W-:-:S12]  /*12030*/  VIADD R8, R8, 0xfffffffe ;  /* 0xfffffffe08087836 */ /* 0x000fd80000000000 */
[----:B------:R-:W-:Y:S05]  /*12040*/  @P2 BRA `(.L_x_1433) ;  /* 0xfffffff000602947 */ /* 0x000fea000383ffff */
.L_x_1418:
[----:B------:R-:W-:Y:S05]  /*12050*/  BSYNC B0 ;  /* 0x0000000000007941 */ /* 0x000fea0003800000 */
.L_x_1409:
[----:B------:R-:W-:Y:S01]  /*12060*/  IADD3 R16, R16, 0x1, RZ ;  /* 0x0000000110107810 */ /* 0x000fe20007ffe0ff */
[----:B------:R-:W-:Y:S03]  /*12070*/  BSSY B0, `(.L_x_1434) ;  /* 0x0000011000007945 */ /* 0x000fe60003800000 */
[----:B------:R-:W-:-:S04]  /*12080*/  ISETP.NE.AND P0, PT, R16, 0x2, PT ;  /* 0x000000021000780c */ /* 0x000fc80003f05270 */
[----:B------:R-:W-:-:S04]  /*12090*/  SEL R0, RZ, 0x1, P0 ;  /* 0x00000001ff007807 */ /* 0x000fc80000000000 */
[----:B------:R-:W-:Y:S01]  /*120a0*/  LOP3.LUT R17, R17, R0, RZ, 0x3c, !PT ;  /* 0x0000000011117212 */ /* 0x000fe200078e3cff */
[----:B------:R-:W-:Y:S06]  /*120b0*/  @P1 BRA `(.L_x_1435) ;  /* 0x0000000000301947 */ /* 0x000fec0003800000 */
[----:B-12---:R-:W1:Y:S01]  /*120c0*/  S2R R5, SR_LANEID ;  /* 0x0000000000057919 */ /* 0x006e620000000000 */
[----:B------:R-:W-:Y:S01]  /*120d0*/  VOTEU.ANY UR6, UPT, PT ;  /* 0x0000000000067886 */ /* 0x000fe200038e0100 */
[----:B---34-:R-:W2:Y:S01]  /*120e0*/  LDC.64 R2, c[0x0][0xdf0] ;  /* 0x00037c00ff027b82 */ /* 0x018ea20000000a00 */
        /* <DEDUP_REMOVED lines=8> */
[----:B-1----:R-:W-:-:S07]  /*12170*/  IADD3 R18, R0, UR44, R7 ;  /* 0x0000002c00127c10 */ /* 0x002fce000fffe007 */
.L_x_1435:
[----:B------:R-:W-:Y:S05]  /*12180*/  BSYNC B0 ;  /* 0x0000000000007941 */ /* 0x000fea0003800000 */
.L_x_1434:
[----:B------:R-:W-:Y:S01]  /*12190*/  SEL R16, R16, RZ, P0 ;  /* 0x000000ff10107207 */ /* 0x000fe20000000000 */
[----:B------:R-:W-:-:S07]  /*121a0*/  IMAD.MOV.U32 R13, RZ, RZ, R18 ;  /* 0x000000ffff0d7224 */ /* 0x000fce00078e0012 */
.L_x_1394:
[----:B------:R-:W-:Y:S05]  /*121b0*/  BSYNC B6 ;  /* 0x0000000000067941 */ /* 0x000fea0003800000 */
.L_x_1392:
[----:B------:R-:W-:-:S03]  /*121c0*/  UMOV UR6, 0xffffffff ;  /* 0xffffffff00067882 */ /* 0x000fc60000000000 */
[----:B------:R-:W-:Y:S05]  /*121d0*/  BRA.DIV UR6, `(.L_x_1436) ;  /* 0x0000000a06fc7947 */ /* 0x000fea000b800000 */
[----:B------:R1:W1:Y:S02]  /*121e0*/  SHFL.IDX PT, R14, R13, RZ, 0x1f ;  /* 0x00001fff0d0e7589 */ /* 0x00026400000e0000 */
.L_x_1465:
[----:B------:R-:W-:Y:S01]  /*121f0*/  ISETP.NE.AND P0, PT, R19, RZ, PT ;  /* 0x000000ff1300720c */ /* 0x000fe20003f05270 */
[----:B------:R-:W-:Y:S05]  /*12200*/  WARPSYNC.ALL ;  /* 0x0000000000007948 */ /* 0x000fea0003800000 */
[----:B------:R-:W-:Y:S01]  /*12210*/  BAR.SYNC.DEFER_BLOCKING 0x4, 0x120 ;  /* 0x0104800000007b1d */ /* 0x000fe20000010000 */
[----:B-1----:R-:W-:-:S05]  /*12220*/  MOV R18, R14 ;  /* 0x0000000e00127202 */ /* 0x002fca0000000f00 */
[----:B------:R-:W-:Y:S01]  /*12230*/  ULDC UR6, c[0x0][0xda8] ;  /* 0x00036a0000067ab9 */ /* 0x000fe20000000800 */
[----:B------:R-:W-:Y:S01]  /*12240*/  @!P0 MOV R0, 0x400 ;  /* 0x0000040000008802 */ /* 0x000fe20000000f00 */
[----:B--234-:R-:W1:Y:S03]  /*12250*/  @!P0 S2R R3, SR_CgaCtaId ;  /* 0x0000000000038919 */ /* 0x01ce660000008800 */
[----:B-1----:R-:W-:-:S05]  /*12260*/  @!P0 LEA R0, R3, R0, 0x18 ;  /* 0x0000000003008211 */ /* 0x002fca00078ec0ff */
[----:B------:R1:W-:Y:S01]  /*12270*/  @!P0 STS [R0+0x28cd0], R13 ;  /* 0x028cd00d00008388 */ /* 0x0003e20000000800 */
[----:B------:R-:W-:Y:S06]  /*12280*/  BAR.ARV 0x5, 0x120 ;  /* 0x0144800000007b1d */ /* 0x000fec0000002000 */
[----:B------:R-:W-:-:S13]  /*12290*/  ISETP.GE.AND P0, PT, R18, UR6, PT ;  /* 0x0000000612007c0c */ /* 0x000fda000bf06270 */
[----:B-1----:R-:W-:Y:S05]  /*122a0*/  @!P0 BRA `(.L_x_1437) ;  /* 0xffffffd000008947 */ /* 0x002fea000383ffff */
.L_x_1383:
[----:B------:R-:W1:Y:S01]  /*122b0*/  S2R R3, SR_CgaCtaId ;  /* 0x0000000000037919 */ /* 0x000e620000008800 */
[----:B------:R-:W-:Y:S01]  /*122c0*/  UIADD3 UR45, UR45, 0x1, URZ ;  /* 0x000000012d2d7890 */ /* 0x000fe2000fffe03f */
[----:B------:R-:W-:-:S03]  /*122d0*/  MOV R0, 0x400 ;  /* 0x0000040000007802 */ /* 0x000fc60000000f00 */
[----:B------:R-:W-:-:S04]  /*122e0*/  ULEA.HI UR4, UR45, UR45, URZ, 0x1 ;  /* 0x0000002d2d047291 */ /* 0x000fc8000f8f083f */
[----:B------:R-:W-:-:S04]  /*122f0*/  ULOP3.LUT UR4, UR4, 0xfffffffe, URZ, 0xc0, !UPT ;  /* 0xfffffffe04047892 */ /* 0x000fc8000f8ec03f */
[----:B------:R-:W-:Y:S01]  /*12300*/  UIADD3 UR4, UR45, -UR4, URZ ;  /* 0x800000042d047290 */ /* 0x000fe2000fffe03f */
[----:B-1----:R-:W-:-:S05]  /*12310*/  LEA R7, R3, R0, 0x18 ;  /* 0x0000000003077211 */ /* 0x002fca00078ec0ff */
[----:B------:R-:W-:-:S05]  /*12320*/  IMAD.U32 R0, RZ, RZ, UR4 ;  /* 0x00000004ff007e24 */ /* 0x000fca000f8e00ff */
[----:B------:R-:W-:-:S04]  /*12330*/  SHF.L.U32 R0, R0, 0x1f, RZ ;  /* 0x0000001f00007819 */ /* 0x000fc800000006ff */
[----:B------:R-:W1:Y:S02]  /*12340*/  SYNCS.PHASECHK.TRANS64.TRYWAIT P0, [R7+URZ+0x28c20], R0 ;  /* 0x028c2000070075a7 */ /* 0x000e64000800017f */
[----:B-1----:R-:W-:Y:S05]  /*12350*/  @!P0 BRA `(.L_x_1438) ;  /* 0x0000000800c08947 */ /* 0x002fea0003800000 */
.L_x_1466:
[----:B------:R-:W2:Y:S02]  /*12360*/  S2R R2, SR_TID.X ;  /* 0x0000000000027919 */ /* 0x000ea40000002100 */
[----:B--2---:R-:W-:-:S04]  /*12370*/  SHF.R.U32.HI R2, RZ, 0x5, R2 ;  /* 0x00000005ff027819 */ /* 0x004fc80000011602 */
[----:B------:R-:W-:-:S05]  /*12380*/  LOP3.LUT R2, R2, 0x3, RZ, 0xc0, !PT ;  /* 0x0000000302027812 */ /* 0x000fca00078ec0ff */
[----:B-1----:R-:W1:Y:S02]  /*12390*/  SHFL.IDX PT, R0, R2, RZ, 0x1f ;  /* 0x00001fff02007589 */ /* 0x002e6400000e0000 */
[----:B-1----:R-:W-:-:S13]  /*123a0*/  ISETP.NE.AND P0, PT, R0, RZ, PT ;  /* 0x000000ff0000720c */ /* 0x002fda0003f05270 */
[----:B------:R-:W-:Y:S05]  /*123b0*/  @P0 EXIT ;  /* 0x000000000000094d */ /* 0x000fea0003800000 */
[----:B------:R-:W-:Y:S01]  /*123c0*/  ELECT P0, URZ, PT ;  /* 0x00000000003f782f */ /* 0x000fe20003800000 */
[----:B------:R-:W-:-:S12]  /*123d0*/  BSSY B0, `(.L_x_1439) ;  /* 0x0000020000007945 */ /* 0x000fd80003800000 */
[----:B------:R-:W-:Y:S05]  /*123e0*/  @!P0 BRA `(.L_x_1440) ;  /* 0x0000000000788947 */ /* 0x000fea0003800000 */
[----:B------:R-:W-:-:S06]  /*123f0*/  ULOP3.LUT UR4, UR36, 0x2, URZ, 0xfc, !UPT ;  /* 0x0000000224047892 */ /* 0x000fcc000f8efc3f */
[----:B------:R-:W-:-:S04]  /*12400*/  MOV R0, UR4 ;  /* 0x0000000400007c02 */ /* 0x000fc80008000f00 */
[----:B------:R-:W-:-:S13]  /*12410*/  ISETP.NE.AND P2, PT, R0, 0x3, PT ;  /* 0x000000030000780c */ /* 0x000fda0003f45270 */
[----:B------:R-:W-:Y:S05]  /*12420*/  @!P2 BRA `(.L_x_1441) ;  /* 0x000000000004a947 */ /* 0x000fea0003800000 */
[----:B------:R-:W-:Y:S01]  /*12430*/  BPT.TRAP 0x1 ;  /* 0x000000040000795c */ /* 0x000fe20000300000 */
.L_x_1441:
[----:B------:R-:W-:Y:S01]  /*12440*/  VIADD R3, R7, 0x28c40 ;  /* 0x00028c4007037836 */ /* 0x000fe20000000000 */
[----:B------:R-:W-:Y:S01]  /*12450*/  SHF.L.U32 R4, R17, 0x1f, RZ ;  /* 0x0000001f11047819 */ /* 0x000fe200000006ff */
[----:B------:R-:W-:-:S03]  /*12460*/  VIADD R0, R16, 0x1 ;  /* 0x0000000110007836 */ /* 0x000fc60000000000 */
[----:B------:R-:W-:Y:S02]  /*12470*/  LEA R5, R16, R3, 0x3 ;  /* 0x0000000310057211 */ /* 0x000fe400078e18ff */
[----:B------:R-:W-:Y:S02]  /*12480*/  ISETP.NE.AND P1, PT, R0, 0x2, PT ;  /* 0x000000020000780c */ /* 0x000fe40003f25270 */
[----:B------:R-:W1:Y:S02]  /*12490*/  SYNCS.PHASECHK.TRANS64.TRYWAIT P0, [R5+URZ], R4 ;  /* 0x00000004050075a7 */ /* 0x000e64000800017f */
[----:B------:R-:W-:-:S04]  /*124a0*/  SEL R2, RZ, 0x1, P1 ;  /* 0x00000001ff027807 */ /* 0x000fc80000800000 */
[----:B------:R-:W-:Y:S02]  /*124b0*/  LOP3.LUT R17, R17, R2, RZ, 0x3c, !PT ;  /* 0x0000000211117212 */ /* 0x000fe400078e3cff */
[----:B------:R-:W-:Y:S02]  /*124c0*/  SEL R2, R0, RZ, P1 ;  /* 0x000000ff00027207 */ /* 0x000fe40000800000 */
[----:B------:R-:W-:Y:S02]  /*124d0*/  SHF.L.U32 R0, R17, 0x1f, RZ ;  /* 0x0000001f11007819 */ /* 0x000fe400000006ff */
[----:B------:R-:W-:Y:S01]  /*124e0*/  LEA R3, R2, R3, 0x3 ;  /* 0x0000000302037211 */ /* 0x000fe200078e18ff */
[----:B-1----:R-:W-:Y:S06]  /*124f0*/  @!P0 BRA `(.L_x_1442) ;  /* 0x00000008006c8947 */ /* 0x002fec0003800000 */
.L_x_1467:
[----:B------:R-:W2:Y:S02]  /*12500*/  SYNCS.PHASECHK.TRANS64.TRYWAIT P0, [R3+URZ], R0 ;  /* 0x00000000030075a7 */ /* 0x000ea4000800017f */
[----:B--2---:R-:W-:Y:S05]  /*12510*/  @!P0 BRA `(.L_x_1443) ;  /* 0x0000000800788947 */ /* 0x004fea0003800000 */
.L_x_1468:
[----:B------:R-:W-:Y:S05]  /*12520*/  @!P2 BRA `(.L_x_1444) ;  /* 0x000000000004a947 */ /* 0x000fea0003800000 */
[----:B------:R-:W-:Y:S01]  /*12530*/  BPT.TRAP 0x1 ;  /* 0x000000040000795c */ /* 0x000fe20000300000 */
.L_x_1444:
[----:B--2---:R-:W-:-:S05]  /*12540*/  VIADD R3, R7, 0x28c60 ;  /* 0x00028c6007037836 */ /* 0x004fca0000000000 */
[----:B-1----:R-:W-:-:S04]  /*12550*/  LEA R5, R16, R3, 0x3 ;  /* 0x0000000310057211 */ /* 0x002fc800078e18ff */
[----:B------:R-:W1:Y:S02]  /*12560*/  SYNCS.PHASECHK.TRANS64.TRYWAIT P0, [R5+URZ], R4 ;  /* 0x00000004050075a7 */ /* 0x000e64000800017f */
[----:B-1----:R-:W-:Y:S05]  /*12570*/  @!P0 BRA `(.L_x_1445) ;  /* 0x0000000800748947 */ /* 0x002fea0003800000 */
.L_x_1469:
[----:B------:R-:W-:-:S07]  /*12580*/  IMAD R3, R2, 0x8, R3 ;  /* 0x0000000802037824 */ /* 0x000fce00078e0203 */
.L_x_1446:
[----:B--2---:R2:W3:Y:S02]  /*12590*/  SYNCS.PHASECHK.TRANS64.TRYWAIT P0, [R3+URZ], R0 ;  /* 0x00000000030075a7 */ /* 0x0044e4000800017f */
[----:B---3--:R-:W-:Y:S05]  /*125a0*/  @!P0 NANOSLEEP.SYNCS 0x989680 ;  /* 0x009896800000895d */ /* 0x008fea0003900000 */
[----:B------:R-:W3:Y:S02]  /*125b0*/  @!P0 SYNCS.PHASECHK.TRANS64 P0, [R3+URZ], R0 ;  /* 0x00000000030085a7 */ /* 0x000ee4000800007f */
[----:B---3--:R-:W-:Y:S05]  /*125c0*/  @!P0 BRA `(.L_x_1446) ;  /* 0xfffffffc00f08947 */ /* 0x008fea000383ffff */
.L_x_1440:
[----:B------:R-:W-:Y:S05]  /*125d0*/  BSYNC B0 ;  /* 0x0000000000007941 */ /* 0x000fea0003800000 */
.L_x_1439:
[----:B------:R-:W-:Y:S05]  /*125e0*/  EXIT ;  /* 0x000000000000794d */ /* 0x000fea0003800000 */
.L_x_1289:
[----:B-1----:R-:W-:-:S04]  /*125f0*/  MOV R6, UR21 ;  /* 0x0000001500067c02 */ /* 0x002fc80008000f00 */
[----:B------:R1:W2:Y:S03]  /*12600*/  SYNCS.PHASECHK.TRANS64.TRYWAIT P1, [R6+URZ+0x28c50], R3 ;  /* 0x028c5003060075a7 */ /* 0x0002a6000802017f */
[----:B--2---:R-:W-:Y:S05]  /*12610*/  @!P1 NANOSLEEP.SYNCS 0x989680 ;  /* 0x009896800000995d */ /* 0x004fea0003900000 */
[----:B------:R-:W2:Y:S02]  /*12620*/  @!P1 SYNCS.PHASECHK.TRANS64 P1, [R6+URZ+0x28c50], R3 ;  /* 0x028c5003060095a7 */ /* 0x000ea4000802007f */
[----:B--2---:R-:W-:Y:S05]  /*12630*/  @!P1 BRA `(.L_x_1289) ;  /* 0xfffffffc00ec9947 */ /* 0x004fea000383ffff */
[----:B------:R-:W-:Y:S05]  /*12640*/  BRA `(.L_x_1447) ;  /* 0xfffffef400487947 */ /* 0x000fea000383ffff */
.L_x_1294:
[----:B--2---:R-:W-:-:S04]  /*12650*/  IMAD.U32 R5, RZ, RZ, UR21 ;  /* 0x00000015ff057e24 */ /* 0x004fc8000f8e00ff */
[----:B------:R2:W3:Y:S03]  /*12660*/  SYNCS.PHASECHK.TRANS64.TRYWAIT P1, [R5+URZ+0x28c50], R4 ;  /* 0x028c5004050075a7 */ /* 0x0004e6000802017f */
[----:B---3--:R-:W-:Y:S05]  /*12670*/  @!P1 NANOSLEEP.SYNCS 0x989680 ;  /* 0x009896800000995d */ /* 0x008fea0003900000 */
[----:B------:R-:W3:Y:S02]  /*12680*/  @!P1 SYNCS.PHASECHK.TRANS64 P1, [R5+URZ+0x28c50], R4 ;  /* 0x028c5004050095a7 */ /* 0x000ee4000802007f */
[----:B---3--:R-:W-:Y:S05]  /*12690*/  @!P1 BRA `(.L_x_1294) ;  /* 0xfffffffc00ec9947 */ /* 0x008fea000383ffff */
[----:B------:R-:W-:Y:S05]  /*126a0*/  BRA `(.L_x_1293) ;  /* 0xffffff0000447947 */ /* 0x000fea000383ffff */
.L_x_1303:
[----:B-1----:R-:W-:-:S04]  /*126b0*/  MOV R3, UR48 ;  /* 0x0000003000037c02 */ /* 0x002fc80008000f00 */
[----:B------:R1:W2:Y:S03]  /*126c0*/  SYNCS.PHASECHK.TRANS64.TRYWAIT P1, [R3+URZ+0x28c00], R0 ;  /* 0x028c0000030075a7 */ /* 0x0002a6000802017f */
[----:B--2---:R-:W-:Y:S05]  /*126d0*/  @!P1 NANOSLEEP.SYNCS 0x989680 ;  /* 0x009896800000995d */ /* 0x004fea0003900000 */
[----:B------:R-:W2:Y:S02]  /*126e0*/  @!P1 SYNCS.PHASECHK.TRANS64 P1, [R3+URZ+0x28c00], R0 ;  /* 0x028c0000030095a7 */ /* 0x000ea4000802007f */
[----:B--2---:R-:W-:Y:S05]  /*126f0*/  @!P1 BRA `(.L_x_1303) ;  /* 0xfffffffc00ec9947 */ /* 0x004fea000383ffff */
[----:B------:R-:W-:Y:S05]  /*12700*/  BRA `(.L_x_1448) ;  /* 0xffffff1400647947 */ /* 0x000fea000383ffff */
.L_x_1307:
[----:B---3--:R3:W4:Y:S02]  /*12710*/  SYNCS.PHASECHK.TRANS64.TRYWAIT P1, [R6+URZ+0x28c30], R13 ;  /* 0x028c300d060075a7 */ /* 0x008724000802017f */
[----:B----4-:R-:W-:Y:S05]  /*12720*/  @!P1 NANOSLEEP.SYNCS 0x989680 ;  /* 0x009896800000995d */ /* 0x010fea0003900000 */
[----:B------:R-:W4:Y:S02]  /*12730*/  @!P1 SYNCS.PHASECHK.TRANS64 P1, [R6+URZ+0x28c30], R13 ;  /* 0x028c300d060095a7 */ /* 0x000f24000802007f */
[----:B----4-:R-:W-:Y:S05]  /*12740*/  @!P1 BRA `(.L_x_1307) ;  /* 0xfffffffc00f09947 */ /* 0x010fea000383ffff */
[----:B------:R-:W-:Y:S05]  /*12750*/  BRA `(.L_x_1306) ;  /* 0xffffff1400807947 */ /* 0x000fea000383ffff */
.L_x_1319:
[----:B----4-:R4:W1:Y:S02]  /*12760*/  SYNCS.PHASECHK.TRANS64.TRYWAIT P3, [R6+URZ+0x28c50], R13 ;  /* 0x028c500d060075a7 */ /* 0x010864000806017f */
[----:B-1----:R-:W-:Y:S05]  /*12770*/  @!P3 NANOSLEEP.SYNCS 0x989680 ;  /* 0x009896800000b95d */ /* 0x002fea0003900000 */
[----:B------:R-:W1:Y:S02]  /*12780*/  @!P3 SYNCS.PHASECHK.TRANS64 P3, [R6+URZ+0x28c50], R13 ;  /* 0x028c500d0600b5a7 */ /* 0x000e64000806007f */
[----:B-1----:R-:W-:Y:S05]  /*12790*/  @!P3 BRA `(.L_x_1319) ;  /* 0xfffffffc00f0b947 */ /* 0x002fea000383ffff */
[----:B------:R-:W-:Y:S05]  /*127a0*/  BRA `(.L_x_1318) ;  /* 0xffffff3000ec7947 */ /* 0x000fea000383ffff */
.L_x_1327:
[----:B---3--:R-:W-:-:S04]  /*127b0*/  IMAD.U32 R11, RZ, RZ, UR27 ;  /* 0x0000001bff0b7e24 */ /* 0x008fc8000f8e00ff */
[----:B------:R3:W4:Y:S03]  /*127c0*/  SYNCS.PHASECHK.TRANS64.TRYWAIT P3, [R11+URZ+0x28c30], R10 ;  /* 0x028c300a0b0075a7 */ /* 0x000726000806017f */
[----:B----4-:R-:W-:Y:S05]  /*127d0*/  @!P3 NANOSLEEP.SYNCS 0x989680 ;  /* 0x009896800000b95d */ /* 0x010fea0003900000 */
[----:B------:R-:W4:Y:S02]  /*127e0*/  @!P3 SYNCS.PHASECHK.TRANS64 P3, [R11+URZ+0x28c30], R10 ;  /* 0x028c300a0b00b5a7 */ /* 0x000f24000806007f */
[----:B----4-:R-:W-:Y:S05]  /*127f0*/  @!P3 BRA `(.L_x_1327) ;  /* 0xfffffffc00ecb947 */ /* 0x010fea000383ffff */
[----:B------:R-:W-:Y:S05]  /*12800*/  BRA `(.L_x_1326) ;  /* 0xffffff3800207947 */ /* 0x000fea000383ffff */
.L_x_1339:
[----:B---3--:R3:W4:Y:S02]  /*12810*/  SYNCS.PHASECHK.TRANS64.TRYWAIT P3, [R13+URZ+0x28c50], R10 ;  /* 0x028c500a0d0075a7 */ /* 0x008724000806017f */
[----:B----4-:R-:W-:Y:S05]  /*12820*/  @!P3 NANOSLEEP.SYNCS 0x989680 ;  /* 0x009896800000b95d */ /* 0x010fea0003900000 */
[----:B------:R-:W4:Y:S02]  /*12830*/  @!P3 SYNCS.PHASECHK.TRANS64 P3, [R13+URZ+0x28c50], R10 ;  /* 0x028c500a0d00b5a7 */ /* 0x000f24000806007f */
[----:B----4-:R-:W-:Y:S05]  /*12840*/  @!P3 BRA `(.L_x_1339) ;  /* 0xfffffffc00f0b947 */ /* 0x010fea000383ffff */
[----:B------:R-:W-:Y:S05]  /*12850*/  BRA `(.L_x_1338) ;  /* 0xffffff5800c87947 */ /* 0x000fea000383ffff */
.L_x_1348:
[----:B----4-:R-:W-:-:S04]  /*12860*/  MOV R8, UR25 ;  /* 0x0000001900087c02 */ /* 0x010fc80008000f00 */
[----:B------:R4:W1:Y:S03]  /*12870*/  SYNCS.PHASECHK.TRANS64.TRYWAIT P3, [R8+URZ+0x28c30], R9 ;  /* 0x028c3009080075a7 */ /* 0x000866000806017f */
[----:B-1----:R-:W-:Y:S05]  /*12880*/  @!P3 NANOSLEEP.SYNCS 0x989680 ;  /* 0x009896800000b95d */ /* 0x002fea0003900000 */
[----:B------:R-:W1:Y:S02]  /*12890*/  @!P3 SYNCS.PHASECHK.TRANS64 P3, [R8+URZ+0x28c30], R9 ;  /* 0x028c30090800b5a7 */ /* 0x000e64000806007f */
[----:B-1----:R-:W-:Y:S05]  /*128a0*/  @!P3 BRA `(.L_x_1348) ;  /* 0xfffffffc00ecb947 */ /* 0x002fea000383ffff */
[----:B------:R-:W-:Y:S05]  /*128b0*/  BRA `(.L_x_1347) ;  /* 0xffffff60003c7947 */ /* 0x000fea000383ffff */
.L_x_1352:
[----:B---3--:R3:W4:Y:S02]  /*128c0*/  SYNCS.PHASECHK.TRANS64.TRYWAIT P3, [R170+URZ+0x28c50], R9 ;  /* 0x028c5009aa0075a7 */ /* 0x008724000806017f */
[----:B----4-:R-:W-:Y:S05]  /*128d0*/  @!P3 NANOSLEEP.SYNCS 0x989680 ;  /* 0x009896800000b95d */ /* 0x010fea0003900000 */
[----:B------:R-:W4:Y:S02]  /*128e0*/  @!P3 SYNCS.PHASECHK.TRANS64 P3, [R170+URZ+0x28c50], R9 ;  /* 0x028c5009aa00b5a7 */ /* 0x000f24000806007f */
[----:B----4-:R-:W-:Y:S05]  /*128f0*/  @!P3 BRA `(.L_x_1352) ;  /* 0xfffffffc00f0b947 */ /* 0x010fea000383ffff */
[----:B------:R-:W-:Y:S05]  /*12900*/  BRA `(.L_x_1351) ;  /* 0xffffff7800607947 */ /* 0x000fea000383ffff */
.L_x_1358:
[----:B------:R-:W-:-:S04]  /*12910*/  IMAD.U32 R7, RZ, RZ, UR27 ;  /* 0x0000001bff077e24 */ /* 0x000fc8000f8e00ff */
[----:B------:R1:W1:Y:S03]  /*12920*/  SYNCS.PHASECHK.TRANS64.TRYWAIT P2, [R7+URZ+0x28c30], R10 ;  /* 0x028c300a070075a7 */ /* 0x000266000804017f */
[----:B-1----:R-:W-:Y:S05]  /*12930*/  @!P2 NANOSLEEP.SYNCS 0x989680 ;  /* 0x009896800000a95d */ /* 0x002fea0003900000 */
[----:B------:R-:W1:Y:S02]  /*12940*/  @!P2 SYNCS.PHASECHK.TRANS64 P2, [R7+URZ+0x28c30], R10 ;  /* 0x028c300a0700a5a7 */ /* 0x000e64000804007f */
[----:B-1----:R-:W-:Y:S05]  /*12950*/  @!P2 BRA `(.L_x_1358) ;  /* 0xfffffffc00eca947 */ /* 0x002fea000383ffff */
[----:B------:R-:W-:Y:S05]  /*12960*/  BRA `(.L_x_1357) ;  /* 0xffffff7c00507947 */ /* 0x000fea000383ffff */
.L_x_1370:
[----:B---3--:R3:W4:Y:S02]  /*12970*/  SYNCS.PHASECHK.TRANS64.TRYWAIT P2, [R15+URZ+0x28c50], R10 ;  /* 0x028c500a0f0075a7 */ /* 0x008724000804017f */
[----:B----4-:R-:W-:Y:S05]  /*12980*/  @!P2 NANOSLEEP.SYNCS 0x989680 ;  /* 0x009896800000a95d */ /* 0x010fea0003900000 */
[----:B------:R-:W4:Y:S02]  /*12990*/  @!P2 SYNCS.PHASECHK.TRANS64 P2, [R15+URZ+0x28c50], R10 ;  /* 0x028c500a0f00a5a7 */ /* 0x000f24000804007f */
[----:B----4-:R-:W-:Y:S05]  /*129a0*/  @!P2 BRA `(.L_x_1370) ;  /* 0xfffffffc00f0a947 */ /* 0x010fea000383ffff */
[----:B------:R-:W-:Y:S05]  /*129b0*/  BRA `(.L_x_1369) ;  /* 0xffffff9c00f87947 */ /* 0x000fea000383ffff */
.L_x_1398:
[----:B------:R-:W1:Y:S01]  /*129c0*/  S2R R7, SR_TID.X ;  /* 0x0000000000077919 */ /* 0x000e620000002100 */
[----:B------:R-:W-:Y:S01]  /*129d0*/  IMAD.MOV.U32 R12, RZ, RZ, RZ ;  /* 0x000000ffff0c7224 */ /* 0x000fe200078e00ff */
[----:B------:R-:W-:Y:S01]  /*129e0*/  MOV R11, 0x1f ;  /* 0x0000001f000b7802 */ /* 0x000fe20000000f00 */
[----:B------:R-:W-:Y:S01]  /*129f0*/  IMAD.MOV.U32 R15, RZ, RZ, -0x1 ;  /* 0xffffffffff0f7424 */ /* 0x000fe200078e00ff */
[----:B-1----:R-:W-:-:S04]  /*12a00*/  SHF.R.U32.HI R7, RZ, 0x5, R7 ;  /* 0x00000005ff077819 */ /* 0x002fc80000011607 */
[----:B------:R-:W-:-:S04]  /*12a10*/  LOP3.LUT R7, R7, 0x3, RZ, 0xc0, !PT ;  /* 0x0000000307077812 */ /* 0x000fc800078ec0ff */
[----:B------:R-:W-:-:S07]  /*12a20*/  MOV R13, R7 ;  /* 0x00000007000d7202 */ /* 0x000fce0000000f00 */
[----:B------:R-:W-:Y:S05]  /*12a30*/  WARPSYNC.COLLECTIVE R15, `(.L_x_1449) ;  /* 0x000000000f087348 */ /* 0x000fea0003c00000 */
[----:B------:R1:W2:Y:S02]  /*12a40*/  SHFL.IDX P6, R14, R13, R12, R11 ;  /* 0x0000000c0d0e7389 */ /* 0x0002a400000c000b */
[----:B-12---:R-:W-:Y:S01]  /*12a50*/  ENDCOLLECTIVE ;  /* 0x000000000000791b */ /* 0x006fe20003800000 */
.L_x_1449:
[----:B------:R-:W-:Y:S05]  /*12a60*/  BRA `(.L_x_1450) ;  /* 0xffffffd400807947 */ /* 0x000fea000383ffff */
.L_x_1399:
[----:B------:R-:W-:Y:S01]  /*12a70*/  BSSY B0, `(.L_x_1451) ;  /* 0x0000006000007945 */ /* 0x000fe20003800000 */
[----:B------:R-:W-:-:S07]  /*12a80*/  MOV R15, 0xffffffff ;  /* 0xffffffff000f7802 */ /* 0x000fce0000000f00 */
[----:B------:R-:W-:Y:S05]  /*12a90*/  WARPSYNC.COLLECTIVE R15, `(.L_x_1452) ;  /* 0x000000000f0c7348 */ /* 0x000fea0003c00000 */
[----:B------:R-:W-:Y:S02]  /*12aa0*/  ELECT P6, UR62, PT ;  /* 0x00000000003e782f */ /* 0x000fe400038c0000 */
[----:B------:R-:W-:Y:S01]  /*12ab0*/  MOV R14, UR62 ;  /* 0x0000003e000e7c02 */ /* 0x000fe20008000f00 */
[----:B------:R-:W-:Y:S10]  /*12ac0*/  ENDCOLLECTIVE ;  /* 0x000000000000791b */ /* 0x000ff40003800000 */
.L_x_1452:
[----:B------:R-:W-:Y:S05]  /*12ad0*/  BSYNC B0 ;  /* 0x0000000000007941 */ /* 0x000fea0003800000 */
.L_x_1451:
[----:B------:R-:W-:Y:S05]  /*12ae0*/  BRA `(.L_x_1453) ;  /* 0xffffffd400707947 */ /* 0x000fea000383ffff */
.L_x_1402:
[----:B-1----:R1:W2:Y:S02]  /*12af0*/  SYNCS.PHASECHK.TRANS64.TRYWAIT P2, [R8+URZ+0x28c40], R5 ;  /* 0x028c4005080075a7 */ /* 0x0022a4000804017f */
[----:B--2---:R-:W-:Y:S05]  /*12b00*/  @!P2 NANOSLEEP.SYNCS 0x989680 ;  /* 0x009896800000a95d */ /* 0x004fea0003900000 */
[----:B------:R-:W2:Y:S02]  /*12b10*/  @!P2 SYNCS.PHASECHK.TRANS64 P2, [R8+URZ+0x28c40], R5 ;  /* 0x028c40050800a5a7 */ /* 0x000ea4000804007f */
[----:B--2---:R-:W-:Y:S05]  /*12b20*/  @!P2 BRA `(.L_x_1402) ;  /* 0xfffffffc00f0a947 */ /* 0x004fea000383ffff */
[----:B------:R-:W-:Y:S05]  /*12b30*/  BRA `(.L_x_1454) ;  /* 0xffffffd400cc7947 */ /* 0x000fea000383ffff */
.L_x_1404:
[----:B-1----:R-:W-:-:S04]  /*12b40*/  IMAD.U32 R8, RZ, RZ, UR37 ;  /* 0x00000025ff087e24 */ /* 0x002fc8000f8e00ff */
[----:B------:R1:W2:Y:S03]  /*12b50*/  SYNCS.PHASECHK.TRANS64.TRYWAIT P2, [R8+URZ+0x28c20], R5 ;  /* 0x028c2005080075a7 */ /* 0x0002a6000804017f */
[----:B--2---:R-:W-:Y:S05]  /*12b60*/  @!P2 NANOSLEEP.SYNCS 0x989680 ;  /* 0x009896800000a95d */ /* 0x004fea0003900000 */
[----:B------:R-:W2:Y:S02]  /*12b70*/  @!P2 SYNCS.PHASECHK.TRANS64 P2, [R8+URZ+0x28c20], R5 ;  /* 0x028c20050800a5a7 */ /* 0x000ea4000804007f */
[----:B--2---:R-:W-:Y:S05]  /*12b80*/  @!P2 BRA `(.L_x_1404) ;  /* 0xfffffffc00eca947 */ /* 0x004fea000383ffff */
[----:B------:R-:W-:Y:S05]  /*12b90*/  BRA `(.L_x_1455) ;  /* 0xffffffd8006c7947 */ /* 0x000fea000383ffff */
.L_x_1407:
[----:B-1----:R1:W2:Y:S02]  /*12ba0*/  SYNCS.PHASECHK.TRANS64.TRYWAIT P2, [R8+URZ+0x28c60], R5 ;  /* 0x028c6005080075a7 */ /* 0x0022a4000804017f */
[----:B--2---:R-:W-:Y:S05]  /*12bb0*/  @!P2 NANOSLEEP.SYNCS 0x989680 ;  /* 0x009896800000a95d */ /* 0x004fea0003900000 */
[----:B------:R-:W2:Y:S02]  /*12bc0*/  @!P2 SYNCS.PHASECHK.TRANS64 P2, [R8+URZ+0x28c60], R5 ;  /* 0x028c60050800a5a7 */ /* 0x000ea4000804007f */
[----:B--2---:R-:W-:Y:S05]  /*12bd0*/  @!P2 BRA `(.L_x_1407) ;  /* 0xfffffffc00f0a947 */ /* 0x004fea000383ffff */
[----:B------:R-:W-:Y:S05]  /*12be0*/  BRA `(.L_x_1456) ;  /* 0xffffffd800807947 */ /* 0x000fea000383ffff */
.L_x_1414:
[----:B-1----:R1:W2:Y:S02]  /*12bf0*/  SYNCS.PHASECHK.TRANS64.TRYWAIT P3, [R2+URZ+0x28c40], R3 ;  /* 0x028c4003020075a7 */ /* 0x0022a4000806017f */
[----:B--2---:R-:W-:Y:S05]  /*12c00*/  @!P3 NANOSLEEP.SYNCS 0x989680 ;  /* 0x009896800000b95d */ /* 0x004fea0003900000 */
[----:B------:R-:W2:Y:S02]  /*12c10*/  @!P3 SYNCS.PHASECHK.TRANS64 P3, [R2+URZ+0x28c40], R3 ;  /* 0x028c40030200b5a7 */ /* 0x000ea4000806007f */
[----:B--2---:R-:W-:Y:S05]  /*12c20*/  @!P3 BRA `(.L_x_1414) ;  /* 0xfffffffc00f0b947 */ /* 0x004fea000383ffff */
[----:B------:R-:W-:Y:S05]  /*12c30*/  BRA `(.L_x_1457) ;  /* 0xffffffe000087947 */ /* 0x000fea000383ffff */
.L_x_1416:
[----:B---3--:R3:W4:Y:S02]  /*12c40*/  SYNCS.PHASECHK.TRANS64.TRYWAIT P3, [R2+URZ+0x28c60], R3 ;  /* 0x028c6003020075a7 */ /* 0x008724000806017f */
[----:B----4-:R-:W-:Y:S05]  /*12c50*/  @!P3 NANOSLEEP.SYNCS 0x989680 ;  /* 0x009896800000b95d */ /* 0x010fea0003900000 */
[----:B------:R-:W4:Y:S02]  /*12c60*/  @!P3 SYNCS.PHASECHK.TRANS64 P3, [R2+URZ+0x28c60], R3 ;  /* 0x028c60030200b5a7 */ /* 0x000f24000806007f */
[----:B----4-:R-:W-:Y:S05]  /*12c70*/  @!P3 BRA `(.L_x_1416) ;  /* 0xfffffffc00f0b947 */ /* 0x010fea000383ffff */
[----:B------:R-:W-:Y:S05]  /*12c80*/  BRA `(.L_x_1458) ;  /* 0xffffffe000507947 */ /* 0x000fea000383ffff */
.L_x_1422:
[----:B-1----:R1:W2:Y:S02]  /*12c90*/  SYNCS.PHASECHK.TRANS64.TRYWAIT P3, [R3+URZ+0x28c40], R2 ;  /* 0x028c4002030075a7 */ /* 0x0022a4000806017f */
[----:B--2---:R-:W-:Y:S05]  /*12ca0*/  @!P3 NANOSLEEP.SYNCS 0x989680 ;  /* 0x009896800000b95d */ /* 0x004fea0003900000 */
[----:B------:R-:W2:Y:S02]  /*12cb0*/  @!P3 SYNCS.PHASECHK.TRANS64 P3, [R3+URZ+0x28c40], R2 ;  /* 0x028c40020300b5a7 */ /* 0x000ea4000806007f */
[----:B--2---:R-:W-:Y:S05]  /*12cc0*/  @!P3 BRA `(.L_x_1422) ;  /* 0xfffffffc00f0b947 */ /* 0x004fea000383ffff */
[----:B------:R-:W-:Y:S05]  /*12cd0*/  BRA `(.L_x_1459) ;  /* 0xffffffe400c87947 */ /* 0x000fea000383ffff */
.L_x_1424:
[----:B---3--:R3:W4:Y:S02]  /*12ce0*/  SYNCS.PHASECHK.TRANS64.TRYWAIT P3, [R3+URZ+0x28c60], R2 ;  /* 0x028c6002030075a7 */ /* 0x008724000806017f */
[----:B----4-:R-:W-:Y:S05]  /*12cf0*/  @!P3 NANOSLEEP.SYNCS 0x989680 ;  /* 0x009896800000b95d */ /* 0x010fea0003900000 */
[----:B------:R-:W4:Y:S02]  /*12d00*/  @!P3 SYNCS.PHASECHK.TRANS64 P3, [R3+URZ+0x28c60], R2 ;  /* 0x028c60020300b5a7 */ /* 0x000f24000806007f */
[----:B----4-:R-:W-:Y:S05]  /*12d10*/  @!P3 BRA `(.L_x_1424) ;  /* 0xfffffffc00f0b947 */ /* 0x010fea000383ffff */
[----:B------:R-:W-:Y:S05]  /*12d20*/  BRA `(.L_x_1460) ;  /* 0xffffffe800107947 */ /* 0x000fea000383ffff */
.L_x_1429:
[----:B-1----:R1:W2:Y:S02]  /*12d30*/  SYNCS.PHASECHK.TRANS64.TRYWAIT P3, [R2+URZ+0x28c40], R3 ;  /* 0x028c4003020075a7 */ /* 0x0022a4000806017f */
[----:B--2---:R-:W-:Y:S05]  /*12d40*/  @!P3 NANOSLEEP.SYNCS 0x989680 ;  /* 0x009896800000b95d */ /* 0x004fea0003900000 */
[----:B------:R-:W2:Y:S02]  /*12d50*/  @!P3 SYNCS.PHASECHK.TRANS64 P3, [R2+URZ+0x28c40], R3 ;  /* 0x028c40030200b5a7 */ /* 0x000ea4000806007f */
[----:B--2---:R-:W-:Y:S05]  /*12d60*/  @!P3 BRA `(.L_x_1429) ;  /* 0xfffffffc00f0b947 */ /* 0x004fea000383ffff */
[----:B------:R-:W-:Y:S05]  /*12d70*/  BRA `(.L_x_1461) ;  /* 0xffffffec00687947 */ /* 0x000fea000383ffff */
.L_x_1431:
[----:B--2---:R2:W3:Y:S02]  /*12d80*/  SYNCS.PHASECHK.TRANS64.TRYWAIT P3, [R2+URZ+0x28c60], R3 ;  /* 0x028c6003020075a7 */ /* 0x0044e4000806017f */
[----:B---3--:R-:W-:Y:S05]  /*12d90*/  @!P3 NANOSLEEP.SYNCS 0x989680 ;  /* 0x009896800000b95d */ /* 0x008fea0003900000 */
[----:B------:R-:W3:Y:S02]  /*12da0*/  @!P3 SYNCS.PHASECHK.TRANS64 P3, [R2+URZ+0x28c60], R3 ;  /* 0x028c60030200b5a7 */ /* 0x000ee4000806007f */
[----:B---3--:R-:W-:Y:S05]  /*12db0*/  @!P3 BRA `(.L_x_1431) ;  /* 0xfffffffc00f0b947 */ /* 0x008fea000383ffff */
[----:B------:R-:W-:Y:S05]  /*12dc0*/  BRA `(.L_x_1462) ;  /* 0xffffffec00b07947 */ /* 0x000fea000383ffff */
.L_x_1436:
[----:B------:R-:W-:Y:S01]  /*12dd0*/  BSSY B0, `(.L_x_1463) ;  /* 0x0000007000007945 */ /* 0x000fe20003800000 */
[----:B--2---:R-:W-:Y:S01]  /*12de0*/  MOV R12, RZ ;  /* 0x000000ff000c7202 */ /* 0x004fe20000000f00 */
[----:B------:R-:W-:Y:S01]  /*12df0*/  IMAD.MOV.U32 R11, RZ, RZ, 0x1f ;  /* 0x0000001fff0b7424 */ /* 0x000fe200078e00ff */
[----:B------:R-:W-:-:S07]  /*12e00*/  MOV R15, 0xffffffff ;  /* 0xffffffff000f7802 */ /* 0x000fce0000000f00 */
[----:B-1-34-:R-:W-:Y:S05]  /*12e10*/  WARPSYNC.COLLECTIVE R15, `(.L_x_1464) ;  /* 0x000000000f087348 */ /* 0x01afea0003c00000 */
[----:B------:R2:W1:Y:S02]  /*12e20*/  SHFL.IDX P6, R14, R13, R12, R11 ;  /* 0x0000000c0d0e7389 */ /* 0x00046400000c000b */
[----:B-1234-:R-:W-:Y:S01]  /*12e30*/  ENDCOLLECTIVE ;  /* 0x000000000000791b */ /* 0x01efe20003800000 */
.L_x_1464:
[----:B------:R-:W-:Y:S05]  /*12e40*/  BSYNC B0 ;  /* 0x0000000000007941 */ /* 0x000fea0003800000 */
.L_x_1463:
[----:B------:R-:W-:Y:S05]  /*12e50*/  BRA `(.L_x_1465) ;  /* 0xfffffff000e47947 */ /* 0x000fea000383ffff */
.L_x_1438:
[----:B-1----:R1:W2:Y:S02]  /*12e60*/  SYNCS.PHASECHK.TRANS64.TRYWAIT P0, [R7+URZ+0x28c20], R0 ;  /* 0x028c2000070075a7 */ /* 0x0022a4000800017f */
[----:B--2---:R-:W-:Y:S05]  /*12e70*/  @!P0 NANOSLEEP.SYNCS 0x989680 ;  /* 0x009896800000895d */ /* 0x004fea0003900000 */
[----:B------:R-:W2:Y:S02]  /*12e80*/  @!P0 SYNCS.PHASECHK.TRANS64 P0, [R7+URZ+0x28c20], R0 ;  /* 0x028c2000070085a7 */ /* 0x000ea4000800007f */
[----:B--2---:R-:W-:Y:S05]  /*12e90*/  @!P0 BRA `(.L_x_1438) ;  /* 0xfffffffc00f08947 */ /* 0x004fea000383ffff */
[----:B------:R-:W-:Y:S05]  /*12ea0*/  BRA `(.L_x_1466) ;  /* 0xfffffff4002c7947 */ /* 0x000fea000383ffff */
.L_x_1442:
[----:B-1----:R1:W2:Y:S02]  /*12eb0*/  SYNCS.PHASECHK.TRANS64.TRYWAIT P0, [R5+URZ], R4 ;  /* 0x00000004050075a7 */ /* 0x0022a4000800017f */
[----:B--2---:R-:W-:Y:S05]  /*12ec0*/  @!P0 NANOSLEEP.SYNCS 0x989680 ;  /* 0x009896800000895d */ /* 0x004fea0003900000 */
[----:B------:R-:W2:Y:S02]  /*12ed0*/  @!P0 SYNCS.PHASECHK.TRANS64 P0, [R5+URZ], R4 ;  /* 0x00000004050085a7 */ /* 0x000ea4000800007f */
[----:B--2---:R-:W-:Y:S05]  /*12ee0*/  @!P0 BRA `(.L_x_1442) ;  /* 0xfffffffc00f08947 */ /* 0x004fea000383ffff */
[----:B------:R-:W-:Y:S05]  /*12ef0*/  BRA `(.L_x_1467) ;  /* 0xfffffff400807947 */ /* 0x000fea000383ffff */
.L_x_1443:
[----:B--2---:R2:W3:Y:S02]  /*12f00*/  SYNCS.PHASECHK.TRANS64.TRYWAIT P0, [R3+URZ], R0 ;  /* 0x00000000030075a7 */ /* 0x0044e4000800017f */
[----:B---3--:R-:W-:Y:S05]  /*12f10*/  @!P0 NANOSLEEP.SYNCS 0x989680 ;  /* 0x009896800000895d */ /* 0x008fea0003900000 */
[----:B------:R-:W3:Y:S02]  /*12f20*/  @!P0 SYNCS.PHASECHK.TRANS64 P0, [R3+URZ], R0 ;  /* 0x00000000030085a7 */ /* 0x000ee4000800007f */
[----:B---3--:R-:W-:Y:S05]  /*12f30*/  @!P0 BRA `(.L_x_1443) ;  /* 0xfffffffc00f08947 */ /* 0x008fea000383ffff */
[----:B------:R-:W-:Y:S05]  /*12f40*/  BRA `(.L_x_1468) ;  /* 0xfffffff400747947 */ /* 0x000fea000383ffff */
.L_x_1445:
[----:B-1----:R1:W2:Y:S02]  /*12f50*/  SYNCS.PHASECHK.TRANS64.TRYWAIT P0, [R5+URZ], R4 ;  /* 0x00000004050075a7 */ /* 0x0022a4000800017f */
[----:B--2---:R-:W-:Y:S05]  /*12f60*/  @!P0 NANOSLEEP.SYNCS 0x989680 ;  /* 0x009896800000895d */ /* 0x004fea0003900000 */
[----:B------:R-:W2:Y:S02]  /*12f70*/  @!P0 SYNCS.PHASECHK.TRANS64 P0, [R5+URZ], R4 ;  /* 0x00000004050085a7 */ /* 0x000ea4000800007f */
[----:B--2---:R-:W-:Y:S05]  /*12f80*/  @!P0 BRA `(.L_x_1445) ;  /* 0xfffffffc00f08947 */ /* 0x004fea000383ffff */
[----:B------:R-:W-:Y:S05]  /*12f90*/  BRA `(.L_x_1469) ;  /* 0xfffffff400787947 */ /* 0x000fea000383ffff */
.L_x_1470:
        /* <DEDUP_REMOVED lines=14> */
.L_x_4555:


//--------------------- .text._ZN7cutlass13device_kernelIN5flash11enable_sm90INS1_16FlashAttnFwdSm90INS1_25CollectiveMainloopFwdSm90ILi2EN4cute5tupleIJNS5_1CILi1EEES8_S8_EEENS6_IJNS7_ILi64EEESA_SA_EEELi512ENS_6half_tEfNS_4arch4Sm90ELb0ELb1ELb1ELb0ELb0ELb0ELb1ELb0ELb0ELb0ELb0ELb0EEENS1_21CollectiveEpilogueFwdINS6_IJSA_NS7_ILi512EEESA_EEES9_SC_SE_Li256ELb0ELb0ELb0ELb0EEENS1_30DynamicPersistentTileSchedulerILi256ELi32ELb0ELb0ELb1EEEEEEEEEvNT_6ParamsE --------------------------
	.section	.text._ZN7cutlass13device_kernelIN5flash11enable_sm90INS1_16FlashAttnFwdSm90INS1_25CollectiveMainloopFwdSm90ILi2EN4cute5tupleIJNS5_1CILi1EEES8_S8_EEENS6_IJNS7_ILi64EEESA_SA_EEELi512ENS_6half_tEfNS_4arch4Sm90ELb0ELb1ELb1ELb0ELb0ELb0ELb1ELb0ELb0ELb0ELb0ELb0EEENS1_21CollectiveEpilogueFwdINS6_IJSA_NS7_ILi512EEESA_EEES9_SC_SE_Li256ELb0ELb0ELb0ELb0EEENS1_30DynamicPersistentTileSchedulerILi256ELi32ELb0ELb0ELb1EEEEEEEEEvNT_6ParamsE,"ax",@progbits
	.align	128
.text._ZN7cutlass13device_kernelIN5flash11enable_sm90INS1_16FlashAttnFwdSm90INS1_25CollectiveMainloopFwdSm90ILi2EN4cute5tupleIJNS5_1CILi1EEES8_S8_EEENS6_IJNS7_ILi64EEESA_SA_EEELi512ENS_6half_tEfNS_4arch4Sm90ELb0ELb1ELb1ELb0ELb0ELb0ELb1ELb0ELb0ELb0ELb0ELb0EEENS1_21CollectiveEpilogueFwdINS6_IJSA_NS7_ILi512EEESA_EEES9_SC_SE_Li256ELb0ELb0ELb0ELb0EEENS1_30DynamicPersistentTileSchedulerILi256ELi32ELb0ELb0ELb1EEEEEEEEEvNT_6ParamsE:
        .type           _ZN7cutlass13device_kernelIN5flash11enable_sm90INS1_16FlashAttnFwdSm90INS1_25CollectiveMainloopFwdSm90ILi2EN4cute5tupleIJNS5_1CILi1EEES8_S8_EEENS6_IJNS7_ILi64EEESA_SA_EEELi512ENS_6half_tEfNS_4arch4Sm90ELb0ELb1ELb1ELb0ELb0ELb0ELb1ELb0ELb0ELb0ELb0ELb0EEENS1_21CollectiveEpilogueFwdINS6_IJSA_NS7_ILi512EEESA_EEES9_SC_SE_Li256ELb0ELb0ELb0ELb0EEENS1_30DynamicPersistentTileSchedulerILi256ELi32ELb0ELb0ELb1EEEEEEEEEvNT_6ParamsE,@function
        .size           _ZN7cutlass13device_kernelIN5flash11enable_sm90INS1_16FlashAttnFwdSm90INS1_25CollectiveMainloopFwdSm90ILi2EN4cute5tupleIJNS5_1CILi1EEES8_S8_EEENS6_IJNS7_ILi64EEESA_SA_EEELi512ENS_6half_tEfNS_4arch4Sm90ELb0ELb1ELb1ELb0ELb0ELb0ELb1ELb0ELb0ELb0ELb0ELb0EEENS1_21CollectiveEpilogueFwdINS6_IJSA_NS7_ILi512EEESA_EEES9_SC_SE_Li256ELb0ELb0ELb0ELb0EEENS1_30DynamicPersistentTileSchedulerILi256ELi32ELb0ELb0ELb1EEEEEEEEEvNT_6ParamsE,(.L_x_4556 - _ZN7cutlass13device_kernelIN5flash11enable_sm90INS1_16FlashAttnFwdSm90INS1_25CollectiveMainloopFwdSm90ILi2EN4cute5tupleIJNS5_1CILi1EEES8_S8_EEENS6_IJNS7_ILi64EEESA_SA_EEELi512ENS_6half_tEfNS_4arch4Sm90ELb0ELb1ELb1ELb0ELb0ELb0ELb1ELb0ELb0ELb0ELb0ELb0EEENS1_21CollectiveEpilogueFwdINS6_IJSA_NS7_ILi512EEESA_EEES9_SC_SE_Li256ELb0ELb0ELb0ELb0EEENS1_30DynamicPersistentTileSchedulerILi256ELi32ELb0ELb0ELb1EEEEEEEEEvNT_6ParamsE)
        .other          _ZN7cutlass13device_kernelIN5flash11enable_sm90INS1_16FlashAttnFwdSm90INS1_25CollectiveMainloopFwdSm90ILi2EN4cute5tupleIJNS5_1CILi1EEES8_S8_EEENS6_IJNS7_ILi64EEESA_SA_EEELi512ENS_6half_tEfNS_4arch4Sm90ELb0ELb1ELb1ELb0ELb0ELb0ELb1ELb0ELb0ELb0ELb0ELb0EEENS1_21CollectiveEpilogueFwdINS6_IJSA_NS7_ILi512EEESA_EEES9_SC_SE_Li256ELb0ELb0ELb0ELb0EEENS1_30DynamicPersistentTileSchedulerILi256ELi32ELb0ELb0ELb1EEEEEEEEEvNT_6ParamsE,@"STO_CUDA_ENTRY STV_DEFAULT"
_ZN7cutlass13device_kernelIN5flash11enable_sm90INS1_16FlashAttnFwdSm90INS1_25CollectiveMainloopFwdSm90ILi2EN4cute5tupleIJNS5_1CILi1EEES8_S8_EEENS6_IJNS7_ILi64EEESA_SA_EEELi512ENS_6half_tEfNS_4arch4Sm90ELb0ELb1ELb1ELb0ELb0ELb0ELb1ELb0ELb0ELb0ELb0ELb0EEENS1_21CollectiveEpilogueFwdINS6_IJSA_NS7_ILi512EEESA_EEES9_SC_SE_Li256ELb0ELb0ELb0ELb0EEENS1_30DynamicPersistentTileSchedulerILi256ELi32ELb0ELb0ELb1EEEEEEEEEvNT_6ParamsE:
[----:B------:R-:W1:Y:S02]  /*0000*/  LDC R1, c[0x0][0x28] ;  /* 0x00000a00ff017b82 */ /* 0x000e640000000800 */
[----:B-1----:R-:W-:Y:S01]  /*0010*/  VIADD R1, R1, 0xfffffff8 ;  /* 0xfffffff801017836 */ /* 0x002fe20000000000 */
[----:B------:R-:W1:Y:S01]  /*0020*/  S2R R19, SR_TID.X ;  /* 0x0000000000137919 */ /* 0x000e620000002100 */
[----:B------:R-:W-:Y:S01]  /*0030*/  ELECT P0, URZ, PT ;  /* 0x00000000003f782f */ /* 0x000fe20003800000 */
[----:B------:R-:W-:Y:S01]  /*0040*/  BSSY B0, `(.L_x_1471) ;  /* 0x0000017000007945 */ /* 0x000fe20003800000 */
[--C-:B-1----:R-:W-:Y:S02]  /*0050*/  SHF.R.U32.HI R0, RZ, 0x5, R19.reuse ;  /* 0x00000005ff007819 */ /* 0x102fe40000011613 */
[----:B------:R-:W-:-:S03]  /*0060*/  SHF.R.U32.HI R3, RZ, 0x7, R19 ;  /* 0x00000007ff037819 */ /* 0x000fc60000011613 */
        /* <DEDUP_REMOVED lines=20> */
.L_x_1472:
[----:B------:R-:W-:Y:S05]  /*01b0*/  BSYNC B0 ;  /* 0x0000000000007941 */ /* 0x000fea0003800000 */
.L_x_1471:
        /* <DEDUP_REMOVED lines=11> */
[----:B------:R-:W-:Y:S01]  /*0270*/  VOTEU.ANY UP3, P0 ;  /* 0x00000000003f7886 */ /* 0x000fe20000060100 */
[----:B-1----:R-:W-:Y:S01]  /*0280*/  R2UR UR47, R3 ;  /* 0x00000000032f72ca */ /* 0x002fe200000e0000 */
[----:B--2---:R-:W-:Y:S01]  /*0290*/  @UP0 ULEA UR6, UR7, UR6, 0x18 ;  /* 0x0000000607060291 */ /* 0x004fe2000f8ec03f */
[----:B---3--:R-:W-:-:S11]  /*02a0*/  ISETP.NE.AND P1, PT, R2, RZ, PT ;  /* 0x000000ff0200720c */ /* 0x008fd60003f25270 */
[----:B------:R-:W-:Y:S01]  /*02b0*/  UISETP.NE.AND UP0, UPT, UR47, URZ, UPT ;  /* 0x0000003f2f00728c */ /* 0x000fe2000bf05270 */
[----:B------:R-:W1:Y:S02]  /*02c0*/  FENCE.VIEW.ASYNC.S ;  /* 0x00000000000073c6 */ /* 0x000e640000000000 */
[----:B-1----:R1:W2:Y:S01]  /*02d0*/  @UP1 SYNCS.EXCH.64 URZ, [UR6+0x38800], UR4 ;  /* 0x03880004063f15b2 */ /* 0x0022a20008000100 */
[----:B------:R1:W3:Y:S01]  /*02e0*/  @UP2 SYNCS.EXCH.64 URZ, [UR6+0x38810], UR4 ;  /* 0x03881004063f25b2 */ /* 0x0002e20008000100 */
[----:B------:R1:W4:Y:S01]  /*02f0*/  @UP3 SYNCS.EXCH.64 URZ, [UR6+0x38820], UR4 ;  /* 0x03882004063f35b2 */ /* 0x0003220008000100 */
        /* <DEDUP_REMOVED lines=15> */
.L_x_1473:
        /* <DEDUP_REMOVED lines=22> */
.L_x_1474:
        /* <DEDUP_REMOVED lines=18> */
.L_x_1475:
        /* <DEDUP_REMOVED lines=22> */
.L_x_1476:
        /* <DEDUP_REMOVED lines=22> */
.L_x_1477:
[----:B-1----:R-:W-:Y:S01]  /*0930*/  UMOV UR4, 0x1 ;  /* 0x0000000100047882 */ /* 0x002fe20000000000 */
[----:B------:R-:W-:Y:S01]  /*0940*/  PLOP3.LUT P0, PT, PT, PT, UP0, 0x80, 0x0 ;  /* 0x000000000000781c */ /* 0x000fe20003f0f008 */
[----:B------:R-:W-:Y:S01]  /*0950*/  USEL UR4, UR4, 0x2, !UP0 ;  /* 0x0000000204047887 */ /* 0x000fe2000c000000 */
[----:B------:R-:W-:Y:S01]  /*0960*/  NOP ;  /* 0x0000000000007918 */ /* 0x000fe20000000000 */
[----:B------:R-:W-:-:S04]  /*0970*/  ULDC.64 UR54, c[0x0][0x208] ;  /* 0x0000820000367ab9 */ /* 0x000fc80000000a00 */
[----:B------:R-:W-:-:S05]  /*0980*/  IMAD.U32 R2, RZ, RZ, UR4 ;  /* 0x00000004ff027e24 */ /* 0x000fca000f8e00ff */
[----:B------:R1:W-:Y:S01]  /*0990*/  STL [R1+0x4], R2 ;  /* 0x0000040201007387 */ /* 0x0003e20000100800 */
[----:B--234-:R-:W-:Y:S06]  /*09a0*/  BAR.SYNC.DEFER_BLOCKING 0x0 ;  /* 0x0000000000007b1d */ /* 0x01cfec0000010000 */
[----:B------:R-:W-:Y:S05]  /*09b0*/  @!P0 BRA `(.L_x_1478) ;  /* 0x0000013800408947 */ /* 0x000fea0003800000 */
.L_x_1479:
[----:B------:R-:W-:-:S08]  /*09c0*/  NOP ;  /* 0x0000000000007918 */ /* 0x000fd00000000000 */
[----:B------:R-:W2:Y:S02]  /*09d0*/  USETMAXREG.TRY_ALLOC.CTAPOOL UP0, 0xf0 ;  /* 0x000000f0000079c8 */ /* 0x000ea40008000600 */
[----:B--2---:R-:W-:-:S13]  /*09e0*/  PLOP3.LUT P0, PT, PT, PT, UP0, 0x80, 0x0 ;  /* 0x000000000000781c */ /* 0x004fda0003f0f008 */
[----:B------:R-:W-:Y:S05]  /*09f0*/  @!P0 BRA `(.L_x_1479) ;  /* 0xfffffffc00f08947 */ /* 0x000fea000383ffff */
[----:B------:R-:W-:Y:S01]  /*0a00*/  LOP3.LUT R0, R19, 0xffffff80, RZ, 0xc0, !PT ;  /* 0xffffff8013007812 */ /* 0x000fe200078ec0ff */
[----:B------:R-:W2:Y:S08]  /*0a10*/  S2UR UR4, SR_CTAID.X ;  /* 0x00000000000479c3 */ /* 0x000eb00000002500 */
[----:B------:R-:W-:Y:S06]  /*0a20*/  BAR.ARV 0x4, 0x120 ;  /* 0x0104800000007b1d */ /* 0x000fec0000002000 */
[----:B------:R-:W-:-:S02]  /*0a30*/  ISETP.NE.AND P0, PT, R0, 0x80, PT ;  /* 0x000000800000780c */ /* 0x000fc40003f05270 */
[----:B------:R-:W2:Y:S11]  /*0a40*/  LDC R0, c[0x0][0xea8] ;  /* 0x0003aa00ff007b82 */ /* 0x000eb60000000800 */
[----:B------:R-:W-:Y:S06]  /*0a50*/  @!P0 BAR.ARV 0x8, 0xa0 ;  /* 0x0202800000008b1d */ /* 0x000fec0000002000 */
[----:B------:R-:W-:-:S13]  /*0a60*/  ISETP.GE.U32.AND P0, PT, R19, 0x100, PT ;  /* 0x000001001300780c */ /* 0x000fda0003f06070 */
[----:B------:R-:W-:Y:S06]  /*0a70*/  @P0 BAR.ARV 0xf, 0x100 ;  /* 0x03c4000000000b1d */ /* 0x000fec0000002000 */
[----:B--2---:R-:W-:-:S13]  /*0a80*/  ISETP.LE.AND P0, PT, R0, UR4, PT ;  /* 0x0000000400007c0c */ /* 0x004fda000bf03270 */
[----:B------:R-:W-:Y:S05]  /*0a90*/  @P0 EXIT ;  /* 0x000000000000094d */ /* 0x000fea0003800000 */
[----:B-1----:R-:W2:Y:S01]  /*0aa0*/  LDL R2, [R1+0x4] ;  /* 0x0000040001027983 */ /* 0x002ea20000100800 */
        /* <DEDUP_REMOVED lines=8> */
[----:B------:R-:W-:-:S02]  /*0b30*/  LEA.HI R4, R3, R194, RZ, 0x5 ;  /* 0x000000c203047211 */ /* 0x000fc400078f28ff */
[----:B------:R-:W-:Y:S02]  /*0b40*/  LEA.HI R0, R3, R194, RZ, 0x7 ;  /* 0x000000c203007211 */ /* 0x000fe400078f38ff */
[--C-:B------:R-:W-:Y:S02]  /*0b50*/  SHF.R.S32.HI R192, RZ, 0x5, R4.reuse ;  /* 0x00000005ffc07819 */ /* 0x100fe40000011404 */
[----:B------:R-:W-:Y:S02]  /*0b60*/  SHF.R.S32.HI R9, RZ, 0x1f, R4 ;  /* 0x0000001fff097819 */ /* 0x000fe40000011404 */
[----:B------:R-:W-:Y:S02]  /*0b70*/  SHF.R.S32.HI R187, RZ, 0x7, R0 ;  /* 0x00000007ffbb7819 */ /* 0x000fe40000011400 */
[----:B------:R-:W-:-:S04]  /*0b80*/  LEA.HI R9, R9, R192, RZ, 0x2 ;  /* 0x000000c009097211 */ /* 0x000fc800078f10ff */
[----:B------:R-:W-:Y:S01]  /*0b90*/  LOP3.LUT R9, R9, 0x3ffffc, RZ, 0xc0, !PT ;  /* 0x003ffffc09097812 */ /* 0x000fe200078ec0ff */
[----:B-1----:R-:W-:-:S04]  /*0ba0*/  ULEA UR36, UR5, UR36, 0x18 ;  /* 0x0000002405247291 */ /* 0x002fc8000f8ec03f */
[----:B------:R-:W-:Y:S01]  /*0bb0*/  IMAD.IADD R9, R192, 0x1, -R9 ;  /* 0x00000001c0097824 */ /* 0x000fe200078e0a09 */
[----:B--2---:R-:W-:Y:S02]  /*0bc0*/  R2UR UR6, R2 ;  /* 0x00000000020672ca */ /* 0x004fe400000e0000 */
[CC--:B------:R-:W-:Y:S02]  /*0bd0*/  LEA.HI R2, R3.reuse, R194.reuse, RZ, 0x4 ;  /* 0x000000c203027211 */ /* 0x0c0fe400078f20ff */
[----:B------:R-:W-:Y:S02]  /*0be0*/  LEA.HI R3, R3, R194, RZ, 0x3 ;  /* 0x000000c203037211 */ /* 0x000fe400078f18ff */
[----:B------:R-:W-:Y:S02]  /*0bf0*/  LOP3.LUT R5, R2, 0xfffffff0, RZ, 0xc0, !PT ;  /* 0xfffffff002057812 */ /* 0x000fe400078ec0ff */
[----:B------:R-:W-:Y:S02]  /*0c00*/  SHF.R.S32.HI R7, RZ, 0x4, R2 ;  /* 0x00000004ff077819 */ /* 0x000fe40000011402 */
[----:B------:R-:W-:Y:S01]  /*0c10*/  SHF.R.S32.HI R190, RZ, 0x3, R3 ;  /* 0x00000003ffbe7819 */ /* 0x000fe20000011403 */
[----:B------:R-:W-:Y:S01]  /*0c20*/  IMAD.IADD R4, R194, 0x1, -R5 ;  /* 0x00000001c2047824 */ /* 0x000fe200078e0a05 */
[----:B------:R-:W-:Y:S01]  /*0c30*/  LOP3.LUT R5, R0, 0xffffff80, RZ, 0xc0, !PT ;  /* 0xffffff8000057812 */ /* 0x000fe200078ec0ff */
[----:B------:R-:W-:Y:S01]  /*0c40*/  ULOP3.LUT UR48, UR6, 0x1, URZ, 0xfc, !UPT ;  /* 0x0000000106307892 */ /* 0x000fe2000f8efc3f */
[----:B------:R-:W-:Y:S01]  /*0c50*/  LEA.HI R2, R2, R7, RZ, 0x1 ;  /* 0x0000000702027211 */ /* 0x000fe200078f08ff */
[--C-:B------:R-:W-:Y:S01]  /*0c60*/  IMAD R8, R187, 0x100, R4.reuse ;  /* 0x00000100bb087824 */ /* 0x100fe200078e0204 */
[----:B------:R-:W-:Y:S01]  /*0c70*/  SHF.R.S32.HI R11, RZ, 0x1f, R4 ;  /* 0x0000001fff0b7819 */ /* 0x000fe20000011404 */
[----:B------:R-:W-:Y:S01]  /*0c80*/  IMAD.IADD R5, R194, 0x1, -R5 ;  /* 0x00000001c2057824 */ /* 0x000fe200078e0a05 */
[----:B------:R-:W-:Y:S01]  /*0c90*/  LOP3.LUT R2, R2, 0x1ffffffe, RZ, 0xc0, !PT ;  /* 0x1ffffffe02027812 */ /* 0x000fe200078ec0ff */
[----:B------:R-:W-:Y:S01]  /*0ca0*/  IMAD R9, R9, 0x10, R8 ;  /* 0x0000001009097824 */ /* 0x000fe200078e0208 */
[----:B------:R-:W-:-:S02]  /*0cb0*/  LEA.HI R11, R11, R4, RZ, 0x3 ;  /* 0x000000040b0b7211 */ /* 0x000fc400078f18ff */
[----:B------:R-:W-:Y:S02]  /*0cc0*/  SHF.R.S32.HI R6, RZ, 0x1f, R5 ;  /* 0x0000001fff067819 */ /* 0x000fe40000011405 */
[C---:B------:R-:W-:Y:S01]  /*0cd0*/  LOP3.LUT R13, R11.reuse, 0xfffffff8, RZ, 0xc0, !PT ;  /* 0xfffffff80b0d7812 */ /* 0x040fe200078ec0ff */
[----:B------:R-:W-:Y:S01]  /*0ce0*/  IMAD.SHL.U32 R11, R11, 0x40, RZ ;  /* 0x000000400b0b7824 */ /* 0x000fe200078e00ff */
[----:B------:R-:W-:Y:S02]  /*0cf0*/  IADD3 R2, R7, -R2, RZ ;  /* 0x8000000207027210 */ /* 0x000fe40007ffe0ff */
[-C--:B------:R-:W-:Y:S01]  /*0d00*/  LEA.HI R7, R6, R5.reuse, RZ, 0x2 ;  /* 0x0000000506077211 */ /* 0x080fe200078f10ff */
[----:B------:R-:W-:Y:S01]  /*0d10*/  IMAD.IADD R13, R4, 0x1, -R13 ;  /* 0x00000001040d7824 */ /* 0x000fe200078e0a0d */
[----:B------:R-:W-:Y:S01]  /*0d20*/  LEA.HI R6, R6, R5, RZ, 0x5 ;  /* 0x0000000506067211 */ /* 0x000fe200078f28ff */
[----:B------:R-:W-:Y:S01]  /*0d30*/  IMAD.SHL.U32 R2, R2, 0x8, RZ ;  /* 0x0000000802027824 */ /* 0x000fe200078e00ff */
[----:B------:R-:W-:Y:S01]  /*0d40*/  LOP3.LUT R10, R7, 0x7ffffffc, RZ, 0xc0, !PT ;  /* 0x7ffffffc070a7812 */ /* 0x000fe200078ec0ff */
[----:B------:R-:W-:Y:S01]  /*0d50*/  IMAD.SHL.U32 R8, R13, 0x40, RZ ;  /* 0x000000400d087824 */ /* 0x000fe200078e00ff */
[----:B------:R-:W-:Y:S01]  /*0d60*/  LOP3.LUT R11, R11, 0x7ffffe00, RZ, 0xc0, !PT ;  /* 0x7ffffe000b0b7812 */ /* 0x000fe200078ec0ff */
[----:B------:R-:W-:Y:S01]  /*0d70*/  IMAD.U32 R193, R9, 0x40, R2 ;  /* 0x0000004009c17824 */ /* 0x000fe200078e0002 */
[----:B------:R-:W-:Y:S01]  /*0d80*/  SHF.R.S32.HI R4, RZ, 0x2, R7 ;  /* 0x00000002ff047819 */ /* 0x000fe20000011407 */
[----:B------:R-:W-:Y:S01]  /*0d90*/  IMAD.IADD R10, R5, 0x1, -R10 ;  /* 0x00000001050a7824 */ /* 0x000fe200078e0a0a */
[----:B------:R-:W-:Y:S01]  /*0da0*/  LOP3.LUT R5, R8, 0x1c0, RZ, 0xc0, !PT ;  /* 0x000001c008057812 */ /* 0x000fe200078ec0ff */
[----:B------:R-:W-:Y:S01]  /*0db0*/  IMAD R11, R192, 0x400, R11 ;  /* 0x00000400c00b7824 */ /* 0x000fe200078e020b */
[----:B------:R-:W-:Y:S01]  /*0dc0*/  R2P PR, R13, 0x6 ;  /* 0x000000060d007804 */ /* 0x000fe20000000000 */
[----:B------:R-:W-:Y:S01]  /*0dd0*/  IMAD.SHL.U32 R17, R10, 0x2, RZ ;  /* 0x000000020a117824 */ /* 0x000fe200078e00ff */
[----:B------:R-:W-:-:S02]  /*0de0*/  LOP3.LUT R2, R5, 0x8, R2, 0xf8, !PT ;  /* 0x0000000805027812 */ /* 0x000fc400078ef802 */
[----:B------:R-:W-:Y:S02]  /*0df0*/  SHF.R.U32.HI R5, RZ, 0x3, R5 ;  /* 0x00000003ff057819 */ /* 0x000fe40000011605 */
[----:B------:R-:W-:Y:S02]  /*0e00*/  SHF.R.S32.HI R7, RZ, 0x1f, R7 ;  /* 0x0000001fff077819 */ /* 0x000fe40000011407 */
[----:B------:R-:W-:Y:S02]  /*0e10*/  LOP3.LUT R2, R2, R5, RZ, 0x3c, !PT ;  /* 0x0000000502027212 */ /* 0x000fe400078e3cff */
[----:B------:R-:W-:Y:S02]  /*0e20*/  LEA.HI R7, R7, R4, RZ, 0x3 ;  /* 0x0000000407077211 */ /* 0x000fe400078f18ff */
[----:B------:R-:W-:Y:S01]  /*0e30*/  LEA.HI R0, R0, R187, RZ, 0x1 ;  /* 0x000000bb00007211 */ /* 0x000fe200078f08ff */
[----:B------:R-:W-:Y:S01]  /*0e40*/  IMAD.IADD R11, R11, 0x1, R2 ;  /* 0x000000010b0b7824 */ /* 0x000fe200078e0202 */
[----:B------:R-:W-:Y:S01]  /*0e50*/  LOP3.LUT R7, R7, 0xfffffff8, RZ, 0xc0, !PT ;  /* 0xfffffff807077812 */ /* 0x000fe200078ec0ff */
[----:B------:R-:W-:Y:S01]  /*0e60*/  IMAD.MOV.U32 R2, RZ, RZ, RZ ;  /* 0x000000ffff027224 */ /* 0x000fe200078e00ff */
[----:B------:R-:W-:-:S02]  /*0e70*/  LOP3.LUT R5, R3, 0x1ffffff8, RZ, 0xc0, !PT ;  /* 0x1ffffff803057812 */ /* 0x000fc400078ec0ff */
[----:B------:R-:W-:Y:S02]  /*0e80*/  LEA R23, R11, UR36, 0x1 ;  /* 0x000000240b177c11 */ /* 0x000fe4000f8e08ff */
[----:B------:R-:W-:Y:S01]  /*0e90*/  LOP3.LUT R0, R0, 0xfffffe, RZ, 0xc0, !PT ;  /* 0x00fffffe00007812 */ /* 0x000fe200078ec0ff */
[----:B------:R-:W-:Y:S01]  /*0ea0*/  IMAD.IADD R5, R194, 0x1, -R5 ;  /* 0x00000001c2057824 */ /* 0x000fe200078e0a05 */
[C---:B------:R-:W-:Y:S01]  /*0eb0*/  IADD3 R186, R23.reuse, 0x36400, RZ ;  /* 0x0003640017ba7810 */ /* 0x040fe20007ffe0ff */
[----:B------:R-:W-:Y:S01]  /*0ec0*/  VIADD R184, R23, 0x36420 ;  /* 0x0003642017b87836 */ /* 0x000fe20000000000 */
[----:B------:R-:W-:Y:S01]  /*0ed0*/  SEL R185, R185, 0xffffffc0, !P2 ;  /* 0xffffffc0b9b97807 */ /* 0x000fe20005000000 */
[----:B------:R-:W-:Y:S01]  /*0ee0*/  IMAD.IADD R0, R187, 0x1, -R0 ;  /* 0x00000001bb007824 */ /* 0x000fe200078e0a00 */
[----:B------:R-:W-:Y:S01]  /*0ef0*/  IADD3 R7, R4, -R7, RZ ;  /* 0x8000000704077210 */ /* 0x000fe20007ffe0ff */
[C---:B------:R-:W-:Y:S01]  /*0f00*/  @P1 VIADD R184, R186.reuse, 0xffffffe0 ;  /* 0xffffffe0bab81836 */ /* 0x040fe20000000000 */
[----:B------:R-:W-:Y:S01]  /*0f10*/  SHF.R.S32.HI R6, RZ, 0x5, R6 ;  /* 0x00000005ff067819 */ /* 0x000fe20000011406 */
[----:B------:R-:W-:-:S02]  /*0f20*/  IMAD.IADD R186, R186, 0x1, R185 ;  /* 0x00000001baba7824 */ /* 0x000fc400078e02b9 */
[----:B------:R-:W-:Y:S01]  /*0f30*/  IMAD.SHL.U32 R188, R5, 0x8, RZ ;  /* 0x0000000805bc7824 */ /* 0x000fe200078e00ff */
[----:B------:R-:W-:Y:S01]  /*0f40*/  IADD3 R185, R185, R184, RZ ;  /* 0x000000b8b9b97210 */ /* 0x000fe20007ffe0ff */
[----:B------:R-:W-:Y:S02]  /*0f50*/  IMAD R19, R6, 0x10, R7 ;  /* 0x0000001006137824 */ /* 0x000fe400078e0207 */
[----:B------:R-:W-:-:S07]  /*0f60*/  IMAD.SHL.U32 R22, R0, 0x100, RZ ;  /* 0x0000010000167824 */ /* 0x000fce00078e00ff */
.L_x_1579:
        /* <DEDUP_REMOVED lines=20> */
.L_x_1480:
[----:B------:R-:W-:Y:S01]  /*10b0*/  ULDC UR6, c[0x0][0xec4] ;  /* 0x0003b10000067ab9 */ /* 0x000fe20000000800 */
[----:B------:R-:W-:Y:S01]  /*10c0*/  UMOV UR40, UR7 ;  /* 0x0000000700287c82 */ /* 0x000fe20008000000 */
[----:B------:R-:W-:-:S11]  /*10d0*/  UISETP.NE.AND UP0, UPT, UR6, 0x1, UPT ;  /* 0x000000010600788c */ /* 0x000fd6000bf05270 */
[----:B------:R-:W-:Y:S02]  /*10e0*/  @UP0 ULDC.64 UR10, c[0x0][0xec8] ;  /* 0x0003b200000a0ab9 */ /* 0x000fe40000000a00 */
[----:B------:R-:W-:-:S04]  /*10f0*/  UIMAD.WIDE.U32 UR4, UR7, UR10, URZ ;  /* 0x0000000a070472a5 */ /* 0x000fc8000f8e003f */
[----:B------:R-:W-:-:S04]  /*1100*/  @UP0 USHF.R.U32.HI UR40, URZ, UR11, UR5 ;  /* 0x0000000b3f280299 */ /* 0x000fc80008011605 */
[----:B------:R-:W-:-:S12]  /*1110*/  UIMAD UR4, UR40, UR6, URZ ;  /* 0x00000006280472a4 */ /* 0x000fd8000f8e023f */
.L_x_1481:
        /* <DEDUP_REMOVED lines=40> */
[----:B------:R-:W-:-:S06]  /*13a0*/  IMAD.U32 R3, RZ, RZ, UR4 ;  /* 0x00000004ff037e24 */ /* 0x000fcc000f8e00ff */
        /* <DEDUP_REMOVED lines=8> */
.L_x_1484:
[----:B------:R-:W-:-:S13]  /*1430*/  ISETP.NE.AND P0, PT, R8, 0x1, PT ;  /* 0x000000010800780c */ /* 0x000fda0003f05270 */
[----:B------:R-:W1:Y:S02]  /*1440*/  @P0 LDC.64 R4, c[0x0][0xae0] ;  /* 0x0002b800ff040b82 */ /* 0x000e640000000a00 */
[----:B-1----:R-:W-:-:S05]  /*1450*/  @P0 IMAD.HI.U32 R4, R3, R4, RZ ;  /* 0x0000000403040227 */ /* 0x002fca00078e00ff */
[----:B------:R-:W-:-:S07]  /*1460*/  @P0 SHF.R.U32.HI R3, RZ, R5, R4 ;  /* 0x00000005ff030219 */ /* 0x000fce0000011604 */
.L_x_1485:
[----:B------:R-:W-:-:S05]  /*1470*/  IMAD R3, R3, R8, R8 ;  /* 0x0000000803037224 */ /* 0x000fca00078e0208 */
[----:B------:R-:W-:-:S07]  /*1480*/  VIMNMX R0, R0, R3, PT ;  /* 0x0000000300007248 */ /* 0x000fce0003fe0100 */
.L_x_1483:
        /* <DEDUP_REMOVED lines=8> */
[----:B------:R-:W-:Y:S01]  /*1510*/  IMAD.U32 R4, RZ, RZ, UR5 ;  /* 0x00000005ff047e24 */ /* 0x000fe2000f8e00ff */
        /* <DEDUP_REMOVED lines=12> */
.L_x_1487:
[----:B------:R-:W-:-:S13]  /*15e0*/  ISETP.NE.AND P0, PT, R8, 0x1, PT ;  /* 0x000000010800780c */ /* 0x000fda0003f05270 */
[----:B------:R-:W1:Y:S02]  /*15f0*/  @P0 LDC.64 R6, c[0x0][0xae0] ;  /* 0x0002b800ff060b82 */ /* 0x000e640000000a00 */
[----:B-1----:R-:W-:-:S05]  /*1600*/  @P0 IMAD.HI.U32 R6, R3, R6, RZ ;  /* 0x0000000603060227 */ /* 0x002fca00078e00ff */
[----:B------:R-:W-:-:S07]  /*1610*/  @P0 SHF.R.U32.HI R3, RZ, R7, R6 ;  /* 0x00000007ff030219 */ /* 0x000fce0000011606 */
.L_x_1488:
[----:B------:R-:W-:-:S05]  /*1620*/  IMAD R3, R3, R8, RZ ;  /* 0x0000000803037224 */ /* 0x000fca00078e02ff */
[----:B------:R-:W-:-:S07]  /*1630*/  VIMNMX R4, R4, R3, !PT ;  /* 0x0000000304047248 */ /* 0x000fce0007fe0100 */
.L_x_1486:
[----:B------:R-:W-:Y:S01]  /*1640*/  SHF.R.S32.HI R3, RZ, 0x1f, R4 ;  /* 0x0000001fff037819 */ /* 0x000fe20000011404 */
[----:B------:R-:W-:Y:S01]  /*1650*/  IMAD.MOV.U32 R18, RZ, RZ, RZ ;  /* 0x000000ffff127224 */ /* 0x000fe200078e00ff */
[----:B------:R-:W-:Y:S02]  /*1660*/  PLOP3.LUT P0, PT, PT, PT, PT, 0x80, 0x0 ;  /* 0x000000000000781c */ /* 0x000fe40003f0f070 */
[----:B------:R-:W-:Y:S02]  /*1670*/  CS2R R150, SRZ ;  /* 0x0000000000967805 */ /* 0x000fe4000001ff00 */
[----:B------:R-:W-:Y:S02]  /*1680*/  LEA.HI R4, R3, R4, RZ, 0x6 ;  /* 0x0000000403047211 */ /* 0x000fe400078f30ff */
[----:B------:R-:W-:Y:S02]  /*1690*/  CS2R R148, SRZ ;  /* 0x0000000000947805 */ /* 0x000fe4000001ff00 */
[----:B------:R-:W-:-:S02]  /*16a0*/  MOV R3, RZ ;  /* 0x000000ff00037202 */ /* 0x000fc40000000f00 */
        /* <DEDUP_REMOVED lines=65> */
[----:B------:R-:W-:Y:S01]  /*1ac0*/  IMAD.MOV.U32 R5, RZ, RZ, RZ ;  /* 0x000000ffff057224 */ /* 0x000fe200078e00ff */
[----:B------:R-:W-:Y:S06]  /*1ad0*/  @!P1 BRA `(.L_x_1489) ;  /* 0x0000010c00549947 */ /* 0x000fec0003800000 */
[----:B------:R-:W1:Y:S01]  /*1ae0*/  SHFL.IDX PT, R3, R187, RZ, 0x1f ;  /* 0x00001fffbb037589 */ /* 0x000e6200000e0000 */
[----:B------:R-:W-:Y:S01]  /*1af0*/  UIADD3 UR4, UR36, 0x36400, URZ ;  /* 0x0003640024047890 */ /* 0x000fe2000fffe03f */
[----:B------:R-:W-:Y:S01]  /*1b00*/  UMOV UR17, 0x40000040 ;  /* 0x4000004000117882 */ /* 0x000fe20000000000 */
[----:B------:R-:W-:Y:S02]  /*1b10*/  BAR.SYNC.DEFER_BLOCKING 0xe, 0x100 ;  /* 0x0384000000007b1d */ /* 0x000fe40000010000 */
[----:B------:R-:W-:-:S04]  /*1b20*/  USHF.R.U32.HI UR4, URZ, 0x4, UR4 ;  /* 0x000000043f047899 */ /* 0x000fc80008011604 */
[----:B------:R-:W-:Y:S01]  /*1b30*/  ULOP3.LUT UR4, UR4, 0x3fff, URZ, 0xc0, !UPT ;  /* 0x00003fff04047892 */ /* 0x000fe2000f8ec03f */
[----:B------:R-:W-:Y:S01]  /*1b40*/  UMOV UR19, 0x40000040 ;  /* 0x4000004000137882 */ /* 0x000fe20000000000 */
[----:B------:R-:W-:Y:S02]  /*1b50*/  UMOV UR5, 0x40000040 ;  /* 0x4000004000057882 */ /* 0x000fe40000000000 */
[----:B------:R-:W-:Y:S01]  /*1b60*/  ULOP3.LUT UR16, UR4, 0x10000, URZ, 0xfc, !UPT ;  /* 0x0001000004107892 */ /* 0x000fe2000f8efc3f */
[----:B------:R-:W2:Y:S01]  /*1b70*/  S2R R8, SR_TID.X ;  /* 0x0000000000087919 */ /* 0x000ea20000002100 */
[----:B------:R-:W-:Y:S01]  /*1b80*/  UMOV UR7, 0x40000040 ;  /* 0x4000004000077882 */ /* 0x000fe20000000000 */
[----:B------:R-:W-:Y:S01]  /*1b90*/  UMOV UR9, 0x40000040 ;  /* 0x4000004000097882 */ /* 0x000fe20000000000 */
[----:B------:R-:W-:Y:S02]  /*1ba0*/  UIADD3 UR4, UR16, 0x2, URZ ;  /* 0x0000000210047890 */ /* 0x000fe4000fffe03f */
[----:B------:R-:W-:Y:S01]  /*1bb0*/  UIADD3 UR8, UR16, 0x4, URZ ;  /* 0x0000000410087890 */ /* 0x000fe2000fffe03f */
[----:B------:R-:W-:Y:S01]  /*1bc0*/  UMOV UR11, 0x40000040 ;  /* 0x40000040000b7882 */ /* 0x000fe20000000000 */
[----:B------:R-:W-:Y:S01]  /*1bd0*/  UIADD3 UR12, UR16, 0x6, URZ ;  /* 0x00000006100c7890 */ /* 0x000fe2000fffe03f */
[----:B-1----:R-:W-:Y:S01]  /*1be0*/  LEA.HI R5, R3, R3, RZ, 0x1 ;  /* 0x0000000303057211 */ /* 0x002fe200078f08ff */
[----:B------:R-:W-:Y:S01]  /*1bf0*/  UMOV UR13, 0x40000040 ;  /* 0x40000040000d7882 */ /* 0x000fe20000000000 */
[----:B------:R-:W-:-:S02]  /*1c00*/  UMOV UR15, 0x40000040 ;  /* 0x40000040000f7882 */ /* 0x000fc40000000000 */
[----:B------:R-:W-:Y:S01]  /*1c10*/  LOP3.LUT R6, R5, 0x1fffe, RZ, 0xc0, !PT ;  /* 0x0001fffe05067812 */ /* 0x000fe200078ec0ff */
[----:B------:R-:W-:-:S04]  /*1c20*/  WARPGROUP.ARRIVE ;  /* 0x00000000000079c5 */ /* 0x000fc80000000000 */
[----:B------:R-:W-:-:S05]  /*1c30*/  IMAD.IADD R6, R3, 0x1, -R6 ;  /* 0x0000000103067824 */ /* 0x000fca00078e0a06 */
[----:B------:R-:W-:-:S05]  /*1c40*/  LEA R6, R6, UR36, 0xf ;  /* 0x0000002406067c11 */ /* 0x000fca000f8e78ff */
[----:B------:R-:W-:Y:S01]  /*1c50*/  VIADD R6, R6, 0x400 ;  /* 0x0000040006067836 */ /* 0x000fe20000000000 */
[----:B--2---:R-:W-:-:S04]  /*1c60*/  LOP3.LUT R8, R8, 0x7f, RZ, 0xc0, !PT ;  /* 0x0000007f08087812 */ /* 0x004fc800078ec0ff */
[----:B------:R-:W-:Y:S02]  /*1c70*/  SHF.R.U32.HI R6, RZ, 0x4, R6 ;  /* 0x00000004ff067819 */ /* 0x000fe40000011606 */
[----:B------:R-:W-:Y:S02]  /*1c80*/  ISETP.NE.AND P1, PT, R8, RZ, PT ;  /* 0x000000ff0800720c */ /* 0x000fe40003f25270 */
[----:B------:R-:W-:-:S04]  /*1c90*/  LOP3.LUT R6, R6, 0x3fff, RZ, 0xc0, !PT ;  /* 0x00003fff06067812 */ /* 0x000fc800078ec0ff */
[----:B------:R-:W-:-:S05]  /*1ca0*/  LOP3.LUT R7, R6, 0x2000000, RZ, 0xfc, !PT ;  /* 0x0200000006077812 */ /* 0x000fca00078efcff */
[----:B------:R-:W-:-:S04]  /*1cb0*/  IMAD R3, R2, 0x1000, R7 ;  /* 0x0000100002037824 */ /* 0x000fc800078e0207 */
[C---:B------:R-:W-:Y:S01]  /*1cc0*/  VIADD R5, R3.reuse, 0x80 ;  /* 0x0000008003057836 */ /* 0x040fe20000000000 */
[----:B------:R-:W-:-:S04]  /*1cd0*/  R2UR UR18, R3 ;  /* 0x00000000031272ca */ /* 0x000fc800000e0000 */
[----:B------:R-:W-:Y:S01]  /*1ce0*/  R2UR UR6, R5 ;  /* 0x00000000050672ca */ /* 0x000fe200000e0000 */
[C---:B------:R-:W-:Y:S01]  /*1cf0*/  VIADD R5, R3.reuse, 0x100 ;  /* 0x0000010003057836 */ /* 0x040fe20000000000 */
[----:B------:R-:W-:-:S04]  /*1d00*/  IADD3 R3, R3, 0x180, RZ ;  /* 0x0000018003037810 */ /* 0x000fc80007ffe0ff */
[----:B------:R-:W-:Y:S01]  /*1d10*/  R2UR UR10, R5 ;  /* 0x00000000050a72ca */ /* 0x000fe200000e0000 */
[----:B------:R-:W-:Y:S01]  /*1d20*/  VIADD R5, R0, 0xfffffffe ;  /* 0xfffffffe00057836 */ /* 0x000fe20000000000 */
[----:B------:R-:W-:Y:S01]  /*1d30*/  R2UR UR14, R3 ;  /* 0x00000000030e72ca */ /* 0x000fe200000e0000 */
[----:B------:R-:W-:Y:S01]  /*1d40*/  HGMMA.64x256x16.F32 R24, gdesc[UR16].tnspB, RZ, !UPT, gsb0 ;  /* 0x43e00000101879f0 */ /* 0x000fe2000c0008ff */
[----:B------:R-:W-:Y:S02]  /*1d50*/  @!P1 LEA R3, R2, UR36, 0x3 ;  /* 0x0000002402039c11 */ /* 0x000fe4000f8e18ff */
[----:B------:R-:W-:-:S03]  /*1d60*/  ISETP.GE.AND P0, PT, R5, R4, PT ;  /* 0x000000040500720c */ /* 0x000fc60003f06270 */
[----:B------:R-:W-:-:S05]  /*1d70*/  @!P1 VIADD R3, R3, 0x38860 ;  /* 0x0003886003039836 */ /* 0x000fca0000000000 */
        /* <DEDUP_REMOVED lines=16> */
.L_x_1491:
[----:B------:R-:W-:Y:S01]  /*1e80*/  BAR.SYNC.DEFER_BLOCKING 0xe, 0x100 ;  /* 0x0384000000007b1d */ /* 0x000fe20000010000 */
[C---:B--2---:R-:W-:Y:S01]  /*1e90*/  IMAD R0, R2.reuse, 0x40, R19 ;  /* 0x0000004002007824 */ /* 0x044fe200078e0213 */
[C---:B------:R-:W-:Y:S01]  /*1ea0*/  ISETP.GT.AND P2, PT, R5.reuse, R4, PT ;  /* 0x000000040500720c */ /* 0x040fe20003f44270 */
[----:B------:R-:W-:Y:S02]  /*1eb0*/  VIADD R2, R2, 0x1 ;  /* 0x0000000102027836 */ /* 0x000fe40000000000 */
[----:B------:R-:W-:Y:S01]  /*1ec0*/  VIADD R5, R5, 0xffffffff ;  /* 0xffffffff05057836 */ /* 0x000fe20000000000 */
[----:B------:R-:W-:Y:S01]  /*1ed0*/  LEA R0, R0, UR36, 0x2 ;  /* 0x0000002400007c11 */ /* 0x000fe2000f8e10ff */
[----:B------:R-:W-:Y:S01]  /*1ee0*/  UMOV UR19, 0x40000040 ;  /* 0x4000004000137882 */ /* 0x000fe20000000000 */
[C---:B------:R-:W-:Y:S01]  /*1ef0*/  ISETP.NE.AND P0, PT, R2.reuse, 0x2, PT ;  /* 0x000000020200780c */ /* 0x040fe20003f05270 */
[----:B------:R-:W-:Y:S01]  /*1f00*/  UMOV UR7, 0x40000040 ;  /* 0x4000004000077882 */ /* 0x000fe20000000000 */
[----:B------:R-:W-:Y:S01]  /*1f10*/  UMOV UR11, 0x40000040 ;  /* 0x40000040000b7882 */ /* 0x000fe20000000000 */
[----:B------:R-:W-:Y:S01]  /*1f20*/  UMOV UR15, 0x40000040 ;  /* 0x40000040000f7882 */ /* 0x000fe20000000000 */
[----:B------:R-:W-:Y:S01]  /*1f30*/  SEL R2, R2, RZ, P0 ;  /* 0x000000ff02027207 */ /* 0x000fe20000000000 */
[----:B-1----:R-:W1:Y:S04]  /*1f40*/  LDS R3, [R0+0x38400] ;  /* 0x0384000000037984 */ /* 0x002e680000000800 */
        /* <DEDUP_REMOVED lines=133> */
[----:B------:R-:W-:Y:S01]  /*27a0*/  R2UR UR6, R3 ;  /* 0x00000000030672ca */ /* 0x000fe200000e0000 */
[C---:B------:R-:W-:Y:S01]  /*27b0*/  VIADD R3, R0.reuse, 0x100 ;  /* 0x0000010000037836 */ /* 0x040fe20000000000 */
[----:B------:R-:W-:-:S03]  /*27c0*/  IADD3 R0, R0, 0x180, RZ ;  /* 0x0000018000007810 */ /* 0x000fc60007ffe0ff */
[----:B------:R-:W-:Y:S01]  /*27d0*/  HGMMA.64x256x16.F32 R24, gdesc[UR16].tnspB, R24, gsb0 ;  /* 0x43e00000101879f0 */ /* 0x000fe20008000818 */
[----:B------:R-:W-:Y:S02]  /*27e0*/  R2UR UR10, R3 ;  /* 0x00000000030a72ca */ /* 0x000fe400000e0000 */
[----:B------:R-:W-:Y:S02]  /*27f0*/  R2UR UR14, R0 ;  /* 0x00000000000e72ca */ /* 0x000fe400000e0000 */
[----:B------:R-:W-:Y:S02]  /*2800*/  @!P1 LEA R0, R2, UR36, 0x3 ;  /* 0x0000002402009c11 */ /* 0x000fe4000f8e18ff */
[----:B------:R-:W-:-:S03]  /*2810*/  SEL R3, RZ, 0x1, P0 ;  /* 0x00000001ff037807 */ /* 0x000fc60000000000 */
[----:B------:R-:W-:Y:S01]  /*2820*/  @!P1 VIADD R0, R0, 0x38860 ;  /* 0x0003886000009836 */ /* 0x000fe20000000000 */
[----:B------:R-:W-:-:S04]  /*2830*/  LOP3.LUT R16, R16, R3, RZ, 0x3c, !PT ;  /* 0x0000000310107212 */ /* 0x000fc800078e3cff */
        /* <DEDUP_REMOVED lines=16> */
.L_x_1490:
[----:B------:R-:W-:Y:S01]  /*2940*/  BAR.SYNC.DEFER_BLOCKING 0xe, 0x100 ;  /* 0x0384000000007b1d */ /* 0x000fe20000010000 */
[C---:B--2---:R-:W-:Y:S01]  /*2950*/  IMAD R0, R2.reuse, 0x40, R19 ;  /* 0x0000004002007824 */ /* 0x044fe200078e0213 */
[----:B------:R-:W-:Y:S01]  /*2960*/  PLOP3.LUT P0, PT, PT, PT, PT, 0x8, 0x0 ;  /* 0x000000000000781c */ /* 0x000fe20003f0e170 */
[----:B------:R-:W-:Y:S02]  /*2970*/  VIADD R2, R2, 0x1 ;  /* 0x0000000102027836 */ /* 0x000fe40000000000 */
[----:B------:R-:W-:Y:S01]  /*2980*/  IMAD.MOV.U32 R18, RZ, RZ, RZ ;  /* 0x000000ffff127224 */ /* 0x000fe200078e00ff */
[----:B------:R-:W-:Y:S02]  /*2990*/  LEA R4, R0, UR36, 0x2 ;  /* 0x0000002400047c11 */ /* 0x000fe4000f8e10ff */
[----:B------:R-:W-:-:S04]  /*29a0*/  ISETP.NE.AND P1, PT, R2, 0x2, PT ;  /* 0x000000020200780c */ /* 0x000fc80003f25270 */
[----:B------:R-:W-:Y:S02]  /*29b0*/  SEL R5, RZ, 0x1, P1 ;  /* 0x00000001ff057807 */ /* 0x000fe40000800000 */
[----:B------:R-:W-:Y:S02]  /*29c0*/  SEL R2, R2, RZ, P1 ;  /* 0x000000ff02027207 */ /* 0x000fe40000800000 */
[----:B------:R-:W-:Y:S01]  /*29d0*/  LOP3.LUT R16, R16, R5, RZ, 0x3c, !PT ;  /* 0x0000000510107212 */ /* 0x000fe200078e3cff */
[----:B-1----:R-:W1:Y:S04]  /*29e0*/  LDS R3, [R4+0x38400] ;  /* 0x0384000004037984 */ /* 0x002e680000000800 */
        /* <DEDUP_REMOVED lines=132> */
.L_x_1482:
        /* <DEDUP_REMOVED lines=14> */
.L_x_1493:
[----:B------:R-:W-:-:S11]  /*3310*/  UISETP.NE.AND UP0, UPT, UR11, 0x1, UPT ;  /* 0x000000010b00788c */ /* 0x000fd6000bf05270 */
[----:B------:R-:W-:Y:S02]  /*3320*/  @UP0 ULDC.64 UR12, c[0x0][0xae0] ;  /* 0x0002b800000c0ab9 */ /* 0x000fe40000000a00 */
[----:B------:R-:W-:-:S04]  /*3330*/  UIMAD.WIDE.U32 UR4, UR6, UR12, URZ ;  /* 0x0000000c060472a5 */ /* 0x000fc8000f8e003f */
[----:B------:R-:W-:-:S12]  /*3340*/  @UP0 USHF.R.U32.HI UR6, URZ, UR13, UR5 ;  /* 0x0000000d3f060299 */ /* 0x000fd80008011605 */
.L_x_1494:
[----:B------:R-:W-:-:S06]  /*3350*/  UIMAD UR6, UR6, UR11, UR11 ;  /* 0x0000000b060672a4 */ /* 0x000fcc000f8e020b */
[----:B------:R-:W-:-:S07]  /*3360*/  VIMNMX R0, R0, UR6, PT ;  /* 0x0000000600007c48 */ /* 0x000fce000bfe0100 */
.L_x_1492:
        /* <DEDUP_REMOVED lines=20> */
.L_x_1496:
[----:B------:R-:W-:-:S11]  /*34b0*/  UISETP.NE.AND UP0, UPT, UR11, 0x1, UPT ;  /* 0x000000010b00788c */ /* 0x000fd6000bf05270 */
[----:B------:R-:W-:Y:S02]  /*34c0*/  @UP0 ULDC.64 UR12, c[0x0][0xae0] ;  /* 0x0002b800000c0ab9 */ /* 0x000fe40000000a00 */
[----:B------:R-:W-:-:S04]  /*34d0*/  UIMAD.WIDE.U32 UR4, UR6, UR12, URZ ;  /* 0x0000000c060472a5 */ /* 0x000fc8000f8e003f */
[----:B------:R-:W-:-:S12]  /*34e0*/  @UP0 USHF.R.U32.HI UR6, URZ, UR13, UR5 ;  /* 0x0000000d3f060299 */ /* 0x000fd80008011605 */
.L_x_1497:
[----:B------:R-:W-:-:S04]  /*34f0*/  UIMAD UR6, UR6, UR11, URZ ;  /* 0x0000000b060672a4 */ /* 0x000fc8000f8e023f */
[----:B------:R-:W-:-:S04]  /*3500*/  UISETP.LT.AND UP0, UPT, UR8, UR6, UPT ;  /* 0x000000060800728c */ /* 0x000fc8000bf01270 */
[----:B------:R-:W-:-:S12]  /*3510*/  USEL UR8, UR8, UR6, !UP0 ;  /* 0x0000000608087287 */ /* 0x000fd8000c000000 */
.L_x_1495:
[----:B------:R-:W-:Y:S01]  /*3520*/  USHF.R.S32.HI UR4, URZ, 0x1f, UR8 ;  /* 0x0000001f3f047899 */ /* 0x000fe20008011408 */
[----:B------:R-:W-:Y:S01]  /*3530*/  PLOP3.LUT P0, PT, PT, PT, PT, 0x80, 0x0 ;  /* 0x000000000000781c */ /* 0x000fe20003f0f070 */
[----:B------:R-:W-:Y:S01]  /*3540*/  IMAD.MOV.U32 R3, RZ, RZ, RZ ;  /* 0x000000ffff037224 */ /* 0x000fe200078e00ff */
        /* <DEDUP_REMOVED lines=19> */
[----:B------:R-:W-:Y:S02]  /*3680*/  ISETP.GT.AND P1, PT, R168, UR37, PT ;  /* 0x00000025a8007c0c */ /* 0x000fe4000bf24270 */
        /* <DEDUP_REMOVED lines=51> */
[----:B------:R-:W-:Y:S06]  /*39c0*/  @!P1 BRA `(.L_x_1489) ;  /* 0x000000ec00989947 */ /* 0x000fec0003800000 */
[----:B------:R-:W1:Y:S01]  /*39d0*/  SHFL.IDX PT, R0, R187, RZ, 0x1f ;  /* 0x00001fffbb007589 */ /* 0x000e6200000e0000 */
[----:B------:R-:W-:-:S04]  /*39e0*/  UIADD3 UR4, UR36, 0x36400, URZ ;  /* 0x0003640024047890 */ /* 0x000fc8000fffe03f */
[----:B------:R-:W-:-:S06]  /*39f0*/  ULOP3.LUT UP0, URZ, UR4, 0x3ff, URZ, 0xc0, !UPT ;  /* 0x000003ff043f7892 */ /* 0x000fcc000f80c03f */
[----:B------:R-:W-:Y:S02]  /*3a00*/  PLOP3.LUT P0, PT, PT, PT, UP0, 0x80, 0x0 ;  /* 0x000000000000781c */ /* 0x000fe40003f0f008 */
[----:B-1----:R-:W-:-:S04]  /*3a10*/  LEA.HI R3, R0, R0, RZ, 0x1 ;  /* 0x0000000000037211 */ /* 0x002fc800078f08ff */
[----:B------:R-:W-:-:S05]  /*3a20*/  LOP3.LUT R3, R3, 0x1fffe, RZ, 0xc0, !PT ;  /* 0x0001fffe03037812 */ /* 0x000fca00078ec0ff */
[----:B------:R-:W-:-:S05]  /*3a30*/  IMAD.IADD R3, R0, 0x1, -R3 ;  /* 0x0000000100037824 */ /* 0x000fca00078e0a03 */
[----:B------:R-:W-:-:S05]  /*3a40*/  LEA R3, R3, UR36, 0xf ;  /* 0x0000002403037c11 */ /* 0x000fca000f8e78ff */
[----:B------:R-:W-:-:S05]  /*3a50*/  VIADD R3, R3, 0x400 ;  /* 0x0000040003037836 */ /* 0x000fca0000000000 */
[----:B------:R-:W-:-:S04]  /*3a60*/  SHF.R.U32.HI R3, RZ, 0x4, R3 ;  /* 0x00000004ff037819 */ /* 0x000fc80000011603 */
[----:B------:R-:W-:-:S04]  /*3a70*/  LOP3.LUT R3, R3, 0x3fff, RZ, 0xc0, !PT ;  /* 0x00003fff03037812 */ /* 0x000fc800078ec0ff */
[----:B------:R-:W-:Y:S01]  /*3a80*/  LOP3.LUT R18, R3, 0x2000000, RZ, 0xfc, !PT ;  /* 0x0200000003127812 */ /* 0x000fe200078efcff */
[----:B------:R-:W-:Y:S06]  /*3a90*/  @!P0 BRA `(.L_x_1498) ;  /* 0x0000000000408947 */ /* 0x000fec0003800000 */
        /* <DEDUP_REMOVED lines=13> */
[----:B-1----:R-:W-:-:S07]  /*3b70*/  IMAD.MOV.U32 R13, RZ, RZ, RZ ;  /* 0x000000ffff0d7224 */ /* 0x002fce00078e00ff */
[----:B------:R-:W-:-:S07]  /*3b80*/  LEPC R20, `(.L_x_1498) ;  /* 0x000000001014794e */ /* 0x000fce0000000000 */
[----:B--2---:R-:W-:Y:S05]  /*3b90*/  CALL.ABS.NOINC R14 ;  /* 0x000000000e007343 */ /* 0x004fea0003c00000 */
.L_x_1498:
[----:B------:R-:W-:Y:S01]  /*3ba0*/  ULEA.HI UR4, UR46, UR46, URZ, 0x1 ;  /* 0x0000002e2e047291 */ /* 0x000fe2000f8f083f */
[----:B------:R-:W-:-:S03]  /*3bb0*/  MOV R3, UR48 ;  /* 0x0000003000037c02 */ /* 0x000fc60008000f00 */
[----:B------:R-:W-:Y:S01]  /*3bc0*/  ULOP3.LUT UR4, UR4, 0xfffffffe, URZ, 0xc0, !UPT ;  /* 0xfffffffe04047892 */ /* 0x000fe2000f8ec03f */
[----:B------:R-:W-:-:S03]  /*3bd0*/  ISETP.NE.AND P0, PT, R3, 0x3, PT ;  /* 0x000000030300780c */ /* 0x000fc60003f05270 */
[----:B------:R-:W-:-:S06]  /*3be0*/  UIADD3 UR4, UR46, -UR4, URZ ;  /* 0x800000042e047290 */ /* 0x000fcc000fffe03f */
[----:B------:R-:W-:-:S05]  /*3bf0*/  IMAD.U32 R0, RZ, RZ, UR4 ;  /* 0x00000004ff007e24 */ /* 0x000fca000f8e00ff */
[----:B------:R-:W-:-:S04]  /*3c00*/  SHF.L.U32 R0, R0, 0x1f, RZ ;  /* 0x0000001f00007819 */ /* 0x000fc800000006ff */
[----:B------:R-:W1:Y:S02]  /*3c10*/  SYNCS.PHASECHK.TRANS64.TRYWAIT P1, [UR36+0x38800], R0 ;  /* 0x03880000ff0075a7 */ /* 0x000e640008020164 */
[----:B-1----:R-:W-:Y:S05]  /*3c20*/  @!P1 BRA `(.L_x_1499) ;  /* 0x0000013c00b89947 */ /* 0x002fea0003800000 */
.L_x_1646:
[----:B------:R-:W-:Y:S05]  /*3c30*/  @!P0 BRA `(.L_x_1500) ;  /* 0x0000000000048947 */ /* 0x000fea0003800000 */
[----:B------:R-:W-:Y:S01]  /*3c40*/  BPT.TRAP 0x1 ;  /* 0x000000040000795c */ /* 0x000fe20000300000 */
.L_x_1500:
[----:B------:R-:W-:Y:S02]  /*3c50*/  LEA R6, R2, UR36, 0x3 ;  /* 0x0000002402067c11 */ /* 0x000fe4000f8e18ff */
[----:B------:R-:W-:-:S04]  /*3c60*/  SHF.L.U32 R7, R16, 0x1f, RZ ;  /* 0x0000001f10077819 */ /* 0x000fc800000006ff */
[----:B------:R2:W3:Y:S01]  /*3c70*/  SYNCS.PHASECHK.TRANS64.TRYWAIT P1, [R6+URZ+0x38830], R7 ;  /* 0x03883007060075a7 */ /* 0x0004e2000802017f */
[----:B------:R-:W-:Y:S05]  /*3c80*/  @!P0 BRA `(.L_x_1501) ;  /* 0x0000000000048947 */ /* 0x000fea0003800000 */
[----:B------:R-:W-:Y:S01]  /*3c90*/  BPT.TRAP 0x1 ;  /* 0x000000040000795c */ /* 0x000fe20000300000 */
.L_x_1501:
[----:B---3--:R-:W-:Y:S05]  /*3ca0*/  @P1 BRA `(.L_x_1502) ;  /* 0x0000000000081947 */ /* 0x008fea0003800000 */
[----:B------:R-:W3:Y:S02]  /*3cb0*/  SYNCS.PHASECHK.TRANS64.TRYWAIT P1, [R6+URZ+0x38830], R7 ;  /* 0x03883007060075a7 */ /* 0x000ee4000802017f */
[----:B---3--:R-:W-:Y:S05]  /*3cc0*/  @!P1 BRA `(.L_x_1503) ;  /* 0x0000013c00a89947 */ /* 0x008fea0003800000 */
.L_x_1502:
[----:B------:R-:W-:-:S04]  /*3cd0*/  UIADD3 UR4, UR36, 0x22400, URZ ;  /* 0x0002240024047890 */ /* 0x000fc8000fffe03f */
[----:B------:R-:W-:-:S04]  /*3ce0*/  USHF.R.U32.HI UR4, URZ, 0x4, UR4 ;  /* 0x000000043f047899 */ /* 0x000fc80008011604 */
[----:B------:R-:W-:-:S06]  /*3cf0*/  ULOP3.LUT UR4, UR4, 0x3fff, URZ, 0xc0, !UPT ;  /* 0x00003fff04047892 */ /* 0x000fcc000f8ec03f */
[----:B------:R-:W-:Y:S01]  /*3d00*/  IMAD.U32 R4, RZ, RZ, UR4 ;  /* 0x00000004ff047e24 */ /* 0x000fe2000f8e00ff */
        /* <DEDUP_REMOVED lines=36> */
.L_x_1647:
[----:B------:R-:W-:Y:S05]  /*3f50*/  @!P0 BRA `(.L_x_1505) ;  /* 0x0000000000048947 */ /* 0x000fea0003800000 */
[----:B------:R-:W-:Y:S01]  /*3f60*/  BPT.TRAP 0x1 ;  /* 0x000000040000795c */ /* 0x000fe20000300000 */
.L_x_1505:
[----:B------:R4:W1:Y:S01]  /*3f70*/  SYNCS.PHASECHK.TRANS64.TRYWAIT P1, [R6+URZ+0x38850], R7 ;  /* 0x03885007060075a7 */ /* 0x000862000802017f */
[----:B------:R-:W-:Y:S05]  /*3f80*/  @!P0 BRA `(.L_x_1506) ;  /* 0x0000000000048947 */ /* 0x000fea0003800000 */
[----:B------:R-:W-:Y:S01]  /*3f90*/  BPT.TRAP 0x1 ;  /* 0x000000040000795c */ /* 0x000fe20000300000 */
.L_x_1506:
[----:B-1----:R-:W-:-:S04]  /*3fa0*/  IMAD.U32 R3, RZ, RZ, UR36 ;  /* 0x00000024ff037e24 */ /* 0x002fc8000f8e00ff */
[C---:B------:R-:W-:Y:S02]  /*3fb0*/  VIADD R0, R3.reuse, 0x400 ;  /* 0x0000040003007836 */ /* 0x040fe40000000000 */
[----:B------:R-:W-:-:S03]  /*3fc0*/  VIADD R3, R3, 0x26400 ;  /* 0x0002640003037836 */ /* 0x000fc60000000000 */
        /* <DEDUP_REMOVED lines=10> */
.L_x_1507:
[C---:B------:R-:W-:Y:S01]  /*4070*/  R2UR UR24, R0.reuse ;  /* 0x00000000001872ca */ /* 0x040fe200000e0000 */
[----:B------:R-:W-:Y:S01]  /*4080*/  WARPGROUP.ARRIVE ;  /* 0x00000000000079c5 */ /* 0x000fe20000000000 */
[C---:B------:R-:W-:Y:S01]  /*4090*/  R2UR UR26, R5.reuse ;  /* 0x00000000051a72ca */ /* 0x040fe200000e0000 */
[----:B------:R-:W-:Y:S01]  /*40a0*/  UMOV UR25, 0x40000040 ;  /* 0x4000004000197882 */ /* 0x000fe20000000000 */
[----:B------:R-:W-:Y:S01]  /*40b0*/  UMOV UR27, 0x40000040 ;  /* 0x40000040001b7882 */ /* 0x000fe20000000000 */
[----:B------:R-:W-:Y:S01]  /*40c0*/  VIADD R8, R0, 0x2 ;  /* 0x0000000200087836 */ /* 0x000fe20000000000 */
[----:B--234-:R-:W-:Y:S01]  /*40d0*/  IADD3 R7, R5, 0x2, RZ ;  /* 0x0000000205077810 */ /* 0x01cfe20007ffe0ff */
[----:B------:R-:W-:Y:S01]  /*40e0*/  UMOV UR5, 0x40000040 ;  /* 0x4000004000057882 */ /* 0x000fe20000000000 */
[----:B------:R-:W-:Y:S01]  /*40f0*/  UMOV UR7, 0x40000040 ;  /* 0x4000004000077882 */ /* 0x000fe20000000000 */
[----:B------:R-:W1:Y:S01]  /*4100*/  S2R R9, SR_TID.X ;  /* 0x0000000000097919 */ /* 0x000e620000002100 */
[----:B------:R-:W-:Y:S01]  /*4110*/  R2UR UR4, R8 ;  /* 0x00000000080472ca */ /* 0x000fe200000e0000 */
[----:B------:R-:W-:Y:S01]  /*4120*/  VIADD R8, R0, 0x4 ;  /* 0x0000000400087836 */ /* 0x000fe20000000000 */
[----:B------:R-:W-:Y:S01]  /*4130*/  R2UR UR6, R7 ;  /* 0x00000000070672ca */ /* 0x000fe200000e0000 */
[C---:B------:R-:W-:Y:S01]  /*4140*/  VIADD R7, R5.reuse, 0x4 ;  /* 0x0000000405077836 */ /* 0x040fe20000000000 */
[----:B------:R-:W2:Y:S01]  /*4150*/  S2R R14, SR_TID.X ;  /* 0x00000000000e7919 */ /* 0x000ea20000002100 */
[----:B------:R-:W-:Y:S01]  /*4160*/  HGMMA.64x64x16.F32 R24, gdesc[UR24], R24, gsb0 ;  /* 0x00e00000181879f0 */ /* 0x000fe20008000818 */
[----:B------:R-:W-:Y:S01]  /*4170*/  VIADD R10, R5, 0x800 ;  /* 0x00000800050a7836 */ /* 0x000fe20000000000 */
[----:B-1----:R-:W-:-:S02]  /*4180*/  SHF.R.U32.HI R9, RZ, 0x7, R9 ;  /* 0x00000007ff097819 */ /* 0x002fc40000011609 */
        /* <DEDUP_REMOVED lines=125> */
[----:B------:R-:W1:Y:S01]  /*4960*/  SHFL.IDX PT, R7, R9, RZ, 0x1f ;  /* 0x00001fff09077589 */ /* 0x000e6200000e0000 */
[----:B------:R-:W-:Y:S01]  /*4970*/  VIADD R8, R0, 0x800 ;  /* 0x0000080000087836 */ /* 0x000fe20000000000 */
[----:B-1----:R-:W-:-:S04]  /*4980*/  ISETP.GT.AND P1, PT, R7, 0x7f, PT ;  /* 0x0000007f0700780c */ /* 0x002fc80003f24270 */
        /* <DEDUP_REMOVED lines=12> */
[----:B------:R-:W-:-:S03]  /*4a50*/  SEL R11, R11, 0x6, !P1 ;  /* 0x000000060b0b7807 */ /* 0x000fc60004800000 */
[--C-:B------:R-:W-:Y:S02]  /*4a60*/  IMAD.IADD R12, R8, 0x1, R9.reuse ;  /* 0x00000001080c7824 */ /* 0x100fe400078e0209 */
[----:B------:R-:W-:Y:S02]  /*4a70*/  IMAD.IADD R13, R10, 0x1, R9 ;  /* 0x000000010a0d7824 */ /* 0x000fe400078e0209 */
[--C-:B------:R-:W-:Y:S02]  /*4a80*/  IMAD.IADD R8, R8, 0x1, R11.reuse ;  /* 0x0000000108087824 */ /* 0x100fe400078e020b */
        /* <DEDUP_REMOVED lines=41> */
[C---:B------:R-:W-:Y:S02]  /*4d20*/  IMAD.IADD R12, R9.reuse, 0x1, R8 ;  /* 0x00000001090c7824 */ /* 0x040fe400078e0208 */
[----:B------:R-:W-:Y:S02]  /*4d30*/  IMAD.IADD R13, R9, 0x1, R10 ;  /* 0x00000001090d7824 */ /* 0x000fe400078e020a */
        /* <DEDUP_REMOVED lines=32> */
[----:B------:R-:W-:Y:S02]  /*4f40*/  VIADD R10, R5, 0xc00 ;  /* 0x00000c00050a7836 */ /* 0x000fe40000000000 */
        /* <DEDUP_REMOVED lines=53> */
[C---:B------:R-:W-:Y:S01]  /*52a0*/  IADD3 R7, R9.reuse, R8, RZ ;  /* 0x0000000809077210 */ /* 0x040fe20007ffe0ff */
[----:B------:R-:W-:Y:S01]  /*52b0*/  IMAD.IADD R9, R9, 0x1, R10 ;  /* 0x0000000109097824 */ /* 0x000fe200078e020a */
[----:B------:R-:W1:Y:S01]  /*52c0*/  LDC.64 R12, c[0x0][0xad8] ;  /* 0x0002b600ff0c7b82 */ /* 0x000e620000000a00 */
[C---:B------:R-:W-:Y:S02]  /*52d0*/  IMAD.IADD R8, R11.reuse, 0x1, R8 ;  /* 0x000000010b087824 */ /* 0x040fe400078e0208 */
[----:B------:R-:W-:Y:S01]  /*52e0*/  IMAD.IADD R10, R11, 0x1, R10 ;  /* 0x000000010b0a7824 */ /* 0x000fe200078e020a */
[----:B-1----:R-:W-:Y:S01]  /*52f0*/  ISETP.GE.AND P2, PT, R13, 0x1, PT ;  /* 0x000000010d00780c */ /* 0x002fe20003f46270 */
[----:B------:R-:W-:-:S02]  /*5300*/  WARPGROUP.DEPBAR.LE gsb0, 0x0 ;  /* 0x00008000000079c5 */ /* 0x000fc40000010000 */
[----:B------:R-:W-:-:S06]  /*5310*/  WARPGROUP.ARRIVE ;  /* 0x00000000000079c5 */ /* 0x000fcc0000000000 */
[----:B------:R-:W-:Y:S01]  /*5320*/  HGMMA.64x64x16.F32 R24, gdesc[UR4], R24, gsb0 ;  /* 0x00e00000041879f0 */ /* 0x000fe20008000818 */
[----:B------:R-:W-:Y:S01]  /*5330*/  R2UR UR4, R7 ;  /* 0x00000000070472ca */ /* 0x000fe200000e0000 */
[----:B------:R-:W-:Y:S01]  /*5340*/  UMOV UR5, 0x40000040 ;  /* 0x4000004000057882 */ /* 0x000fe20000000000 */
[----:B------:R-:W-:Y:S01]  /*5350*/  R2UR UR6, R9 ;  /* 0x00000000090672ca */ /* 0x000fe200000e0000 */
[----:B------:R-:W-:Y:S01]  /*5360*/  UMOV UR7, 0x40000040 ;  /* 0x4000004000077882 */ /* 0x000fe20000000000 */
[----:B------:R-:W-:-:S05]  /*5370*/  IMAD.MOV.U32 R7, RZ, RZ, 0x40 ;  /* 0x00000040ff077424 */ /* 0x000fca00078e00ff */
[----:B------:R-:W-:-:S04]  /*5380*/  SEL R7, R7, 0x3e, P1 ;  /* 0x0000003e07077807 */ /* 0x000fc80000800000 */
        /* <DEDUP_REMOVED lines=9> */
[----:B------:R-:W-:Y:S02]  /*5420*/  SEL R8, R8, 0xf80, P1 ;  /* 0x00000f8008087807 */ /* 0x000fe40000800000 */
[----:B------:R-:W-:Y:S02]  /*5430*/  ISETP.NE.AND P1, PT, R14, RZ, PT ;  /* 0x000000ff0e00720c */ /* 0x000fe40003f25270 */
[----:B------:R-:W-:-:S04]  /*5440*/  LOP3.LUT R8, R8, 0x1e00, RZ, 0xc0, !PT ;  /* 0x00001e0008087812 */ /* 0x000fc800078ec0ff */
[CC--:B------:R-:W-:Y:S02]  /*5450*/  IADD3 R9, R7.reuse, R8.reuse, R0 ;  /* 0x0000000807097210 */ /* 0x0c0fe40007ffe000 */
[----:B------:R-:W-:Y:S01]  /*5460*/  IADD3 R5, R7, R8, R5 ;  /* 0x0000000807057210 */ /* 0x000fe20007ffe005 */
[----:B------:R-:W-:Y:S01]  /*5470*/  IMAD.MOV.U32 R7, RZ, RZ, -0x40 ;  /* 0xffffffc0ff077424 */ /* 0x000fe200078e00ff */
[----:B------:R-:W1:Y:S03]  /*5480*/  LDC R8, c[0x0][0x288] ;  /* 0x0000a200ff087b82 */ /* 0x000e660000000800 */
[----:B------:R-:W-:-:S04]  /*5490*/  IMAD R14, R168, R7, 0x41 ;  /* 0x00000041a80e7424 */ /* 0x000fc800078e0207 */
        /* <DEDUP_REMOVED lines=8> */
[----:B------:R-:W2:Y:S01]  /*5520*/  LDC R9, c[0x0][0x2e0] ;  /* 0x0000b800ff097b82 */ /* 0x000ea20000000800 */
[----:B------:R-:W-:-:S05]  /*5530*/  @!P1 VIADD R5, R6, 0x38840 ;  /* 0x0003884006059836 */ /* 0x000fca0000000000 */
[----:B------:R-:W-:Y:S01]  /*5540*/  @!P1 PRMT R5, RZ, 0x654, R5 ;  /* 0x00000654ff059816 */ /* 0x000fe20000000005 */
[----:B------:R-:W-:Y:S02]  /*5550*/  WARPGROUP.DEPBAR.LE gsb0, 0x0 ;  /* 0x00008000000079c5 */ /* 0x000fe40000010000 */
[----:B------:R-:W-:-:S06]  /*5560*/  WARPGROUP.ARRIVE ;  /* 0x00000000000079c5 */ /* 0x000fcc0000000000 */
[----:B------:R-:W-:Y:S01]  /*5570*/  HGMMA.64x64x16.F32 R24, gdesc[UR4], R24, gsb0 ;  /* 0x00e00000041879f0 */ /* 0x000fe20008000818 */
[----:B------:R-:W-:Y:S02]  /*5580*/  ULDC.64 UR4, c[0x0][0xad0] ;  /* 0x0002b40000047ab9 */ /* 0x000fe40000000a00 */
        /* <DEDUP_REMOVED lines=34> */
[----:B------:R3:W4:Y:S01]  /*57b0*/  MUFU.TANH R15, R26 ;  /* 0x0000001a000f7308 */ /* 0x0007220000002400 */
[----:B------:R-:W-:Y:S01]  /*57c0*/  ULOP3.LUT UR4, URZ, UR5, URZ, 0x33, !UPT ;  /* 0x000000053f047292 */ /* 0x000fe2000f8e333f */
[----:B--2---:R-:W-:-:S06]  /*57d0*/  IMAD R5, R9, UR38, R14 ;  /* 0x0000002609057c24 */ /* 0x004fcc000f8e020e */
[----:B------:R-:W2:Y:S01]  /*57e0*/  MUFU.TANH R24, R24 ;  /* 0x0000001800187308 */ /* 0x000ea20000002400 */
[----:B---3--:R-:W-:Y:S02]  /*57f0*/  LEA R26, R168, 0xffffffc0, 0x6 ;  /* 0xffffffc0a81a7811 */ /* 0x008fe400078e30ff */
[----:B-1----:R-:W-:-:S03]  /*5800*/  IADD3 R7, R5, -R8, -R17 ;  /* 0x8000000805077210 */ /* 0x002fc60007ffe811 */
[----:B------:R-:W-:Y:S01]  /*5810*/  IMAD R10, R9, UR38, -R26 ;  /* 0x00000026090a7c24 */ /* 0x000fe2000f8e0a1a */
[----:B------:R-:W-:Y:S01]  /*5820*/  IADD3 R5, R19, UR42, RZ ;  /* 0x0000002a13057c10 */ /* 0x000fe2000fffe0ff */
[----:B------:R-:W1:Y:S01]  /*5830*/  MUFU.TANH R25, R25 ;  /* 0x0000001900197308 */ /* 0x000e620000002400 */
[C---:B------:R-:W-:Y:S02]  /*5840*/  IMAD.IADD R21, R7.reuse, 0x1, R12 ;  /* 0x0000000107157824 */ /* 0x040fe400078e020c */
[----:B------:R-:W-:Y:S02]  /*5850*/  IMAD.IADD R56, R10, 0x1, -R17 ;  /* 0x000000010a387824 */ /* 0x000fe400078e0a11 */
[----:B------:R-:W-:-:S03]  /*5860*/  VIADD R58, R7, UR4 ;  /* 0x00000004073a7c36 */ /* 0x000fc60008000000 */
[----:B------:R-:W3:Y:S01]  /*5870*/  MUFU.TANH R27, R27 ;  /* 0x0000001b001b7308 */ /* 0x000ee20000002400 */
[----:B------:R-:W-:Y:S01]  /*5880*/  VIADDMNMX R10, R5, R21, R56, PT ;  /* 0x00000015050a7246 */ /* 0x000fe20003800138 */
[----:B------:R-:W-:-:S06]  /*5890*/  IMAD.IADD R7, R58, 0x1, R5 ;  /* 0x000000013a077824 */ /* 0x000fcc00078e0205 */
        /* <DEDUP_REMOVED lines=27> */
[----:B------:R-:W1:Y:S01]  /*5a50*/  MUFU.TANH R55, R55 ;  /* 0x0000003700377308 */ /* 0x000e620000002400 */
[----:B--234-:R-:W-:Y:S05]  /*5a60*/  @!P2 BRA `(.L_x_1509) ;  /* 0x000000000054a947 */ /* 0x01cfea0003800000 */
        /* <DEDUP_REMOVED lines=12> */
.L_x_1511:
[----:B------:R-:W-:-:S13]  /*5b30*/  ISETP.NE.AND P3, PT, R13, 0x1, PT ;  /* 0x000000010d00780c */ /* 0x000fda0003f65270 */
[----:B------:R-:W2:Y:S02]  /*5b40*/  @P3 LDC.64 R60, c[0x0][0xae0] ;  /* 0x0002b800ff3c3b82 */ /* 0x000ea40000000a00 */
[----:B--2---:R-:W-:-:S05]  /*5b50*/  @P3 IMAD.HI.U32 R20, R14, R60, RZ ;  /* 0x0000003c0e143227 */ /* 0x004fca00078e00ff */
[----:B------:R-:W-:-:S07]  /*5b60*/  @P3 SHF.R.U32.HI R14, RZ, R61, R20 ;  /* 0x0000003dff0e3219 */ /* 0x000fce0000011614 */
.L_x_1512:
[----:B------:R-:W-:Y:S05]  /*5b70*/  BSYNC B0 ;  /* 0x0000000000007941 */ /* 0x000fea0003800000 */
.L_x_1510:
[----:B------:R-:W-:-:S04]  /*5b80*/  IMAD R14, R14, R13, -R26 ;  /* 0x0000000d0e0e7224 */ /* 0x000fc800078e0a1a */
[----:B------:R-:W-:-:S05]  /*5b90*/  IMAD.IADD R14, R14, 0x1, -R17 ;  /* 0x000000010e0e7824 */ /* 0x000fca00078e0a11 */
[----:B------:R-:W-:Y:S02]  /*5ba0*/  VIMNMX R7, R7, R14, !PT ;  /* 0x0000000e07077248 */ /* 0x000fe40007fe0100 */
[----:B------:R-:W-:-:S07]  /*5bb0*/  VIADDMNMX R10, R14, R13, R10, PT ;  /* 0x0000000d0e0a7246 */ /* 0x000fce000380010a */
.L_x_1509:
[C---:B------:R-:W-:Y:S02]  /*5bc0*/  ISETP.GE.AND P3, PT, R57.reuse, 0x2, PT ;  /* 0x000000023900780c */ /* 0x040fe40003f66270 */
[----:B------:R-:W-:Y:S02]  /*5bd0*/  ISETP.GE.AND P4, PT, R57, 0x9, PT ;  /* 0x000000093900780c */ /* 0x000fe40003f86270 */
[C---:B------:R-:W-:Y:S02]  /*5be0*/  ISETP.GT.AND P6, PT, R7.reuse, 0x1, !P3 ;  /* 0x000000010700780c */ /* 0x040fe40005fc4270 */
[----:B------:R-:W-:Y:S02]  /*5bf0*/  ISETP.GT.AND P5, PT, R7, 0x8, !P4 ;  /* 0x000000080700780c */ /* 0x000fe400067a4270 */
[C---:B------:R-:W-:Y:S02]  /*5c00*/  ISETP.LT.OR P6, PT, R10.reuse, 0x2, P6 ;  /* 0x000000020a00780c */ /* 0x040fe400037c1670 */
[----:B------:R-:W-:-:S02]  /*5c10*/  ISETP.LT.OR P5, PT, R10, 0x9, P5 ;  /* 0x000000090a00780c */ /* 0x000fc40002fa1670 */
[----:B-1----:R-:W-:Y:S02]  /*5c20*/  FSEL R60, R25, -INF , !P6 ;  /* 0xff800000193c7808 */ /* 0x002fe40007000000 */
        /* <DEDUP_REMOVED lines=67> */
[----:B------:R-:W-:Y:S02]  /*6060*/  ISETP.GT.AND P6, PT, R7, 0x39, !P6 ;  /* 0x000000390700780c */ /* 0x000fe400077c4270 */
[----:B------:R-:W-:Y:S02]  /*6070*/  IADD3 R7, R5, 0x8, RZ ;  /* 0x0000000805077810 */ /* 0x000fe40007ffe0ff */
[----:B------:R-:W-:Y:S02]  /*6080*/  ISETP.LT.OR P6, PT, R10, 0x3a, P6 ;  /* 0x0000003a0a00780c */ /* 0x000fe400037c1670 */
[----:B------:R-:W-:Y:S02]  /*6090*/  VIADDMNMX R14, R7, R21, R56, PT ;  /* 0x00000015070e7246 */ /* 0x000fe40003800138 */
[----:B------:R-:W-:-:S02]  /*60a0*/  FSEL R180, R53, -INF , !P6 ;  /* 0xff80000035b47808 */ /* 0x000fc40007000000 */
        /* <DEDUP_REMOVED lines=14> */
.L_x_1515:
[----:B------:R-:W-:-:S13]  /*6190*/  ISETP.NE.AND P6, PT, R13, 0x1, PT ;  /* 0x000000010d00780c */ /* 0x000fda0003fc5270 */
[----:B------:R-:W1:Y:S02]  /*61a0*/  @P6 LDC.64 R20, c[0x0][0xae0] ;  /* 0x0002b800ff146b82 */ /* 0x000e640000000a00 */
[----:B-1----:R-:W-:-:S05]  /*61b0*/  @P6 IMAD.HI.U32 R20, R10, R20, RZ ;  /* 0x000000140a146227 */ /* 0x002fca00078e00ff */
[----:B------:R-:W-:-:S07]  /*61c0*/  @P6 SHF.R.U32.HI R10, RZ, R21, R20 ;  /* 0x00000015ff0a6219 */ /* 0x000fce0000011614 */
.L_x_1516:
[----:B------:R-:W-:Y:S05]  /*61d0*/  BSYNC B0 ;  /* 0x0000000000007941 */ /* 0x000fea0003800000 */
.L_x_1514:
[----:B------:R-:W-:-:S04]  /*61e0*/  IMAD R10, R10, R13, -R26 ;  /* 0x0000000d0a0a7224 */ /* 0x000fc800078e0a1a */
[----:B------:R-:W-:-:S05]  /*61f0*/  IMAD.IADD R10, R10, 0x1, -R17 ;  /* 0x000000010a0a7824 */ /* 0x000fca00078e0a11 */
[----:B------:R-:W-:Y:S02]  /*6200*/  VIMNMX R7, R7, R10, !PT ;  /* 0x0000000a07077248 */ /* 0x000fe40007fe0100 */
[----:B------:R-:W-:-:S07]  /*6210*/  VIADDMNMX R14, R10, R13, R14, PT ;  /* 0x0000000d0a0e7246 */ /* 0x000fce000380010e */
.L_x_1513:
[----:B------:R-:W-:Y:S01]  /*6220*/  ISETP.GT.AND P3, PT, R7, 0x1, !P3 ;  /* 0x000000010700780c */ /* 0x000fe20005f64270 */
[----:B------:R-:W-:Y:S01]  /*6230*/  ULDC UR10, c[0x0][0xa80] ;  /* 0x0002a000000a7ab9 */ /* 0x000fe20000000800 */
[----:B------:R-:W-:Y:S01]  /*6240*/  ISETP.NE.AND P6, PT, R25, RZ, PT ;  /* 0x000000ff1900720c */ /* 0x000fe20003fc5270 */
[----:B------:R-:W-:Y:S01]  /*6250*/  IMAD R205, R2, 0x1000, R18 ;  /* 0x0000100002cd7824 */ /* 0x000fe200078e0212 */
[----:B------:R-:W-:Y:S01]  /*6260*/  ISETP.LT.OR P3, PT, R14, 0x2, P3 ;  /* 0x000000020e00780c */ /* 0x000fe20001f61670 */
[----:B------:R-:W-:Y:S01]  /*6270*/  UMOV UR7, 0x40000040 ;  /* 0x4000004000077882 */ /* 0x000fe20000000000 */
[----:B------:R-:W-:Y:S01]  /*6280*/  ISETP.GT.AND P4, PT, R7, 0x8, !P4 ;  /* 0x000000080700780c */ /* 0x000fe20006784270 */
[----:B------:R-:W-:Y:S01]  /*6290*/  VIADD R207, R205, 0x80 ;  /* 0x00000080cdcf7836 */ /* 0x000fe20000000000 */
[----:B------:R-:W-:Y:S01]  /*62a0*/  FSEL R25, R27, -INF , !P3 ;  /* 0xff8000001b197808 */ /* 0x000fe20005800000 */
[----:B------:R-:W-:Y:S01]  /*62b0*/  @!P1 VIADD R6, R6, 0x38860 ;  /* 0x0003886006069836 */ /* 0x000fe20000000000 */
[----:B------:R-:W-:Y:S01]  /*62c0*/  BAR.SYNC.DEFER_BLOCKING 0xf, 0x100 ;  /* 0x03c4000000007b1d */ /* 0x000fe20000010000 */
[----:B------:R-:W-:Y:S01]  /*62d0*/  ISETP.NE.AND P3, PT, R28, RZ, PT ;  /* 0x000000ff1c00720c */ /* 0x000fe20003f65270 */
[----:B------:R-:W-:Y:S01]  /*62e0*/  IMAD R9, R9, UR38, -R8 ;  /* 0x0000002609097c24 */ /* 0x000fe2000f8e0a08 */
[----:B------:R-:W-:-:S02]  /*62f0*/  ISETP.LT.OR P4, PT, R14, 0x9, P4 ;  /* 0x000000090e00780c */ /* 0x000fc40002781670 */
[----:B------:R-:W-:Y:S02]  /*6300*/  ISETP.GT.AND P3, PT, R7, 0x9, !P3 ;  /* 0x000000090700780c */ /* 0x000fe40005f64270 */
[----:B------:R-:W-:Y:S02]  /*6310*/  FSEL R26, R30, -INF , !P4 ;  /* 0xff8000001e1a7808 */ /* 0x000fe40006000000 */
[----:B------:R-:W-:Y:S02]  /*6320*/  ISETP.LT.OR P3, PT, R14, 0xa, P3 ;  /* 0x0000000a0e00780c */ /* 0x000fe40001f61670 */
        /* <DEDUP_REMOVED lines=21> */
[----:B------:R-:W-:Y:S02]  /*6480*/  ISETP.NE.AND P4, PT, R61, RZ, PT ;  /* 0x000000ff3d00720c */ /* 0x000fe40003f85270 */
        /* <DEDUP_REMOVED lines=11> */
[----:B------:R-:W-:Y:S02]  /*6540*/  FMNMX.FTZ R10, R52, R10, !PT ;  /* 0x0000000a340a7209 */ /* 0x000fe40007810000 */
[----:B------:R-:W-:Y:S02]  /*6550*/  ISETP.LT.OR P3, PT, R14, 0x21, P3 ;  /* 0x000000210e00780c */ /* 0x000fe40001f61670 */
[----:B------:R-:W-:Y:S02]  /*6560*/  ISETP.GT.AND P5, PT, R7, 0x38, !P5 ;  /* 0x000000380700780c */ /* 0x000fe40006fa4270 */
[----:B------:R-:W-:Y:S02]  /*6570*/  FSEL R32, R42, -INF , !P3 ;  /* 0xff8000002a207808 */ /* 0x000fe40005800000 */
[----:B------:R-:W-:Y:S02]  /*6580*/  ISETP.NE.AND P3, PT, R40, RZ, PT ;  /* 0x000000ff2800720c */ /* 0x000fe40003f65270 */
[----:B------:R-:W-:-:S02]  /*6590*/  ISETP.LT.OR P5, PT, R14, 0x39, P5 ;  /* 0x000000390e00780c */ /* 0x000fc40002fa1670 */
[----:B------:R-:W-:Y:S02]  /*65a0*/  ISETP.GT.AND P3, PT, R7, 0x21, !P3 ;  /* 0x000000210700780c */ /* 0x000fe40005f64270 */
[----:B------:R-:W-:Y:S02]  /*65b0*/  FSEL R38, R54, -INF , !P5 ;  /* 0xff80000036267808 */ /* 0x000fe40006800000 */
[----:B------:R-:W-:Y:S02]  /*65c0*/  ISETP.LT.OR P3, PT, R14, 0x22, P3 ;  /* 0x000000220e00780c */ /* 0x000fe40001f61670 */
[----:B------:R-:W-:Y:S02]  /*65d0*/  R2UR UR6, R205 ;  /* 0x00000000cd0672ca */ /* 0x000fe400000e0000 */
[----:B------:R-:W-:Y:S02]  /*65e0*/  FSEL R33, R43, -INF , !P3 ;  /* 0xff8000002b217808 */ /* 0x000fe40005800000 */
[----:B------:R-:W-:-:S02]  /*65f0*/  ISETP.NE.AND P3, PT, R41, RZ, PT ;  /* 0x000000ff2900720c */ /* 0x000fc40003f65270 */
[----:B------:R-:W-:Y:S02]  /*6600*/  @!P1 PRMT R6, RZ, 0x654, R6 ;  /* 0x00000654ff069816 */ /* 0x000fe40000000006 */
[----:B------:R-:W-:Y:S02]  /*6610*/  ISETP.GT.AND P3, PT, R7, 0x28, !P3 ;  /* 0x000000280700780c */ /* 0x000fe40005f64270 */
[----:B------:R-:W-:Y:S02]  /*6620*/  IADD3 R8, R168, -0x2, RZ ;  /* 0xfffffffea8087810 */ /* 0x000fe40007ffe0ff */
[----:B------:R-:W-:-:S04]  /*6630*/  ISETP.LT.OR P3, PT, R14, 0x29, P3 ;  /* 0x000000290e00780c */ /* 0x000fc80001f61670 */
[----:B------:R-:W-:Y:S02]  /*6640*/  FSEL R34, R46, -INF , !P3 ;  /* 0xff8000002e227808 */ /* 0x000fe40005800000 */
[----:B------:R-:W-:Y:S02]  /*6650*/  ISETP.GT.AND P3, PT, R7, 0x29, !P4 ;  /* 0x000000290700780c */ /* 0x000fe40006764270 */
[----:B------:R-:W-:Y:S02]  /*6660*/  ISETP.NE.AND P4, PT, R63, RZ, PT ;  /* 0x000000ff3f00720c */ /* 0x000fe40003f85270 */
[----:B------:R-:W-:Y:S02]  /*6670*/  ISETP.LT.OR P3, PT, R14, 0x2a, P3 ;  /* 0x0000002a0e00780c */ /* 0x000fe40001f61670 */
[----:B------:R-:W-:Y:S02]  /*6680*/  ISETP.GT.AND P4, PT, R7, 0x31, !P4 ;  /* 0x000000310700780c */ /* 0x000fe40006784270 */
[----:B------:R-:W-:-:S02]  /*6690*/  FSEL R35, R47, -INF , !P3 ;  /* 0xff8000002f237808 */ /* 0x000fc40005800000 */
[C---:B------:R-:W-:Y:S02]  /*66a0*/  ISETP.GT.AND P3, PT, R7.reuse, RZ, !P6 ;  /* 0x000000ff0700720c */ /* 0x040fe40007764270 */
[----:B------:R-:W-:Y:S02]  /*66b0*/  ISETP.NE.AND P6, PT, R24, RZ, PT ;  /* 0x000000ff1800720c */ /* 0x000fe40003fc5270 */
[----:B------:R-:W-:Y:S02]  /*66c0*/  ISETP.LT.OR P3, PT, R14, 0x1, P3 ;  /* 0x000000010e00780c */ /* 0x000fe40001f61670 */
[----:B------:R-:W-:Y:S02]  /*66d0*/  ISETP.GT.AND P6, PT, R7, 0x39, !P6 ;  /* 0x000000390700780c */ /* 0x000fe400077c4270 */
[----:B------:R-:W-:Y:S02]  /*66e0*/  FSEL R24, R15, -INF , !P3 ;  /* 0xff8000000f187808 */ /* 0x000fe40005800000 */
[----:B------:R-:W-:-:S02]  /*66f0*/  FMNMX.FTZ R15, R180, R10, !PT ;  /* 0x0000000ab40f7209 */ /* 0x000fc40007810000 */
[C---:B------:R-:W-:Y:S02]  /*6700*/  ISETP.LT.OR P4, PT, R14.reuse, 0x32, P4 ;  /* 0x000000320e00780c */ /* 0x040fe40002781670 */
[----:B------:R-:W-:Y:S01]  /*6710*/  ISETP.LT.OR P6, PT, R14, 0x3a, P6 ;  /* 0x0000003a0e00780c */ /* 0x000fe200037c1670 */
[----:B------:R-:W1:Y:S01]  /*6720*/  SHFL.BFLY PT, R10, R15, 0x2, 0x1f ;  /* 0x0c401f000f0a7f89 */ /* 0x000e6200000e0000 */
[----:B------:R-:W-:Y:S02]  /*6730*/  FSEL R37, R51, -INF , !P4 ;  /* 0xff80000033257808 */ /* 0x000fe40006000000 */
[----:B------:R-:W-:Y:S02]  /*6740*/  FSEL R39, R55, -INF , !P6 ;  /* 0xff80000037277808 */ /* 0x000fe40007000000 */
[----:B-1----:R-:W-:-:S05]  /*6750*/  FMNMX.FTZ R21, R15, R10, !PT ;  /* 0x0000000a0f157209 */ /* 0x002fca0007810000 */
[----:B------:R-:W1:Y:S02]  /*6760*/  SHFL.BFLY PT, R10, R21, 0x1, 0x1f ;  /* 0x0c201f00150a7f89 */ /* 0x000e6400000e0000 */
[----:B-1----:R-:W-:-:S04]  /*6770*/  FMNMX.FTZ R10, R21, R10, !PT ;  /* 0x0000000a150a7209 */ /* 0x002fc80007810000 */
[C---:B------:R-:W-:Y:S01]  /*6780*/  FSETP.NEU.FTZ.AND P3, PT, R10.reuse, -INF , PT ;  /* 0xff8000000a00780b */ /* 0x040fe20003f7d000 */
[----:B------:R-:W-:-:S05]  /*6790*/  FMUL.FTZ R11, R10, UR10 ;  /* 0x0000000a0a0b7c20 */ /* 0x000fca0008410000 */
        /* <DEDUP_REMOVED lines=9> */
[--C-:B------:R-:W-:Y:S01]  /*6830*/  FFMA.FTZ R170, R170, UR10, -R41.reuse ;  /* 0x0000000aaaaa7c23 */ /* 0x100fe20008010829 */
[----:B------:R-:W-:Y:S01]  /*6840*/  ISETP.LT.OR P3, PT, R14, 0x31, P3 ;  /* 0x000000310e00780c */ /* 0x000fe20001f61670 */
[--C-:B------:R-:W-:Y:S01]  /*6850*/  FFMA.FTZ R169, R68, UR10, -R41.reuse ;  /* 0x0000000a44a97c23 */ /* 0x100fe20008010829 */
[----:B------:R-:W-:Y:S01]  /*6860*/  FMNMX.FTZ R20, R28, R11, !PT ;  /* 0x0000000b1c147209 */ /* 0x000fe20007810000 */
[--C-:B------:R-:W-:Y:S01]  /*6870*/  FFMA.FTZ R172, R172, UR10, -R41.reuse ;  /* 0x0000000aacac7c23 */ /* 0x100fe20008010829 */
[----:B------:R-:W-:Y:S01]  /*6880*/  FSEL R36, R50, -INF , !P3 ;  /* 0xff80000032247808 */ /* 0x000fe20005800000 */
        /* <DEDUP_REMOVED lines=11> */
[----:B------:R-:W-:Y:S01]  /*6940*/  FFMA.FTZ R180, R180, UR10, -R41 ;  /* 0x0000000ab4b47c23 */ /* 0x000fe20008010829 */
[----:B------:R-:W-:Y:S01]  /*6950*/  MUFU.EX2 R7, R7 ;  /* 0x0000000700077308 */ /* 0x000fe20000000800 */
[----:B------:R-:W-:-:S04]  /*6960*/  FMNMX.FTZ R20, R32, R11, !PT ;  /* 0x0000000b20147209 */ /* 0x000fc80007810000 */
[----:B------:R-:W-:-:S03]  /*6970*/  FMNMX.FTZ R11, R33, R20, !PT ;  /* 0x00000014210b7209 */ /* 0x000fc60007810000 */
[----:B------:R-:W1:Y:S01]  /*6980*/  MUFU.EX2 R14, R21 ;  /* 0x00000015000e7308 */ /* 0x000e620000000800 */
[----:B------:R-:W-:-:S04]  /*6990*/  FMNMX.FTZ R20, R34, R11, !PT ;  /* 0x0000000b22147209 */ /* 0x000fc80007810000 */
[----:B------:R-:W-:-:S03]  /*69a0*/  FMNMX.FTZ R11, R35, R20, !PT ;  /* 0x00000014230b7209 */ /* 0x000fc60007810000 */
[----:B------:R-:W-:Y:S01]  /*69b0*/  MUFU.EX2 R15, R15 ;  /* 0x0000000f000f7308 */ /* 0x000fe20000000800 */
[----:B------:R-:W-:-:S04]  /*69c0*/  FMNMX.FTZ R20, R36, R11, !PT ;  /* 0x0000000b24147209 */ /* 0x000fc80007810000 */
[----:B------:R-:W-:-:S03]  /*69d0*/  FMNMX.FTZ R11, R37, R20, !PT ;  /* 0x00000014250b7209 */ /* 0x000fc60007810000 */
[----:B------:R-:W-:Y:S01]  /*69e0*/  MUFU.EX2 R21, R42 ;  /* 0x0000002a00157308 */ /* 0x000fe20000000800 */
[----:B------:R-:W-:Y:S02]  /*69f0*/  FMNMX.FTZ R20, R38, R11, !PT ;  /* 0x0000000b26147209 */ /* 0x000fe40007810000 */
[----:B-1----:R-:W-:Y:S01]  /*6a00*/  F2FP.F16.F32.PACK_AB R152, R14, R7 ;  /* 0x000000070e98723e */ /* 0x002fe200000000ff */
[----:B------:R-:W-:Y:S01]  /*6a10*/  FADD.FTZ R14, R7, R14 ;  /* 0x0000000e070e7221 */ /* 0x000fe20000010000 */
[----:B------:R-:W-:Y:S01]  /*6a20*/  FMNMX.FTZ R11, R39, R20, !PT ;  /* 0x00000014270b7209 */ /* 0x000fe20007810000 */
[----:B------:R-:W-:Y:S02]  /*6a30*/  FFMA.FTZ R20, R64, UR10, -R41 ;  /* 0x0000000a40147c23 */ /* 0x000fe40008010829 */
[----:B------:R-:W1:Y:S02]  /*6a40*/  MUFU.EX2 R170, R170 ;  /* 0x000000aa00aa7308 */ /* 0x000e640000000800 */
[----:B------:R-:W2:Y:S06]  /*6a50*/  SHFL.BFLY PT, R40, R11, 0x2, 0x1f ;  /* 0x0c401f000b287f89 */ /* 0x000eac00000e0000 */
[----:B------:R-:W3:Y:S08]  /*6a60*/  MUFU.EX2 R20, R20 ;  /* 0x0000001400147308 */ /* 0x000ef00000000800 */
[----:B------:R-:W-:Y:S01]  /*6a70*/  MUFU.EX2 R169, R169 ;  /* 0x000000a900a97308 */ /* 0x000fe20000000800 */
[----:B-1----:R-:W-:-:S07]  /*6a80*/  F2FP.F16.F32.PACK_AB R156, R170, R21 ;  /* 0x00000015aa9c723e */ /* 0x002fce00000000ff */
[----:B------:R-:W1:Y:S01]  /*6a90*/  MUFU.EX2 R172, R172 ;  /* 0x000000ac00ac7308 */ /* 0x000e620000000800 */
[----:B---3--:R-:W-:Y:S01]  /*6aa0*/  F2FP.F16.F32.PACK_AB R154, R20, R15 ;  /* 0x0000000f149a723e */ /* 0x008fe200000000ff */
[----:B------:R-:W-:Y:S01]  /*6ab0*/  FADD.FTZ R15, R15, R14 ;  /* 0x0000000e0f0f7221 */ /* 0x000fe20000010000 */
[----:B--2---:R-:W-:-:S03]  /*6ac0*/  FMNMX.FTZ R40, R11, R40, !PT ;  /* 0x000000280b287209 */ /* 0x004fc60007810000 */
[----:B------:R-:W-:Y:S01]  /*6ad0*/  FADD.FTZ R20, R20, R15 ;  /* 0x0000000f14147221 */ /* 0x000fe20000010000 */
[----:B------:R-:W-:Y:S01]  /*6ae0*/  VIADD R15, R9, UR42 ;  /* 0x0000002a090f7c36 */ /* 0x000fe20008000000 */
[----:B------:R-:W2:Y:S01]  /*6af0*/  SHFL.BFLY PT, R11, R40, 0x1, 0x1f ;  /* 0x0c201f00280b7f89 */ /* 0x000ea200000e0000 */
[----:B------:R-:W-:Y:S01]  /*6b00*/  MUFU.EX2 R171, R171 ;  /* 0x000000ab00ab7308 */ /* 0x000fe20000000800 */
[----:B------:R-:W-:Y:S01]  /*6b10*/  FADD.FTZ R21, R21, R20 ;  /* 0x0000001415157221 */ /* 0x000fe20000010000 */
[----:B------:R-:W-:-:S03]  /*6b20*/  IMAD.IADD R12, R15, 0x1, R12 ;  /* 0x000000010f0c7824 */ /* 0x000fc600078e020c */
[----:B------:R-:W-:-:S03]  /*6b30*/  FADD.FTZ R170, R170, R21 ;  /* 0x00000015aaaa7221 */ /* 0x000fc60000010000 */
[----:B------:R-:W3:Y:S01]  /*6b40*/  MUFU.EX2 R174, R174 ;  /* 0x000000ae00ae7308 */ /* 0x000ee20000000800 */
[----:B-1----:R-:W-:Y:S01]  /*6b50*/  F2FP.F16.F32.PACK_AB R158, R172, R169 ;  /* 0x000000a9ac9e723e */ /* 0x002fe200000000ff */
[----:B------:R-:W-:-:S04]  /*6b60*/  FADD.FTZ R169, R169, R170 ;  /* 0x000000aaa9a97221 */ /* 0x000fc80000010000 */
[----:B------:R-:W-:Y:S02]  /*6b70*/  FADD.FTZ R172, R172, R169 ;  /* 0x000000a9acac7221 */ /* 0x000fe40000010000 */
[----:B------:R-:W-:Y:S01]  /*6b80*/  MUFU.EX2 R173, R173 ;  /* 0x000000ad00ad7308 */ /* 0x000fe20000000800 */
[----:B--2---:R-:W-:-:S07]  /*6b90*/  FMNMX.FTZ R11, R40, R11, !PT ;  /* 0x0000000b280b7209 */ /* 0x004fce0007810000 */
[----:B------:R-:W1:Y:S01]  /*6ba0*/  MUFU.EX2 R176, R176 ;  /* 0x000000b000b07308 */ /* 0x000e620000000800 */
[C---:B---3--:R-:W-:Y:S01]  /*6bb0*/  F2FP.F16.F32.PACK_AB R160, R174.reuse, R171 ;  /* 0x000000abaea0723e */ /* 0x048fe200000000ff */
[----:B------:R-:W-:Y:S01]  /*6bc0*/  FADD.FTZ R171, R171, R172 ;  /* 0x000000acabab7221 */ /* 0x000fe20000010000 */
[C---:B------:R-:W-:Y:S01]  /*6bd0*/  FSETP.NEU.FTZ.AND P3, PT, R11.reuse, -INF , PT ;  /* 0xff8000000b00780b */ /* 0x040fe20003f7d000 */
[----:B------:R-:W-:Y:S02]  /*6be0*/  FMUL.FTZ R40, R11, UR10 ;  /* 0x0000000a0b287c20 */ /* 0x000fe40008410000 */
[----:B------:R-:W-:Y:S02]  /*6bf0*/  FADD.FTZ R174, R174, R171 ;  /* 0x000000abaeae7221 */ /* 0x000fe40000010000 */
[----:B------:R-:W-:Y:S01]  /*6c00*/  MUFU.EX2 R175, R175 ;  /* 0x000000af00af7308 */ /* 0x000fe20000000800 */
[----:B------:R-:W-:-:S05]  /*6c10*/  FSEL R40, R40, RZ, P3 ;  /* 0x000000ff28287208 */ /* 0x000fca0001800000 */
        /* <DEDUP_REMOVED lines=17> */
[----:B-1----:R-:W-:Y:S01]  /*6d30*/  F2FP.F16.F32.PACK_AB R162, R176, R173 ;  /* 0x000000adb0a2723e */ /* 0x002fe200000000ff */
[----:B------:R-:W-:-:S04]  /*6d40*/  FADD.FTZ R173, R173, R174 ;  /* 0x000000aeadad7221 */ /* 0x000fc80000010000 */
[----:B------:R-:W-:Y:S02]  /*6d50*/  FADD.FTZ R176, R176, R173 ;  /* 0x000000adb0b07221 */ /* 0x000fe40000010000 */
[----:B------:R-:W1:Y:S08]  /*6d60*/  MUFU.EX2 R182, R182 ;  /* 0x000000b600b67308 */ /* 0x000e700000000800 */
[----:B------:R-:W-:Y:S08]  /*6d70*/  MUFU.EX2 R181, R181 ;  /* 0x000000b500b57308 */ /* 0x000ff00000000800 */
[----:B------:R-:W2:Y:S01]  /*6d80*/  MUFU.EX2 R196, R196 ;  /* 0x000000c400c47308 */ /* 0x000ea20000000800 */
[----:B-1----:R-:W-:Y:S01]  /*6d90*/  F2FP.F16.F32.PACK_AB R153, R182, R179 ;  /* 0x000000b3b699723e */ /* 0x002fe200000000ff */
[----:B------:R-:W-:-:S06]  /*6da0*/  FADD.FTZ R182, R179, R182 ;  /* 0x000000b6b3b67221 */ /* 0x000fcc0000010000 */
[----:B------:R-:W-:Y:S08]  /*6db0*/  MUFU.EX2 R183, R183 ;  /* 0x000000b700b77308 */ /* 0x000ff00000000800 */
[----:B------:R-:W1:Y:S01]  /*6dc0*/  MUFU.EX2 R198, R198 ;  /* 0x000000c600c67308 */ /* 0x000e620000000800 */
[----:B--2---:R-:W-:Y:S01]  /*6dd0*/  F2FP.F16.F32.PACK_AB R155, R196, R181 ;  /* 0x000000b5c49b723e */ /* 0x004fe200000000ff */
[----:B------:R-:W-:-:S04]  /*6de0*/  FADD.FTZ R181, R181, R182 ;  /* 0x000000b6b5b57221 */ /* 0x000fc80000010000 */
[----:B------:R2:W-:Y:S01]  /*6df0*/  STSM.16.M88.4 [R23+0x36400], R152 ;  /* 0x0364009817007844 */ /* 0x0005e20000000200 */
        /* <DEDUP_REMOVED lines=17> */
[----:B------:R-:W1:Y:S08]  /*6f10*/  MUFU.EX2 R178, R178 ;  /* 0x000000b200b27308 */ /* 0x000e700000000800 */
        /* <DEDUP_REMOVED lines=12> */
[----:B------:R-:W-:-:S06]  /*6fe0*/  FADD.FTZ R177, R177, R178 ;  /* 0x000000b2b1b17221 */ /* 0x000fcc0000010000 */
[----:B------:R-:W3:Y:S08]  /*6ff0*/  MUFU.EX2 R203, R203 ;  /* 0x000000cb00cb7308 */ /* 0x000ef00000000800 */
[----:B------:R-:W4:Y:S01]  /*7000*/  MUFU.EX2 R208, R208 ;  /* 0x000000d000d07308 */ /* 0x000f220000000800 */
[----:B-1----:R-:W-:Y:S01]  /*7010*/  F2FP.F16.F32.PACK_AB R165, R206, R201 ;  /* 0x000000c9cea5723e */ /* 0x002fe200000000ff */
[----:B------:R-:W-:-:S04]  /*7020*/  FADD.FTZ R201, R201, R204 ;  /* 0x000000ccc9c97221 */ /* 0x000fc80000010000 */
[----:B------:R-:W-:-:S04]  /*7030*/  FADD.FTZ R206, R206, R201 ;  /* 0x000000c9cece7221 */ /* 0x000fc80000010000 */
[----:B---3--:R-:W-:Y:S01]  /*7040*/  FADD.FTZ R7, R203, R206 ;  /* 0x000000cecb077221 */ /* 0x008fe20000010000 */
[----:B----4-:R-:W-:-:S03]  /*7050*/  F2FP.F16.F32.PACK_AB R167, R208, R203 ;  /* 0x000000cbd0a7723e */ /* 0x010fc600000000ff */
[----:B------:R-:W-:Y:S02]  /*7060*/  FADD.FTZ R7, R208, R7 ;  /* 0x00000007d0077221 */ /* 0x000fe40000010000 */
[----:B------:R2:W-:Y:S01]  /*7070*/  STSM.16.M88.4 [R185], R164 ;  /* 0x000000a4b9007844 */ /* 0x0005e20000000200 */
[----:B------:R-:W-:-:S06]  /*7080*/  WARPGROUP.ARRIVE ;  /* 0x00000000000079c5 */ /* 0x000fcc0000000000 */
[----:B------:R-:W-:Y:S01]  /*7090*/  HGMMA.64x256x16.F32 R24, R152, gdesc[UR4].tnspB, RZ, !UPT, gsb0 ;  /* 0x43e0000498187df0 */ /* 0x000fe2000c0008ff */
[----:B------:R-:W-:Y:S01]  /*70a0*/  R2UR UR6, R207 ;  /* 0x00000000cf0672ca */ /* 0x000fe200000e0000 */
[----:B------:R-:W-:Y:S01]  /*70b0*/  UMOV UR7, 0x40000040 ;  /* 0x4000004000077882 */ /* 0x000fe20000000000 */
[C---:B------:R-:W-:Y:S02]  /*70c0*/  VIADD R207, R205.reuse, 0x100 ;  /* 0x00000100cdcf7836 */ /* 0x040fe40000000000 */
[----:B------:R-:W-:Y:S01]  /*70d0*/  VIADD R205, R205, 0x180 ;  /* 0x00000180cdcd7836 */ /* 0x000fe20000000000 */
[----:B------:R-:W-:Y:S02]  /*70e0*/  WARPGROUP.DEPBAR.LE gsb0, 0x0 ;  /* 0x00008000000079c5 */ /* 0x000fe40000010000 */
[----:B------:R-:W-:-:S15]  /*70f0*/  WARPGROUP.ARRIVE ;  /* 0x00000000000079c5 */ /* 0x000fde0000000000 */
[----:B------:R-:W-:-:S05]  /*7100*/  NOP ;  /* 0x0000000000007918 */ /* 0x000fca0000000000 */
        /* <DEDUP_REMOVED lines=14> */
[----:B------:R1:W-:Y:S06]  /*71f0*/  MEMBAR.ALL.CTA ;  /* 0x0000000000007992 */ /* 0x0003ec0000008000 */
[----:B-1----:R-:W1:Y:S02]  /*7200*/  FENCE.VIEW.ASYNC.S ;  /* 0x00000000000073c6 */ /* 0x002e640000000000 */
[----:B-1----:R-:W-:Y:S01]  /*7210*/  NOP ;  /* 0x0000000000007918 */ /* 0x002fe20000000000 */
[----:B------:R-:W-:Y:S06]  /*7220*/  BAR.ARV 0xe, 0x100 ;  /* 0x0384000000007b1d */ /* 0x000fec0000002000 */
[----:B------:R1:W-:Y:S02]  /*7230*/  @!P1 SYNCS.ARRIVE.TRANS64.RED.A1T0 RZ, [R6+URZ], RZ ;  /* 0x000000ff06ff99a7 */ /* 0x0003e4000810043f */
[----:B-1----:R-:W-:Y:S01]  /*7240*/  FADD.FTZ R6, R180, R177 ;  /* 0x000000b1b4067221 */ /* 0x002fe20000010000 */
[----:B--2---:R-:W-:Y:S06]  /*7250*/  @!P2 BRA `(.L_x_1517) ;  /* 0x000000000040a947 */ /* 0x004fec0003800000 */
        /* <DEDUP_REMOVED lines=10> */
.L_x_1518:
[----:B------:R-:W-:-:S13]  /*7300*/  ISETP.NE.AND P3, PT, R13, 0x1, PT ;  /* 0x000000010d00780c */ /* 0x000fda0003f65270 */
[----:B------:R-:W1:Y:S02]  /*7310*/  @P3 LDC.64 R20, c[0x0][0xae0] ;  /* 0x0002b800ff143b82 */ /* 0x000e640000000a00 */
[----:B-1----:R-:W-:-:S05]  /*7320*/  @P3 IMAD.HI.U32 R20, R14, R20, RZ ;  /* 0x000000140e143227 */ /* 0x002fca00078e00ff */
[----:B------:R-:W-:-:S07]  /*7330*/  @P3 SHF.R.U32.HI R14, RZ, R21, R20 ;  /* 0x00000015ff0e3219 */ /* 0x000fce0000011614 */
.L_x_1519:
[----:B------:R-:W-:-:S05]  /*7340*/  IMAD R13, R14, R13, R13 ;  /* 0x0000000d0e0d7224 */ /* 0x000fca00078e020d */
[----:B------:R-:W-:-:S07]  /*7350*/  VIMNMX R12, R12, R13, PT ;  /* 0x0000000d0c0c7248 */ /* 0x000fce0003fe0100 */
.L_x_1517:
[----:B------:R-:W-:-:S04]  /*7360*/  SHF.R.S32.HI R13, RZ, 0x1f, R12 ;  /* 0x0000001fff0d7819 */ /* 0x000fc8000001140c */
[----:B------:R-:W-:-:S04]  /*7370*/  LEA.HI R13, R13, R12, RZ, 0x6 ;  /* 0x0000000c0d0d7211 */ /* 0x000fc800078f30ff */
[----:B------:R-:W-:-:S04]  /*7380*/  SHF.R.S32.HI R13, RZ, 0x6, R13 ;  /* 0x00000006ff0d7819 */ /* 0x000fc8000001140d */
[----:B------:R-:W-:-:S04]  /*7390*/  VIMNMX R15, R13, UR37, !PT ;  /* 0x000000250d0f7c48 */ /* 0x000fc8000ffe0100 */
[----:B------:R-:W-:-:S13]  /*73a0*/  ISETP.GE.AND P3, PT, R8, R15, PT ;  /* 0x0000000f0800720c */ /* 0x000fda0003f66270 */
[----:B------:R-:W-:Y:S05]  /*73b0*/  @!P3 BRA `(.L_x_1520) ;  /* 0x0000003800d8b947 */ /* 0x000fea0003800000 */
.L_x_1537:
[----:B------:R-:W-:-:S05]  /*73c0*/  VIADD R13, R2, 0x1 ;  /* 0x00000001020d7836 */ /* 0x000fca0000000000 */
[----:B------:R-:W-:-:S04]  /*73d0*/  ISETP.NE.AND P3, PT, R13, 0x2, PT ;  /* 0x000000020d00780c */ /* 0x000fc80003f65270 */
[----:B------:R-:W-:Y:S02]  /*73e0*/  SEL R21, RZ, 0x1, P3 ;  /* 0x00000001ff157807 */ /* 0x000fe40001800000 */
[----:B------:R-:W-:Y:S02]  /*73f0*/  SEL R13, R13, RZ, P3 ;  /* 0x000000ff0d0d7207 */ /* 0x000fe40001800000 */
[----:B------:R-:W-:Y:S01]  /*7400*/  LOP3.LUT R16, R16, R21, RZ, 0x3c, !PT ;  /* 0x0000001510107212 */ /* 0x000fe200078e3cff */
[----:B------:R-:W-:Y:S06]  /*7410*/  @!P0 BRA `(.L_x_1521) ;  /* 0x0000000000048947 */ /* 0x000fec0003800000 */
[----:B------:R-:W-:Y:S01]  /*7420*/  BPT.TRAP 0x1 ;  /* 0x000000040000795c */ /* 0x000fe20000300000 */
.L_x_1521:
[----:B------:R-:W-:Y:S02]  /*7430*/  LEA R12, R13, UR36, 0x3 ;  /* 0x000000240d0c7c11 */ /* 0x000fe4000f8e18ff */
[----:B------:R-:W-:-:S04]  /*7440*/  SHF.L.U32 R21, R16, 0x1f, RZ ;  /* 0x0000001f10157819 */ /* 0x000fc800000006ff */
[----:B------:R1:W2:Y:S01]  /*7450*/  SYNCS.PHASECHK.TRANS64.TRYWAIT P3, [R12+URZ+0x38830], R21 ;  /* 0x038830150c0075a7 */ /* 0x0002a2000806017f */
[----:B------:R-:W-:Y:S05]  /*7460*/  @!P0 BRA `(.L_x_1522) ;  /* 0x0000000000048947 */ /* 0x000fea0003800000 */
[----:B------:R-:W-:Y:S01]  /*7470*/  BPT.TRAP 0x1 ;  /* 0x000000040000795c */ /* 0x000fe20000300000 */
.L_x_1522:
[----:B------:R-:W-:Y:S01]  /*7480*/  IMAD R14, R13, 0x200, R4 ;  /* 0x000002000d0e7824 */ /* 0x000fe200078e0204 */
[----:B--2---:R-:W-:Y:S06]  /*7490*/  @P3 BRA `(.L_x_1523) ;  /* 0x0000000000083947 */ /* 0x004fec0003800000 */
[----:B------:R-:W2:Y:S02]  /*74a0*/  SYNCS.PHASECHK.TRANS64.TRYWAIT P3, [R12+URZ+0x38830], R21 ;  /* 0x038830150c0075a7 */ /* 0x000ea4000806017f */
[----:B--2---:R-:W-:Y:S05]  /*74b0*/  @!P3 BRA `(.L_x_1524) ;  /* 0x0000010400ecb947 */ /* 0x004fea0003800000 */
.L_x_1523:
[----:B------:R-:W-:Y:S01]  /*74c0*/  R2UR UR10, R14 ;  /* 0x000000000e0a72ca */ /* 0x000fe200000e0000 */
[----:B------:R-:W-:Y:S01]  /*74d0*/  WARPGROUP.ARRIVE ;  /* 0x00000000000079c5 */ /* 0x000fe20000000000 */
[----:B------:R-:W-:Y:S01]  /*74e0*/  UMOV UR11, 0x40000040 ;  /* 0x40000040000b7882 */ /* 0x000fe20000000000 */
[----:B------:R-:W-:Y:S01]  /*74f0*/  UMOV UR15, 0x40000040 ;  /* 0x40000040000f7882 */ /* 0x000fe20000000000 */
[----:B------:R-:W-:Y:S01]  /*7500*/  UMOV UR19, 0x40000040 ;  /* 0x4000004000137882 */ /* 0x000fe20000000000 */
[----:B------:R-:W-:-:S08]  /*7510*/  UMOV UR23, 0x40000040 ;  /* 0x4000004000177882 */ /* 0x000fd00000000000 */
[----:B------:R-:W-:Y:S01]  /*7520*/  HGMMA.64x64x16.F32 R152, gdesc[UR8], RZ, !UPT, gsb0 ;  /* 0x00e00000089879f0 */ /* 0x000fe2000c0008ff */
[----:B------:R-:W-:Y:S02]  /*7530*/  UIADD3 UR14, UR10, 0x2, URZ ;  /* 0x000000020a0e7890 */ /* 0x000fe4000fffe03f */
[----:B------:R-:W-:Y:S02]  /*7540*/  UIADD3 UR18, UR10, 0x4, URZ ;  /* 0x000000040a127890 */ /* 0x000fe4000fffe03f */
[----:B------:R-:W-:Y:S01]  /*7550*/  UIADD3 UR22, UR10, 0x6, URZ ;  /* 0x000000060a167890 */ /* 0x000fe2000fffe03f */
        /* <DEDUP_REMOVED lines=10> */
[----:B------:R-:W-:Y:S05]  /*7600*/  @!P0 BRA `(.L_x_1525) ;  /* 0x0000000000048947 */ /* 0x000fea0003800000 */
[----:B------:R-:W-:Y:S01]  /*7610*/  BPT.TRAP 0x1 ;  /* 0x000000040000795c */ /* 0x000fe20000300000 */
.L_x_1525:
[----:B------:R3:W4:Y:S01]  /*7620*/  SYNCS.PHASECHK.TRANS64.TRYWAIT P3, [R12+URZ+0x38850], R21 ;  /* 0x038850150c0075a7 */ /* 0x000722000806017f */
[----:B------:R-:W-:Y:S05]  /*7630*/  @!P0 BRA `(.L_x_1526) ;  /* 0x0000000000048947 */ /* 0x000fea0003800000 */
[----:B------:R-:W-:Y:S01]  /*7640*/  BPT.TRAP 0x1 ;  /* 0x000000040000795c */ /* 0x000fe20000300000 */
.L_x_1526:
[----:B------:R-:W-:Y:S01]  /*7650*/  IMAD R14, R13, 0x1000, R3 ;  /* 0x000010000d0e7824 */ /* 0x000fe200078e0203 */
[----:B----4-:R-:W-:Y:S06]  /*7660*/  @P3 BRA `(.L_x_1527) ;  /* 0x0000000000083947 */ /* 0x010fec0003800000 */
[----:B------:R-:W4:Y:S02]  /*7670*/  SYNCS.PHASECHK.TRANS64.TRYWAIT P3, [R12+URZ+0x38850], R21 ;  /* 0x038850150c0075a7 */ /* 0x000f24000806017f */
[----:B----4-:R-:W-:Y:S05]  /*7680*/  @!P3 BRA `(.L_x_1528) ;  /* 0x00000104008cb947 */ /* 0x010fea0003800000 */
.L_x_1527:
[----:B------:R-:W-:Y:S01]  /*7690*/  R2UR UR26, R14 ;  /* 0x000000000e1a72ca */ /* 0x000fe200000e0000 */
[----:B------:R-:W-:Y:S01]  /*76a0*/  WARPGROUP.ARRIVE ;  /* 0x00000000000079c5 */ /* 0x000fe20000000000 */
[----:B------:R-:W-:Y:S01]  /*76b0*/  UMOV UR27, 0x40000040 ;  /* 0x40000040001b7882 */ /* 0x000fe20000000000 */
[----:B-1234-:R-:W-:Y:S01]  /*76c0*/  VIADD R21, R0, 0x2 ;  /* 0x0000000200157836 */ /* 0x01efe20000000000 */
[----:B------:R-:W-:Y:S01]  /*76d0*/  IADD3 R20, R14, 0x2, RZ ;  /* 0x000000020e147810 */ /* 0x000fe20007ffe0ff */
[----:B------:R-:W-:Y:S01]  /*76e0*/  UMOV UR29, 0x40000040 ;  /* 0x40000040001d7882 */ /* 0x000fe20000000000 */
[----:B------:R-:W-:Y:S01]  /*76f0*/  UMOV UR31, 0x40000040 ;  /* 0x40000040001f7882 */ /* 0x000fe20000000000 */
[----:B------:R-:W1:Y:S01]  /*7700*/  S2R R195, SR_TID.X ;  /* 0x0000000000c37919 */ /* 0x000e620000002100 */
[----:B------:R-:W-:Y:S01]  /*7710*/  R2UR UR28, R21 ;  /* 0x00000000151c72ca */ /* 0x000fe200000e0000 */
[----:B------:R-:W-:Y:S01]  /*7720*/  VIADD R21, R0, 0x4 ;  /* 0x0000000400157836 */ /* 0x000fe20000000000 */
[----:B------:R-:W-:Y:S01]  /*7730*/  R2UR UR30, R20 ;  /* 0x00000000141e72ca */ /* 0x000fe200000e0000 */
[----:B------:R-:W-:Y:S01]  /*7740*/  VIADD R20, R14, 0x4 ;  /* 0x000000040e147836 */ /* 0x000fe20000000000 */
[----:B------:R-:W-:Y:S01]  /*7750*/  ULDC UR5, c[0x0][0xad0] ;  /* 0x0002b40000057ab9 */ /* 0x000fe20000000800 */
[----:B------:R-:W-:Y:S01]  /*7760*/  HGMMA.64x64x16.F32 R152, gdesc[UR24], R152, gsb0 ;  /* 0x00e00000189879f0 */ /* 0x000fe20008000898 */
[----:B------:R-:W-:Y:S01]  /*7770*/  VIADD R198, R0, 0x800 ;  /* 0x0000080000c67836 */ /* 0x000fe20000000000 */
[----:B------:R-:W-:Y:S01]  /*7780*/  ULDC UR6, c[0x0][0xadc] ;  /* 0x0002b70000067ab9 */ /* 0x000fe20000000800 */
[----:B------:R-:W-:Y:S01]  /*7790*/  VIADD R196, R14, 0x800 ;  /* 0x000008000ec47836 */ /* 0x000fe20000000000 */
[----:B-1----:R-:W-:Y:S01]  /*77a0*/  SHF.R.U32.HI R195, RZ, 0x7, R195 ;  /* 0x00000007ffc37819 */ /* 0x002fe200000116c3 */
[----:B------:R-:W-:-:S02]  /*77b0*/  WARPGROUP.DEPBAR.LE gsb0, 0x0 ;  /* 0x00008000000079c5 */ /* 0x000fc40000010000 */
        /* <DEDUP_REMOVED lines=123> */
[----:B------:R-:W1:Y:S02]  /*7f70*/  SHFL.IDX PT, R20, R195, RZ, 0x1f ;  /* 0x00001fffc3147589 */ /* 0x000e6400000e0000 */
[----:B-1----:R-:W-:-:S04]  /*7f80*/  ISETP.GT.AND P3, PT, R20, 0x7f, PT ;  /* 0x0000007f1400780c */ /* 0x002fc80003f64270 */
[----:B------:R-:W-:-:S04]  /*7f90*/  SEL R20, RZ, 0x2, !P3 ;  /* 0x00000002ff147807 */ /* 0x000fc80005800000 */
        /* <DEDUP_REMOVED lines=47> */
[----:B------:R-:W-:Y:S02]  /*8290*/  IMAD.IADD R197, R198, 0x1, R20 ;  /* 0x00000001c6c57824 */ /* 0x000fe400078e0214 */
        /* <DEDUP_REMOVED lines=8> */
[----:B------:R-:W-:Y:S02]  /*8320*/  IMAD.IADD R197, R198, 0x1, R21 ;  /* 0x00000001c6c57824 */ /* 0x000fe400078e0215 */
        /* <DEDUP_REMOVED lines=53> */
[----:B------:R-:W-:Y:S01]  /*8680*/  IADD3 R197, R198, R195, RZ ;  /* 0x000000c3c6c57210 */ /* 0x000fe20007ffe0ff */
        /* <DEDUP_REMOVED lines=34> */
[----:B------:R-:W-:Y:S01]  /*88b0*/  IMAD.IADD R21, R21, 0x1, R196 ;  /* 0x0000000115157824 */ /* 0x000fe200078e02c4 */
[----:B------:R-:W-:Y:S02]  /*88c0*/  WARPGROUP.DEPBAR.LE gsb0, 0x0 ;  /* 0x00008000000079c5 */ /* 0x000fe40000010000 */
[----:B------:R-:W-:-:S07]  /*88d0*/  WARPGROUP.ARRIVE ;  /* 0x00000000000079c5 */ /* 0x000fce0000000000 */
        /* <DEDUP_REMOVED lines=21> */
[----:B------:R-:W-:Y:S02]  /*8a30*/  IADD3 R14, R21, R195, R14 ;  /* 0x000000c3150e7210 */ /* 0x000fe40007ffe00e */
[----:B------:R-:W1:Y:S01]  /*8a40*/  LDC R21, c[0x0][0x2e0] ;  /* 0x0000b800ff157b82 */ /* 0x000e620000000800 */
[----:B------:R-:W-:Y:S02]  /*8a50*/  WARPGROUP.DEPBAR.LE gsb0, 0x0 ;  /* 0x00008000000079c5 */ /* 0x000fe40000010000 */
[----:B------:R-:W-:-:S06]  /*8a60*/  WARPGROUP.ARRIVE ;  /* 0x00000000000079c5 */ /* 0x000fcc0000000000 */
[----:B------:R-:W-:Y:S01]  /*8a70*/  HGMMA.64x64x16.F32 R152, gdesc[UR28], R152, gsb0 ;  /* 0x00e000001c9879f0 */ /* 0x000fe20008000898 */
[----:B------:R-:W-:Y:S01]  /*8a80*/  R2UR UR28, R20 ;  /* 0x00000000141c72ca */ /* 0x000fe200000e0000 */
[----:B------:R-:W-:Y:S01]  /*8a90*/  UMOV UR29, 0x40000040 ;  /* 0x40000040001d7882 */ /* 0x000fe20000000000 */
[----:B------:R-:W-:Y:S01]  /*8aa0*/  R2UR UR30, R14 ;  /* 0x000000000e1e72ca */ /* 0x000fe200000e0000 */
[----:B------:R-:W-:Y:S01]  /*8ab0*/  UMOV UR31, 0x40000040 ;  /* 0x40000040001f7882 */ /* 0x000fe20000000000 */
[----:B------:R-:W-:-:S05]  /*8ac0*/  @!P1 VIADD R20, R12, 0x38840 ;  /* 0x000388400c149836 */ /* 0x000fca0000000000 */
[----:B------:R-:W-:Y:S01]  /*8ad0*/  @!P1 PRMT R20, RZ, 0x654, R20 ;  /* 0x00000654ff149816 */ /* 0x000fe20000000014 */
        /* <DEDUP_REMOVED lines=39> */
[----:B------:R-:W-:Y:S01]  /*8d50*/  ULDC UR5, c[0x0][0x288] ;  /* 0x0000a20000057ab9 */ /* 0x000fe20000000800 */
[----:B--2---:R-:W-:-:S06]  /*8d60*/  IADD3 R20, -R173, 0x1, RZ ;  /* 0x00000001ad147810 */ /* 0x004fcc0007ffe1ff */
[----:B------:R-:W2:Y:S01]  /*8d70*/  MUFU.TANH R196, R196 ;  /* 0x000000c400c47308 */ /* 0x000ea20000002400 */
[----:B-1----:R-:W-:-:S07]  /*8d80*/  IMAD R20, R21, UR38, R20 ;  /* 0x0000002615147c24 */ /* 0x002fce000f8e0214 */
[----:B------:R-:W1:Y:S01]  /*8d90*/  MUFU.TANH R14, R14 ;  /* 0x0000000e000e7308 */ /* 0x000e620000002400 */
[----:B------:R-:W-:Y:S01]  /*8da0*/  IADD3 R174, R20, -UR5, -R17 ;  /* 0x8000000514ae7c10 */ /* 0x000fe2000fffe811 */
[----:B------:R-:W-:-:S03]  /*8db0*/  ULDC UR5, c[0x0][0xad8] ;  /* 0x0002b60000057ab9 */ /* 0x000fc60000000800 */
[C-C-:B------:R-:W-:Y:S02]  /*8dc0*/  IADD3 R179, R5.reuse, UR5, R174.reuse ;  /* 0x0000000505b37c10 */ /* 0x140fe4000fffe0ae */
[----:B------:R-:W-:Y:S01]  /*8dd0*/  IADD3 R182, R5, UR4, R174 ;  /* 0x0000000405b67c10 */ /* 0x000fe2000fffe0ae */
        /* <DEDUP_REMOVED lines=42> */
.L_x_1531:
[----:B------:R-:W-:-:S05]  /*9080*/  IMAD.U32 R177, RZ, RZ, UR6 ;  /* 0x00000006ffb17e24 */ /* 0x000fca000f8e00ff */
[----:B------:R-:W-:-:S13]  /*9090*/  ISETP.NE.AND P3, PT, R177, 0x1, PT ;  /* 0x00000001b100780c */ /* 0x000fda0003f65270 */
[----:B------:R-:W2:Y:S02]  /*90a0*/  @P3 LDC.64 R20, c[0x0][0xae0] ;  /* 0x0002b800ff143b82 */ /* 0x000ea40000000a00 */
[----:B--2---:R-:W-:-:S05]  /*90b0*/  @P3 IMAD.HI.U32 R20, R176, R20, RZ ;  /* 0x00000014b0143227 */ /* 0x004fca00078e00ff */
[----:B------:R-:W-:-:S07]  /*90c0*/  @P3 SHF.R.U32.HI R176, RZ, R21, R20 ;  /* 0x00000015ffb03219 */ /* 0x000fce0000011614 */
.L_x_1532:
[----:B------:R-:W-:Y:S05]  /*90d0*/  BSYNC B0 ;  /* 0x0000000000007941 */ /* 0x000fea0003800000 */
.L_x_1530:
[----:B------:R-:W-:-:S04]  /*90e0*/  IMAD R176, R176, R177, -R173 ;  /* 0x000000b1b0b07224 */ /* 0x000fc800078e0aad */
[----:B------:R-:W-:-:S05]  /*90f0*/  IMAD.IADD R176, R176, 0x1, -R17 ;  /* 0x00000001b0b07824 */ /* 0x000fca00078e0a11 */
[----:B------:R-:W-:Y:S02]  /*9100*/  VIADDMNMX R179, R176, R177, R179, PT ;  /* 0x000000b1b0b37246 */ /* 0x000fe400038001b3 */
[----:B------:R-:W-:-:S07]  /*9110*/  VIMNMX R182, R182, R176, !PT ;  /* 0x000000b0b6b67248 */ /* 0x000fce0007fe0100 */
.L_x_1529:
[----:B------:R-:W-:Y:S01]  /*9120*/  ISETP.GT.AND P3, PT, R8, -0x1, PT ;  /* 0xffffffff0800780c */ /* 0x000fe20003f64270 */
[----:B------:R-:W-:-:S03]  /*9130*/  VIADD R20, R174, UR5 ;  /* 0x00000005ae147c36 */ /* 0x000fc60008000000 */
        /* <DEDUP_REMOVED lines=29> */
[----:B------:R-:W-:Y:S01]  /*9310*/  FSEL R175, R168, -INF , !P5 ;  /* 0xff800000a8af7808 */ /* 0x000fe20006800000 */
[----:B------:R-:W-:Y:S01]  /*9320*/  VIADD R168, R174, UR4 ;  /* 0x00000004aea87c36 */ /* 0x000fe20008000000 */
        /* <DEDUP_REMOVED lines=15> */
[--C-:B------:R-:W-:Y:S02]  /*9420*/  IADD3 R169, R20, 0x8, R5.reuse ;  /* 0x0000000814a97810 */ /* 0x100fe40007ffe005 */
[----:B------:R-:W-:Y:S02]  /*9430*/  IADD3 R168, R168, 0x8, R5 ;  /* 0x00000008a8a87810 */ /* 0x000fe40007ffe005 */
[----:B------:R-:W-:Y:S02]  /*9440*/  FSEL R179, R171, -INF , !P6 ;  /* 0xff800000abb37808 */ /* 0x000fe40007000000 */
[----:B------:R-:W-:-:S02]  /*9450*/  FSEL R180, R180, -INF , !P4 ;  /* 0xff800000b4b47808 */ /* 0x000fc40006000000 */
        /* <DEDUP_REMOVED lines=15> */
.L_x_1535:
[----:B------:R-:W-:-:S05]  /*9550*/  IMAD.U32 R170, RZ, RZ, UR6 ;  /* 0x00000006ffaa7e24 */ /* 0x000fca000f8e00ff */
[----:B------:R-:W-:-:S13]  /*9560*/  ISETP.NE.AND P4, PT, R170, 0x1, PT ;  /* 0x00000001aa00780c */ /* 0x000fda0003f85270 */
[----:B------:R-:W1:Y:S02]  /*9570*/  @P4 LDC.64 R20, c[0x0][0xae0] ;  /* 0x0002b800ff144b82 */ /* 0x000e640000000a00 */
[----:B-1----:R-:W-:-:S05]  /*9580*/  @P4 IMAD.HI.U32 R20, R171, R20, RZ ;  /* 0x00000014ab144227 */ /* 0x002fca00078e00ff */
[----:B------:R-:W-:-:S07]  /*9590*/  @P4 SHF.R.U32.HI R171, RZ, R21, R20 ;  /* 0x00000015ffab4219 */ /* 0x000fce0000011614 */
.L_x_1536:
[----:B------:R-:W-:Y:S05]  /*95a0*/  BSYNC B0 ;  /* 0x0000000000007941 */ /* 0x000fea0003800000 */
.L_x_1534:
[----:B------:R-:W-:-:S04]  /*95b0*/  IMAD R20, R171, R170, -R173 ;  /* 0x000000aaab147224 */ /* 0x000fc800078e0aad */
[----:B------:R-:W-:-:S05]  /*95c0*/  IMAD.IADD R20, R20, 0x1, -R17 ;  /* 0x0000000114147824 */ /* 0x000fca00078e0a11 */
[----:B------:R-:W-:Y:S02]  /*95d0*/  VIADDMNMX R169, R20, R170, R169, PT ;  /* 0x000000aa14a97246 */ /* 0x000fe400038001a9 */
[----:B------:R-:W-:-:S07]  /*95e0*/  VIMNMX R168, R168, R20, !PT ;  /* 0x00000014a8a87248 */ /* 0x000fce0007fe0100 */
.L_x_1533:
[----:B------:R-:W-:Y:S01]  /*95f0*/  FMNMX.FTZ R21, R195, R10, !PT ;  /* 0x0000000ac3157209 */ /* 0x000fe20007810000 */
[----:B------:R-:W-:Y:S01]  /*9600*/  ULDC UR10, c[0x0][0xa80] ;  /* 0x0002a000000a7ab9 */ /* 0x000fe20000000800 */
[----:B------:R-:W-:Y:S01]  /*9610*/  ISETP.GT.AND P4, PT, R168, 0x1, P3 ;  /* 0x00000001a800780c */ /* 0x000fe20001f84270 */
[----:B------:R-:W-:Y:S01]  /*9620*/  UMOV UR7, 0x40000040 ;  /* 0x4000004000077882 */ /* 0x000fe20000000000 */
[----:B------:R-:W-:Y:S01]  /*9630*/  FMNMX.FTZ R20, R196, R21, !PT ;  /* 0x00000015c4147209 */ /* 0x000fe20007810000 */
[----:B------:R-:W-:Y:S01]  /*9640*/  @!P1 VIADD R12, R12, 0x38860 ;  /* 0x000388600c0c9836 */ /* 0x000fe20000000000 */
        /* <DEDUP_REMOVED lines=35> */
[C---:B------:R-:W-:Y:S02]  /*9880*/  ISETP.GT.AND P6, PT, R168.reuse, 0x20, P3 ;  /* 0x00000020a800780c */ /* 0x040fe40001fc4270 */
[----:B------:R-:W-:Y:S02]  /*9890*/  ISETP.LT.OR P5, PT, R169, 0x1a, P5 ;  /* 0x0000001aa900780c */ /* 0x000fe40002fa1670 */
        /* <DEDUP_REMOVED lines=12> */
[----:B------:R-:W-:Y:S02]  /*9960*/  FMNMX.FTZ R21, R153, R14, !PT ;  /* 0x0000000e99157209 */ /* 0x000fe40007810000 */
[----:B------:R-:W-:Y:S02]  /*9970*/  FSEL R160, R160, -INF , !P4 ;  /* 0xff800000a0a07808 */ /* 0x000fe40006000000 */
[----:B------:R-:W-:Y:S02]  /*9980*/  FMNMX.FTZ R14, R154, R21, !PT ;  /* 0x000000159a0e7209 */ /* 0x000fe40007810000 */
[----:B------:R-:W-:Y:S02]  /*9990*/  ISETP.GT.AND P4, PT, R168, 0x29, P3 ;  /* 0x00000029a800780c */ /* 0x000fe40001f84270 */
[----:B------:R-:W-:-:S02]  /*99a0*/  FMNMX.FTZ R21, R155, R14, !PT ;  /* 0x0000000e9b157209 */ /* 0x000fc40007810000 */
[----:B------:R-:W-:Y:S02]  /*99b0*/  FSEL R161, R161, -INF , !P5 ;  /* 0xff800000a1a17808 */ /* 0x000fe40006800000 */
[----:B------:R-:W-:Y:S02]  /*99c0*/  FMNMX.FTZ R14, R156, R21, !PT ;  /* 0x000000159c0e7209 */ /* 0x000fe40007810000 */
[----:B------:R-:W-:Y:S02]  /*99d0*/  ISETP.GT.AND P5, PT, R168, 0x30, P3 ;  /* 0x00000030a800780c */ /* 0x000fe40001fa4270 */
[----:B------:R-:W-:Y:S02]  /*99e0*/  FMNMX.FTZ R21, R157, R14, !PT ;  /* 0x0000000e9d157209 */ /* 0x000fe40007810000 */
[----:B------:R-:W-:Y:S02]  /*99f0*/  ISETP.LT.OR P4, PT, R169, 0x2a, P4 ;  /* 0x0000002aa900780c */ /* 0x000fe40002781670 */
[----:B------:R-:W-:-:S02]  /*9a00*/  FMNMX.FTZ R14, R158, R21, !PT ;  /* 0x000000159e0e7209 */ /* 0x000fc40007810000 */
[----:B-1----:R-:W-:Y:S02]  /*9a10*/  FMNMX.FTZ R20, R170, R171, !PT ;  /* 0x000000abaa147209 */ /* 0x002fe40007810000 */
[----:B------:R-:W-:Y:S02]  /*9a20*/  FMNMX.FTZ R171, R159, R14, !PT ;  /* 0x0000000e9fab7209 */ /* 0x000fe40007810000 */
[----:B------:R-:W-:Y:S01]  /*9a30*/  ISETP.LT.OR P5, PT, R169, 0x31, P5 ;  /* 0x00000031a900780c */ /* 0x000fe20002fa1670 */
[----:B------:R-:W-:Y:S01]  /*9a40*/  FMUL.FTZ R204, R20, UR10 ;  /* 0x0000000a14cc7c20 */ /* 0x000fe20008410000 */
[----:B------:R-:W-:Y:S02]  /*9a50*/  FMNMX.FTZ R170, R160, R171, !PT ;  /* 0x000000aba0aa7209 */ /* 0x000fe40007810000 */
[----:B------:R-:W-:Y:S02]  /*9a60*/  FSEL R162, R162, -INF , !P4 ;  /* 0xff800000a2a27808 */ /* 0x000fe40006000000 */
[----:B------:R-:W-:-:S02]  /*9a70*/  ISETP.GT.AND P4, PT, R168, 0x31, P3 ;  /* 0x00000031a800780c */ /* 0x000fc40001f84270 */
[----:B------:R-:W-:Y:S02]  /*9a80*/  FMNMX.FTZ R171, R161, R170, !PT ;  /* 0x000000aaa1ab7209 */ /* 0x000fe40007810000 */
[----:B------:R-:W-:Y:S02]  /*9a90*/  FSEL R163, R163, -INF , !P5 ;  /* 0xff800000a3a37808 */ /* 0x000fe40006800000 */
[----:B------:R-:W-:Y:S02]  /*9aa0*/  ISETP.GT.AND P5, PT, R168, 0x38, P3 ;  /* 0x00000038a800780c */ /* 0x000fe40001fa4270 */
[----:B------:R-:W-:Y:S02]  /*9ab0*/  ISETP.LT.OR P4, PT, R169, 0x32, P4 ;  /* 0x00000032a900780c */ /* 0x000fe40002781670 */
[----:B------:R-:W-:Y:S02]  /*9ac0*/  FMNMX.FTZ R170, R162, R171, !PT ;  /* 0x000000aba2aa7209 */ /* 0x000fe40007810000 */
[----:B------:R-:W-:-:S02]  /*9ad0*/  ISETP.GT.AND P3, PT, R168, 0x39, P3 ;  /* 0x00000039a800780c */ /* 0x000fc40001f64270 */
[----:B------:R-:W-:Y:S02]  /*9ae0*/  ISETP.LT.OR P5, PT, R169, 0x39, P5 ;  /* 0x00000039a900780c */ /* 0x000fe40002fa1670 */
[----:B------:R-:W-:Y:S02]  /*9af0*/  FSEL R164, R164, -INF , !P4 ;  /* 0xff800000a4a47808 */ /* 0x000fe40006000000 */
[----:B------:R-:W-:Y:S02]  /*9b00*/  FMNMX.FTZ R171, R163, R170, !PT ;  /* 0x000000aaa3ab7209 */ /* 0x000fe40007810000 */
[----:B------:R-:W-:Y:S02]  /*9b10*/  ISETP.LT.OR P3, PT, R169, 0x3a, P3 ;  /* 0x0000003aa900780c */ /* 0x000fe40001f61670 */
[----:B------:R-:W-:Y:S02]  /*9b20*/  FSEL R165, R165, -INF , !P5 ;  /* 0xff800000a5a57808 */ /* 0x000fe40006800000 */
[----:B------:R-:W-:-:S02]  /*9b30*/  FMNMX.FTZ R170, R164, R171, !PT ;  /* 0x000000aba4aa7209 */ /* 0x000fc40007810000 */
[----:B------:R-:W-:Y:S02]  /*9b40*/  FSETP.NEU.FTZ.AND P6, PT, R20, -INF , PT ;  /* 0xff8000001400780b */ /* 0x000fe40003fdd000 */
[----:B------:R-:W-:Y:S02]  /*9b50*/  FSEL R166, R166, -INF , !P3 ;  /* 0xff800000a6a67808 */ /* 0x000fe40005800000 */
[----:B------:R-:W-:Y:S02]  /*9b60*/  FMNMX.FTZ R171, R165, R170, !PT ;  /* 0x000000aaa5ab7209 */ /* 0x000fe40007810000 */
[----:B------:R-:W-:Y:S02]  /*9b70*/  FSEL R204, R204, RZ, P6 ;  /* 0x000000ffcccc7208 */ /* 0x000fe40003000000 */
[----:B------:R-:W-:Y:S02]  /*9b80*/  FMNMX.FTZ R183, R166, R171, !PT ;  /* 0x000000aba6b77209 */ /* 0x000fe40007810000 */
[----:B------:R-:W-:Y:S01]  /*9b90*/  @!P1 PRMT R12, RZ, 0x654, R12 ;  /* 0x00000654ff0c9816 */ /* 0x000fe2000000000c */
[--C-:B------:R-:W-:Y:S01]  /*9ba0*/  FFMA.FTZ R14, R196, UR10, -R204.reuse ;  /* 0x0000000ac40e7c23 */ /* 0x100fe200080108cc */
[--C-:B------:R-:W-:Y:S01]  /*9bb0*/  FFMA.FTZ R174, R167, UR10, -R204.reuse ;  /* 0x0000000aa7ae7c23 */ /* 0x100fe200080108cc */
[----:B------:R-:W1:Y:S01]  /*9bc0*/  SHFL.BFLY PT, R196, R183, 0x2, 0x1f ;  /* 0x0c401f00b7c47f89 */ /* 0x000e6200000e0000 */
        /* <DEDUP_REMOVED lines=15> */
[----:B------:R-:W-:-:S07]  /*9cc0*/  IMAD.MOV R198, RZ, RZ, -R22 ;  /* 0x000000ffffc67224 */ /* 0x000fce00078e0a16 */
[----:B------:R-:W-:Y:S01]  /*9cd0*/  MUFU.EX2 R14, R14 ;  /* 0x0000000e000e7308 */ /* 0x000fe20000000800 */
[----:B-1----:R-:W-:Y:S02]  /*9ce0*/  FMNMX.FTZ R196, R183, R196, !PT ;  /* 0x000000c4b7c47209 */ /* 0x002fe40007810000 */
[----:B------:R-:W-:-:S03]  /*9cf0*/  FSEL R183, R20, RZ, P6 ;  /* 0x000000ff14b77208 */ /* 0x000fc60003000000 */
[----:B------:R-:W1:Y:S02]  /*9d00*/  SHFL.BFLY PT, R167, R196, 0x1, 0x1f ;  /* 0x0c201f00c4a77f89 */ /* 0x000e6400000e0000 */
[----:B------:R-:W-:Y:S01]  /*9d10*/  FADD.FTZ R10, -R183, R10 ;  /* 0x0000000ab70a7221 */ /* 0x000fe20000010100 */
[----:B------:R-:W-:Y:S03]  /*9d20*/  MUFU.EX2 R168, R168 ;  /* 0x000000a800a87308 */ /* 0x000fe60000000800 */
[----:B------:R-:W-:-:S05]  /*9d30*/  FMUL.FTZ R10, R10, UR10 ;  /* 0x0000000a0a0a7c20 */ /* 0x000fca0008410000 */
[----:B------:R-:W-:Y:S08]  /*9d40*/  MUFU.EX2 R183, R204 ;  /* 0x000000cc00b77308 */ /* 0x000ff00000000800 */
[----:B------:R-:W2:Y:S01]  /*9d50*/  MUFU.EX2 R10, R10 ;  /* 0x0000000a000a7308 */ /* 0x000ea20000000800 */
[----:B-1----:R-:W-:-:S07]  /*9d60*/  FMNMX.FTZ R181, R196, R167, !PT ;  /* 0x000000a7c4b57209 */ /* 0x002fce0007810000 */
[----:B------:R-:W-:Y:S01]  /*9d70*/  MUFU.EX2 R169, R169 ;  /* 0x000000a900a97308 */ /* 0x000fe20000000800 */
[C---:B------:R-:W-:Y:S01]  /*9d80*/  FSETP.NEU.FTZ.AND P3, PT, R181.reuse, -INF , PT ;  /* 0xff800000b500780b */ /* 0x040fe20003f7d000 */
[----:B------:R-:W-:-:S05]  /*9d90*/  FMUL.FTZ R167, R181, UR10 ;  /* 0x0000000ab5a77c20 */ /* 0x000fca0008410000 */
[----:B------:R-:W-:Y:S01]  /*9da0*/  FSEL R167, R167, RZ, P3 ;  /* 0x000000ffa7a77208 */ /* 0x000fe20001800000 */
[----:B------:R-:W-:Y:S01]  /*9db0*/  MUFU.EX2 R170, R170 ;  /* 0x000000aa00aa7308 */ /* 0x000fe20000000800 */
[-C--:B--2---:R-:W-:Y:S01]  /*9dc0*/  FMUL.FTZ R24, R24, R10.reuse ;  /* 0x0000000a18187220 */ /* 0x084fe20000410000 */
[-C--:B------:R-:W-:Y:S01]  /*9dd0*/  FMUL.FTZ R25, R25, R10.reuse ;  /* 0x0000000a19197220 */ /* 0x080fe20000410000 */
[----:B------:R-:W-:Y:S01]  /*9de0*/  FMUL.FTZ R28, R28, R10 ;  /* 0x0000000a1c1c7220 */ /* 0x000fe20000410000 */
[--C-:B------:R-:W-:Y:S01]  /*9df0*/  FFMA.FTZ R195, R152, UR10, -R167.reuse ;  /* 0x0000000a98c37c23 */ /* 0x100fe200080108a7 */
[----:B------:R-:W-:Y:S01]  /*9e00*/  FSEL R152, R181, RZ, P3 ;  /* 0x000000ffb5987208 */ /* 0x000fe20001800000 */
[--C-:B------:R-:W-:Y:S01]  /*9e10*/  FFMA.FTZ R196, R153, UR10, -R167.reuse ;  /* 0x0000000a99c47c23 */ /* 0x100fe200080108a7 */
[----:B------:R-:W-:Y:S01]  /*9e20*/  ISETP.NE.AND P3, PT, R17, R198, PT ;  /* 0x000000c61100720c */ /* 0x000fe20003f65270 */
[--C-:B------:R-:W-:Y:S01]  /*9e30*/  FFMA.FTZ R182, R182, UR10, -R167.reuse ;  /* 0x0000000ab6b67c23 */ /* 0x100fe200080108a7 */
[----:B------:R-:W-:Y:S01]  /*9e40*/  FFMA.FTZ R199, R156, UR10, -R167 ;  /* 0x0000000a9cc77c23 */ /* 0x000fe200080108a7 */
[----:B------:R-:W-:Y:S01]  /*9e50*/  FADD.FTZ R152, -R152, R11 ;  /* 0x0000000b98987221 */ /* 0x000fe20000010100 */
[--C-:B------:R-:W-:Y:S01]  /*9e60*/  FFMA.FTZ R209, R157, UR10, -R167.reuse ;  /* 0x0000000a9dd17c23 */ /* 0x100fe200080108a7 */
[--C-:B------:R-:W-:Y:S01]  /*9e70*/  FFMA.FTZ R208, R158, UR10, -R167.reuse ;  /* 0x0000000a9ed07c23 */ /* 0x100fe200080108a7 */
[--C-:B------:R-:W-:Y:S01]  /*9e80*/  FFMA.FTZ R154, R154, UR10, -R167.reuse ;  /* 0x0000000a9a9a7c23 */ /* 0x100fe200080108a7 */
[----:B------:R-:W-:Y:S01]  /*9e90*/  FMUL.FTZ R152, R152, UR10 ;  /* 0x0000000a98987c20 */ /* 0x000fe20008410000 */
[--C-:B------:R-:W-:Y:S01]  /*9ea0*/  FFMA.FTZ R206, R159, UR10, -R167.reuse ;  /* 0x0000000a9fce7c23 */ /* 0x100fe200080108a7 */
[--C-:B------:R-:W-:Y:S01]  /*9eb0*/  FFMA.FTZ R201, R160, UR10, -R167.reuse ;  /* 0x0000000aa0c97c23 */ /* 0x100fe200080108a7 */
[--C-:B------:R-:W-:Y:S01]  /*9ec0*/  FFMA.FTZ R200, R161, UR10, -R167.reuse ;  /* 0x0000000aa1c87c23 */ /* 0x100fe200080108a7 */
[----:B------:R1:W2:Y:S01]  /*9ed0*/  MUFU.EX2 R197, R152 ;  /* 0x0000009800c57308 */ /* 0x0002a20000000800 */
[----:B------:R-:W-:Y:S01]  /*9ee0*/  FFMA.FTZ R203, R162, UR10, -R167 ;  /* 0x0000000aa2cb7c23 */ /* 0x000fe200080108a7 */
[----:B------:R-:W-:-:S02]  /*9ef0*/  @!P3 IMAD R2, R2, 0x40, R19 ;  /* 0x000000400202b824 */ /* 0x000fc400078e0213 */
[--C-:B------:R-:W-:Y:S01]  /*9f00*/  FFMA.FTZ R155, R155, UR10, -R167.reuse ;  /* 0x0000000a9b9b7c23 */ /* 0x100fe200080108a7 */
[--C-:B------:R-:W-:Y:S01]  /*9f10*/  FFMA.FTZ R202, R163, UR10, -R167.reuse ;  /* 0x0000000aa3ca7c23 */ /* 0x100fe200080108a7 */
[--C-:B------:R-:W-:Y:S01]  /*9f20*/  FFMA.FTZ R205, R164, UR10, -R167.reuse ;  /* 0x0000000aa4cd7c23 */ /* 0x100fe200080108a7 */
[--C-:B------:R-:W-:Y:S01]  /*9f30*/  FFMA.FTZ R204, R165, UR10, -R167.reuse ;  /* 0x0000000aa5cc7c23 */ /* 0x100fe200080108a7 */
[----:B------:R-:W-:Y:S01]  /*9f40*/  @!P3 LEA R153, R2, UR36, 0x2 ;  /* 0x000000240299bc11 */ /* 0x000fe2000f8e10ff */
[----:B------:R-:W-:Y:S01]  /*9f50*/  FFMA.FTZ R207, R166, UR10, -R167 ;  /* 0x0000000aa6cf7c23 */ /* 0x000fe200080108a7 */
[----:B------:R-:W-:Y:S01]  /*9f60*/  MUFU.EX2 R182, R182 ;  /* 0x000000b600b67308 */ /* 0x000fe20000000800 */
[----:B------:R-:W-:Y:S01]  /*9f70*/  IMAD R198, R13, 0x1000, R18 ;  /* 0x000010000dc67824 */ /* 0x000fe200078e0212 */
[----:B-1----:R-:W-:Y:S01]  /*9f80*/  F2FP.F16.F32.PACK_AB R152, R14, R21 ;  /* 0x000000150e98723e */ /* 0x002fe200000000ff */
[----:B------:R-:W-:Y:S01]  /*9f90*/  @!P3 STS [R153+0x38400], R10 ;  /* 0x0384000a9900b388 */ /* 0x000fe20000000800 */
[-C--:B------:R-:W-:Y:S01]  /*9fa0*/  FMUL.FTZ R29, R29, R10.reuse ;  /* 0x0000000a1d1d7220 */ /* 0x080fe20000410000 */
[-C--:B------:R-:W-:Y:S01]  /*9fb0*/  FMUL.FTZ R32, R32, R10.reuse ;  /* 0x0000000a20207220 */ /* 0x080fe20000410000 */
[----:B------:R-:W-:Y:S01]  /*9fc0*/  R2UR UR6, R198 ;  /* 0x00000000c60672ca */ /* 0x000fe200000e0000 */
[-C--:B------:R-:W-:Y:S01]  /*9fd0*/  FMUL.FTZ R33, R33, R10.reuse ;  /* 0x0000000a21217220 */ /* 0x080fe20000410000 */
[----:B--2---:R1:W-:Y:S01]  /*9fe0*/  @!P3 STS [R153+0x38420], R197 ;  /* 0x038420c59900b388 */ /* 0x0043e20000000800 */
        /* <DEDUP_REMOVED lines=16> */
[----:B------:R2:W-:Y:S01]  /*a0f0*/  MUFU.EX2 R11, R154 ;  /* 0x0000009a000b7308 */ /* 0x0005e20000000800 */
[----:B-1----:R-:W-:Y:S01]  /*a100*/  F2FP.F16.F32.PACK_AB R153, R195, R182 ;  /* 0x000000b6c399723e */ /* 0x002fe200000000ff */
[-C--:B------:R-:W-:Y:S01]  /*a110*/  FMUL.FTZ R64, R64, R10.reuse ;  /* 0x0000000a40407220 */ /* 0x080fe20000410000 */
[-C--:B------:R-:W-:Y:S01]  /*a120*/  FMUL.FTZ R65, R65, R10.reuse ;  /* 0x0000000a41417220 */ /* 0x080fe20000410000 */
[-C--:B------:R-:W-:Y:S01]  /*a130*/  FMUL.FTZ R68, R68, R10.reuse ;  /* 0x0000000a44447220 */ /* 0x080fe20000410000 */
[-C--:B------:R-:W-:Y:S01]  /*a140*/  FMUL.FTZ R69, R69, R10.reuse ;  /* 0x0000000a45457220 */ /* 0x080fe20000410000 */
[-C--:B------:R-:W-:Y:S01]  /*a150*/  FMUL.FTZ R72, R72, R10.reuse ;  /* 0x0000000a48487220 */ /* 0x080fe20000410000 */
[----:B------:R-:W-:Y:S01]  /*a160*/  FMUL.FTZ R73, R73, R10 ;  /* 0x0000000a49497220 */ /* 0x000fe20000410000 */
        /* <DEDUP_REMOVED lines=18> */
[-C--:B------:R-:W-:Y:S01]  /*a290*/  FMUL.FTZ R101, R101, R10.reuse ;  /* 0x0000000a65657220 */ /* 0x080fe20000410000 */
[-C--:B------:R-:W-:Y:S01]  /*a2a0*/  FMUL.FTZ R104, R104, R10.reuse ;  /* 0x0000000a68687220 */ /* 0x080fe20000410000 */
[-C--:B------:R-:W-:Y:S01]  /*a2b0*/  FMUL.FTZ R105, R105, R10.reuse ;  /* 0x0000000a69697220 */ /* 0x080fe20000410000 */
[-C--:B------:R-:W-:Y:S01]  /*a2c0*/  FMUL.FTZ R108, R108, R10.reuse ;  /* 0x0000000a6c6c7220 */ /* 0x080fe20000410000 */
[-C--:B------:R-:W-:Y:S01]  /*a2d0*/  FMUL.FTZ R109, R109, R10.reuse ;  /* 0x0000000a6d6d7220 */ /* 0x080fe20000410000 */
[-C--:B------:R-:W-:Y:S01]  /*a2e0*/  FMUL.FTZ R112, R112, R10.reuse ;  /* 0x0000000a70707220 */ /* 0x080fe20000410000 */
[----:B------:R1:W-:Y:S01]  /*a2f0*/  MUFU.EX2 R2, R155 ;  /* 0x0000009b00027308 */ /* 0x0003e20000000800 */
        /* <DEDUP_REMOVED lines=8> */
[----:B-1----:R-:W-:Y:S01]  /*a380*/  F2FP.F16.F32.PACK_AB R155, R11, R196 ;  /* 0x000000c40b9b723e */ /* 0x002fe200000000ff */
[----:B------:R-:W-:Y:S01]  /*a390*/  BAR.SYNC.DEFER_BLOCKING 0xf, 0x100 ;  /* 0x03c4000000007b1d */ /* 0x000fe20000010000 */
[----:B--2---:R-:W-:Y:S01]  /*a3a0*/  F2FP.F16.F32.PACK_AB R158, R173, R172 ;  /* 0x000000acad9e723e */ /* 0x004fe200000000ff */
        /* <DEDUP_REMOVED lines=12> */
[----:B------:R-:W1:Y:S01]  /*a470*/  MUFU.EX2 R208, R208 ;  /* 0x000000d000d07308 */ /* 0x000e620000000800 */
[----:B---3--:R-:W-:Y:S01]  /*a480*/  F2FP.F16.F32.PACK_AB R157, R199, R2 ;  /* 0x00000002c79d723e */ /* 0x008fe200000000ff */
[----:B------:R-:W-:Y:S01]  /*a490*/  FMUL.FTZ R149, R149, R10 ;  /* 0x0000000a95957220 */ /* 0x000fe20000410000 */
        /* <DEDUP_REMOVED lines=79> */
[----:B------:R1:W-:Y:S01]  /*a990*/  STSM.16.M88.4 [R23+0x36400], R152 ;  /* 0x0364009817007844 */ /* 0x0003e20000000200 */
[----:B------:R-:W-:-:S02]  /*a9a0*/  VIADD R210, R198, 0x80 ;  /* 0x00000080c6d27836 */ /* 0x000fc40000000000 */
[----:B------:R-:W-:Y:S01]  /*a9b0*/  FFMA.FTZ R21, R10, R6, R21 ;  /* 0x000000060a157223 */ /* 0x000fe20000010015 */
[----:B------:R-:W-:Y:S01]  /*a9c0*/  FFMA.FTZ R182, R197, R7, R182 ;  /* 0x00000007c5b67223 */ /* 0x000fe200000100b6 */
[----:B------:R1:W-:Y:S01]  /*a9d0*/  STSM.16.M88.4 [R184], R156 ;  /* 0x0000009cb8007844 */ /* 0x0003e20000000200 */
[----:B------:R-:W-:Y:S01]  /*a9e0*/  ISETP.GT.AND P3, PT, R8, R15, PT ;  /* 0x0000000f0800720c */ /* 0x000fe20003f64270 */
[----:B------:R-:W3:Y:S01]  /*a9f0*/  MUFU.EX2 R180, R180 ;  /* 0x000000b400b47308 */ /* 0x000ee20000000800 */
[----:B------:R-:W-:Y:S01]  /*aa00*/  FADD.FTZ R21, R14, R21 ;  /* 0x000000150e157221 */ /* 0x000fe20000010000 */
[----:B------:R1:W-:Y:S01]  /*aa10*/  STSM.16.M88.4 [R186], R160 ;  /* 0x000000a0ba007844 */ /* 0x0003e20000000200 */
[----:B------:R-:W-:Y:S01]  /*aa20*/  FADD.FTZ R195, R195, R182 ;  /* 0x000000b6c3c37221 */ /* 0x000fe20000010000 */
[----:B------:R-:W-:Y:S02]  /*aa30*/  IMAD.MOV.U32 R10, RZ, RZ, R20 ;  /* 0x000000ffff0a7224 */ /* 0x000fe400078e0014 */
[----:B------:R-:W-:Y:S01]  /*aa40*/  FADD.FTZ R168, R168, R21 ;  /* 0x00000015a8a87221 */ /* 0x000fe20000010000 */
[----:B------:R-:W-:Y:S01]  /*aa50*/  FADD.FTZ R196, R196, R195 ;  /* 0x000000c3c4c47221 */ /* 0x000fe20000010000 */
[----:B------:R-:W-:Y:S01]  /*aa60*/  MUFU.EX2 R202, R202 ;  /* 0x000000ca00ca7308 */ /* 0x000fe20000000800 */
[----:B--2---:R-:W-:Y:S01]  /*aa70*/  F2FP.F16.F32.PACK_AB R164, R179, R178 ;  /* 0x000000b2b3a4723e */ /* 0x004fe200000000ff */
[----:B------:R-:W-:Y:S01]  /*aa80*/  FADD.FTZ R169, R169, R168 ;  /* 0x000000a8a9a97221 */ /* 0x000fe20000010000 */
[----:B------:R-:W-:-:S03]  /*aa90*/  FADD.FTZ R11, R11, R196 ;  /* 0x000000c40b0b7221 */ /* 0x000fc60000010000 */
[----:B------:R-:W-:Y:S01]  /*aaa0*/  FADD.FTZ R170, R170, R169 ;  /* 0x000000a9aaaa7221 */ /* 0x000fe20000010000 */
[----:B------:R-:W-:Y:S01]  /*aab0*/  FADD.FTZ R2, R2, R11 ;  /* 0x0000000b02027221 */ /* 0x000fe20000010000 */
[----:B------:R-:W2:Y:S01]  /*aac0*/  MUFU.EX2 R205, R205 ;  /* 0x000000cd00cd7308 */ /* 0x000ea20000000800 */
[----:B---3--:R-:W-:Y:S01]  /*aad0*/  F2FP.F16.F32.PACK_AB R166, R183, R180 ;  /* 0x000000b4b7a6723e */ /* 0x008fe200000000ff */
[----:B------:R-:W-:Y:S01]  /*aae0*/  FADD.FTZ R171, R171, R170 ;  /* 0x000000aaabab7221 */ /* 0x000fe20000010000 */
[----:B------:R-:W-:Y:S01]  /*aaf0*/  FADD.FTZ R2, R199, R2 ;  /* 0x00000002c7027221 */ /* 0x000fe20000010000 */
[----:B------:R-:W-:Y:S02]  /*ab00*/  IMAD.MOV.U32 R11, RZ, RZ, R181 ;  /* 0x000000ffff0b7224 */ /* 0x000fe400078e00b5 */
[----:B------:R-:W-:Y:S01]  /*ab10*/  FADD.FTZ R172, R172, R171 ;  /* 0x000000abacac7221 */ /* 0x000fe20000010000 */
[----:B------:R-:W-:Y:S01]  /*ab20*/  FADD.FTZ R209, R209, R2 ;  /* 0x00000002d1d17221 */ /* 0x000fe20000010000 */
[----:B------:R-:W-:Y:S01]  /*ab30*/  MUFU.EX2 R204, R204 ;  /* 0x000000cc00cc7308 */ /* 0x000fe20000000800 */
[----:B------:R-:W-:-:S02]  /*ab40*/  IMAD.MOV.U32 R2, RZ, RZ, R13 ;  /* 0x000000ffff027224 */ /* 0x000fc400078e000d */
[----:B------:R-:W-:Y:S01]  /*ab50*/  FADD.FTZ R173, R173, R172 ;  /* 0x000000acadad7221 */ /* 0x000fe20000010000 */
[----:B------:R-:W-:-:S03]  /*ab60*/  FADD.FTZ R209, R208, R209 ;  /* 0x000000d1d0d17221 */ /* 0x000fc60000010000 */
[----:B------:R-:W-:Y:S01]  /*ab70*/  FADD.FTZ R174, R174, R173 ;  /* 0x000000adaeae7221 */ /* 0x000fe20000010000 */
[----:B------:R-:W-:Y:S01]  /*ab80*/  FADD.FTZ R206, R206, R209 ;  /* 0x000000d1cece7221 */ /* 0x000fe20000010000 */
[----:B------:R-:W3:Y:S01]  /*ab90*/  MUFU.EX2 R207, R207 ;  /* 0x000000cf00cf7308 */ /* 0x000ee20000000800 */
[----:B--2---:R-:W-:Y:S01]  /*aba0*/  F2FP.F16.F32.PACK_AB R165, R205, R202 ;  /* 0x000000cacda5723e */ /* 0x004fe200000000ff */
[----:B------:R-:W-:Y:S01]  /*abb0*/  FADD.FTZ R175, R175, R174 ;  /* 0x000000aeafaf7221 */ /* 0x000fe20000010000 */
[----:B------:R-:W-:-:S03]  /*abc0*/  FADD.FTZ R201, R201, R206 ;  /* 0x000000cec9c97221 */ /* 0x000fc60000010000 */
[----:B------:R-:W-:Y:S01]  /*abd0*/  FADD.FTZ R176, R176, R175 ;  /* 0x000000afb0b07221 */ /* 0x000fe20000010000 */
[----:B------:R-:W-:-:S03]  /*abe0*/  FADD.FTZ R200, R200, R201 ;  /* 0x000000c9c8c87221 */ /* 0x000fc60000010000 */
[----:B------:R-:W-:Y:S01]  /*abf0*/  FADD.FTZ R177, R177, R176 ;  /* 0x000000b0b1b17221 */ /* 0x000fe20000010000 */
[----:B------:R-:W-:-:S03]  /*ac00*/  FADD.FTZ R203, R203, R200 ;  /* 0x000000c8cbcb7221 */ /* 0x000fc60000010000 */
[----:B------:R-:W-:Y:S01]  /*ac10*/  FADD.FTZ R178, R178, R177 ;  /* 0x000000b1b2b27221 */ /* 0x000fe20000010000 */
[----:B------:R-:W-:Y:S01]  /*ac20*/  FADD.FTZ R202, R202, R203 ;  /* 0x000000cbcaca7221 */ /* 0x000fe20000010000 */
[----:B---3--:R-:W-:Y:S02]  /*ac30*/  F2FP.F16.F32.PACK_AB R167, R207, R204 ;  /* 0x000000cccfa7723e */ /* 0x008fe400000000ff */
[----:B------:R-:W-:Y:S01]  /*ac40*/  FADD.FTZ R179, R179, R178 ;  /* 0x000000b2b3b37221 */ /* 0x000fe20000010000 */
[----:B------:R-:W-:Y:S02]  /*ac50*/  FADD.FTZ R205, R205, R202 ;  /* 0x000000cacdcd7221 */ /* 0x000fe40000010000 */
[----:B------:R1:W-:Y:S01]  /*ac60*/  STSM.16.M88.4 [R185], R164 ;  /* 0x000000a4b9007844 */ /* 0x0003e20000000200 */
[----:B------:R-:W-:Y:S01]  /*ac70*/  WARPGROUP.ARRIVE ;  /* 0x00000000000079c5 */ /* 0x000fe20000000000 */
[----:B------:R-:W-:Y:S01]  /*ac80*/  FADD.FTZ R6, R180, R179 ;  /* 0x000000b3b4067221 */ /* 0x000fe20000010000 */
[----:B------:R-:W-:-:S03]  /*ac90*/  FADD.FTZ R204, R204, R205 ;  /* 0x000000cdcccc7221 */ /* 0x000fc60000010000 */
[----:B------:R-:W-:Y:S01]  /*aca0*/  FADD.FTZ R6, R183, R6 ;  /* 0x00000006b7067221 */ /* 0x000fe20000010000 */
[----:B------:R-:W-:Y:S01]  /*acb0*/  HGMMA.64x256x16.F32 R24, R152, gdesc[UR4].tnspB, R24, gsb0 ;  /* 0x43e0000498187df0 */ /* 0x000fe20008000818 */
[----:B------:R-:W-:Y:S01]  /*acc0*/  R2UR UR6, R210 ;  /* 0x00000000d20672ca */ /* 0x000fe200000e0000 */
[----:B------:R-:W-:Y:S01]  /*acd0*/  UMOV UR7, 0x40000040 ;  /* 0x4000004000077882 */ /* 0x000fe20000000000 */
[C---:B------:R-:W-:Y:S01]  /*ace0*/  VIADD R210, R198.reuse, 0x100 ;  /* 0x00000100c6d27836 */ /* 0x040fe20000000000 */
[----:B------:R-:W-:Y:S01]  /*acf0*/  IADD3 R198, R198, 0x180, RZ ;  /* 0x00000180c6c67810 */ /* 0x000fe20007ffe0ff */
[----:B------:R-:W-:Y:S01]  /*ad00*/  FADD.FTZ R7, R207, R204 ;  /* 0x000000cccf077221 */ /* 0x000fe20000010000 */
        /* <DEDUP_REMOVED lines=25> */
[----:B------:R2:W-:Y:S02]  /*aea0*/  @!P1 SYNCS.ARRIVE.TRANS64.RED.A1T0 RZ, [R12+URZ], RZ ;  /* 0x000000ff0cff99a7 */ /* 0x0005e4000810043f */
[----:B--2---:R-:W-:-:S04]  /*aeb0*/  VIADD R12, R8, 0xffffffff ;  /* 0xffffffff080c7836 */ /* 0x004fc80000000000 */
[----:B------:R-:W-:Y:S01]  /*aec0*/  IMAD.MOV.U32 R8, RZ, RZ, R12 ;  /* 0x000000ffff087224 */ /* 0x000fe200078e000c */
[----:B-1----:R-:W-:Y:S06]  /*aed0*/  @P3 BRA `(.L_x_1537) ;  /* 0xffffffc400383947 */ /* 0x002fec000383ffff */
[----:B------:R-:W-:Y:S01]  /*aee0*/  IMAD.MOV.U32 R11, RZ, RZ, R181 ;  /* 0x000000ffff0b7224 */ /* 0x000fe200078e00b5 */
[----:B------:R-:W-:Y:S01]  /*aef0*/  MOV R10, R20 ;  /* 0x00000014000a7202 */ /* 0x000fe20000000f00 */
[----:B------:R-:W-:Y:S02]  /*af00*/  IMAD.MOV.U32 R2, RZ, RZ, R13 ;  /* 0x000000ffff027224 */ /* 0x000fe400078e000d */
[----:B------:R-:W-:-:S07]  /*af10*/  IMAD.MOV.U32 R8, RZ, RZ, R12 ;  /* 0x000000ffff087224 */ /* 0x000fce00078e000c */
.L_x_1520:
        /* <DEDUP_REMOVED lines=16> */
.L_x_1539:
[----:B------:R-:W-:-:S11]  /*b020*/  UISETP.NE.AND UP0, UPT, UR11, 0x1, UPT ;  /* 0x000000010b00788c */ /* 0x000fd6000bf05270 */
[----:B------:R-:W-:Y:S02]  /*b030*/  @UP0 ULDC.64 UR14, c[0x0][0xae0] ;  /* 0x0002b800000e0ab9 */ /* 0x000fe40000000a00 */
[----:B------:R-:W-:-:S04]  /*b040*/  UIMAD.WIDE.U32 UR6, UR39, UR14, URZ ;  /* 0x0000000e270672a5 */ /* 0x000fc8000f8e003f */
[----:B------:R-:W-:-:S12]  /*b050*/  @UP0 USHF.R.U32.HI UR39, URZ, UR15, UR7 ;  /* 0x0000000f3f270299 */ /* 0x000fd80008011607 */
.L_x_1540:
[----:B------:R-:W-:-:S04]  /*b060*/  UIMAD UR39, UR39, UR11, URZ ;  /* 0x0000000b272772a4 */ /* 0x000fc8000f8e023f */
[----:B------:R-:W-:-:S04]  /*b070*/  UISETP.LT.AND UP0, UPT, UR5, UR39, UPT ;  /* 0x000000270500728c */ /* 0x000fc8000bf01270 */
[----:B------:R-:W-:-:S12]  /*b080*/  USEL UR5, UR5, UR39, !UP0 ;  /* 0x0000002705057287 */ /* 0x000fd8000c000000 */
.L_x_1538:
        /* <DEDUP_REMOVED lines=8> */
[----:B------:R-:W-:Y:S02]  /*b110*/  IMAD.MOV.U32 R14, RZ, RZ, R11 ;  /* 0x000000ffff0e7224 */ /* 0x000fe400078e000b */
[----:B------:R-:W-:Y:S02]  /*b120*/  IMAD.MOV.U32 R195, RZ, RZ, R10 ;  /* 0x000000ffffc37224 */ /* 0x000fe400078e000a */
[----:B------:R-:W-:Y:S02]  /*b130*/  IMAD.MOV.U32 R12, RZ, RZ, R8 ;  /* 0x000000ffff0c7224 */ /* 0x000fe400078e0008 */
[----:B------:R-:W-:-:S07]  /*b140*/  IMAD.MOV.U32 R20, RZ, RZ, R2 ;  /* 0x000000ffff147224 */ /* 0x000fce00078e0002 */
.L_x_1550:
[----:B------:R-:W-:Y:S01]  /*b150*/  VIADD R2, R20, 0x1 ;  /* 0x0000000114027836 */ /* 0x000fe20000000000 */
[C---:B------:R-:W-:Y:S02]  /*b160*/  ISETP.GT.AND P2, PT, R12.reuse, UR5, PT ;  /* 0x000000050c007c0c */ /* 0x040fe4000bf44270 */
[----:B------:R-:W-:Y:S02]  /*b170*/  IADD3 R12, R12, -0x1, RZ ;  /* 0xffffffff0c0c7810 */ /* 0x000fe40007ffe0ff */
[----:B------:R-:W-:-:S04]  /*b180*/  ISETP.NE.AND P3, PT, R2, 0x2, PT ;  /* 0x000000020200780c */ /* 0x000fc80003f65270 */
[----:B------:R-:W-:Y:S02]  /*b190*/  SEL R11, RZ, 0x1, P3 ;  /* 0x00000001ff0b7807 */ /* 0x000fe40001800000 */
[----:B------:R-:W-:Y:S02]  /*b1a0*/  SEL R2, R2, RZ, P3 ;  /* 0x000000ff02027207 */ /* 0x000fe40001800000 */
[----:B------:R-:W-:Y:S01]  /*b1b0*/  LOP3.LUT R16, R16, R11, RZ, 0x3c, !PT ;  /* 0x0000000b10107212 */ /* 0x000fe200078e3cff */
[----:B-1----:R-:W-:Y:S06]  /*b1c0*/  @!P0 BRA `(.L_x_1542) ;  /* 0x0000000000048947 */ /* 0x002fec0003800000 */
[----:B------:R-:W-:Y:S01]  /*b1d0*/  BPT.TRAP 0x1 ;  /* 0x000000040000795c */ /* 0x000fe20000300000 */
.L_x_1542:
[----:B------:R-:W-:Y:S02]  /*b1e0*/  LEA R8, R2, UR36, 0x3 ;  /* 0x0000002402087c11 */ /* 0x000fe4000f8e18ff */
[----:B------:R-:W-:-:S04]  /*b1f0*/  SHF.L.U32 R11, R16, 0x1f, RZ ;  /* 0x0000001f100b7819 */ /* 0x000fc800000006ff */
[----:B------:R1:W2:Y:S01]  /*b200*/  SYNCS.PHASECHK.TRANS64.TRYWAIT P3, [R8+URZ+0x38830], R11 ;  /* 0x0388300b080075a7 */ /* 0x0002a2000806017f */
[----:B------:R-:W-:Y:S05]  /*b210*/  @!P0 BRA `(.L_x_1543) ;  /* 0x0000000000048947 */ /* 0x000fea0003800000 */
[----:B------:R-:W-:Y:S01]  /*b220*/  BPT.TRAP 0x1 ;  /* 0x000000040000795c */ /* 0x000fe20000300000 */
.L_x_1543:
[----:B------:R-:W-:Y:S01]  /*b230*/  IMAD R10, R2, 0x200, R4 ;  /* 0x00000200020a7824 */ /* 0x000fe200078e0204 */
[----:B--2---:R-:W-:Y:S06]  /*b240*/  @P3 BRA `(.L_x_1544) ;  /* 0x0000000000083947 */ /* 0x004fec0003800000 */
[----:B------:R-:W2:Y:S02]  /*b250*/  SYNCS.PHASECHK.TRANS64.TRYWAIT P3, [R8+URZ+0x38830], R11 ;  /* 0x0388300b080075a7 */ /* 0x000ea4000806017f */
[----:B--2---:R-:W-:Y:S05]  /*b260*/  @!P3 BRA `(.L_x_1545) ;  /* 0x000000c800a8b947 */ /* 0x004fea0003800000 */
.L_x_1544:
        /* <DEDUP_REMOVED lines=22> */
.L_x_1546:
[----:B------:R3:W4:Y:S01]  /*b3d0*/  SYNCS.PHASECHK.TRANS64.TRYWAIT P3, [R8+URZ+0x38850], R11 ;  /* 0x0388500b080075a7 */ /* 0x000722000806017f */
[----:B------:R-:W-:Y:S05]  /*b3e0*/  @!P0 BRA `(.L_x_1547) ;  /* 0x0000000000048947 */ /* 0x000fea0003800000 */
[----:B------:R-:W-:Y:S01]  /*b3f0*/  BPT.TRAP 0x1 ;  /* 0x000000040000795c */ /* 0x000fe20000300000 */
.L_x_1547:
[----:B----4-:R-:W-:Y:S05]  /*b400*/  @P3 BRA `(.L_x_1548) ;  /* 0x0000000000083947 */ /* 0x010fea0003800000 */
[----:B------:R-:W4:Y:S02]  /*b410*/  SYNCS.PHASECHK.TRANS64.TRYWAIT P3, [R8+URZ+0x38850], R11 ;  /* 0x0388500b080075a7 */ /* 0x000f24000806017f */
[----:B----4-:R-:W-:Y:S05]  /*b420*/  @!P3 BRA `(.L_x_1549) ;  /* 0x000000c8004cb947 */ /* 0x010fea0003800000 */
.L_x_1548:
[----:B------:R-:W-:Y:S01]  /*b430*/  IMAD R10, R2, 0x1000, R3 ;  /* 0x00001000020a7824 */ /* 0x000fe200078e0203 */
[----:B------:R-:W-:Y:S01]  /*b440*/  WARPGROUP.ARRIVE ;  /* 0x00000000000079c5 */ /* 0x000fe20000000000 */
[----:B------:R-:W-:Y:S01]  /*b450*/  UMOV UR27, 0x40000040 ;  /* 0x40000040001b7882 */ /* 0x000fe20000000000 */
[----:B-1234-:R-:W-:Y:S01]  /*b460*/  VIADD R11, R0, 0x2 ;  /* 0x00000002000b7836 */ /* 0x01efe20000000000 */
[----:B------:R-:W-:Y:S01]  /*b470*/  UMOV UR29, 0x40000040 ;  /* 0x40000040001d7882 */ /* 0x000fe20000000000 */
[C---:B------:R-:W-:Y:S01]  /*b480*/  R2UR UR26, R10.reuse ;  /* 0x000000000a1a72ca */ /* 0x040fe200000e0000 */
[----:B------:R-:W-:Y:S01]  /*b490*/  VIADD R13, R10, 0x2 ;  /* 0x000000020a0d7836 */ /* 0x000fe20000000000 */
[----:B------:R-:W-:Y:S01]  /*b4a0*/  UMOV UR31, 0x40000040 ;  /* 0x40000040001f7882 */ /* 0x000fe20000000000 */
[----:B------:R-:W-:Y:S01]  /*b4b0*/  R2UR UR28, R11 ;  /* 0x000000000b1c72ca */ /* 0x000fe200000e0000 */
[----:B------:R-:W-:Y:S01]  /*b4c0*/  VIADD R11, R0, 0x4 ;  /* 0x00000004000b7836 */ /* 0x000fe20000000000 */
[----:B------:R-:W1:Y:S01]  /*b4d0*/  S2R R15, SR_TID.X ;  /* 0x00000000000f7919 */ /* 0x000e620000002100 */
[----:B------:R-:W-:Y:S01]  /*b4e0*/  R2UR UR30, R13 ;  /* 0x000000000d1e72ca */ /* 0x000fe200000e0000 */
[----:B------:R-:W-:Y:S01]  /*b4f0*/  VIADD R13, R10, 0x4 ;  /* 0x000000040a0d7836 */ /* 0x000fe20000000000 */
[----:B------:R-:W-:Y:S01]  /*b500*/  ULDC UR6, c[0x0][0xad0] ;  /* 0x0002b40000067ab9 */ /* 0x000fe20000000800 */
[----:B------:R-:W-:Y:S01]  /*b510*/  VIADD R196, R0, 0x800 ;  /* 0x0000080000c47836 */ /* 0x000fe20000000000 */
[----:B------:R-:W-:Y:S01]  /*b520*/  ULDC UR10, c[0x0][0xa80] ;  /* 0x0002a000000a7ab9 */ /* 0x000fe20000000800 */
[----:B------:R-:W-:Y:S01]  /*b530*/  VIADD R198, R10, 0x800 ;  /* 0x000008000ac67836 */ /* 0x000fe20000000000 */
[----:B------:R-:W-:Y:S01]  /*b540*/  UMOV UR7, 0x40000040 ;  /* 0x4000004000077882 */ /* 0x000fe20000000000 */
[----:B------:R-:W-:Y:S01]  /*b550*/  HGMMA.64x64x16.F32 R152, gdesc[UR24], R152, gsb0 ;  /* 0x00e00000189879f0 */ /* 0x000fe20008000898 */
[----:B------:R-:W-:Y:S01]  /*b560*/  IMAD R209, R2, 0x1000, R18 ;  /* 0x0000100002d17824 */ /* 0x000fe200078e0212 */
        /* <DEDUP_REMOVED lines=150> */
[----:B------:R-:W-:Y:S02]  /*bed0*/  IMAD.IADD R196, R198, 0x1, R15 ;  /* 0x00000001c6c47824 */ /* 0x000fe400078e020f */
        /* <DEDUP_REMOVED lines=42> */
[--C-:B------:R-:W-:Y:S02]  /*c180*/  IMAD.IADD R21, R196, 0x1, R15.reuse ;  /* 0x00000001c4157824 */ /* 0x100fe400078e020f */
[----:B------:R-:W-:Y:S02]  /*c190*/  IMAD.IADD R196, R198, 0x1, R15 ;  /* 0x00000001c6c47824 */ /* 0x000fe400078e020f */
[----:B------:R-:W-:Y:S01]  /*c1a0*/  VIADD R198, R10, 0xc00 ;  /* 0x00000c000ac67836 */ /* 0x000fe20000000000 */
[----:B------:R-:W-:-:S02]  /*c1b0*/  WARPGROUP.DEPBAR.LE gsb0, 0x0 ;  /* 0x00008000000079c5 */ /* 0x000fc40000010000 */
        /* <DEDUP_REMOVED lines=159> */
[----:B-1----:R-:W-:Y:S01]  /*cbb0*/  FMNMX.FTZ R10, R164, R157, !PT ;  /* 0x0000009da40a7209 */ /* 0x002fe20007810000 */
[----:B------:R-:W-:Y:S01]  /*cbc0*/  FMUL.FTZ R157, R162, UR6 ;  /* 0x00000006a29d7c20 */ /* 0x000fe20008410000 */
[----:B------:R-:W-:Y:S01]  /*cbd0*/  FMUL.FTZ R162, R166, UR6 ;  /* 0x00000006a6a27c20 */ /* 0x000fe20008410000 */
[----:B------:R-:W-:-:S04]  /*cbe0*/  FMUL.FTZ R166, R170, UR6 ;  /* 0x00000006aaa67c20 */ /* 0x000fc80008410000 */
[----:B------:R-:W1:Y:S01]  /*cbf0*/  MUFU.TANH R198, R198 ;  /* 0x000000c600c67308 */ /* 0x000e620000002400 */
[----:B--2---:R-:W-:-:S07]  /*cc00*/  FMNMX.FTZ R10, R165, R10, !PT ;  /* 0x0000000aa50a7209 */ /* 0x004fce0007810000 */
[----:B------:R-:W2:Y:S01]  /*cc10*/  MUFU.TANH R199, R199 ;  /* 0x000000c700c77308 */ /* 0x000ea20000002400 */
[----:B---3--:R-:W-:-:S07]  /*cc20*/  FMNMX.FTZ R161, R197, R10, !PT ;  /* 0x0000000ac5a17209 */ /* 0x008fce0007810000 */
[----:B------:R-:W3:Y:S01]  /*cc30*/  MUFU.TANH R200, R200 ;  /* 0x000000c800c87308 */ /* 0x000ee20000002400 */
[----:B-1----:R-:W-:Y:S01]  /*cc40*/  FMNMX.FTZ R10, R198, R161, !PT ;  /* 0x000000a1c60a7209 */ /* 0x002fe20007810000 */
[----:B------:R-:W-:-:S06]  /*cc50*/  FMUL.FTZ R161, R163, UR6 ;  /* 0x00000006a3a17c20 */ /* 0x000fcc0008410000 */
        /* <DEDUP_REMOVED lines=8> */
[----:B------:R-:W-:Y:S02]  /*cce0*/  R2UR UR6, R209 ;  /* 0x00000000d10672ca */ /* 0x000fe400000e0000 */
[----:B------:R-:W1:Y:S02]  /*ccf0*/  SHFL.BFLY PT, R169, R10, 0x2, 0x1f ;  /* 0x0c401f000aa97f89 */ /* 0x000e6400000e0000 */
[----:B------:R-:W4:Y:S08]  /*cd00*/  MUFU.TANH R21, R21 ;  /* 0x0000001500157308 */ /* 0x000f300000002400 */
[----:B------:R-:W5:Y:S08]  /*cd10*/  MUFU.TANH R152, R152 ;  /* 0x0000009800987308 */ /* 0x000f700000002400 */
[----:B------:R-:W5:Y:S01]  /*cd20*/  MUFU.TANH R157, R157 ;  /* 0x0000009d009d7308 */ /* 0x000f620000002400 */
[----:B-1----:R-:W-:-:S02]  /*cd30*/  FMNMX.FTZ R170, R10, R169, !PT ;  /* 0x000000a90aaa7209 */ /* 0x002fc40007810000 */
        /* <DEDUP_REMOVED lines=15> */
[C---:B------:R-:W-:Y:S01]  /*ce30*/  FADD.FTZ R170, -R10.reuse, R195 ;  /* 0x000000c30aaa7221 */ /* 0x040fe20000010100 */
[----:B------:R-:W-:-:S03]  /*ce40*/  FMUL.FTZ R205, R10, UR10 ;  /* 0x0000000a0acd7c20 */ /* 0x000fc60008410000 */
[----:B------:R-:W-:Y:S01]  /*ce50*/  FMUL.FTZ R169, R170, UR10 ;  /* 0x0000000aaaa97c20 */ /* 0x000fe20008410000 */
        /* <DEDUP_REMOVED lines=16> */
[----:B------:R-:W-:Y:S01]  /*cf60*/  FFMA.FTZ R178, R165, UR10, -R205 ;  /* 0x0000000aa5b27c23 */ /* 0x000fe200080108cd */
        /* <DEDUP_REMOVED lines=8> */
[----:B------:R3:W-:Y:S01]  /*cff0*/  MUFU.EX2 R168, R196 ;  /* 0x000000c400a87308 */ /* 0x0007e20000000800 */
[----:B-1----:R-:W-:-:S07]  /*d000*/  FMNMX.FTZ R172, R182, R11, !PT ;  /* 0x0000000bb6ac7209 */ /* 0x002fce0007810000 */
[----:B------:R-:W1:Y:S01]  /*d010*/  MUFU.EX2 R169, R169 ;  /* 0x000000a900a97308 */ /* 0x000e620000000800 */
[----:B--2---:R-:W-:Y:S01]  /*d020*/  FMNMX.FTZ R11, R183, R172, !PT ;  /* 0x000000acb70b7209 */ /* 0x004fe20007810000 */
[--C-:B---3--:R-:W-:Y:S01]  /*d030*/  FFMA.FTZ R196, R198, UR10, -R205.reuse ;  /* 0x0000000ac6c47c23 */ /* 0x108fe200080108cd */
[--C-:B------:R-:W-:Y:S01]  /*d040*/  FFMA.FTZ R198, R200, UR10, -R205.reuse ;  /* 0x0000000ac8c67c23 */ /* 0x100fe200080108cd */
[----:B------:R-:W-:Y:S02]  /*d050*/  FFMA.FTZ R172, R155, UR10, -R205 ;  /* 0x0000000a9bac7c23 */ /* 0x000fe400080108cd */
[----:B------:R-:W2:Y:S02]  /*d060*/  SHFL.BFLY PT, R154, R11, 0x2, 0x1f ;  /* 0x0c401f000b9a7f89 */ /* 0x000ea400000e0000 */
[----:B------:R-:W-:Y:S08]  /*d070*/  MUFU.EX2 R170, R153 ;  /* 0x0000009900aa7308 */ /* 0x000ff00000000800 */
[----:B------:R-:W-:Y:S01]  /*d080*/  MUFU.EX2 R171, R171 ;  /* 0x000000ab00ab7308 */ /* 0x000fe20000000800 */
[-C--:B-1----:R-:W-:Y:S01]  /*d090*/  FMUL.FTZ R24, R24, R169.reuse ;  /* 0x000000a918187220 */ /* 0x082fe20000410000 */
        /* <DEDUP_REMOVED lines=39> */
[----:B--2---:R-:W-:Y:S01]  /*d310*/  F2FP.F16.F32.PACK_AB R156, R175, R172 ;  /* 0x000000acaf9c723e */ /* 0x004fe200000000ff */
[----:B------:R-:W-:Y:S01]  /*d320*/  FMUL.FTZ R89, R89, R169 ;  /* 0x000000a959597220 */ /* 0x000fe20000410000 */
        /* <DEDUP_REMOVED lines=16> */
[----:B------:R-:W-:Y:S01]  /*d430*/  @!P1 VIADD R152, R8, 0x38840 ;  /* 0x0003884008989836 */ /* 0x000fe20000000000 */
[----:B------:R-:W1:Y:S01]  /*d440*/  MUFU.EX2 R14, R14 ;  /* 0x0000000e000e7308 */ /* 0x000e620000000800 */
        /* <DEDUP_REMOVED lines=8> */
[--C-:B------:R-:W-:Y:S01]  /*d4d0*/  FFMA.FTZ R181, R181, UR10, -R154.reuse ;  /* 0x0000000ab5b57c23 */ /* 0x100fe2000801089a */
[--C-:B------:R-:W-:Y:S01]  /*d4e0*/  FFMA.FTZ R201, R202, UR10, -R154.reuse ;  /* 0x0000000acac97c23 */ /* 0x100fe2000801089a */
[----:B------:R-:W-:Y:S01]  /*d4f0*/  @!P3 IMAD R20, R20, 0x40, R19 ;  /* 0x000000401414b824 */ /* 0x000fe200078e0213 */
[----:B------:R2:W-:Y:S01]  /*d500*/  @!P1 SYNCS.ARRIVE.TRANS64.RED.A1T0 RZ, [R152+URZ], RZ ;  /* 0x000000ff98ff99a7 */ /* 0x0005e2000810043f */
[--C-:B------:R-:W-:Y:S01]  /*d510*/  FFMA.FTZ R202, R203, UR10, -R154.reuse ;  /* 0x0000000acbca7c23 */ /* 0x100fe2000801089a */
[--C-:B------:R-:W-:Y:S01]  /*d520*/  FFMA.FTZ R183, R183, UR10, -R154.reuse ;  /* 0x0000000ab7b77c23 */ /* 0x100fe2000801089a */
[----:B------:R-:W-:Y:S01]  /*d530*/  FFMA.FTZ R182, R182, UR10, -R154 ;  /* 0x0000000ab6b67c23 */ /* 0x000fe2000801089a */
[----:B------:R-:W-:Y:S01]  /*d540*/  @!P3 LEA R153, R20, UR36, 0x2 ;  /* 0x000000241499bc11 */ /* 0x000fe2000f8e10ff */
[----:B------:R-:W-:Y:S01]  /*d550*/  MUFU.EX2 R13, R13 ;  /* 0x0000000d000d7308 */ /* 0x000fe20000000800 */
[----:B------:R-:W-:Y:S01]  /*d560*/  F2FP.F16.F32.PACK_AB R154, R173, R170 ;  /* 0x000000aaad9a723e */ /* 0x000fe200000000ff */
[----:B-1----:R-:W-:Y:S01]  /*d570*/  FMUL.FTZ R26, R26, R14 ;  /* 0x0000000e1a1a7220 */ /* 0x002fe20000410000 */
[----:B--2---:R-:W-:Y:S01]  /*d580*/  F2FP.F16.F32.PACK_AB R152, R171, R168 ;  /* 0x000000a8ab98723e */ /* 0x004fe200000000ff */
[----:B------:R-:W-:Y:S01]  /*d590*/  @!P3 STS [R153+0x38400], R169 ;  /* 0x038400a99900b388 */ /* 0x000fe20000000800 */
[----:B------:R-:W-:Y:S01]  /*d5a0*/  F2FP.F16.F32.PACK_AB R158, R177, R174 ;  /* 0x000000aeb19e723e */ /* 0x000fe200000000ff */
[-C--:B------:R-:W-:Y:S01]  /*d5b0*/  FMUL.FTZ R27, R27, R14.reuse ;  /* 0x0000000e1b1b7220 */ /* 0x080fe20000410000 */
[-C--:B------:R-:W-:Y:S01]  /*d5c0*/  FMUL.FTZ R30, R30, R14.reuse ;  /* 0x0000000e1e1e7220 */ /* 0x080fe20000410000 */
[----:B------:R1:W-:Y:S01]  /*d5d0*/  @!P3 STS [R153+0x38420], R14 ;  /* 0x0384200e9900b388 */ /* 0x0003e20000000800 */
        /* <DEDUP_REMOVED lines=34> */
[----:B------:R-:W-:Y:S01]  /*d800*/  BAR.SYNC.DEFER_BLOCKING 0xf, 0x100 ;  /* 0x03c4000000007b1d */ /* 0x000fe20000010000 */
        /* <DEDUP_REMOVED lines=28> */
[----:B------:R-:W-:Y:S01]  /*d9d0*/  FMUL.FTZ R117, R117, R169 ;  /* 0x000000a975757220 */ /* 0x000fe20000410000 */
[----:B------:R-:W-:Y:S01]  /*d9e0*/  MUFU.EX2 R178, R178 ;  /* 0x000000b200b27308 */ /* 0x000fe20000000800 */
[----:B--2---:R-:W-:Y:S01]  /*d9f0*/  F2FP.F16.F32.PACK_AB R159, R206, R205 ;  /* 0x000000cdce9f723e */ /* 0x004fe200000000ff */
        /* <DEDUP_REMOVED lines=41> */
[----:B------:R-:W-:Y:S01]  /*dc90*/  FMUL.FTZ R151, R151, R14 ;  /* 0x0000000e97977220 */ /* 0x000fe20000410000 */
[----:B------:R1:W-:Y:S01]  /*dca0*/  STSM.16.M88.4 [R23+0x36400], R152 ;  /* 0x0364009817007844 */ /* 0x0003e20000000200 */
[----:B------:R-:W-:Y:S01]  /*dcb0*/  FFMA.FTZ R7, R14, R7, R13 ;  /* 0x000000070e077223 */ /* 0x000fe2000001000d */
[----:B------:R-:W-:Y:S01]  /*dcc0*/  FFMA.FTZ R6, R169, R6, R168 ;  /* 0x00000006a9067223 */ /* 0x000fe200000100a8 */
[----:B------:R-:W-:Y:S01]  /*dcd0*/  @!P1 VIADD R8, R8, 0x38860 ;  /* 0x0003886008089836 */ /* 0x000fe20000000000 */
[----:B------:R-:W-:Y:S01]  /*dce0*/  MUFU.EX2 R196, R196 ;  /* 0x000000c400c47308 */ /* 0x000fe20000000800 */
[----:B------:R1:W-:Y:S01]  /*dcf0*/  STSM.16.M88.4 [R184], R156 ;  /* 0x0000009cb8007844 */ /* 0x0003e20000000200 */
[----:B------:R-:W-:Y:S01]  /*dd00*/  FADD.FTZ R180, R180, R7 ;  /* 0x00000007b4b47221 */ /* 0x000fe20000010000 */
[----:B------:R-:W-:Y:S01]  /*dd10*/  FADD.FTZ R171, R171, R6 ;  /* 0x00000006abab7221 */ /* 0x000fe20000010000 */
[----:B------:R-:W-:Y:S01]  /*dd20*/  @!P1 PRMT R8, RZ, 0x654, R8 ;  /* 0x00000654ff089816 */ /* 0x000fe20000000008 */
[----:B------:R-:W-:-:S02]  /*dd30*/  IMAD.MOV.U32 R14, RZ, RZ, R11 ;  /* 0x000000ffff0e7224 */ /* 0x000fc400078e000b */
[----:B------:R-:W-:Y:S01]  /*dd40*/  FADD.FTZ R15, R15, R180 ;  /* 0x000000b40f0f7221 */ /* 0x000fe20000010000 */
[----:B------:R-:W-:Y:S01]  /*dd50*/  FADD.FTZ R170, R170, R171 ;  /* 0x000000abaaaa7221 */ /* 0x000fe20000010000 */
[----:B------:R-:W3:Y:S01]  /*dd60*/  MUFU.EX2 R197, R197 ;  /* 0x000000c500c57308 */ /* 0x000ee20000000800 */
[----:B--2---:R-:W-:Y:S01]  /*dd70*/  F2FP.F16.F32.PACK_AB R163, R210, R181 ;  /* 0x000000b5d2a3723e */ /* 0x004fe200000000ff */
[----:B------:R-:W-:Y:S01]  /*dd80*/  FADD.FTZ R200, R200, R15 ;  /* 0x0000000fc8c87221 */ /* 0x000fe20000010000 */
[----:B------:R-:W-:-:S03]  /*dd90*/  FADD.FTZ R173, R173, R170 ;  /* 0x000000aaadad7221 */ /* 0x000fc60000010000 */
[----:B------:R1:W-:Y:S01]  /*dda0*/  STSM.16.M88.4 [R186], R160 ;  /* 0x000000a0ba007844 */ /* 0x0003e20000000200 */
[----:B------:R-:W-:Y:S01]  /*ddb0*/  FADD.FTZ R21, R21, R200 ;  /* 0x000000c815157221 */ /* 0x000fe20000010000 */
[----:B------:R-:W-:Y:S01]  /*ddc0*/  MUFU.EX2 R198, R198 ;  /* 0x000000c600c67308 */ /* 0x000fe20000000800 */
[----:B------:R-:W-:Y:S02]  /*ddd0*/  FADD.FTZ R172, R172, R173 ;  /* 0x000000adacac7221 */ /* 0x000fe40000010000 */
[----:B------:R-:W-:Y:S02]  /*dde0*/  FADD.FTZ R204, R204, R21 ;  /* 0x00000015cccc7221 */ /* 0x000fe40000010000 */
[----:B------:R-:W-:Y:S02]  /*ddf0*/  FADD.FTZ R175, R175, R172 ;  /* 0x000000acafaf7221 */ /* 0x000fe40000010000 */
[----:B------:R-:W-:Y:S01]  /*de00*/  FADD.FTZ R205, R205, R204 ;  /* 0x000000cccdcd7221 */ /* 0x000fe20000010000 */
[----:B------:R-:W2:Y:S01]  /*de10*/  MUFU.EX2 R199, R199 ;  /* 0x000000c700c77308 */ /* 0x000ea20000000800 */
        /* <DEDUP_REMOVED lines=14> */
[----:B------:R-:W-:Y:S02]  /*df00*/  FADD.FTZ R195, R195, R178 ;  /* 0x000000b2c3c37221 */ /* 0x000fe40000010000 */
[----:B------:R2:W-:Y:S02]  /*df10*/  MUFU.EX2 R20, R182 ;  /* 0x000000b600147308 */ /* 0x0005e40000000800 */
[----:B------:R-:W-:Y:S01]  /*df20*/  FADD.FTZ R196, R196, R195 ;  /* 0x000000c3c4c47221 */ /* 0x000fe20000010000 */
[----:B------:R-:W-:-:S03]  /*df30*/  IMAD.MOV.U32 R195, RZ, RZ, R10 ;  /* 0x000000ffffc37224 */ /* 0x000fc600078e000a */
[----:B------:R-:W-:Y:S02]  /*df40*/  FADD.FTZ R197, R197, R196 ;  /* 0x000000c4c5c57221 */ /* 0x000fe40000010000 */
[----:B------:R-:W4:Y:S01]  /*df50*/  MUFU.EX2 R183, R183 ;  /* 0x000000b700b77308 */ /* 0x000f220000000800 */
[----:B---3--:R-:W-:Y:S01]  /*df60*/  F2FP.F16.F32.PACK_AB R165, R202, R201 ;  /* 0x000000c9caa5723e */ /* 0x008fe200000000ff */
[----:B--2---:R-:W-:Y:S02]  /*df70*/  VIADD R182, R209, 0x80 ;  /* 0x00000080d1b67836 */ /* 0x004fe40000000000 */
[----:B------:R-:W-:Y:S01]  /*df80*/  FADD.FTZ R201, R201, R210 ;  /* 0x000000d2c9c97221 */ /* 0x000fe20000010000 */
[----:B------:R-:W-:-:S03]  /*df90*/  FADD.FTZ R6, R198, R197 ;  /* 0x000000c5c6067221 */ /* 0x000fc60000010000 */
[----:B------:R-:W-:Y:S01]  /*dfa0*/  FADD.FTZ R201, R202, R201 ;  /* 0x000000c9cac97221 */ /* 0x000fe20000010000 */
[----:B------:R-:W-:Y:S01]  /*dfb0*/  FADD.FTZ R6, R199, R6 ;  /* 0x00000006c7067221 */ /* 0x000fe20000010000 */
[----:B----4-:R-:W-:Y:S02]  /*dfc0*/  F2FP.F16.F32.PACK_AB R167, R183, R20 ;  /* 0x00000014b7a7723e */ /* 0x010fe400000000ff */
[----:B------:R-:W-:-:S03]  /*dfd0*/  FADD.FTZ R20, R20, R201 ;  /* 0x000000c914147221 */ /* 0x000fc60000010000 */
[----:B------:R1:W-:Y:S01]  /*dfe0*/  STSM.16.M88.4 [R185], R164 ;  /* 0x000000a4b9007844 */ /* 0x0003e20000000200 */
[----:B------:R-:W-:Y:S01]  /*dff0*/  WARPGROUP.ARRIVE ;  /* 0x00000000000079c5 */ /* 0x000fe20000000000 */
[----:B------:R-:W-:Y:S01]  /*e000*/  FADD.FTZ R7, R183, R20 ;  /* 0x00000014b7077221 */ /* 0x000fe20000010000 */
[----:B------:R-:W-:-:S04]  /*e010*/  IMAD.MOV.U32 R20, RZ, RZ, R2 ;  /* 0x000000ffff147224 */ /* 0x000fc800078e0002 */
[----:B------:R-:W-:Y:S01]  /*e020*/  HGMMA.64x256x16.F32 R24, R152, gdesc[UR4].tnspB, R24, gsb0 ;  /* 0x43e0000498187df0 */ /* 0x000fe20008000818 */
[----:B------:R-:W-:Y:S01]  /*e030*/  R2UR UR6, R182 ;  /* 0x00000000b60672ca */ /* 0x000fe200000e0000 */
[----:B------:R-:W-:Y:S01]  /*e040*/  UMOV UR7, 0x40000040 ;  /* 0x4000004000077882 */ /* 0x000fe20000000000 */
[C---:B------:R-:W-:Y:S01]  /*e050*/  VIADD R182, R209.reuse, 0x100 ;  /* 0x00000100d1b67836 */ /* 0x040fe20000000000 */
[----:B------:R-:W-:Y:S01]  /*e060*/  IADD3 R209, R209, 0x180, RZ ;  /* 0x00000180d1d17810 */ /* 0x000fe20007ffe0ff */
        /* <DEDUP_REMOVED lines=26> */
[----:B------:R-:W-:Y:S05]  /*e210*/  @P2 BRA `(.L_x_1550) ;  /* 0xffffffcc00cc2947 */ /* 0x000fea000383ffff */
[----:B-1----:R-:W-:-:S07]  /*e220*/  IMAD.MOV.U32 R8, RZ, RZ, R12 ;  /* 0x000000ffff087224 */ /* 0x002fce00078e000c */
.L_x_1541:
[----:B------:R-:W-:-:S13]  /*e230*/  ISETP.GE.AND P2, PT, R8, UR37, PT ;  /* 0x0000002508007c0c */ /* 0x000fda000bf46270 */
[----:B------:R-:W-:Y:S05]  /*e240*/  @!P2 BRA `(.L_x_1551) ;  /* 0x0000003800d0a947 */ /* 0x000fea0003800000 */
[----:B------:R-:W-:Y:S01]  /*e250*/  IMAD.MOV.U32 R15, RZ, RZ, R11 ;  /* 0x000000ffff0f7224 */ /* 0x000fe200078e000b */
[----:B------:R-:W-:Y:S01]  /*e260*/  MOV R14, R2 ;  /* 0x00000002000e7202 */ /* 0x000fe20000000f00 */
[----:B------:R-:W-:-:S07]  /*e270*/  IMAD.MOV.U32 R13, RZ, RZ, R10 ;  /* 0x000000ffff0d7224 */ /* 0x000fce00078e000a */
.L_x_1568:
[----:B------:R-:W-:-:S05]  /*e280*/  VIADD R2, R14, 0x1 ;  /* 0x000000010e027836 */ /* 0x000fca0000000000 */
[----:B------:R-:W-:-:S04]  /*e290*/  ISETP.NE.AND P2, PT, R2, 0x2, PT ;  /* 0x000000020200780c */ /* 0x000fc80003f45270 */
[----:B------:R-:W-:Y:S02]  /*e2a0*/  SEL R11, RZ, 0x1, P2 ;  /* 0x00000001ff0b7807 */ /* 0x000fe40001000000 */
[----:B------:R-:W-:Y:S02]  /*e2b0*/  SEL R2, R2, RZ, P2 ;  /* 0x000000ff02027207 */ /* 0x000fe40001000000 */
[----:B------:R-:W-:Y:S01]  /*e2c0*/  LOP3.LUT R16, R16, R11, RZ, 0x3c, !PT ;  /* 0x0000000b10107212 */ /* 0x000fe200078e3cff */
[----:B------:R-:W-:Y:S06]  /*e2d0*/  @!P0 BRA `(.L_x_1552) ;  /* 0x0000000000048947 */ /* 0x000fec0003800000 */
[----:B------:R-:W-:Y:S01]  /*e2e0*/  BPT.TRAP 0x1 ;  /* 0x000000040000795c */ /* 0x000fe20000300000 */
.L_x_1552:
[----:B------:R-:W-:Y:S02]  /*e2f0*/  LEA R12, R2, UR36, 0x3 ;  /* 0x00000024020c7c11 */ /* 0x000fe4000f8e18ff */
[----:B------:R-:W-:-:S04]  /*e300*/  SHF.L.U32 R11, R16, 0x1f, RZ ;  /* 0x0000001f100b7819 */ /* 0x000fc800000006ff */
[----:B------:R1:W2:Y:S01]  /*e310*/  SYNCS.PHASECHK.TRANS64.TRYWAIT P2, [R12+URZ+0x38830], R11 ;  /* 0x0388300b0c0075a7 */ /* 0x0002a2000804017f */
[----:B------:R-:W-:Y:S05]  /*e320*/  @!P0 BRA `(.L_x_1553) ;  /* 0x0000000000048947 */ /* 0x000fea0003800000 */
[----:B------:R-:W-:Y:S01]  /*e330*/  BPT.TRAP 0x1 ;  /* 0x000000040000795c */ /* 0x000fe20000300000 */
.L_x_1553:
[----:B------:R-:W-:Y:S01]  /*e340*/  IMAD R10, R2, 0x200, R4 ;  /* 0x00000200020a7824 */ /* 0x000fe200078e0204 */
[----:B--2---:R-:W-:Y:S06]  /*e350*/  @P2 BRA `(.L_x_1554) ;  /* 0x0000000000082947 */ /* 0x004fec0003800000 */
[----:B------:R-:W2:Y:S02]  /*e360*/  SYNCS.PHASECHK.TRANS64.TRYWAIT P2, [R12+URZ+0x38830], R11 ;  /* 0x0388300b0c0075a7 */ /* 0x000ea4000804017f */
[----:B--2---:R-:W-:Y:S05]  /*e370*/  @!P2 BRA `(.L_x_1555) ;  /* 0x00000098008ca947 */ /* 0x004fea0003800000 */
.L_x_1554:
        /* <DEDUP_REMOVED lines=22> */
.L_x_1556:
[----:B------:R3:W4:Y:S01]  /*e4e0*/  SYNCS.PHASECHK.TRANS64.TRYWAIT P2, [R12+URZ+0x38850], R11 ;  /* 0x0388500b0c0075a7 */ /* 0x000722000804017f */
[----:B------:R-:W-:Y:S05]  /*e4f0*/  @!P0 BRA `(.L_x_1557) ;  /* 0x0000000000048947 */ /* 0x000fea0003800000 */
[----:B------:R-:W-:Y:S01]  /*e500*/  BPT.TRAP 0x1 ;  /* 0x000000040000795c */ /* 0x000fe20000300000 */
.L_x_1557:
[----:B------:R-:W-:Y:S01]  /*e510*/  IMAD R10, R2, 0x1000, R3 ;  /* 0x00001000020a7824 */ /* 0x000fe200078e0203 */
[----:B----4-:R-:W-:Y:S06]  /*e520*/  @P2 BRA `(.L_x_1558) ;  /* 0x0000000000082947 */ /* 0x010fec0003800000 */
[----:B------:R-:W4:Y:S02]  /*e530*/  SYNCS.PHASECHK.TRANS64.TRYWAIT P2, [R12+URZ+0x38850], R11 ;  /* 0x0388500b0c0075a7 */ /* 0x000f24000804017f */
[----:B----4-:R-:W-:Y:S05]  /*e540*/  @!P2 BRA `(.L_x_1559) ;  /* 0x00000098002ca947 */ /* 0x010fea0003800000 */
.L_x_1558:
[----:B------:R-:W-:Y:S01]  /*e550*/  R2UR UR26, R10 ;  /* 0x000000000a1a72ca */ /* 0x000fe200000e0000 */
[----:B------:R-:W-:Y:S01]  /*e560*/  WARPGROUP.ARRIVE ;  /* 0x00000000000079c5 */ /* 0x000fe20000000000 */
[----:B------:R-:W-:Y:S01]  /*e570*/  UMOV UR27, 0x40000040 ;  /* 0x40000040001b7882 */ /* 0x000fe20000000000 */
[----:B-1234-:R-:W-:Y:S01]  /*e580*/  VIADD R11, R0, 0x2 ;  /* 0x00000002000b7836 */ /* 0x01efe20000000000 */
[----:B------:R-:W-:Y:S01]  /*e590*/  UMOV UR29, 0x40000040 ;  /* 0x40000040001d7882 */ /* 0x000fe20000000000 */
[----:B------:R-:W-:Y:S01]  /*e5a0*/  VIADD R20, R10, 0x2 ;  /* 0x000000020a147836 */ /* 0x000fe20000000000 */
        /* <DEDUP_REMOVED lines=409> */
.L_x_1562:
[----:B------:R-:W-:-:S05]  /*ff40*/  IMAD.U32 R174, RZ, RZ, UR6 ;  /* 0x00000006ffae7e24 */ /* 0x000fca000f8e00ff */
[----:B------:R-:W-:-:S13]  /*ff50*/  ISETP.NE.AND P2, PT, R174, 0x1, PT ;  /* 0x00000001ae00780c */ /* 0x000fda0003f45270 */
[----:B------:R-:W2:Y:S02]  /*ff60*/  @P2 LDC.64 R10, c[0x0][0xae0] ;  /* 0x0002b800ff0a2b82 */ /* 0x000ea40000000a00 */
[----:B--2---:R-:W-:-:S05]  /*ff70*/  @P2 IMAD.HI.U32 R10, R175, R10, RZ ;  /* 0x0000000aaf0a2227 */ /* 0x004fca00078e00ff */
[----:B------:R-:W-:-:S07]  /*ff80*/  @P2 SHF.R.U32.HI R175, RZ, R11, R10 ;  /* 0x0000000bffaf2219 */ /* 0x000fce000001160a */
.L_x_1563:
[----:B------:R-:W-:Y:S05]  /*ff90*/  BSYNC B0 ;  /* 0x0000000000007941 */ /* 0x000fea0003800000 */
.L_x_1561:
[----:B------:R-:W-:-:S05]  /*ffa0*/  IMAD R10, R175, R174, -R172 ;  /* 0x000000aeaf0a7224 */ /* 0x000fca00078e0aac */
[----:B------:R-:W-:-:S04]  /*ffb0*/  IADD3 R10, -R17, R10, RZ ;  /* 0x0000000a110a7210 */ /* 0x000fc80007ffe1ff */
[----:B------:R-:W-:Y:S02]  /*ffc0*/  VIADDMNMX R173, R10, R174, R173, PT ;  /* 0x000000ae0aad7246 */ /* 0x000fe400038001ad */
[----:B------:R-:W-:-:S07]  /*ffd0*/  VIMNMX R181, R181, R10, !PT ;  /* 0x0000000ab5b57248 */ /* 0x000fce0007fe0100 */
.L_x_1560:
[----:B------:R-:W-:Y:S01]  /*ffe0*/  ISETP.GT.AND P2, PT, R8, -0x1, PT ;  /* 0xffffffff0800780c */ /* 0x000fe20003f44270 */
[----:B------:R-:W-:-:S03]  /*fff0*/  VIADD R10, R178, UR5 ;  /* 0x00000005b20a7c36 */ /* 0x000fc60008000000 */
[C---:B------:R-:W-:Y:S02]  /*10000*/  ISETP.GT.AND P3, PT, R181.reuse, RZ, P2 ;  /* 0x000000ffb500720c */ /* 0x040fe40001764270 */
[----:B------:R-:W-:Y:S02]  /*10010*/  ISETP.GT.AND P5, PT, R181, 0x1, P2 ;  /* 0x00000001b500780c */ /* 0x000fe400017a4270 */
[----:B------:R-:W-:Y:S02]  /*10020*/  ISETP.LT.OR P4, PT, R173, 0x1, P3 ;  /* 0x00000001ad00780c */ /* 0x000fe40001f81670 */
[----:B------:R-:W-:Y:S02]  /*10030*/  ISETP.GT.AND P3, PT, R181, 0x8, P2 ;  /* 0x00000008b500780c */ /* 0x000fe40001764270 */
        /* <DEDUP_REMOVED lines=32> */
[----:B------:R-:W-:Y:S01]  /*10240*/  FSEL R175, R168, -INF , !P5 ;  /* 0xff800000a8af7808 */ /* 0x000fe20006800000 */
[----:B------:R-:W-:Y:S01]  /*10250*/  VIADD R168, R178, UR4 ;  /* 0x00000004b2a87c36 */ /* 0x000fe20008000000 */
        /* <DEDUP_REMOVED lines=8> */
[--C-:B------:R-:W-:Y:S02]  /*102e0*/  IADD3 R169, R10, 0x8, R5.reuse ;  /* 0x000000080aa97810 */ /* 0x100fe40007ffe005 */
[----:B------:R-:W-:Y:S02]  /*102f0*/  IADD3 R168, R168, 0x8, R5 ;  /* 0x00000008a8a87810 */ /* 0x000fe40007ffe005 */
[----:B------:R-:W-:-:S02]  /*10300*/  FSEL R178, R170, -INF , !P5 ;  /* 0xff800000aab27808 */ /* 0x000fc40006800000 */
        /* <DEDUP_REMOVED lines=8> */
[----:B------:R-:W-:Y:S01]  /*10390*/  IMAD.U32 R170, RZ, RZ, UR6 ;  /* 0x00000006ffaa7e24 */ /* 0x000fe2000f8e00ff */
[----:B------:R-:W-:-:S04]  /*103a0*/  LOP3.LUT R171, RZ, R171, RZ, 0x33, !PT ;  /* 0x000000abffab7212 */ /* 0x000fc800078e33ff */
[----:B------:R-:W-:-:S13]  /*103b0*/  ISETP.NE.AND P3, PT, R170, 0x1, PT ;  /* 0x00000001aa00780c */ /* 0x000fda0003f65270 */
[----:B------:R-:W1:Y:S02]  /*103c0*/  @P3 LDC.64 R10, c[0x0][0xae0] ;  /* 0x0002b800ff0a3b82 */ /* 0x000e640000000a00 */
[----:B-1----:R-:W-:-:S05]  /*103d0*/  @P3 IMAD.HI.U32 R10, R171, R10, RZ ;  /* 0x0000000aab0a3227 */ /* 0x002fca00078e00ff */
[----:B------:R-:W-:-:S04]  /*103e0*/  @P3 SHF.R.U32.HI R171, RZ, R11, R10 ;  /* 0x0000000bffab3219 */ /* 0x000fc8000001160a */
[----:B------:R-:W-:Y:S01]  /*103f0*/  LOP3.LUT R171, RZ, R171, RZ, 0x33, !PT ;  /* 0x000000abffab7212 */ /* 0x000fe200078e33ff */
[----:B------:R-:W-:Y:S06]  /*10400*/  BRA `(.L_x_1567) ;  /* 0x0000000000147947 */ /* 0x000fec0003800000 */
.L_x_1566:
[----:B------:R-:W-:-:S05]  /*10410*/  IMAD.U32 R170, RZ, RZ, UR6 ;  /* 0x00000006ffaa7e24 */ /* 0x000fca000f8e00ff */
[----:B------:R-:W-:-:S13]  /*10420*/  ISETP.NE.AND P3, PT, R170, 0x1, PT ;  /* 0x00000001aa00780c */ /* 0x000fda0003f65270 */
[----:B------:R-:W1:Y:S02]  /*10430*/  @P3 LDC.64 R10, c[0x0][0xae0] ;  /* 0x0002b800ff0a3b82 */ /* 0x000e640000000a00 */
[----:B-1----:R-:W-:-:S05]  /*10440*/  @P3 IMAD.HI.U32 R10, R171, R10, RZ ;  /* 0x0000000aab0a3227 */ /* 0x002fca00078e00ff */
[----:B------:R-:W-:-:S07]  /*10450*/  @P3 SHF.R.U32.HI R171, RZ, R11, R10 ;  /* 0x0000000bffab3219 */ /* 0x000fce000001160a */
.L_x_1567:
[----:B------:R-:W-:Y:S05]  /*10460*/  BSYNC B0 ;  /* 0x0000000000007941 */ /* 0x000fea0003800000 */
.L_x_1565:
[----:B------:R-:W-:-:S04]  /*10470*/  IMAD R172, R171, R170, -R172 ;  /* 0x000000aaabac7224 */ /* 0x000fc800078e0aac */
[----:B------:R-:W-:-:S05]  /*10480*/  IMAD.IADD R172, R172, 0x1, -R17 ;  /* 0x00000001acac7824 */ /* 0x000fca00078e0a11 */
[----:B------:R-:W-:Y:S02]  /*10490*/  VIADDMNMX R169, R172, R170, R169, PT ;  /* 0x000000aaaca97246 */ /* 0x000fe400038001a9 */
[----:B------:R-:W-:-:S07]  /*104a0*/  VIMNMX R168, R168, R172, !PT ;  /* 0x000000aca8a87248 */ /* 0x000fce0007fe0100 */
.L_x_1564:
        /* <DEDUP_REMOVED lines=22> */
[----:B------:R-:W-:Y:S02]  /*10610*/  FMNMX.FTZ R20, R182, R15, !PT ;  /* 0x0000000fb6147209 */ /* 0x000fe40007810000 */
[----:B------:R-:W-:Y:S02]  /*10620*/  FMNMX.FTZ R11, R175, R10, !PT ;  /* 0x0000000aaf0b7209 */ /* 0x000fe40007810000 */
[----:B------:R-:W-:Y:S02]  /*10630*/  FSEL R152, R152, -INF , !P4 ;  /* 0xff80000098987808 */ /* 0x000fe40006000000 */
[----:B------:R-:W-:Y:S02]  /*10640*/  FMNMX.FTZ R10, R176, R11, !PT ;  /* 0x0000000bb00a7209 */ /* 0x000fe40007810000 */
[----:B------:R-:W-:-:S02]  /*10650*/  ISETP.LT.OR P5, PT, R169, 0xa, P5 ;  /* 0x0000000aa900780c */ /* 0x000fc40002fa1670 */
[----:B------:R-:W-:Y:S02]  /*10660*/  FMNMX.FTZ R11, R177, R10, !PT ;  /* 0x0000000ab10b7209 */ /* 0x000fe40007810000 */
[----:B------:R-:W-:Y:S02]  /*10670*/  ISETP.GT.AND P4, PT, R168, 0x10, P2 ;  /* 0x00000010a800780c */ /* 0x000fe40001784270 */
[----:B------:R-:W-:Y:S02]  /*10680*/  FMNMX.FTZ R10, R178, R11, !PT ;  /* 0x0000000bb20a7209 */ /* 0x000fe40007810000 */
[----:B------:R-:W-:Y:S02]  /*10690*/  FSEL R153, R153, -INF , !P5 ;  /* 0xff80000099997808 */ /* 0x000fe40006800000 */
[----:B------:R-:W-:Y:S02]  /*106a0*/  FMNMX.FTZ R11, R179, R10, !PT ;  /* 0x0000000ab30b7209 */ /* 0x000fe40007810000 */
[----:B------:R-:W-:-:S02]  /*106b0*/  ISETP.LT.OR P4, PT, R169, 0x11, P4 ;  /* 0x00000011a900780c */ /* 0x000fc40002781670 */
[----:B------:R-:W-:Y:S02]  /*106c0*/  FMNMX.FTZ R11, R180, R11, !PT ;  /* 0x0000000bb40b7209 */ /* 0x000fe40007810000 */
[----:B------:R-:W-:Y:S02]  /*106d0*/  ISETP.GT.AND P5, PT, R168, 0x11, P2 ;  /* 0x00000011a800780c */ /* 0x000fe400017a4270 */
[----:B------:R-:W-:Y:S01]  /*106e0*/  FSEL R154, R154, -INF , !P4 ;  /* 0xff8000009a9a7808 */ /* 0x000fe20006000000 */
[----:B------:R-:W1:Y:S01]  /*106f0*/  SHFL.BFLY PT, R10, R11, 0x2, 0x1f ;  /* 0x0c401f000b0a7f89 */ /* 0x000e6200000e0000 */
[C---:B------:R-:W-:Y:S02]  /*10700*/  ISETP.GT.AND P3, PT, R168.reuse, 0x18, P2 ;  /* 0x00000018a800780c */ /* 0x040fe40001764270 */
[----:B------:R-:W-:Y:S02]  /*10710*/  ISETP.LT.OR P5, PT, R169, 0x12, P5 ;  /* 0x00000012a900780c */ /* 0x000fe40002fa1670 */
[----:B------:R-:W-:-:S02]  /*10720*/  ISETP.GT.AND P4, PT, R168, 0x19, P2 ;  /* 0x00000019a800780c */ /* 0x000fc40001784270 */
[----:B------:R-:W-:Y:S02]  /*10730*/  ISETP.LT.OR P3, PT, R169, 0x19, P3 ;  /* 0x00000019a900780c */ /* 0x000fe40001f61670 */
[----:B------:R-:W-:Y:S02]  /*10740*/  FSEL R155, R155, -INF , !P5 ;  /* 0xff8000009b9b7808 */ /* 0x000fe40006800000 */
[----:B------:R-:W-:Y:S02]  /*10750*/  ISETP.GT.AND P5, PT, R168, 0x20, P2 ;  /* 0x00000020a800780c */ /* 0x000fe400017a4270 */
[----:B------:R-:W-:Y:S02]  /*10760*/  ISETP.LT.OR P4, PT, R169, 0x1a, P4 ;  /* 0x0000001aa900780c */ /* 0x000fe40002781670 */
[----:B------:R-:W-:Y:S02]  /*10770*/  FSEL R156, R156, -INF , !P3 ;  /* 0xff8000009c9c7808 */ /* 0x000fe40005800000 */
[----:B------:R-:W-:-:S02]  /*10780*/  ISETP.GT.AND P3, PT, R168, 0x21, P2 ;  /* 0x00000021a800780c */ /* 0x000fc40001764270 */
[----:B------:R-:W-:Y:S02]  /*10790*/  ISETP.LT.OR P5, PT, R169, 0x21, P5 ;  /* 0x00000021a900780c */ /* 0x000fe40002fa1670 */
[----:B------:R-:W-:Y:S02]  /*107a0*/  FSEL R157, R157, -INF , !P4 ;  /* 0xff8000009d9d7808 */ /* 0x000fe40006000000 */
[----:B------:R-:W-:Y:S02]  /*107b0*/  ISETP.GT.AND P4, PT, R168, 0x28, P2 ;  /* 0x00000028a800780c */ /* 0x000fe40001784270 */
[----:B-1----:R-:W-:Y:S02]  /*107c0*/  FMNMX.FTZ R170, R11, R10, !PT ;  /* 0x0000000a0baa7209 */ /* 0x002fe40007810000 */
[----:B------:R-:W-:Y:S02]  /*107d0*/  FMNMX.FTZ R11, R181, R20, !PT ;  /* 0x00000014b50b7209 */ /* 0x000fe40007810000 */
[----:B------:R-:W-:Y:S01]  /*107e0*/  ISETP.LT.OR P3, PT, R169, 0x22, P3 ;  /* 0x00000022a900780c */ /* 0x000fe20001f61670 */
[----:B------:R-:W1:Y:S01]  /*107f0*/  SHFL.BFLY PT, R171, R170, 0x1, 0x1f ;  /* 0x0c201f00aaab7f89 */ /* 0x000e6200000e0000 */
[----:B------:R-:W-:-:S02]  /*10800*/  FMNMX.FTZ R20, R152, R11, !PT ;  /* 0x0000000b98147209 */ /* 0x000fc40007810000 */
[----:B------:R-:W-:Y:S02]  /*10810*/  FSEL R158, R158, -INF , !P5 ;  /* 0xff8000009e9e7808 */ /* 0x000fe40006800000 */
[----:B------:R-:W-:Y:S02]  /*10820*/  FMNMX.FTZ R11, R153, R20, !PT ;  /* 0x00000014990b7209 */ /* 0x000fe40007810000 */
[----:B------:R-:W-:Y:S02]  /*10830*/  ISETP.LT.OR P4, PT, R169, 0x29, P4 ;  /* 0x00000029a900780c */ /* 0x000fe40002781670 */
[----:B------:R-:W-:Y:S02]  /*10840*/  FMNMX.FTZ R20, R154, R11, !PT ;  /* 0x0000000b9a147209 */ /* 0x000fe40007810000 */
[----:B------:R-:W-:Y:S02]  /*10850*/  FSEL R159, R159, -INF , !P3 ;  /* 0xff8000009f9f7808 */ /* 0x000fe40005800000 */
[----:B------:R-:W-:-:S02]  /*10860*/  FMNMX.FTZ R21, R155, R20, !PT ;  /* 0x000000149b157209 */ /* 0x000fc40007810000 */
[----:B------:R-:W-:Y:S02]  /*10870*/  ISETP.GT.AND P3, PT, R168, 0x29, P2 ;  /* 0x00000029a800780c */ /* 0x000fe40001764270 */
[----:B------:R-:W-:Y:S02]  /*10880*/  FMNMX.FTZ R20, R156, R21, !PT ;  /* 0x000000159c147209 */ /* 0x000fe40007810000 */
[----:B------:R-:W-:Y:S02]  /*10890*/  FSEL R160, R160, -INF , !P4 ;  /* 0xff800000a0a07808 */ /* 0x000fe40006000000 */
[----:B------:R-:W-:Y:S02]  /*108a0*/  ISETP.GT.AND P4, PT, R168, 0x30, P2 ;  /* 0x00000030a800780c */ /* 0x000fe40001784270 */
[----:B------:R-:W-:Y:S02]  /*108b0*/  ISETP.LT.OR P3, PT, R169, 0x2a, P3 ;  /* 0x0000002aa900780c */ /* 0x000fe40001f61670 */
[----:B-1----:R-:W-:-:S02]  /*108c0*/  FMNMX.FTZ R10, R170, R171, !PT ;  /* 0x000000abaa0a7209 */ /* 0x002fc40007810000 */
[----:B------:R-:W-:Y:S02]  /*108d0*/  FMNMX.FTZ R171, R157, R20, !PT ;  /* 0x000000149dab7209 */ /* 0x000fe40007810000 */
[----:B------:R-:W-:Y:S01]  /*108e0*/  ISETP.LT.OR P4, PT, R169, 0x31, P4 ;  /* 0x00000031a900780c */ /* 0x000fe20002781670 */
[----:B------:R-:W-:Y:S01]  /*108f0*/  FMUL.FTZ R11, R10, UR10 ;  /* 0x0000000a0a0b7c20 */ /* 0x000fe20008410000 */
[----:B------:R-:W-:Y:S02]  /*10900*/  FMNMX.FTZ R20, R158, R171, !PT ;  /* 0x000000ab9e147209 */ /* 0x000fe40007810000 */
[----:B------:R-:W-:Y:S02]  /*10910*/  FSEL R161, R161, -INF , !P3 ;  /* 0xff800000a1a17808 */ /* 0x000fe40005800000 */
[----:B------:R-:W-:Y:S02]  /*10920*/  FMNMX.FTZ R171, R159, R20, !PT ;  /* 0x000000149fab7209 */ /* 0x000fe40007810000 */
[----:B------:R-:W-:-:S02]  /*10930*/  ISETP.GT.AND P3, PT, R168, 0x31, P2 ;  /* 0x00000031a800780c */ /* 0x000fc40001764270 */
[----:B------:R-:W-:Y:S02]  /*10940*/  FMNMX.FTZ R170, R160, R171, !PT ;  /* 0x000000aba0aa7209 */ /* 0x000fe40007810000 */
[----:B------:R-:W-:Y:S02]  /*10950*/  FSEL R162, R162, -INF , !P4 ;  /* 0xff800000a2a27808 */ /* 0x000fe40006000000 */
[C---:B------:R-:W-:Y:S02]  /*10960*/  ISETP.GT.AND P4, PT, R168.reuse, 0x38, P2 ;  /* 0x00000038a800780c */ /* 0x040fe40001784270 */
[----:B------:R-:W-:Y:S02]  /*10970*/  ISETP.LT.OR P3, PT, R169, 0x32, P3 ;  /* 0x00000032a900780c */ /* 0x000fe40001f61670 */
[----:B------:R-:W-:Y:S02]  /*10980*/  FMNMX.FTZ R171, R161, R170, !PT ;  /* 0x000000aaa1ab7209 */ /* 0x000fe40007810000 */
[----:B------:R-:W-:-:S02]  /*10990*/  ISETP.GT.AND P2, PT, R168, 0x39, P2 ;  /* 0x00000039a800780c */ /* 0x000fc40001744270 */
[----:B------:R-:W-:Y:S02]  /*109a0*/  ISETP.LT.OR P4, PT, R169, 0x39, P4 ;  /* 0x00000039a900780c */ /* 0x000fe40002781670 */
[----:B------:R-:W-:Y:S02]  /*109b0*/  FSEL R163, R163, -INF , !P3 ;  /* 0xff800000a3a37808 */ /* 0x000fe40005800000 */
[----:B------:R-:W-:Y:S02]  /*109c0*/  FMNMX.FTZ R170, R162, R171, !PT ;  /* 0x000000aba2aa7209 */ /* 0x000fe40007810000 */
[----:B------:R-:W-:Y:S02]  /*109d0*/  FSETP.NEU.FTZ.AND P5, PT, R10, -INF , PT ;  /* 0xff8000000a00780b */ /* 0x000fe40003fbd000 */
[----:B------:R-:W-:Y:S02]  /*109e0*/  ISETP.LT.OR P2, PT, R169, 0x3a, P2 ;  /* 0x0000003aa900780c */ /* 0x000fe40001741670 */
[----:B------:R-:W-:-:S02]  /*109f0*/  FSEL R164, R164, -INF , !P4 ;  /* 0xff800000a4a47808 */ /* 0x000fc40006000000 */
[----:B------:R-:W-:Y:S02]  /*10a00*/  FMNMX.FTZ R171, R163, R170, !PT ;  /* 0x000000aaa3ab7209 */ /* 0x000fe40007810000 */
[----:B------:R-:W-:Y:S02]  /*10a10*/  FSEL R11, R11, RZ, P5 ;  /* 0x000000ff0b0b7208 */ /* 0x000fe40002800000 */
[----:B------:R-:W-:Y:S02]  /*10a20*/  FSEL R165, R165, -INF , !P2 ;  /* 0xff800000a5a57808 */ /* 0x000fe40005000000 */
[----:B------:R-:W-:Y:S01]  /*10a30*/  FMNMX.FTZ R170, R164, R171, !PT ;  /* 0x000000aba4aa7209 */ /* 0x000fe20007810000 */
[--C-:B------:R-:W-:Y:S01]  /*10a40*/  FFMA.FTZ R196, R196, UR10, -R11.reuse ;  /* 0x0000000ac4c47c23 */ /* 0x100fe2000801080b */
[--C-:B------:R-:W-:Y:S01]  /*10a50*/  FFMA.FTZ R183, R167, UR10, -R11.reuse ;  /* 0x0000000aa7b77c23 */ /* 0x100fe2000801080b */
[--C-:B------:R-:W-:Y:S01]  /*10a60*/  FFMA.FTZ R21, R174, UR10, -R11.reuse ;  /* 0x0000000aae157c23 */ /* 0x100fe2000801080b */
[----:B------:R-:W-:Y:S01]  /*10a70*/  FMNMX.FTZ R195, R165, R170, !PT ;  /* 0x000000aaa5c37209 */ /* 0x000fe20007810000 */
[----:B------:R1:W-:Y:S01]  /*10a80*/  MUFU.EX2 R20, R196 ;  /* 0x000000c400147308 */ /* 0x0003e20000000800 */
        /* <DEDUP_REMOVED lines=13> */
[----:B------:R-:W-:Y:S01]  /*10b60*/  FFMA.FTZ R180, R180, UR10, -R11 ;  /* 0x0000000ab4b47c23 */ /* 0x000fe2000801080b */
[----:B------:R-:W-:Y:S01]  /*10b70*/  FSEL R166, R10, RZ, P5 ;  /* 0x000000ff0aa67208 */ /* 0x000fe20002800000 */
[----:B------:R2:W-:Y:S01]  /*10b80*/  MUFU.EX2 R170, R199 ;  /* 0x000000c700aa7308 */ /* 0x0005e20000000800 */
[----:B------:R-:W-:-:S02]  /*10b90*/  IADD3 R198, -R22, RZ, RZ ;  /* 0x000000ff16c67210 */ /* 0x000fc40007ffe1ff */
[----:B------:R-:W-:Y:S01]  /*10ba0*/  @!P1 PRMT R12, RZ, 0x654, R12 ;  /* 0x00000654ff0c9816 */ /* 0x000fe2000000000c */
[----:B------:R-:W-:-:S04]  /*10bb0*/  FADD.FTZ R166, -R166, R13 ;  /* 0x0000000da6a67221 */ /* 0x000fc80000010100 */
[----:B------:R-:W-:Y:S01]  /*10bc0*/  FMUL.FTZ R166, R166, UR10 ;  /* 0x0000000aa6a67c20 */ /* 0x000fe20008410000 */
[----:B------:R-:W3:Y:S01]  /*10bd0*/  MUFU.EX2 R21, R21 ;  /* 0x0000001500157308 */ /* 0x000ee20000000800 */
[----:B-1----:R-:W-:-:S07]  /*10be0*/  FMNMX.FTZ R196, R195, R196, !PT ;  /* 0x000000c4c3c47209 */ /* 0x002fce0007810000 */
[----:B------:R-:W-:Y:S01]  /*10bf0*/  MUFU.EX2 R168, R168 ;  /* 0x000000a800a87308 */ /* 0x000fe20000000800 */
[----:B------:R-:W-:Y:S01]  /*10c00*/  IMAD R195, R2, 0x1000, R18 ;  /* 0x0000100002c37824 */ /* 0x000fe200078e0212 */
[----:B------:R-:W1:Y:S03]  /*10c10*/  SHFL.BFLY PT, R167, R196, 0x1, 0x1f ;  /* 0x0c201f00c4a77f89 */ /* 0x000e6600000e0000 */
[C---:B------:R-:W-:Y:S01]  /*10c20*/  VIADD R209, R195.reuse, 0x80 ;  /* 0x00000080c3d17836 */ /* 0x040fe20000000000 */
[----:B------:R-:W-:Y:S02]  /*10c30*/  R2UR UR6, R195 ;  /* 0x00000000c30672ca */ /* 0x000fe400000e0000 */
[----:B------:R-:W-:Y:S08]  /*10c40*/  MUFU.EX2 R169, R169 ;  /* 0x000000a900a97308 */ /* 0x000ff00000000800 */
[----:B------:R-:W-:Y:S08]  /*10c50*/  MUFU.EX2 R171, R171 ;  /* 0x000000ab00ab7308 */ /* 0x000ff00000000800 */
[----:B------:R-:W-:Y:S01]  /*10c60*/  MUFU.EX2 R172, R172 ;  /* 0x000000ac00ac7308 */ /* 0x000fe20000000800 */
[----:B-1----:R-:W-:-:S04]  /*10c70*/  FMNMX.FTZ R11, R196, R167, !PT ;  /* 0x000000a7c40b7209 */ /* 0x002fc80007810000 */
[C---:B------:R-:W-:Y:S01]  /*10c80*/  FSETP.NEU.FTZ.AND P2, PT, R11.reuse, -INF , PT ;  /* 0xff8000000b00780b */ /* 0x040fe20003f5d000 */
[----:B------:R-:W-:Y:S02]  /*10c90*/  FMUL.FTZ R167, R11, UR10 ;  /* 0x0000000a0ba77c20 */ /* 0x000fe40008410000 */
[----:B------:R-:W1:Y:S03]  /*10ca0*/  MUFU.EX2 R196, R166 ;  /* 0x000000a600c47308 */ /* 0x000e660000000800 */
[----:B------:R-:W-:-:S05]  /*10cb0*/  FSEL R167, R167, RZ, P2 ;  /* 0x000000ffa7a77208 */ /* 0x000fca0001000000 */
[----:B------:R-:W4:Y:S01]  /*10cc0*/  MUFU.EX2 R173, R173 ;  /* 0x000000ad00ad7308 */ /* 0x000f220000000800 */
[--C-:B------:R-:W-:Y:S01]  /*10cd0*/  FFMA.FTZ R13, R181, UR10, -R167.reuse ;  /* 0x0000000ab50d7c23 */ /* 0x100fe200080108a7 */
        /* <DEDUP_REMOVED lines=12> */
[--C-:B--2---:R-:W-:Y:S01]  /*10da0*/  FFMA.FTZ R199, R161, UR10, -R167.reuse ;  /* 0x0000000aa1c77c23 */ /* 0x104fe200080108a7 */
[--C-:B------:R-:W-:Y:S01]  /*10db0*/  FFMA.FTZ R154, R154, UR10, -R167.reuse ;  /* 0x0000000a9a9a7c23 */ /* 0x100fe200080108a7 */
[--C-:B------:R-:W-:Y:S01]  /*10dc0*/  FFMA.FTZ R155, R156, UR10, -R167.reuse ;  /* 0x0000000a9c9b7c23 */ /* 0x100fe200080108a7 */
[----:B------:R-:W-:Y:S01]  /*10dd0*/  FFMA.FTZ R201, R162, UR10, -R167 ;  /* 0x0000000aa2c97c23 */ /* 0x000fe200080108a7 */
[----:B------:R-:W2:Y:S01]  /*10de0*/  MUFU.EX2 R15, R15 ;  /* 0x0000000f000f7308 */ /* 0x000ea20000000800 */
[----:B------:R-:W-:-:S02]  /*10df0*/  @!P2 IMAD R14, R14, 0x40, R19 ;  /* 0x000000400e0ea824 */ /* 0x000fc400078e0213 */
[--C-:B------:R-:W-:Y:S01]  /*10e00*/  FFMA.FTZ R202, R163, UR10, -R167.reuse ;  /* 0x0000000aa3ca7c23 */ /* 0x100fe200080108a7 */
[--C-:B------:R-:W-:Y:S01]  /*10e10*/  FFMA.FTZ R203, R164, UR10, -R167.reuse ;  /* 0x0000000aa4cb7c23 */ /* 0x100fe200080108a7 */
[----:B------:R-:W-:Y:S01]  /*10e20*/  FFMA.FTZ R204, R165, UR10, -R167 ;  /* 0x0000000aa5cc7c23 */ /* 0x000fe200080108a7 */
[----:B---3--:R-:W-:Y:S01]  /*10e30*/  F2FP.F16.F32.PACK_AB R152, R20, R21 ;  /* 0x000000151498723e */ /* 0x008fe200000000ff */
[----:B-1----:R-:W-:Y:S01]  /*10e40*/  FMUL.FTZ R24, R24, R196 ;  /* 0x000000c418187220 */ /* 0x002fe20000410000 */
[----:B------:R-:W-:Y:S01]  /*10e50*/  @!P2 LEA R153, R14, UR36, 0x2 ;  /* 0x000000240e99ac11 */ /* 0x000fe2000f8e10ff */
[----:B------:R-:W-:Y:S01]  /*10e60*/  MUFU.EX2 R182, R182 ;  /* 0x000000b600b67308 */ /* 0x000fe20000000800 */
[----:B------:R-:W-:Y:S01]  /*10e70*/  F2FP.F16.F32.PACK_AB R156, R171, R170 ;  /* 0x000000aaab9c723e */ /* 0x000fe200000000ff */
[----:B------:R-:W-:Y:S01]  /*10e80*/  FMUL.FTZ R25, R25, R196 ;  /* 0x000000c419197220 */ /* 0x000fe20000410000 */
[----:B----4-:R-:W-:Y:S01]  /*10e90*/  F2FP.F16.F32.PACK_AB R158, R173, R172 ;  /* 0x000000acad9e723e */ /* 0x010fe200000000ff */
[----:B------:R-:W-:Y:S01]  /*10ea0*/  @!P2 STS [R153+0x38400], R196 ;  /* 0x038400c49900a388 */ /* 0x000fe20000000800 */
[-C--:B------:R-:W-:Y:S01]  /*10eb0*/  FMUL.FTZ R28, R28, R196.reuse ;  /* 0x000000c41c1c7220 */ /* 0x080fe20000410000 */
[-C--:B------:R-:W-:Y:S01]  /*10ec0*/  FMUL.FTZ R29, R29, R196.reuse ;  /* 0x000000c41d1d7220 */ /* 0x080fe20000410000 */
[-C--:B------:R-:W-:Y:S01]  /*10ed0*/  FMUL.FTZ R32, R32, R196.reuse ;  /* 0x000000c420207220 */ /* 0x080fe20000410000 */
[----:B------:R-:W1:Y:S01]  /*10ee0*/  MUFU.EX2 R13, R13 ;  /* 0x0000000d000d7308 */ /* 0x000e620000000800 */
[----:B--2---:R1:W-:Y:S01]  /*10ef0*/  @!P2 STS [R153+0x38420], R15 ;  /* 0x0384200f9900a388 */ /* 0x0043e20000000800 */
        /* <DEDUP_REMOVED lines=48> */
[----:B------:R-:W-:Y:S01]  /*11200*/  BAR.SYNC.DEFER_BLOCKING 0xf, 0x100 ;  /* 0x03c4000000007b1d */ /* 0x000fe20000010000 */
[----:B---3--:R-:W-:Y:S01]  /*11210*/  F2FP.F16.F32.PACK_AB R157, R197, R14 ;  /* 0x0000000ec59d723e */ /* 0x008fe200000000ff */
        /* <DEDUP_REMOVED lines=23> */
[----:B------:R-:W-:Y:S01]  /*11390*/  FMUL.FTZ R149, R149, R196 ;  /* 0x000000c495957220 */ /* 0x000fe20000410000 */
        /* <DEDUP_REMOVED lines=79> */
[----:B------:R2:W-:Y:S01]  /*11890*/  STSM.16.M88.4 [R23+0x36400], R152 ;  /* 0x0364009817007844 */ /* 0x0005e20000000200 */
[----:B------:R-:W-:Y:S01]  /*118a0*/  FFMA.FTZ R21, R196, R6, R21 ;  /* 0x00000006c4157223 */ /* 0x000fe20000010015 */
[----:B------:R-:W-:Y:S01]  /*118b0*/  FFMA.FTZ R182, R15, R7, R182 ;  /* 0x000000070fb67223 */ /* 0x000fe200000100b6 */
[----:B------:R-:W-:Y:S01]  /*118c0*/  ISETP.GT.AND P2, PT, R8, UR37, PT ;  /* 0x0000002508007c0c */ /* 0x000fe2000bf44270 */
[----:B------:R2:W-:Y:S01]  /*118d0*/  STSM.16.M88.4 [R184], R156 ;  /* 0x0000009cb8007844 */ /* 0x0005e20000000200 */
[----:B------:R-:W3:Y:S01]  /*118e0*/  MUFU.EX2 R202, R202 ;  /* 0x000000ca00ca7308 */ /* 0x000ee20000000800 */
[----:B-1----:R-:W-:Y:S01]  /*118f0*/  F2FP.F16.F32.PACK_AB R166, R180, R179 ;  /* 0x000000b3b4a6723e */ /* 0x002fe200000000ff */
[----:B------:R-:W-:Y:S01]  /*11900*/  FADD.FTZ R21, R20, R21 ;  /* 0x0000001514157221 */ /* 0x000fe20000010000 */
[----:B------:R2:W-:Y:S01]  /*11910*/  STSM.16.M88.4 [R186], R160 ;  /* 0x000000a0ba007844 */ /* 0x0005e20000000200 */
[----:B------:R-:W-:Y:S01]  /*11920*/  FADD.FTZ R182, R13, R182 ;  /* 0x000000b60db67221 */ /* 0x000fe20000010000 */
[----:B------:R-:W-:-:S02]  /*11930*/  IMAD.MOV.U32 R13, RZ, RZ, R10 ;  /* 0x000000ffff0d7224 */ /* 0x000fc400078e000a */
[----:B------:R-:W-:Y:S01]  /*11940*/  FADD.FTZ R168, R168, R21 ;  /* 0x00000015a8a87221 */ /* 0x000fe20000010000 */
[----:B------:R-:W-:Y:S01]  /*11950*/  IMAD.MOV.U32 R15, RZ, RZ, R11 ;  /* 0x000000ffff0f7224 */ /* 0x000fe200078e000b */
[----:B------:R-:W-:Y:S01]  /*11960*/  MUFU.EX2 R203, R203 ;  /* 0x000000cb00cb7308 */ /* 0x000fe20000000800 */
[----:B------:R-:W-:Y:S01]  /*11970*/  FADD.FTZ R181, R181, R182 ;  /* 0x000000b6b5b57221 */ /* 0x000fe20000010000 */
[----:B------:R-:W-:-:S03]  /*11980*/  FADD.FTZ R169, R169, R168 ;  /* 0x000000a8a9a97221 */ /* 0x000fc60000010000 */
[----:B------:R-:W-:Y:S01]  /*11990*/  FADD.FTZ R181, R198, R181 ;  /* 0x000000b5c6b57221 */ /* 0x000fe20000010000 */
[----:B------:R-:W-:Y:S02]  /*119a0*/  FADD.FTZ R170, R170, R169 ;  /* 0x000000a9aaaa7221 */ /* 0x000fe40000010000 */
[----:B------:R-:W1:Y:S01]  /*119b0*/  MUFU.EX2 R204, R204 ;  /* 0x000000cc00cc7308 */ /* 0x000e620000000800 */
[----:B---3--:R-:W-:Y:S01]  /*119c0*/  F2FP.F16.F32.PACK_AB R165, R202, R201 ;  /* 0x000000c9caa5723e */ /* 0x008fe200000000ff */
[----:B------:R-:W-:Y:S01]  /*119d0*/  FADD.FTZ R14, R14, R181 ;  /* 0x000000b50e0e7221 */ /* 0x000fe20000010000 */
[----:B------:R-:W-:-:S03]  /*119e0*/  FADD.FTZ R171, R171, R170 ;  /* 0x000000aaabab7221 */ /* 0x000fc60000010000 */
[----:B------:R-:W-:Y:S01]  /*119f0*/  FADD.FTZ R197, R197, R14 ;  /* 0x0000000ec5c57221 */ /* 0x000fe20000010000 */
[----:B------:R-:W-:Y:S01]  /*11a00*/  FADD.FTZ R172, R172, R171 ;  /* 0x000000abacac7221 */ /* 0x000fe20000010000 */
[----:B------:R-:W-:Y:S02]  /*11a10*/  IMAD.MOV.U32 R14, RZ, RZ, R2 ;  /* 0x000000ffff0e7224 */ /* 0x000fe400078e0002 */
[----:B------:R-:W-:Y:S01]  /*11a20*/  FADD.FTZ R208, R208, R197 ;  /* 0x000000c5d0d07221 */ /* 0x000fe20000010000 */
[----:B------:R-:W-:-:S03]  /*11a30*/  FADD.FTZ R173, R173, R172 ;  /* 0x000000acadad7221 */ /* 0x000fc60000010000 */
[----:B------:R-:W-:Y:S01]  /*11a40*/  FADD.FTZ R207, R207, R208 ;  /* 0x000000d0cfcf7221 */ /* 0x000fe20000010000 */
[----:B------:R-:W-:Y:S01]  /*11a50*/  FADD.FTZ R174, R174, R173 ;  /* 0x000000adaeae7221 */ /* 0x000fe20000010000 */
[----:B-1----:R-:W-:Y:S02]  /*11a60*/  F2FP.F16.F32.PACK_AB R167, R204, R203 ;  /* 0x000000cbcca7723e */ /* 0x002fe400000000ff */
        /* <DEDUP_REMOVED lines=10> */
[C---:B------:R-:W-:Y:S02]  /*11b10*/  VIADD R209, R195.reuse, 0x100 ;  /* 0x00000100c3d17836 */ /* 0x040fe40000000000 */
[----:B------:R-:W-:Y:S01]  /*11b20*/  FADD.FTZ R176, R176, R175 ;  /* 0x000000afb0b07221 */ /* 0x000fe20000010000 */
[----:B------:R-:W-:Y:S02]  /*11b30*/  VIADD R195, R195, 0x180 ;  /* 0x00000180c3c37836 */ /* 0x000fe40000000000 */
[----:B------:R-:W-:Y:S01]  /*11b40*/  FADD.FTZ R200, R199, R200 ;  /* 0x000000c8c7c87221 */ /* 0x000fe20000010000 */
[----:B------:R-:W-:-:S03]  /*11b50*/  FADD.FTZ R177, R177, R176 ;  /* 0x000000b0b1b17221 */ /* 0x000fc60000010000 */
[----:B------:R-:W-:Y:S01]  /*11b60*/  FADD.FTZ R201, R201, R200 ;  /* 0x000000c8c9c97221 */ /* 0x000fe20000010000 */
[----:B------:R-:W-:-:S03]  /*11b70*/  FADD.FTZ R178, R178, R177 ;  /* 0x000000b1b2b27221 */ /* 0x000fc60000010000 */
[----:B------:R-:W-:Y:S01]  /*11b80*/  FADD.FTZ R202, R202, R201 ;  /* 0x000000c9caca7221 */ /* 0x000fe20000010000 */
[----:B------:R-:W-:-:S03]  /*11b90*/  FADD.FTZ R179, R179, R178 ;  /* 0x000000b2b3b37221 */ /* 0x000fc60000010000 */
[----:B------:R-:W-:Y:S01]  /*11ba0*/  FADD.FTZ R7, R203, R202 ;  /* 0x000000cacb077221 */ /* 0x000fe20000010000 */
[----:B------:R-:W-:-:S03]  /*11bb0*/  FADD.FTZ R6, R180, R179 ;  /* 0x000000b3b4067221 */ /* 0x000fc60000010000 */
[----:B------:R-:W-:Y:S01]  /*11bc0*/  FADD.FTZ R7, R204, R7 ;  /* 0x00000007cc077221 */ /* 0x000fe20000010000 */
[----:B------:R-:W-:Y:S02]  /*11bd0*/  WARPGROUP.DEPBAR.LE gsb0, 0x0 ;  /* 0x00008000000079c5 */ /* 0x000fe40000010000 */
[----:B------:R-:W-:-:S06]  /*11be0*/  WARPGROUP.ARRIVE ;  /* 0x00000000000079c5 */ /* 0x000fcc0000000000 */
        /* <DEDUP_REMOVED lines=23> */
[----:B-1----:R-:W-:-:S05]  /*11d60*/  VIADD R12, R8, 0xffffffff ;  /* 0xffffffff080c7836 */ /* 0x002fca0000000000 */
[----:B------:R-:W-:Y:S01]  /*11d70*/  MOV R8, R12 ;  /* 0x0000000c00087202 */ /* 0x000fe20000000f00 */
[----:B--2---:R-:W-:Y:S06]  /*11d80*/  @P2 BRA `(.L_x_1568) ;  /* 0xffffffc4003c2947 */ /* 0x004fec000383ffff */
.L_x_1551:
[----:B------:R-:W1:Y:S01]  /*11d90*/  SHFL.BFLY PT, R3, R6, 0x2, 0x1f ;  /* 0x0c401f0006037f89 */ /* 0x000e6200000e0000 */
[----:B------:R-:W-:Y:S01]  /*11da0*/  IMAD.MOV.U32 R9, RZ, RZ, RZ ;  /* 0x000000ffff097224 */ /* 0x000fe200078e00ff */
[----:B------:R-:W-:Y:S01]  /*11db0*/  UIADD3 UR46, UR46, 0x1, URZ ;  /* 0x000000012e2e7890 */ /* 0x000fe2000fffe03f */
[----:B------:R-:W-:Y:S01]  /*11dc0*/  IMAD.U32 R13, RZ, RZ, UR10 ;  /* 0x0000000aff0d7e24 */ /* 0x000fe2000f8e00ff */
[----:B------:R-:W2:Y:S01]  /*11dd0*/  SHFL.BFLY PT, R4, R7, 0x2, 0x1f ;  /* 0x0c401f0007047f89 */ /* 0x000ea200000e0000 */
[----:B------:R-:W-:Y:S01]  /*11de0*/  IMAD.MOV.U32 R18, RZ, RZ, -0x800000 ;  /* 0xff800000ff127424 */ /* 0x000fe200078e00ff */
[----:B------:R-:W-:Y:S08]  /*11df0*/  BAR.ARV 0x8, 0xa0 ;  /* 0x0202800000007b1d */ /* 0x000ff00000002000 */
[----:B------:R-:W-:Y:S01]  /*11e00*/  BAR.SYNC.DEFER_BLOCKING 0xf, 0x100 ;  /* 0x03c4000000007b1d */ /* 0x000fe20000010000 */
[----:B-1----:R-:W-:Y:S01]  /*11e10*/  FADD.FTZ R3, R3, R6 ;  /* 0x0000000603037221 */ /* 0x002fe20000010000 */
[----:B--2---:R-:W-:-:S04]  /*11e20*/  FADD.FTZ R5, R4, R7 ;  /* 0x0000000704057221 */ /* 0x004fc80000010000 */
[----:B------:R-:W1:Y:S01]  /*11e30*/  SHFL.BFLY PT, R0, R3, 0x1, 0x1f ;  /* 0x0c201f0003007f89 */ /* 0x000e6200000e0000 */
[----:B------:R-:W-:Y:S02]  /*11e40*/  VIADD R4, R2, 0x1 ;  /* 0x0000000102047836 */ /* 0x000fe40000000000 */
[----:B------:R-:W-:Y:S01]  /*11e50*/  IMAD.U32 R7, RZ, RZ, UR10 ;  /* 0x0000000aff077e24 */ /* 0x000fe2000f8e00ff */
[----:B------:R-:W2:Y:S02]  /*11e60*/  SHFL.BFLY PT, R8, R5, 0x1, 0x1f ;  /* 0x0c201f0005087f89 */ /* 0x000ea400000e0000 */
[----:B------:R-:W-:Y:S01]  /*11e70*/  ISETP.NE.AND P1, PT, R4, 0x2, PT ;  /* 0x000000020400780c */ /* 0x000fe20003f25270 */
[----:B-1----:R-:W-:Y:S01]  /*11e80*/  FADD.FTZ R12, R3, R0 ;  /* 0x00000000030c7221 */ /* 0x002fe20000010000 */
[----:B------:R-:W-:Y:S02]  /*11e90*/  IMAD.MOV R0, RZ, RZ, -R22 ;  /* 0x000000ffff007224 */ /* 0x000fe400078e0a16 */
[----:B------:R-:W-:Y:S01]  /*11ea0*/  SEL R3, RZ, 0x1, P1 ;  /* 0x00000001ff037807 */ /* 0x000fe20000800000 */
[----:B--2---:R-:W-:Y:S01]  /*11eb0*/  FADD.FTZ R8, R5, R8 ;  /* 0x0000000805087221 */ /* 0x004fe20000010000 */
[----:B------:R-:W-:-:S02]  /*11ec0*/  FSETP.NE.FTZ.AND P2, PT, R12, RZ, PT ;  /* 0x000000ff0c00720b */ /* 0x000fc40003f55000 */
[----:B------:R-:W-:Y:S01]  /*11ed0*/  ISETP.NE.AND P0, PT, R17, R0, PT ;  /* 0x000000001100720c */ /* 0x000fe20003f05270 */
[----:B------:R-:W-:Y:S01]  /*11ee0*/  IMAD.MOV.U32 R0, RZ, RZ, RZ ;  /* 0x000000ffff007224 */ /* 0x000fe200078e00ff */
[----:B------:R-:W-:Y:S02]  /*11ef0*/  FSETP.NE.FTZ.AND P3, PT, R8, RZ, PT ;  /* 0x000000ff0800720b */ /* 0x000fe40003f75000 */
[----:B------:R-:W-:Y:S01]  /*11f00*/  LOP3.LUT R16, R16, R3, RZ, 0x3c, !PT ;  /* 0x0000000310107212 */ /* 0x000fe200078e3cff */
[----:B------:R-:W-:-:S06]  /*11f10*/  IMAD.MOV.U32 R3, RZ, RZ, -0x800000 ;  /* 0xff800000ff037424 */ /* 0x000fcc00078e00ff */
[----:B------:R-:W1:Y:S01]  /*11f20*/  @P2 MUFU.RCP R9, R12 ;  /* 0x0000000c00092308 */ /* 0x000e620000001000 */
[----:B------:R-:W-:Y:S01]  /*11f30*/  @P2 FMUL.FTZ R13, R13, 0.69314718246459960938 ;  /* 0x3f3172180d0d2820 */ /* 0x000fe20000410000 */
[----:B------:R-:W-:-:S04]  /*11f40*/  @!P0 LEA R2, R2, R19, 0x6 ;  /* 0x0000001302028211 */ /* 0x000fc800078e30ff */
[----:B------:R-:W-:Y:S02]  /*11f50*/  @!P0 LEA R5, R2, UR36, 0x2 ;  /* 0x0000002402058c11 */ /* 0x000fe4000f8e10ff */
        /* <DEDUP_REMOVED lines=69> */
[----:B---3--:R-:W-:Y:S01]  /*123b0*/  @P2 FMUL.FTZ R2, R2, 0.69314718246459960938 ;  /* 0x3f31721802022820 */ /* 0x008fe20000410000 */
[----:B-1----:R-:W-:Y:S01]  /*123c0*/  @P3 FMUL.FTZ R9, R7, 0.69314718246459960938 ;  /* 0x3f31721807093820 */ /* 0x002fe20000410000 */
[----:B----4-:R-:W-:Y:S01]  /*123d0*/  @P3 FMUL.FTZ R8, R8, 0.69314718246459960938 ;  /* 0x3f31721808083820 */ /* 0x010fe20000410000 */
[-C--:B--2---:R-:W-:Y:S01]  /*123e0*/  FMUL.FTZ R5, R26, R0.reuse ;  /* 0x000000001a057220 */ /* 0x084fe20000410000 */
[----:B------:R-:W-:Y:S01]  /*123f0*/  FMUL.FTZ R7, R30, R0 ;  /* 0x000000001e077220 */ /* 0x000fe20000410000 */
[----:B------:R-:W-:Y:S01]  /*12400*/  @P2 FFMA.FTZ R3, R13, R10, R2 ;  /* 0x0000000a0d032223 */ /* 0x000fe20000010002 */
        /* <DEDUP_REMOVED lines=66> */
.L_x_1489:
        /* <DEDUP_REMOVED lines=26> */
[----:B------:R-:W-:Y:S01]  /*129d0*/  F2FP.F16.F32.PACK_AB R51, R55, R54 ;  /* 0x000000363733723e */ /* 0x000fe200000000ff */
[----:B------:R-:W-:Y:S01]  /*129e0*/  IMAD.U32 R123, RZ, RZ, UR7 ;  /* 0x00000007ff7b7e24 */ /* 0x000fe2000f8e00ff */
[----:B------:R-:W-:-:S02]  /*129f0*/  F2FP.F16.F32.PACK_AB R57, R59, R58 ;  /* 0x0000003a3b39723e */ /* 0x000fc400000000ff */
[----:B------:R-:W-:Y:S01]  /*12a00*/  F2FP.F16.F32.PACK_AB R64, R65, R64 ;  /* 0x000000404140723e */ /* 0x000fe200000000ff */
[----:B------:R-:W-:Y:S01]  /*12a10*/  IMAD.WIDE R122, R193, 0x2, R122 ;  /* 0x00000002c17a7825 */ /* 0x000fe200078e027a */
[----:B------:R-:W-:Y:S02]  /*12a20*/  F2FP.F16.F32.PACK_AB R58, R61, R60 ;  /* 0x0000003c3d3a723e */ /* 0x000fe400000000ff */
[----:B------:R-:W-:Y:S02]  /*12a30*/  F2FP.F16.F32.PACK_AB R59, R63, R62 ;  /* 0x0000003e3f3b723e */ /* 0x000fe400000000ff */
[C---:B------:R-:W-:Y:S02]  /*12a40*/  IADD3 R175, P3, R122.reuse, 0x40, RZ ;  /* 0x000000407aaf7810 */ /* 0x040fe40007f7e0ff */
[----:B------:R-:W-:Y:S02]  /*12a50*/  IADD3 R173, P2, R122, 0x20, RZ ;  /* 0x000000207aad7810 */ /* 0x000fe40007f5e0ff */
[----:B------:R-:W-:-:S02]  /*12a60*/  LOP3.LUT R4, R175, 0x380, RZ, 0xc0, !PT ;  /* 0x00000380af047812 */ /* 0x000fc400078ec0ff */
[----:B------:R-:W-:Y:S01]  /*12a70*/  IADD3 R183, P1, R122, 0x2040, RZ ;  /* 0x000020407ab77810 */ /* 0x000fe20007f3e0ff */
[--C-:B------:R-:W-:Y:S01]  /*12a80*/  IMAD.X R9, RZ, RZ, R123.reuse, P2 ;  /* 0x000000ffff097224 */ /* 0x100fe200010e067b */
[----:B------:R-:W-:Y:S02]  /*12a90*/  SHF.R.U64 R4, R4, 0x3, RZ ;  /* 0x0000000304047819 */ /* 0x000fe400000012ff */
[----:B------:R-:W-:Y:S01]  /*12aa0*/  LOP3.LUT R0, R173, 0x380, RZ, 0xc0, !PT ;  /* 0x00000380ad007812 */ /* 0x000fe200078ec0ff */
[--C-:B------:R-:W-:Y:S01]  /*12ab0*/  IMAD.X R25, RZ, RZ, R123.reuse, P1 ;  /* 0x000000ffff197224 */ /* 0x100fe200008e067b */
[----:B------:R-:W-:Y:S02]  /*12ac0*/  IADD3 R179, P5, R122, 0x2000, RZ ;  /* 0x000020007ab37810 */ /* 0x000fe40007fbe0ff */
[----:B------:R-:W-:Y:S02]  /*12ad0*/  LOP3.LUT R10, R4, R175, RZ, 0x3c, !PT ;  /* 0x000000af040a7212 */ /* 0x000fe400078e3cff */
[----:B------:R-:W-:Y:S01]  /*12ae0*/  SHF.R.U64 R0, R0, 0x3, RZ ;  /* 0x0000000300007819 */ /* 0x000fe200000012ff */
[----:B------:R-:W-:Y:S01]  /*12af0*/  IMAD.X R15, RZ, RZ, R123, P5 ;  /* 0x000000ffff0f7224 */ /* 0x000fe200028e067b */
[----:B------:R-:W-:-:S02]  /*12b00*/  LOP3.LUT R4, R183, 0x380, RZ, 0xc0, !PT ;  /* 0x00000380b7047812 */ /* 0x000fc400078ec0ff */
[C---:B------:R-:W-:Y:S02]  /*12b10*/  IADD3 R177, P4, R122.reuse, 0x60, RZ ;  /* 0x000000607ab17810 */ /* 0x040fe40007f9e0ff */
[----:B------:R-:W-:Y:S02]  /*12b20*/  IADD3 R181, P6, R122, 0x2020, RZ ;  /* 0x000020207ab57810 */ /* 0x000fe40007fde0ff */
[----:B------:R-:W-:Y:S01]  /*12b30*/  LOP3.LUT R8, R0, R173, RZ, 0x3c, !PT ;  /* 0x000000ad00087212 */ /* 0x000fe200078e3cff */
[--C-:B------:R-:W-:Y:S01]  /*12b40*/  IMAD.X R13, RZ, RZ, R123.reuse, P4 ;  /* 0x000000ffff0d7224 */ /* 0x100fe200020e067b */
[----:B------:R-:W-:Y:S01]  /*12b50*/  SHF.R.U64 R4, R4, 0x3, RZ ;  /* 0x0000000304047819 */ /* 0x000fe200000012ff */
[----:B------:R-:W-:Y:S01]  /*12b60*/  IMAD.X R21, RZ, RZ, R123, P6 ;  /* 0x000000ffff157224 */ /* 0x000fe200030e067b */
[----:B------:R-:W-:Y:S02]  /*12b70*/  IADD3 R201, P5, R122, 0x4040, RZ ;  /* 0x000040407ac97810 */ /* 0x000fe40007fbe0ff */
[----:B------:R-:W-:-:S02]  /*12b80*/  LOP3.LUT R0, R181, 0x380, RZ, 0xc0, !PT ;  /* 0x00000380b5007812 */ /* 0x000fc400078ec0ff */
[C---:B------:R-:W-:Y:S02]  /*12b90*/  LOP3.LUT R107, R122.reuse, 0x380, RZ, 0xc0, !PT ;  /* 0x000003807a6b7812 */ /* 0x040fe400078ec0ff */
[----:B------:R-:W-:Y:S02]  /*12ba0*/  IADD3.X R11, RZ, R123, RZ, P3, !PT ;  /* 0x0000007bff0b7210 */ /* 0x000fe40001ffe4ff */
[C---:B------:R-:W-:Y:S02]  /*12bb0*/  IADD3 R195, P2, R122.reuse, 0x2060, RZ ;  /* 0x000020607ac37810 */ /* 0x040fe40007f5e0ff */
[C---:B------:R-:W-:Y:S02]  /*12bc0*/  IADD3 R197, P3, R122.reuse, 0x4000, RZ ;  /* 0x000040007ac57810 */ /* 0x040fe40007f7e0ff */
[----:B------:R-:W-:Y:S01]  /*12bd0*/  IADD3 R199, P4, R122, 0x4020, RZ ;  /* 0x000040207ac77810 */ /* 0x000fe20007f9e0ff */
[--C-:B------:R-:W-:Y:S01]  /*12be0*/  IMAD.X R29, RZ, RZ, R123.reuse, P2 ;  /* 0x000000ffff1d7224 */ /* 0x100fe200010e067b */
[----:B------:R-:W-:Y:S01]  /*12bf0*/  LOP3.LUT R24, R4, R183, RZ, 0x3c, !PT ;  /* 0x000000b704187212 */ /* 0x000fe200078e3cff */
[--C-:B------:R-:W-:Y:S01]  /*12c00*/  IMAD.X R91, RZ, RZ, R123.reuse, P3 ;  /* 0x000000ffff5b7224 */ /* 0x100fe200018e067b */
[----:B------:R-:W-:Y:S01]  /*12c10*/  SHF.R.U64 R0, R0, 0x3, RZ ;  /* 0x0000000300007819 */ /* 0x000fe200000012ff */
[----:B------:R-:W-:Y:S01]  /*12c20*/  IMAD.X R95, RZ, RZ, R123, P4 ;  /* 0x000000ffff5f7224 */ /* 0x000fe200020e067b */
[----:B------:R-:W-:-:S02]  /*12c30*/  LOP3.LUT R4, R201, 0x380, RZ, 0xc0, !PT ;  /* 0x00000380c9047812 */ /* 0x000fc400078ec0ff */
[----:B------:R-:W-:Y:S02]  /*12c40*/  SHF.R.U64 R107, R107, 0x3, RZ ;  /* 0x000000036b6b7819 */ /* 0x000fe400000012ff */
[C---:B------:R-:W-:Y:S02]  /*12c50*/  IADD3 R203, P6, R122.reuse, 0x4060, RZ ;  /* 0x000040607acb7810 */ /* 0x040fe40007fde0ff */
[C---:B------:R-:W-:Y:S02]  /*12c60*/  IADD3 R205, P1, R122.reuse, 0x6000, RZ ;  /* 0x000060007acd7810 */ /* 0x040fe40007f3e0ff */
[C---:B------:R-:W-:Y:S01]  /*12c70*/  IADD3 R207, P2, R122.reuse, 0x6020, RZ ;  /* 0x000060207acf7810 */ /* 0x040fe20007f5e0ff */
[--C-:B------:R-:W-:Y:S01]  /*12c80*/  IMAD.X R103, RZ, RZ, R123.reuse, P6 ;  /* 0x000000ffff677224 */ /* 0x100fe200030e067b */
[C---:B------:R-:W-:Y:S02]  /*12c90*/  IADD3 R114, P3, R122.reuse, 0x6040, RZ ;  /* 0x000060407a727810 */ /* 0x040fe40007f7e0ff */
[----:B------:R-:W-:Y:S01]  /*12ca0*/  IADD3 R209, P4, R122, 0x6060, RZ ;  /* 0x000060607ad17810 */ /* 0x000fe20007f9e0ff */
[--C-:B------:R-:W-:Y:S01]  /*12cb0*/  IMAD.X R111, RZ, RZ, R123.reuse, P2 ;  /* 0x000000ffff6f7224 */ /* 0x100fe200010e067b */
[----:B------:R-:W-:Y:S01]  /*12cc0*/  LOP3.LUT R20, R0, R181, RZ, 0x3c, !PT ;  /* 0x000000b500147212 */ /* 0x000fe200078e3cff */
[--C-:B------:R-:W-:Y:S01]  /*12cd0*/  IMAD.X R115, RZ, RZ, R123.reuse, P3 ;  /* 0x000000ffff737224 */ /* 0x100fe200018e067b */
[----:B------:R-:W-:Y:S01]  /*12ce0*/  SHF.R.U64 R4, R4, 0x3, RZ ;  /* 0x0000000304047819 */ /* 0x000fe200000012ff */
[--C-:B------:R-:W-:Y:S01]  /*12cf0*/  IMAD.X R119, RZ, RZ, R123.reuse, P4 ;  /* 0x000000ffff777224 */ /* 0x100fe200020e067b */
[----:B------:R-:W-:Y:S01]  /*12d00*/  LOP3.LUT R122, R107, R122, RZ, 0x3c, !PT ;  /* 0x0000007a6b7a7212 */ /* 0x000fe200078e3cff */
[----:B------:R-:W-:Y:S01]  /*12d10*/  IMAD.X R107, RZ, RZ, R123, P1 ;  /* 0x000000ffff6b7224 */ /* 0x000fe200008e067b */
[----:B------:R-:W-:-:S02]  /*12d20*/  LOP3.LUT R12, R177, 0x380, RZ, 0xc0, !PT ;  /* 0x00000380b10c7812 */ /* 0x000fc400078ec0ff */
[----:B------:R-:W-:Y:S02]  /*12d30*/  LOP3.LUT R0, R199, 0x380, RZ, 0xc0, !PT ;  /* 0x00000380c7007812 */ /* 0x000fe400078ec0ff */
[----:B------:R-:W-:Y:S02]  /*12d40*/  LOP3.LUT R14, R179, 0x380, RZ, 0xc0, !PT ;  /* 0x00000380b30e7812 */ /* 0x000fe400078ec0ff */
[----:B------:R-:W-:Y:S02]  /*12d50*/  LOP3.LUT R98, R4, R201, RZ, 0x3c, !PT ;  /* 0x000000c904627212 */ /* 0x000fe400078e3cff */
[----:B------:R-:W-:Y:S02]  /*12d60*/  SHF.R.U64 R12, R12, 0x3, RZ ;  /* 0x000000030c0c7819 */ /* 0x000fe400000012ff */
[----:B------:R-:W-:Y:S02]  /*12d70*/  LOP3.LUT R28, R195, 0x380, RZ, 0xc0, !PT ;  /* 0x00000380c31c7812 */ /* 0x000fe400078ec0ff */
[----:B------:R-:W-:-:S02]  /*12d80*/  LOP3.LUT R90, R197, 0x380, RZ, 0xc0, !PT ;  /* 0x00000380c55a7812 */ /* 0x000fc400078ec0ff */
[----:B------:R-:W-:Y:S02]  /*12d90*/  SHF.R.U64 R0, R0, 0x3, RZ ;  /* 0x0000000300007819 */ /* 0x000fe400000012ff */
[----:B------:R-:W-:Y:S02]  /*12da0*/  MOV R122, R122 ;  /* 0x0000007a007a7202 */ /* 0x000fe40000000f00 */
[----:B------:R-:W-:Y:S02]  /*12db0*/  F2FP.F16.F32.PACK_AB R4, R158, R166 ;  /* 0x000000a69e04723e */ /* 0x000fe400000000ff */
[----:B------:R-:W-:Y:S02]  /*12dc0*/  SHF.R.U64 R14, R14, 0x3, RZ ;  /* 0x000000030e0e7819 */ /* 0x000fe400000012ff */
[----:B------:R-:W-:Y:S01]  /*12dd0*/  LOP3.LUT R106, R205, 0x380, RZ, 0xc0, !PT ;  /* 0x00000380cd6a7812 */ /* 0x000fe200078ec0ff */
[----:B------:R1:W-:Y:S01]  /*12de0*/  STSM.16.M88.4 [R122], R4 ;  /* 0x000000047a007844 */ /* 0x0003e20000000200 */
[----:B------:R-:W-:-:S02]  /*12df0*/  LOP3.LUT R12, R12, R177, RZ, 0x3c, !PT ;  /* 0x000000b10c0c7212 */ /* 0x000fc400078e3cff */
[----:B------:R-:W-:Y:S02]  /*12e00*/  SHF.R.U64 R28, R28, 0x3, RZ ;  /* 0x000000031c1c7819 */ /* 0x000fe400000012ff */
[----:B------:R-:W-:Y:S02]  /*12e10*/  SHF.R.U64 R90, R90, 0x3, RZ ;  /* 0x000000035a5a7819 */ /* 0x000fe400000012ff */
[----:B------:R-:W-:Y:S02]  /*12e20*/  LOP3.LUT R102, R203, 0x380, RZ, 0xc0, !PT ;  /* 0x00000380cb667812 */ /* 0x000fe400078ec0ff */
[----:B------:R-:W-:Y:S02]  /*12e30*/  LOP3.LUT R94, R0, R199, RZ, 0x3c, !PT ;  /* 0x000000c7005e7212 */ /* 0x000fe400078e3cff */
[----:B------:R-:W-:Y:S02]  /*12e40*/  LOP3.LUT R14, R14, R179, RZ, 0x3c, !PT ;  /* 0x000000b30e0e7212 */ /* 0x000fe400078e3cff */
[----:B------:R-:W-:-:S02]  /*12e50*/  LOP3.LUT R0, R207, 0x380, RZ, 0xc0, !PT ;  /* 0x00000380cf007812 */ /* 0x000fc400078ec0ff */
[----:B------:R-:W-:Y:S02]  /*12e60*/  SHF.R.U64 R106, R106, 0x3, RZ ;  /* 0x000000036a6a7819 */ /* 0x000fe400000012ff */
[----:B------:R-:W-:Y:S02]  /*12e70*/  MOV R9, R8 ;  /* 0x0000000800097202 */ /* 0x000fe40000000f00 */
[----:B-1----:R-:W-:Y:S02]  /*12e80*/  F2FP.F16.F32.PACK_AB R4, R33, R156 ;  /* 0x0000009c2104723e */ /* 0x002fe400000000ff */
[----:B------:R-:W-:Y:S02]  /*12e90*/  F2FP.F16.F32.PACK_AB R5, R35, R34 ;  /* 0x000000222305723e */ /* 0x000fe400000000ff */
[----:B------:R-:W-:Y:S02]  /*12ea0*/  F2FP.F16.F32.PACK_AB R6, R37, R36 ;  /* 0x000000242506723e */ /* 0x000fe400000000ff */
[----:B------:R-:W-:-:S02]  /*12eb0*/  F2FP.F16.F32.PACK_AB R7, R39, R38 ;  /* 0x000000262707723e */ /* 0x000fc400000000ff */
[----:B------:R-:W-:Y:S02]  /*12ec0*/  LOP3.LUT R27, R114, 0x380, RZ, 0xc0, !PT ;  /* 0x00000380721b7812 */ /* 0x000fe400078ec0ff */
[----:B------:R-:W-:Y:S01]  /*12ed0*/  MOV R10, R10 ;  /* 0x0000000a000a7202 */ /* 0x000fe20000000f00 */
[----:B------:R1:W-:Y:S01]  /*12ee0*/  STSM.16.M88.4 [R9], R4 ;  /* 0x0000000409007844 */ /* 0x0003e20000000200 */
[----:B------:R-:W-:Y:S02]  /*12ef0*/  LOP3.LUT R28, R28, R195, RZ, 0x3c, !PT ;  /* 0x000000c31c1c7212 */ /* 0x000fe400078e3cff */
[----:B------:R-:W-:Y:S01]  /*12f00*/  LOP3.LUT R90, R90, R197, RZ, 0x3c, !PT ;  /* 0x000000c55a5a7212 */ /* 0x000fe200078e3cff */
[----:B------:R1:W-:Y:S01]  /*12f10*/  STSM.16.M88.4 [R10], R40 ;  /* 0x000000280a007844 */ /* 0x0003e20000000200 */
[----:B------:R-:W-:Y:S02]  /*12f20*/  SHF.R.U64 R102, R102, 0x3, RZ ;  /* 0x0000000366667819 */ /* 0x000fe400000012ff */
[----:B------:R-:W-:-:S02]  /*12f30*/  LOP3.LUT R118, R209, 0x380, RZ, 0xc0, !PT ;  /* 0x00000380d1767812 */ /* 0x000fc400078ec0ff */
[----:B------:R-:W-:Y:S02]  /*12f40*/  MOV R12, R12 ;  /* 0x0000000c000c7202 */ /* 0x000fe40000000f00 */
[----:B------:R-:W-:Y:S02]  /*12f50*/  SHF.R.U64 R0, R0, 0x3, RZ ;  /* 0x0000000300007819 */ /* 0x000fe400000012ff */
[----:B------:R-:W-:Y:S01]  /*12f60*/  MOV R14, R14 ;  /* 0x0000000e000e7202 */ /* 0x000fe20000000f00 */
[----:B------:R1:W-:Y:S01]  /*12f70*/  STSM.16.M88.4 [R12], R48 ;  /* 0x000000300c007844 */ /* 0x0003e20000000200 */
[----:B------:R-:W-:Y:S02]  /*12f80*/  F2FP.F16.F32.PACK_AB R65, R67, R66 ;  /* 0x000000424341723e */ /* 0x000fe400000000ff */
[----:B------:R-:W-:Y:S01]  /*12f90*/  F2FP.F16.F32.PACK_AB R72, R73, R72 ;  /* 0x000000484948723e */ /* 0x000fe200000000ff */
[----:B------:R1:W-:Y:S01]  /*12fa0*/  STSM.16.M88.4 [R14], R56 ;  /* 0x000000380e007844 */ /* 0x0003e20000000200 */
[----:B------:R-:W-:-:S02]  /*12fb0*/  LOP3.LUT R106, R106, R205, RZ, 0x3c, !PT ;  /* 0x000000cd6a6a7212 */ /* 0x000fc400078e3cff */
[----:B------:R-:W-:Y:S02]  /*12fc0*/  MOV R20, R20 ;  /* 0x0000001400147202 */ /* 0x000fe40000000f00 */
[----:B------:R-:W-:Y:S02]  /*12fd0*/  F2FP.F16.F32.PACK_AB R66, R69, R68 ;  /* 0x000000444542723e */ /* 0x000fe400000000ff */
[----:B------:R-:W-:Y:S02]  /*12fe0*/  F2FP.F16.F32.PACK_AB R67, R71, R70 ;  /* 0x000000464743723e */ /* 0x000fe400000000ff */
[----:B------:R-:W-:Y:S02]  /*12ff0*/  F2FP.F16.F32.PACK_AB R73, R75, R74 ;  /* 0x0000004a4b49723e */ /* 0x000fe400000000ff */
[----:B------:R-:W-:Y:S01]  /*13000*/  F2FP.F16.F32.PACK_AB R80, R81, R80 ;  /* 0x000000505150723e */ /* 0x000fe200000000ff */
[----:B------:R1:W-:Y:S01]  /*13010*/  STSM.16.M88.4 [R20], R64 ;  /* 0x0000004014007844 */ /* 0x0003e20000000200 */
[----:B------:R-:W-:-:S02]  /*13020*/  IADD3.X R99, RZ, R123, RZ, P5, !PT ;  /* 0x0000007bff637210 */ /* 0x000fc40002ffe4ff */
[----:B------:R-:W-:Y:S02]  /*13030*/  SHF.R.U64 R27, R27, 0x3, RZ ;  /* 0x000000031b1b7819 */ /* 0x000fe400000012ff */
[----:B------:R-:W-:Y:S02]  /*13040*/  MOV R24, R24 ;  /* 0x0000001800187202 */ /* 0x000fe40000000f00 */
[----:B------:R-:W-:Y:S02]  /*13050*/  F2FP.F16.F32.PACK_AB R74, R77, R76 ;  /* 0x0000004c4d4a723e */ /* 0x000fe400000000ff */
[----:B------:R-:W-:Y:S02]  /*13060*/  F2FP.F16.F32.PACK_AB R75, R79, R78 ;  /* 0x0000004e4f4b723e */ /* 0x000fe400000000ff */
[----:B------:R-:W-:Y:S02]  /*13070*/  F2FP.F16.F32.PACK_AB R81, R83, R82 ;  /* 0x000000525351723e */ /* 0x000fe400000000ff */
[----:B------:R-:W-:Y:S01]  /*13080*/  LOP3.LUT R102, R102, R203, RZ, 0x3c, !PT ;  /* 0x000000cb66667212 */ /* 0x000fe200078e3cff */
[----:B------:R1:W-:Y:S01]  /*13090*/  STSM.16.M88.4 [R24], R72 ;  /* 0x0000004818007844 */ /* 0x0003e20000000200 */
[----:B------:R-:W-:-:S02]  /*130a0*/  SHF.R.U64 R118, R118, 0x3, RZ ;  /* 0x0000000376767819 */ /* 0x000fc400000012ff */
[----:B------:R-:W-:Y:S02]  /*130b0*/  MOV R28, R28 ;  /* 0x0000001c001c7202 */ /* 0x000fe40000000f00 */
[----:B------:R-:W-:Y:S02]  /*130c0*/  MOV R8, R90 ;  /* 0x0000005a00087202 */ /* 0x000fe40000000f00 */
[----:B------:R-:W-:Y:S02]  /*130d0*/  F2FP.F16.F32.PACK_AB R82, R85, R84 ;  /* 0x000000545552723e */ /* 0x000fe400000000ff */
[----:B------:R-:W-:Y:S02]  /*130e0*/  F2FP.F16.F32.PACK_AB R83, R87, R86 ;  /* 0x000000565753723e */ /* 0x000fe400000000ff */
[----:B------:R-:W-:Y:S02]  /*130f0*/  F2FP.F16.F32.PACK_AB R88, R89, R88 ;  /* 0x000000585958723e */ /* 0x000fe400000000ff */
[----:B------:R-:W-:Y:S01]  /*13100*/  LOP3.LUT R110, R0, R207, RZ, 0x3c, !PT ;  /* 0x000000cf006e7212 */ /* 0x000fe200078e3cff */
[----:B------:R1:W-:Y:S01]  /*13110*/  STSM.16.M88.4 [R28], R80 ;  /* 0x000000501c007844 */ /* 0x0003e20000000200 */
[----:B------:R-:W-:-:S02]  /*13120*/  F2FP.F16.F32.PACK_AB R89, R30, R26 ;  /* 0x0000001a1e59723e */ /* 0x000fc400000000ff */
        /* <DEDUP_REMOVED lines=9> */
[----:B------:R-:W-:Y:S02]  /*131c0*/  F2FP.F16.F32.PACK_AB R104, R105, R104 ;  /* 0x000000686968723e */ /* 0x000fe400000000ff */
[----:B------:R-:W-:Y:S01]  /*131d0*/  LOP3.LUT R114, R27, R114, RZ, 0x3c, !PT ;  /* 0x000000721b727212 */ /* 0x000fe200078e3cff */
[----:B------:R1:W-:Y:S01]  /*131e0*/  STSM.16.M88.4 [R94], R152 ;  /* 0x000000985e007844 */ /* 0x0003e20000000200 */
[----:B------:R-:W-:Y:S02]  /*131f0*/  MOV R98, R98 ;  /* 0x0000006200627202 */ /* 0x000fe40000000f00 */
[----:B------:R-:W-:-:S02]  /*13200*/  F2FP.F16.F32.PACK_AB R105, R160, R159 ;  /* 0x0000009fa069723e */ /* 0x000fc400000000ff */
[----:B------:R-:W-:Y:S02]  /*13210*/  F2FP.F16.F32.PACK_AB R106, R109, R108 ;  /* 0x0000006c6d6a723e */ /* 0x000fe400000000ff */
[----:B------:R-:W-:Y:S02]  /*13220*/  F2FP.F16.F32.PACK_AB R107, R162, R161 ;  /* 0x000000a1a26b723e */ /* 0x000fe400000000ff */
[----:B------:R-:W-:Y:S02]  /*13230*/  LOP3.LUT R118, R118, R209, RZ, 0x3c, !PT ;  /* 0x000000d176767212 */ /* 0x000fe400078e3cff */
[----:B------:R-:W-:Y:S01]  /*13240*/  MOV R102, R102 ;  /* 0x0000006600667202 */ /* 0x000fe20000000f00 */
[----:B------:R1:W-:Y:S01]  /*13250*/  STSM.16.M88.4 [R98], R104 ;  /* 0x0000006862007844 */ /* 0x0003e20000000200 */
[----:B------:R-:W-:Y:S02]  /*13260*/  F2FP.F16.F32.PACK_AB R164, R113, R112 ;  /* 0x0000007071a4723e */ /* 0x000fe400000000ff */
[----:B------:R-:W-:-:S02]  /*13270*/  F2FP.F16.F32.PACK_AB R165, R165, R163 ;  /* 0x000000a3a5a5723e */ /* 0x000fc400000000ff */
[----:B------:R-:W-:Y:S02]  /*13280*/  F2FP.F16.F32.PACK_AB R166, R117, R116 ;  /* 0x0000007475a6723e */ /* 0x000fe400000000ff */
[----:B------:R-:W-:Y:S02]  /*13290*/  F2FP.F16.F32.PACK_AB R167, R169, R167 ;  /* 0x000000a7a9a7723e */ /* 0x000fe400000000ff */
[----:B------:R-:W-:Y:S02]  /*132a0*/  F2FP.F16.F32.PACK_AB R120, R121, R120 ;  /* 0x000000787978723e */ /* 0x000fe400000000ff */
[----:B------:R-:W-:Y:S01]  /*132b0*/  F2FP.F16.F32.PACK_AB R128, R129, R128 ;  /* 0x000000808180723e */ /* 0x000fe200000000ff */
[----:B------:R1:W-:Y:S01]  /*132c0*/  STSM.16.M88.4 [R102], R164 ;  /* 0x000000a466007844 */ /* 0x0003e20000000200 */
[----:B------:R-:W-:Y:S02]  /*132d0*/  F2FP.F16.F32.PACK_AB R121, R171, R170 ;  /* 0x000000aaab79723e */ /* 0x000fe400000000ff */
        /* <DEDUP_REMOVED lines=25> */
[----:B--2---:R-:W2:Y:S02]  /*13470*/  FENCE.VIEW.ASYNC.S ;  /* 0x00000000000073c6 */ /* 0x004ea40000000000 */
[----:B--2---:R-:W-:Y:S06]  /*13480*/  BAR.ARV 0x1, 0x120 ;  /* 0x0044800000007b1d */ /* 0x004fec0000002000 */
[----:B------:R-:W-:Y:S05]  /*13490*/  @P0 BRA `(.L_x_1570) ;  /* 0x0000000000740947 */ /* 0x000fea0003800000 */
[----:B-1----:R-:W1:Y:S01]  /*134a0*/  LDC.64 R6, c[0x0][0xc78] ;  /* 0x00031e00ff067b82 */ /* 0x002e620000000a00 */
[----:B------:R-:W-:Y:S01]  /*134b0*/  USHF.R.S32.HI UR5, URZ, 0x1f, UR43 ;  /* 0x0000001f3f057899 */ /* 0x000fe2000801142b */
[----:B------:R-:W-:Y:S01]  /*134c0*/  IMAD.MOV R0, RZ, RZ, -R22 ;  /* 0x000000ffff007224 */ /* 0x000fe200078e0a16 */
[----:B------:R-:W-:Y:S01]  /*134d0*/  ULDC.64 UR8, c[0x0][0xc70] ;  /* 0x00031c0000087ab9 */ /* 0x000fe20000000a00 */
[----:B------:R-:W-:Y:S01]  /*134e0*/  VIADD R9, R19, UR42 ;  /* 0x0000002a13097c36 */ /* 0x000fe20008000000 */
[----:B------:R-:W-:Y:S02]  /*134f0*/  UIMAD UR5, UR5, UR8, URZ ;  /* 0x00000008050572a4 */ /* 0x000fe4000f8e023f */
[----:B------:R-:W-:Y:S01]  /*13500*/  UIMAD.WIDE.U32 UR6, UR43, UR8, URZ ;  /* 0x000000082b0672a5 */ /* 0x000fe2000f8e003f */
[----:B------:R-:W-:Y:S01]  /*13510*/  ISETP.NE.AND P0, PT, R17, R0, PT ;  /* 0x000000001100720c */ /* 0x000fe20003f05270 */
[----:B------:R-:W-:Y:S01]  /*13520*/  UIMAD UR5, UR43, UR9, UR5 ;  /* 0x000000092b0572a4 */ /* 0x000fe2000f8e0205 */
[----:B------:R-:W-:Y:S01]  /*13530*/  VIADD R8, R9, 0x8 ;  /* 0x0000000809087836 */ /* 0x000fe20000000000 */
[----:B------:R-:W-:-:S02]  /*13540*/  USHF.R.S32.HI UR8, URZ, 0x1f, UR44 ;  /* 0x0000001f3f087899 */ /* 0x000fc4000801142c */
[----:B------:R-:W-:Y:S02]  /*13550*/  UIADD3 UR5, UR7, UR5, URZ ;  /* 0x0000000507057290 */ /* 0x000fe4000fffe03f */
[----:B------:R-:W-:Y:S01]  /*13560*/  MOV R5, UR7 ;  /* 0x0000000700057c02 */ /* 0x000fe20008000f00 */
[----:B------:R-:W-:Y:S01]  /*13570*/  IMAD.U32 R4, RZ, RZ, UR6 ;  /* 0x00000006ff047e24 */ /* 0x000fe2000f8e00ff */
[----:B------:R-:W-:Y:S02]  /*13580*/  ULDC.64 UR6, c[0x0][0xc40] ;  /* 0x0003100000067ab9 */ /* 0x000fe40000000a00 */
        /* <DEDUP_REMOVED lines=14> */
.L_x_1570:
[----:B-1----:R-:W1:Y:S02]  /*13670*/  SHFL.IDX PT, R0, R192, RZ, 0x1f ;  /* 0x00001fffc0007589 */ /* 0x002e6400000e0000 */
[----:B-1----:R-:W-:-:S13]  /*13680*/  ISETP.NE.AND P0, PT, R0, 0x7, PT ;  /* 0x000000070000780c */ /* 0x002fda0003f05270 */
        /* <DEDUP_REMOVED lines=19> */
[----:B-1----:R-:W-:Y:S01]  /*137c0*/  UMOV UR40, UR5 ;  /* 0x0000000500287c82 */ /* 0x002fe20008000000 */
[----:B------:R-:W-:Y:S01]  /*137d0*/  UMOV UR41, UR8 ;  /* 0x0000000800297c82 */ /* 0x000fe20008000000 */
[----:B------:R-:W-:Y:S01]  /*137e0*/  UIADD3 UR5, UR36, 0xa000, URZ ;  /* 0x0000a00024057890 */ /* 0x000fe2000fffe03f */
[----:B------:R1:W-:Y:S01]  /*137f0*/  UTMASTG.5D [UR40], [UR6] ;  /* 0x00000028060073b5 */ /* 0x0003e20008020000 */
[----:B------:R-:W-:Y:S01]  /*13800*/  UMOV UR8, 0x140 ;  /* 0x0000014000087882 */ /* 0x000fe20000000000 */
[----:B-1----:R-:W-:Y:S01]  /*13810*/  UMOV UR40, UR9 ;  /* 0x0000000900287c82 */ /* 0x002fe20008000000 */
[----:B------:R-:W-:Y:S01]  /*13820*/  UMOV UR41, UR10 ;  /* 0x0000000a00297c82 */ /* 0x000fe20008000000 */
[----:B------:R-:W-:Y:S01]  /*13830*/  UIADD3 UR9, UR36, 0xc000, URZ ;  /* 0x0000c00024097890 */ /* 0x000fe2000fffe03f */
[----:B------:R1:W-:Y:S01]  /*13840*/  UTMASTG.5D [UR40], [UR6] ;  /* 0x00000028060073b5 */ /* 0x0003e20008020000 */
[----:B------:R-:W-:Y:S01]  /*13850*/  UIADD3 UR10, UR36, 0xe000, URZ ;  /* 0x0000e000240a7890 */ /* 0x000fe2000fffe03f */
[----:B-1----:R-:W-:Y:S01]  /*13860*/  UMOV UR40, UR11 ;  /* 0x0000000b00287c82 */ /* 0x002fe20008000000 */
[----:B------:R-:W-:-:S02]  /*13870*/  UMOV UR41, UR12 ;  /* 0x0000000c00297c82 */ /* 0x000fc40008000000 */
[----:B------:R1:W-:Y:S02]  /*13880*/  UTMASTG.5D [UR40], [UR6] ;  /* 0x00000028060073b5 */ /* 0x0003e40008020000 */
[----:B-1----:R-:W-:Y:S01]  /*13890*/  UMOV UR40, UR13 ;  /* 0x0000000d00287c82 */ /* 0x002fe20008000000 */
[----:B------:R-:W-:Y:S02]  /*138a0*/  UMOV UR41, UR14 ;  /* 0x0000000e00297c82 */ /* 0x000fe40008000000 */
[----:B------:R1:W-:Y:S02]  /*138b0*/  UTMASTG.5D [UR40], [UR6] ;  /* 0x00000028060073b5 */ /* 0x0003e40008020000 */
[----:B-1----:R-:W-:Y:S01]  /*138c0*/  UMOV UR40, UR5 ;  /* 0x0000000500287c82 */ /* 0x002fe20008000000 */
[----:B------:R-:W-:Y:S01]  /*138d0*/  UMOV UR41, UR8 ;  /* 0x0000000800297c82 */ /* 0x000fe20008000000 */
[----:B------:R-:W-:Y:S01]  /*138e0*/  UMOV UR5, 0x180 ;  /* 0x0000018000057882 */ /* 0x000fe20000000000 */
[----:B------:R1:W-:Y:S02]  /*138f0*/  UTMASTG.5D [UR40], [UR6] ;  /* 0x00000028060073b5 */ /* 0x0003e40008020000 */
[----:B-1----:R-:W-:Y:S01]  /*13900*/  UMOV UR40, UR9 ;  /* 0x0000000900287c82 */ /* 0x002fe20008000000 */
[----:B------:R-:W-:Y:S01]  /*13910*/  UMOV UR41, UR5 ;  /* 0x0000000500297c82 */ /* 0x000fe20008000000 */
[----:B------:R-:W-:Y:S01]  /*13920*/  UMOV UR5, 0x1c0 ;  /* 0x000001c000057882 */ /* 0x000fe20000000000 */
[----:B------:R1:W-:Y:S02]  /*13930*/  UTMASTG.5D [UR40], [UR6] ;  /* 0x00000028060073b5 */ /* 0x0003e40008020000 */
[----:B-1----:R-:W-:Y:S01]  /*13940*/  UMOV UR40, UR10 ;  /* 0x0000000a00287c82 */ /* 0x002fe20008000000 */
[----:B------:R-:W-:Y:S01]  /*13950*/  UMOV UR41, UR5 ;  /* 0x0000000500297c82 */ /* 0x000fe20008000000 */
[----:B------:R-:W-:Y:S01]  /*13960*/  UIADD3 UR5, UR36, 0x38820, URZ ;  /* 0x0003882024057890 */ /* 0x000fe2000fffe03f */
[----:B------:R1:W-:Y:S03]  /*13970*/  UTMASTG.5D [UR40], [UR6] ;  /* 0x00000028060073b5 */ /* 0x0003e60008020000 */
[----:B------:R-:W-:Y:S01]  /*13980*/  UPRMT UR5, URZ, 0x654, UR5 ;  /* 0x000006543f057896 */ /* 0x000fe20008000005 */
[----:B------:R0:W-:Y:S01]  /*13990*/  UTMACMDFLUSH ;  /* 0x00000000000079b7 */ /* 0x0001e20000000000 */
[----:B------:R-:W-:-:S07]  /*139a0*/  DEPBAR.LE SB0, 0x0 ;  /* 0x000080000000791a */ /* 0x000fce0000000000 */
[----:B-1----:R-:W-:Y:S03]  /*139b0*/  SYNCS.ARRIVE.TRANS64.RED.A1T0 RZ, [UR5], RZ ;  /* 0x000000ffffff79a7 */ /* 0x002fe60008100405 */
.L_x_1573:
[----:B------:R-:W-:Y:S05]  /*139c0*/  BSYNC B0 ;  /* 0x0000000000007941 */ /* 0x000fea0003800000 */
.L_x_1572:
[----:B------:R-:W-:Y:S05]  /*139d0*/  BRA `(.L_x_1571) ;  /* 0x0000000800287947 */ /* 0x000fea0003800000 */
.L_x_1569:
[----:B------:R-:W1:Y:S01]  /*139e0*/  LDC.64 R8, c[0x0][0xbe0] ;  /* 0x0002f800ff087b82 */ /* 0x000e620000000a00 */
[----:B------:R-:W-:Y:S01]  /*139f0*/  ISETP.GT.AND P0, PT, R194, 0x3f, PT ;  /* 0x0000003fc200780c */ /* 0x000fe20003f04270 */
[----:B------:R-:W-:Y:S01]  /*13a00*/  USHF.R.S32.HI UR5, URZ, 0x1f, UR43 ;  /* 0x0000001f3f057899 */ /* 0x000fe2000801142b */
[----:B------:R-:W-:Y:S01]  /*13a10*/  BSSY B0, `(.L_x_1574) ;  /* 0x000001a000007945 */ /* 0x000fe20003800000 */
[----:B------:R-:W-:Y:S01]  /*13a20*/  USHF.R.S32.HI UR8, URZ, 0x1f, UR44 ;  /* 0x0000001f3f087899 */ /* 0x000fe2000801142c */
[----:B------:R-:W-:-:S09]  /*13a30*/  VIADD R12, R188, 0x40 ;  /* 0x00000040bc0c7836 */ /* 0x000fd20000000000 */
        /* <DEDUP_REMOVED lines=14> */
[C---:B---3--:R-:W-:Y:S02]  /*13b20*/  IMAD R0, R10.reuse, UR8, RZ ;  /* 0x000000080a007c24 */ /* 0x048fe4000f8e02ff */
[----:B------:R-:W-:Y:S02]  /*13b30*/  IMAD.IADD R5, R5, 0x1, R3 ;  /* 0x0000000105057824 */ /* 0x000fe400078e0203 */
[----:B------:R-:W-:Y:S02]  /*13b40*/  IMAD R3, R11, UR44, R0 ;  /* 0x0000002c0b037c24 */ /* 0x000fe4000f8e0200 */
[----:B------:R-:W-:-:S04]  /*13b50*/  IMAD.WIDE.U32 R4, R10, UR44, R4 ;  /* 0x0000002c0a047c25 */ /* 0x000fc8000f8e0004 */
[----:B------:R-:W-:Y:S01]  /*13b60*/  IMAD.IADD R3, R5, 0x1, R3 ;  /* 0x0000000105037824 */ /* 0x000fe200078e0203 */
[----:B------:R-:W-:-:S04]  /*13b70*/  LEA R6, P0, R4, UR6, 0x2 ;  /* 0x0000000604067c11 */ /* 0x000fc8000f8010ff */
[----:B------:R-:W-:Y:S02]  /*13b80*/  LEA.HI.X R7, R4, UR7, R3, 0x2, P0 ;  /* 0x0000000704077c11 */ /* 0x000fe400080f1403 */
[----:B------:R-:W-:-:S05]  /*13b90*/  MOV R3, 0xff800000 ;  /* 0xff80000000037802 */ /* 0x000fca0000000f00 */
[----:B------:R2:W-:Y:S02]  /*13ba0*/  STG.E desc[UR54][R6.64], R3 ;  /* 0x0000000306007986 */ /* 0x0005e4000c101936 */
.L_x_1575:
[----:B------:R-:W-:Y:S05]  /*13bb0*/  BSYNC B0 ;  /* 0x0000000000007941 */ /* 0x000fea0003800000 */
.L_x_1574:
[----:B------:R-:W-:Y:S01]  /*13bc0*/  ULDC.64 UR6, c[0x0][0xb88] ;  /* 0x0002e20000067ab9 */ /* 0x000fe20000000a00 */
[----:B-12---:R-:W-:Y:S01]  /*13bd0*/  IMAD R6, R8, UR5, RZ ;  /* 0x0000000508067c24 */ /* 0x006fe2000f8e02ff */
[----:B------:R-:W-:Y:S01]  /*13be0*/  ISETP.GE.AND P1, PT, R12, UR7, PT ;  /* 0x000000070c007c0c */ /* 0x000fe2000bf26270 */
[----:B------:R-:W1:Y:S01]  /*13bf0*/  LDC.64 R10, c[0x0][0xbe8] ;  /* 0x0002fa00ff0a7b82 */ /* 0x000e620000000a00 */
[C---:B------:R-:W-:Y:S01]  /*13c00*/  ISETP.GE.AND P0, PT, R188.reuse, UR7, PT ;  /* 0x00000007bc007c0c */ /* 0x040fe2000bf06270 */
[C---:B------:R-:W-:Y:S01]  /*13c10*/  VIADD R14, R188.reuse, 0x80 ;  /* 0x00000080bc0e7836 */ /* 0x040fe20000000000 */
[----:B------:R-:W-:Y:S01]  /*13c20*/  SEL R3, RZ, 0xffffffff, P1 ;  /* 0xffffffffff037807 */ /* 0x000fe20000800000 */
[----:B------:R-:W-:Y:S01]  /*13c30*/  VIADD R15, R188, 0xc0 ;  /* 0x000000c0bc0f7836 */ /* 0x000fe20000000000 */
[----:B------:R-:W-:Y:S01]  /*13c40*/  SEL R0, RZ, 0x1, P0 ;  /* 0x00000001ff007807 */ /* 0x000fe20000000000 */
[----:B------:R-:W-:Y:S01]  /*13c50*/  IMAD R7, R9, UR43, R6 ;  /* 0x0000002b09077c24 */ /* 0x000fe2000f8e0206 */
[----:B------:R-:W-:Y:S01]  /*13c60*/  ISETP.GE.AND P0, PT, R14, UR7, PT ;  /* 0x000000070e007c0c */ /* 0x000fe2000bf06270 */
[----:B------:R-:W2:Y:S01]  /*13c70*/  LDC R9, c[0x0][0xeac] ;  /* 0x0003ab00ff097b82 */ /* 0x000ea20000000800 */
[----:B------:R-:W-:Y:S01]  /*13c80*/  IMAD.SHL.U32 R3, R3, 0x2, RZ ;  /* 0x0000000203037824 */ /* 0x000fe200078e00ff */
[----:B------:R-:W-:Y:S01]  /*13c90*/  ISETP.GE.AND P2, PT, R15, UR7, PT ;  /* 0x000000070f007c0c */ /* 0x000fe2000bf46270 */
[C---:B------:R-:W-:Y:S01]  /*13ca0*/  VIADD R20, R188.reuse, 0x140 ;  /* 0x00000140bc147836 */ /* 0x040fe20000000000 */
[----:B------:R-:W-:Y:S01]  /*13cb0*/  UIADD3 UR42, -UR42, UR6, URZ ;  /* 0x000000062a2a7290 */ /* 0x000fe2000fffe13f */
[C---:B------:R-:W-:Y:S01]  /*13cc0*/  VIADD R18, R188.reuse, 0x100 ;  /* 0x00000100bc127836 */ /* 0x040fe20000000000 */
[----:B------:R-:W-:Y:S01]  /*13cd0*/  LOP3.LUT R0, R3, 0x2, R0, 0xe2, !PT ;  /* 0x0000000203007812 */ /* 0x000fe200078ee200 */
[C---:B------:R-:W-:Y:S01]  /*13ce0*/  VIADD R4, R188.reuse, 0x180 ;  /* 0x00000180bc047836 */ /* 0x040fe20000000000 */
[----:B------:R-:W-:Y:S01]  /*13cf0*/  SEL R3, RZ, 0x4, P0 ;  /* 0x00000004ff037807 */ /* 0x000fe20000000000 */
[----:B------:R-:W-:Y:S01]  /*13d00*/  VIADD R5, R188, 0x1c0 ;  /* 0x000001c0bc057836 */ /* 0x000fe20000000000 */
[----:B------:R-:W-:Y:S01]  /*13d10*/  SEL R6, RZ, 0x8, P2 ;  /* 0x00000008ff067807 */ /* 0x000fe20001000000 */
[----:B------:R-:W-:Y:S01]  /*13d20*/  ULOP3.LUT UR40, URZ, UR40, URZ, 0x33, !UPT ;  /* 0x000000283f287292 */ /* 0x000fe2000f8e333f */
[----:B------:R-:W-:Y:S01]  /*13d30*/  SHF.R.S32.HI R189, RZ, 0x1f, R188 ;  /* 0x0000001fffbd7819 */ /* 0x000fe200000114bc */
[----:B------:R-:W-:Y:S01]  /*13d40*/  BSSY B0, `(.L_x_1576) ;  /* 0x0000034000007945 */ /* 0x000fe20003800000 */
[----:B------:R-:W-:-:S02]  /*13d50*/  ISETP.GE.AND P2, PT, R20, UR7, PT ;  /* 0x0000000714007c0c */ /* 0x000fc4000bf46270 */
[----:B------:R-:W-:Y:S02]  /*13d60*/  ISETP.GE.AND P0, PT, R18, UR7, PT ;  /* 0x0000000712007c0c */ /* 0x000fe4000bf06270 */
[----:B------:R-:W-:Y:S02]  /*13d70*/  LOP3.LUT R0, R6, R0, R3, 0xfe, !PT ;  /* 0x0000000006007212 */ /* 0x000fe400078efe03 */
[----:B------:R-:W-:Y:S02]  /*13d80*/  ISETP.GE.AND P3, PT, R4, UR7, PT ;  /* 0x0000000704007c0c */ /* 0x000fe4000bf66270 */
[----:B------:R-:W-:Y:S01]  /*13d90*/  ISETP.GE.AND P1, PT, R5, UR7, PT ;  /* 0x0000000705007c0c */ /* 0x000fe2000bf26270 */
[----:B------:R-:W-:Y:S01]  /*13da0*/  IMAD.WIDE.U32 R4, R8, UR43, R188 ;  /* 0x0000002b08047c25 */ /* 0x000fe2000f8e00bc */
[----:B------:R-:W-:Y:S02]  /*13db0*/  SEL R6, RZ, 0x20, P2 ;  /* 0x00000020ff067807 */ /* 0x000fe40001000000 */
[C---:B------:R-:W-:Y:S01]  /*13dc0*/  ISETP.GE.AND P2, PT, R190.reuse, UR42, PT ;  /* 0x0000002abe007c0c */ /* 0x040fe2000bf46270 */
[----:B------:R-:W-:Y:S01]  /*13dd0*/  IMAD.IADD R5, R5, 0x1, R7 ;  /* 0x0000000105057824 */ /* 0x000fe200078e0207 */
[----:B------:R-:W-:Y:S01]  /*13de0*/  IADD3 R8, R190, 0x20, RZ ;  /* 0x00000020be087810 */ /* 0x000fe20007ffe0ff */
[----:B--2---:R-:W-:Y:S01]  /*13df0*/  VIADD R7, R9, UR40 ;  /* 0x0000002809077c36 */ /* 0x004fe20008000000 */
[----:B------:R-:W-:-:S02]  /*13e00*/  SEL R3, RZ, 0x10, P0 ;  /* 0x00000010ff037807 */ /* 0x000fc40000000000 */
[----:B------:R-:W-:Y:S01]  /*13e10*/  ISETP.GE.AND P0, PT, R8, UR42, PT ;  /* 0x0000002a08007c0c */ /* 0x000fe2000bf06270 */
[----:B-1----:R-:W-:Y:S01]  /*13e20*/  IMAD R8, R10, UR8, RZ ;  /* 0x000000080a087c24 */ /* 0x002fe2000f8e02ff */
[----:B------:R-:W-:Y:S02]  /*13e30*/  LOP3.LUT R3, R6, R0, R3, 0xfe, !PT ;  /* 0x0000000006037212 */ /* 0x000fe400078efe03 */
[----:B------:R-:W-:Y:S01]  /*13e40*/  SEL R0, RZ, 0x40, P3 ;  /* 0x00000040ff007807 */ /* 0x000fe20001800000 */
[----:B------:R-:W-:Y:S01]  /*13e50*/  IMAD R11, R11, UR44, R8 ;  /* 0x0000002c0b0b7c24 */ /* 0x000fe2000f8e0208 */
[----:B------:R-:W-:Y:S01]  /*13e60*/  SHF.R.S32.HI R191, RZ, 0x1f, R190 ;  /* 0x0000001fffbf7819 */ /* 0x000fe200000114be */
[----:B------:R-:W-:Y:S01]  /*13e70*/  IMAD.WIDE.U32 R8, R10, UR44, R4 ;  /* 0x0000002c0a087c25 */ /* 0x000fe2000f8e0004 */
[----:B------:R-:W-:Y:S02]  /*13e80*/  LOP3.LUT R3, R3, R0, RZ, 0xfc, !PT ;  /* 0x0000000003037212 */ /* 0x000fe400078efcff */
[----:B------:R-:W-:Y:S01]  /*13e90*/  SEL R0, RZ, 0x80, P1 ;  /* 0x00000080ff007807 */ /* 0x000fe20000800000 */
[----:B------:R-:W-:-:S03]  /*13ea0*/  IMAD.WIDE R6, R7, 0x40, R190 ;  /* 0x0000004007067825 */ /* 0x000fc600078e02be */
[----:B------:R-:W-:Y:S01]  /*13eb0*/  LOP3.LUT R0, R3, R0, RZ, 0xfc, !PT ;  /* 0x0000000003007212 */ /* 0x000fe200078efcff */
[----:B------:R-:W-:Y:S01]  /*13ec0*/  IMAD.IADD R13, R9, 0x1, R11 ;  /* 0x00000001090d7824 */ /* 0x000fe200078e020b */
        /* <DEDUP_REMOVED lines=27> */
.L_x_1577:
[----:B------:R-:W-:Y:S05]  /*14080*/  BSYNC B0 ;  /* 0x0000000000007941 */ /* 0x000fea0003800000 */
.L_x_1576:
        /* <DEDUP_REMOVED lines=30> */
.L_x_1578:
[----:B------:R-:W-:Y:S05]  /*14270*/  BSYNC B0 ;  /* 0x0000000000007941 */ /* 0x000fea0003800000 */
.L_x_1571:
[----:B------:R-:W3:Y:S02]  /*14280*/  LDC R0, c[0x0][0xea8] ;  /* 0x0003aa00ff007b82 */ /* 0x000ee40000000800 */
[----:B---3--:R-:W-:-:S13]  /*14290*/  ISETP.LE.AND P0, PT, R0, UR4, PT ;  /* 0x0000000400007c0c */ /* 0x008fda000bf03270 */
[----:B------:R-:W-:Y:S05]  /*142a0*/  @!P0 BRA `(.L_x_1579) ;  /* 0xfffffecc00308947 */ /* 0x000fea000383ffff */
[----:B------:R-:W-:Y:S05]  /*142b0*/  EXIT ;  /* 0x000000000000794d */ /* 0x000fea0003800000 */
.L_x_1478:
[----:B------:R-:W-:-:S08]  /*142c0*/  NOP ;  /* 0x0000000000007918 */ /* 0x000fd00000000000 */
[----:B-1----:R-:W1:-:S00]  /*142d0*/  USETMAXREG.DEALLOC.CTAPOOL 0x18 ;  /* 0x00000018000079c8 */ /* 0x002e4000080e0500 */
[----:B-1----:R-:W-:-:S06]  /*142e0*/  LOP3.LUT R0, R0, 0x3, RZ, 0xc0, !PT ;  /* 0x0000000300007812 */ /* 0x002fcc00078ec0ff */
[----:B------:R-:W1:Y:S02]  /*142f0*/  SHFL.IDX PT, R0, R0, RZ, 0x1f ;  /* 0x00001fff00007589 */ /* 0x000e6400000e0000 */
[----:B-1----:R-:W-:-:S13]  /*14300*/  ISETP.NE.AND P0, PT, R0, RZ, PT ;  /* 0x000000ff0000720c */ /* 0x002fda0003f05270 */
[----:B------:R-:W-:Y:S05]  /*14310*/  @P0 EXIT ;  /* 0x000000000000094d */ /* 0x000fea0003800000 */
[----:B------:R-:W1:Y:S01]  /*14320*/  S2UR UR4, SR_CTAID.X ;  /* 0x00000000000479c3 */ /* 0x000e620000002500 */
[----:B------:R-:W-:Y:S01]  /*14330*/  UMOV UR61, URZ ;  /* 0x0000003f003d7c82 */ /* 0x000fe20008000000 */
[----:B------:R-:W-:Y:S02]  /*14340*/  IMAD.MOV.U32 R16, RZ, RZ, RZ ;  /* 0x000000ffff107224 */ /* 0x000fe400078e00ff */
[----:B------:R-:W-:-:S04]  /*14350*/  IMAD.MOV.U32 R17, RZ, RZ, 0x1 ;  /* 0x00000001ff117424 */ /* 0x000fc800078e00ff */
[----:B------:R-:W1:Y:S02]  /*14360*/  LDC R0, c[0x0][0xea8] ;  /* 0x0003aa00ff007b82 */ /* 0x000e640000000800 */
[----:B-1----:R-:W-:-:S13]  /*14370*/  ISETP.LE.AND P0, PT, R0, UR4, PT ;  /* 0x0000000400007c0c */ /* 0x002fda000bf03270 */
[----:B------:R-:W-:Y:S05]  /*14380*/  @P0 BRA `(.L_x_1580) ;  /* 0x0000003400080947 */ /* 0x000fea0003800000 */
[----:B------:R-:W-:Y:S01]  /*14390*/  ULDC UR5, c[0x0][0xc] ;  /* 0x0000030000057ab9 */ /* 0x000fe20000000800 */
[----:B------:R-:W-:Y:S01]  /*143a0*/  LOP3.LUT R19, R19, 0x1f, RZ, 0xc0, !PT ;  /* 0x0000001f13137812 */ /* 0x000fe200078ec0ff */
[----:B------:R-:W-:Y:S01]  /*143b0*/  IMAD.U32 R0, RZ, RZ, UR5 ;  /* 0x00000005ff007e24 */ /* 0x000fe2000f8e00ff */
[----:B------:R-:W-:Y:S01]  /*143c0*/  MOV R16, RZ ;  /* 0x000000ff00107202 */ /* 0x000fe20000000f00 */
[----:B------:R-:W-:Y:S01]  /*143d0*/  IMAD.U32 R18, RZ, RZ, UR4 ;  /* 0x00000004ff127e24 */ /* 0x000fe2000f8e00ff */
[----:B------:R-:W-:Y:S01]  /*143e0*/  ULDC.64 UR46, c[0x0][0x198] ;  /* 0x00006600002e7ab9 */ /* 0x000fe20000000a00 */
[----:B------:R-:W-:Y:S01]  /*143f0*/  IMAD.MOV.U32 R17, RZ, RZ, 0x1 ;  /* 0x00000001ff117424 */ /* 0x000fe200078e00ff */
[----:B------:R1:W-:Y:S01]  /*14400*/  STL [R1], R0 ;  /* 0x0000000001007387 */ /* 0x0003e20000100800 */
[----:B------:R-:W-:-:S05]  /*14410*/  UMOV UR61, URZ ;  /* 0x0000003f003d7c82 */ /* 0x000fca0008000000 */
.L_x_1636:
[----:B------:R-:W-:Y:S01]  /*14420*/  ULDC UR10, c[0x0][0xed0] ;  /* 0x0003b400000a7ab9 */ /* 0x000fe20000000800 */
[----:B-1----:R-:W1:Y:S01]  /*14430*/  LDC R0, c[0x0][0xee8] ;  /* 0x0003ba00ff007b82 */ /* 0x002e620000000800 */
        /* <DEDUP_REMOVED lines=19> */
.L_x_1581:
[----:B------:R-:W-:Y:S01]  /*14570*/  ULDC UR11, c[0x0][0xec4] ;  /* 0x0003b100000b7ab9 */ /* 0x000fe20000000800 */
[----:B------:R-:W-:Y:S01]  /*14580*/  UMOV UR9, UR10 ;  /* 0x0000000a00097c82 */ /* 0x000fe20008000000 */
[----:B------:R-:W-:-:S11]  /*14590*/  UISETP.NE.AND UP0, UPT, UR11, 0x1, UPT ;  /* 0x000000010b00788c */ /* 0x000fd6000bf05270 */
[----:B------:R-:W-:Y:S02]  /*145a0*/  @UP0 ULDC.64 UR12, c[0x0][0xec8] ;  /* 0x0003b200000c0ab9 */ /* 0x000fe40000000a00 */
[----:B------:R-:W-:-:S04]  /*145b0*/  UIMAD.WIDE.U32 UR6, UR10, UR12, URZ ;  /* 0x0000000c0a0672a5 */ /* 0x000fc8000f8e003f */
[----:B------:R-:W-:-:S04]  /*145c0*/  @UP0 USHF.R.U32.HI UR9, URZ, UR13, UR7 ;  /* 0x0000000d3f090299 */ /* 0x000fc80008011607 */
[----:B------:R-:W-:-:S12]  /*145d0*/  UIMAD UR6, UR9, UR11, URZ ;  /* 0x0000000b090672a4 */ /* 0x000fd8000f8e023f */
.L_x_1582:
        /* <DEDUP_REMOVED lines=40> */
.L_x_1584:
[----:B------:R-:W-:-:S11]  /*14860*/  UISETP.NE.AND UP0, UPT, UR7, 0x1, UPT ;  /* 0x000000010700788c */ /* 0x000fd6000bf05270 */
[----:B------:R-:W-:Y:S02]  /*14870*/  @UP0 ULDC.64 UR16, c[0x0][0xae0] ;  /* 0x0002b80000100ab9 */ /* 0x000fe40000000a00 */
[----:B------:R-:W-:-:S04]  /*14880*/  UIMAD.WIDE.U32 UR8, UR10, UR16, URZ ;  /* 0x000000100a0872a5 */ /* 0x000fc8000f8e003f */
[----:B------:R-:W-:-:S12]  /*14890*/  @UP0 USHF.R.U32.HI UR10, URZ, UR17, UR9 ;  /* 0x000000113f0a0299 */ /* 0x000fd80008011609 */
.L_x_1585:
[----:B------:R-:W-:-:S04]  /*148a0*/  UIMAD UR10, UR10, UR7, UR7 ;  /* 0x000000070a0a72a4 */ /* 0x000fc8000f8e0207 */
[----:B------:R-:W-:-:S04]  /*148b0*/  UISETP.LT.AND UP0, UPT, UR6, UR10, UPT ;  /* 0x0000000a0600728c */ /* 0x000fc8000bf01270 */
[----:B------:R-:W-:-:S12]  /*148c0*/  USEL UR6, UR6, UR10, UP0 ;  /* 0x0000000a06067287 */ /* 0x000fd80008000000 */
.L_x_1583:
        /* <DEDUP_REMOVED lines=25> */
.L_x_1587:
[----:B------:R-:W-:-:S11]  /*14a60*/  UISETP.NE.AND UP0, UPT, UR7, 0x1, UPT ;  /* 0x000000010700788c */ /* 0x000fd6000bf05270 */
[----:B------:R-:W-:Y:S02]  /*14a70*/  @UP0 ULDC.64 UR12, c[0x0][0xae0] ;  /* 0x0002b800000c0ab9 */ /* 0x000fe40000000a00 */
[----:B------:R-:W-:-:S04]  /*14a80*/  UIMAD.WIDE.U32 UR8, UR6, UR12, URZ ;  /* 0x0000000c060872a5 */ /* 0x000fc8000f8e003f */
[----:B------:R-:W-:-:S12]  /*14a90*/  @UP0 USHF.R.U32.HI UR6, URZ, UR13, UR9 ;  /* 0x0000000d3f060299 */ /* 0x000fd80008011609 */
.L_x_1588:
[----:B------:R-:W-:-:S04]  /*14aa0*/  UIMAD UR6, UR6, UR7, URZ ;  /* 0x00000007060672a4 */ /* 0x000fc8000f8e023f */
[----:B------:R-:W-:-:S04]  /*14ab0*/  UISETP.LT.AND UP0, UPT, UR10, UR6, UPT ;  /* 0x000000060a00728c */ /* 0x000fc8000bf01270 */
[----:B------:R-:W-:-:S12]  /*14ac0*/  USEL UR10, UR10, UR6, !UP0 ;  /* 0x000000060a0a7287 */ /* 0x000fd8000c000000 */
.L_x_1586:
        /* <DEDUP_REMOVED lines=9> */
[----:B------:R-:W-:Y:S01]  /*14b60*/  ISETP.NE.AND P0, PT, R19, RZ, PT ;  /* 0x000000ff1300720c */ /* 0x000fe20003f05270 */
[----:B------:R-:W-:-:S12]  /*14b70*/  IMAD.MOV.U32 R13, RZ, RZ, R18 ;  /* 0x000000ffff0d7224 */ /* 0x000fd800078e0012 */
[----:B------:R-:W-:Y:S05]  /*14b80*/  @P0 BRA `(.L_x_1591) ;  /* 0x0000002800c80947 */ /* 0x000fea0003800000 */
[----:B------:R-:W2:Y:S01]  /*14b90*/  LDL R0, [R1] ;  /* 0x0000000001007983 */ /* 0x000ea20000100800 */
[----:B------:R-:W-:Y:S01]  /*14ba0*/  VOTEU.ANY UR6, UPT, PT ;  /* 0x0000000000067886 */ /* 0x000fe200038e0100 */
[----:B------:R-:W1:Y:S01]  /*14bb0*/  LDC.64 R2, c[0x0][0xef0] ;  /* 0x0003bc00ff027b82 */ /* 0x000e620000000a00 */
[----:B------:R-:W3:Y:S01]  /*14bc0*/  S2R R5, SR_LANEID ;  /* 0x0000000000057919 */ /* 0x000ee20000000000 */
[----:B--2---:R-:W-:Y:S02]  /*14bd0*/  R2UR UR7, R0 ;  /* 0x00000000000772ca */ /* 0x004fe400000e0000 */
[----:B------:R-:W3:Y:S02]  /*14be0*/  FLO.U32 R0, UR6 ;  /* 0x0000000600007d00 */ /* 0x000ee400080e0000 */
[----:B---3--:R-:W-:-:S06]  /*14bf0*/  ISETP.EQ.U32.AND P0, PT, R0, R5, PT ;  /* 0x000000050000720c */ /* 0x008fcc0003f02070 */
[----:B------:R-:W1:Y:S07]  /*14c00*/  POPC R5, UR6 ;  /* 0x0000000600057d09 */ /* 0x000e6e0008000000 */
[----:B-1----:R-:W2:Y:S01]  /*14c10*/  @P0 ATOMG.E.ADD.STRONG.GPU PT, R3, desc[UR54][R2.64], R5 ;  /* 0x00000005020309a8 */ /* 0x002ea200081ee1f6 */
[----:B------:R-:W1:Y:S02]  /*14c20*/  S2R R4, SR_LTMASK ;  /* 0x0000000000047919 */ /* 0x000e640000003900 */
[----:B-1----:R-:W-:-:S04]  /*14c30*/  LOP3.LUT R4, R4, UR6, RZ, 0xc0, !PT ;  /* 0x0000000604047c12 */ /* 0x002fc8000f8ec0ff */
[----:B------:R-:W1:Y:S01]  /*14c40*/  POPC R13, R4 ;  /* 0x00000004000d7309 */ /* 0x000e620000000000 */
[----:B--2---:R-:W1:Y:S02]  /*14c50*/  SHFL.IDX PT, R0, R3, R0, 0x1f ;  /* 0x00001f0003007589 */ /* 0x004e6400000e0000 */
[----:B-1----:R-:W-:Y:S01]  /*14c60*/  IADD3 R13, R0, UR7, R13 ;  /* 0x00000007000d7c10 */ /* 0x002fe2000fffe00d */
[----:B------:R-:W-:Y:S06]  /*14c70*/  BRA `(.L_x_1591) ;  /* 0x00000028008c7947 */ /* 0x000fec0003800000 */
.L_x_1590:
        /* <DEDUP_REMOVED lines=12> */
[----:B------:R-:W-:Y:S01]  /*14d40*/  MOV R8, 0x70 ;  /* 0x0000007000087802 */ /* 0x000fe20000000f00 */
[----:B------:R-:W1:Y:S01]  /*14d50*/  LDC.64 R2, c[0x4][R2] ;  /* 0x0100000002027b82 */ /* 0x000e620000000a00 */
[----:B------:R-:W-:Y:S02]  /*14d60*/  IMAD.U32 R5, RZ, RZ, UR7 ;  /* 0x00000007ff057e24 */ /* 0x000fe4000f8e00ff */
[----:B------:R-:W-:Y:S02]  /*14d70*/  IMAD.U32 R6, RZ, RZ, UR8 ;  /* 0x00000008ff067e24 */ /* 0x000fe4000f8e00ff */
[----:B------:R-:W-:-:S02]  /*14d80*/  IMAD.U32 R7, RZ, RZ, UR9 ;  /* 0x00000009ff077e24 */ /* 0x000fc4000f8e00ff */
[----:B------:R-:W-:Y:S02]  /*14d90*/  IMAD.U32 R10, RZ, RZ, UR4 ;  /* 0x00000004ff0a7e24 */ /* 0x000fe4000f8e00ff */
[----:B------:R-:W-:Y:S02]  /*14da0*/  IMAD.U32 R11, RZ, RZ, UR5 ;  /* 0x00000005ff0b7e24 */ /* 0x000fe4000f8e00ff */
[----:B------:R-:W-:Y:S02]  /*14db0*/  IMAD.MOV.U32 R12, RZ, RZ, 0x1 ;  /* 0x00000001ff0c7424 */ /* 0x000fe400078e00ff */
[----:B------:R-:W-:-:S07]  /*14dc0*/  IMAD.MOV.U32 R13, RZ, RZ, RZ ;  /* 0x000000ffff0d7224 */ /* 0x000fce00078e00ff */
[----:B------:R-:W-:-:S07]  /*14dd0*/  LEPC R20, `(.L_x_1592) ;  /* 0x000000001014794e */ /* 0x000fce0000000000 */
[----:B-1----:R-:W-:Y:S05]  /*14de0*/  CALL.ABS.NOINC R2 ;  /* 0x0000000002007343 */ /* 0x002fea0003c00000 */
.L_x_1592:
        /* <DEDUP_REMOVED lines=9> */
[----:B------:R-:W-:Y:S01]  /*14e80*/  IMAD.U32 R4, RZ, RZ, UR6 ;  /* 0x00000006ff047e24 */ /* 0x000fe2000f8e00ff */
[----:B------:R-:W-:Y:S01]  /*14e90*/  MOV R11, UR5 ;  /* 0x00000005000b7c02 */ /* 0x000fe20008000f00 */
[----:B------:R-:W-:Y:S02]  /*14ea0*/  IMAD.U32 R5, RZ, RZ, UR7 ;  /* 0x00000007ff057e24 */ /* 0x000fe4000f8e00ff */
[----:B------:R-:W-:Y:S02]  /*14eb0*/  IMAD.U32 R6, RZ, RZ, UR8 ;  /* 0x00000008ff067e24 */ /* 0x000fe4000f8e00ff */
[----:B------:R-:W-:-:S02]  /*14ec0*/  IMAD.U32 R7, RZ, RZ, UR9 ;  /* 0x00000009ff077e24 */ /* 0x000fc4000f8e00ff */
[----:B------:R-:W-:Y:S02]  /*14ed0*/  IMAD.U32 R10, RZ, RZ, UR4 ;  /* 0x00000004ff0a7e24 */ /* 0x000fe4000f8e00ff */
[----:B------:R-:W-:Y:S02]  /*14ee0*/  IMAD.MOV.U32 R8, RZ, RZ, 0x70 ;  /* 0x00000070ff087424 */ /* 0x000fe400078e00ff */
[----:B------:R-:W-:Y:S02]  /*14ef0*/  IMAD.MOV.U32 R12, RZ, RZ, 0x1 ;  /* 0x00000001ff0c7424 */ /* 0x000fe400078e00ff */
[----:B-1----:R-:W-:-:S07]  /*14f00*/  IMAD.MOV.U32 R13, RZ, RZ, RZ ;  /* 0x000000ffff0d7224 */ /* 0x002fce00078e00ff */
[----:B------:R-:W-:-:S07]  /*14f10*/  LEPC R20, `(.L_x_1594) ;  /* 0x000000001014794e */ /* 0x000fce0000000000 */
[----:B--2---:R-:W-:Y:S05]  /*14f20*/  CALL.ABS.NOINC R2 ;  /* 0x0000000002007343 */ /* 0x004fea0003c00000 */
.L_x_1594:
[----:B------:R-:W-:Y:S01]  /*14f30*/  MOV R2, 0x0 ;  /* 0x0000000000027802 */ /* 0x000fe20000000f00 */
[----:B------:R-:W-:Y:S01]  /*14f40*/  ULDC.64 UR6, c[0x4][0x88] ;  /* 0x0100220000067ab9 */ /* 0x000fe20000000a00 */
[----:B------:R-:W-:Y:S01]  /*14f50*/  ULDC.64 UR8, c[0x4][0x90] ;  /* 0x0100240000087ab9 */ /* 0x000fe20000000a00 */
[----:B------:R-:W-:Y:S01]  /*14f60*/  ULDC.64 UR4, c[0x4][0x18] ;  /* 0x0100060000047ab9 */ /* 0x000fe20000000a00 */
[----:B------:R-:W-:Y:S01]  /*14f70*/  IMAD.U32 R4, RZ, RZ, UR6 ;  /* 0x00000006ff047e24 */ /* 0x000fe2000f8e00ff */
[----:B------:R-:W-:Y:S01]  /*14f80*/  MOV R7, UR9 ;  /* 0x0000000900077c02 */ /* 0x000fe20008000f00 */
[----:B------:R-:W1:Y:S01]  /*14f90*/  LDC.64 R2, c[0x4][R2] ;  /* 0x0100000002027b82 */ /* 0x000e620000000a00 */
[----:B------:R-:W-:Y:S02]  /*14fa0*/  IMAD.U32 R5, RZ, RZ, UR7 ;  /* 0x00000007ff057e24 */ /* 0x000fe4000f8e00ff */
[----:B------:R-:W-:Y:S02]  /*14fb0*/  IMAD.U32 R6, RZ, RZ, UR8 ;  /* 0x00000008ff067e24 */ /* 0x000fe4000f8e00ff */
[----:B------:R-:W-:-:S02]  /*14fc0*/  IMAD.U32 R10, RZ, RZ, UR4 ;  /* 0x00000004ff0a7e24 */ /* 0x000fc4000f8e00ff */
[----:B------:R-:W-:Y:S02]  /*14fd0*/  IMAD.U32 R11, RZ, RZ, UR5 ;  /* 0x00000005ff0b7e24 */ /* 0x000fe4000f8e00ff */
[----:B------:R-:W-:Y:S02]  /*14fe0*/  IMAD.MOV.U32 R8, RZ, RZ, 0x70 ;  /* 0x00000070ff087424 */ /* 0x000fe400078e00ff */
[----:B------:R-:W-:Y:S02]  /*14ff0*/  IMAD.MOV.U32 R12, RZ, RZ, 0x1 ;  /* 0x00000001ff0c7424 */ /* 0x000fe400078e00ff */
[----:B------:R-:W-:-:S07]  /*15000*/  IMAD.MOV.U32 R13, RZ, RZ, RZ ;  /* 0x000000ffff0d7224 */ /* 0x000fce00078e00ff */
[----:B------:R-:W-:-:S07]  /*15010*/  LEPC R20, `(.L_x_1593) ;  /* 0x000000001014794e */ /* 0x000fce0000000000 */
[----:B-1----:R-:W-:Y:S05]  /*15020*/  CALL.ABS.NOINC R2 ;  /* 0x0000000002007343 */ /* 0x002fea0003c00000 */
.L_x_1593:
[----:B------:R-:W-:Y:S01]  /*15030*/  ULDC.64 UR4, c[0x0][0xaf0] ;  /* 0x0002bc0000047ab9 */ /* 0x000fe20000000a00 */
[----:B------:R-:W-:Y:S01]  /*15040*/  IMAD.U32 R5, RZ, RZ, UR59 ;  /* 0x0000003bff057e24 */ /* 0x000fe2000f8e00ff */
[----:B------:R-:W-:Y:S01]  /*15050*/  ISETP.NE.U32.AND P0, PT, RZ, UR4, PT ;  /* 0x00000004ff007c0c */ /* 0x000fe2000bf05070 */
[----:B------:R-:W1:Y:S01]  /*15060*/  LDC R0, c[0x0][0x428] ;  /* 0x00010a00ff007b82 */ /* 0x000e620000000800 */
[----:B------:R-:W-:Y:S02]  /*15070*/  MOV R6, UR59 ;  /* 0x0000003b00067c02 */ /* 0x000fe40008000f00 */
[----:B------:R-:W-:-:S13]  /*15080*/  ISETP.NE.AND.EX P0, PT, RZ, UR5, PT, P0 ;  /* 0x00000005ff007c0c */ /* 0x000fda000bf05300 */
[----:B------:R-:W2:Y:S02]  /*15090*/  @P0 LDC.64 R2, c[0x0][0xaf0] ;  /* 0x0002bc00ff020b82 */ /* 0x000ea40000000a00 */
[----:B--2---:R-:W-:-:S05]  /*150a0*/  @P0 IMAD.WIDE R2, R5, 0x4, R2 ;  /* 0x0000000405020825 */ /* 0x004fca00078e0202 */
[----:B------:R2:W3:Y:S01]  /*150b0*/  @P0 LDG.E R6, desc[UR54][R2.64] ;  /* 0x0000003602060981 */ /* 0x0004e2000c1e1900 */
[----:B-1----:R-:W-:Y:S01]  /*150c0*/  ISETP.NE.AND P0, PT, R0, 0x1, PT ;  /* 0x000000010000780c */ /* 0x002fe20003f05270 */
[----:B------:R-:W-:Y:S01]  /*150d0*/  IMAD.U32 R0, RZ, RZ, UR58 ;  /* 0x0000003aff007e24 */ /* 0x000fe2000f8e00ff */
[----:B------:R-:W-:Y:S01]  /*150e0*/  ISETP.NE.AND P1, PT, R19, RZ, PT ;  /* 0x000000ff1300720c */ /* 0x000fe20003f25270 */
[----:B------:R-:W-:Y:S01]  /*150f0*/  UMOV UR56, URZ ;  /* 0x0000003f00387c82 */ /* 0x000fe20008000000 */
[----:B------:R-:W-:Y:S01]  /*15100*/  UMOV UR6, 0xffffffff ;  /* 0xffffffff00067882 */ /* 0x000fe20000000000 */
[----:B------:R-:W-:Y:S01]  /*15110*/  IMAD.U32 R10, RZ, RZ, UR60 ;  /* 0x0000003cff0a7e24 */ /* 0x000fe2000f8e00ff */
[----:B--2---:R-:W1:Y:S03]  /*15120*/  LDC.64 R2, c[0x0][0x3f8] ;  /* 0x0000fe00ff027b82 */ /* 0x004e660000000a00 */
[----:B------:R-:W-:-:S06]  /*15130*/  VIADD R10, R10, 0xffffffff ;  /* 0xffffffff0a0a7836 */ /* 0x000fcc0000000000 */
[----:B------:R-:W-:Y:S01]  /*15140*/  VOTEU.ALL UP1, P1 ;  /* 0x00000000003f7886 */ /* 0x000fe20000820000 */
[----:B------:R-:W2:Y:S04]  /*15150*/  @P0 LDC R4, c[0x0][0x42c] ;  /* 0x00010b00ff040b82 */ /* 0x000ea80000000800 */
        /* <DEDUP_REMOVED lines=10> */
.L_x_1649:
[----:B------:R-:W-:Y:S01]  /*15200*/  UMOV UR4, 0xffffffff ;  /* 0xffffffff00047882 */ /* 0x000fe20000000000 */
[----:B------:R-:W-:Y:S02]  /*15210*/  SHF.R.S32.HI R7, RZ, 0x1f, R6 ;  /* 0x0000001fff077819 */ /* 0x000fe40000011406 */
[----:B------:R-:W-:Y:S05]  /*15220*/  BRA.DIV UR4, `(.L_x_1596) ;  /* 0x0000002e04347947 */ /* 0x000fea000b800000 */
[----:B------:R-:W-:-:S13]  /*15230*/  ELECT P6, URZ, PT ;  /* 0x00000000003f782f */ /* 0x000fda00038c0000 */
.L_x_1652:
[----:B------:R-:W-:Y:S05]  /*15240*/  @!P6 BRA `(.L_x_1597) ;  /* 0x0000000000c4e947 */ /* 0x000fea0003800000 */
[----:B------:R-:W-:Y:S01]  /*15250*/  IMAD.MOV.U32 R4, RZ, RZ, R6 ;  /* 0x000000ffff047224 */ /* 0x000fe200078e0006 */
[----:B------:R-:W-:Y:S06]  /*15260*/  @!P0 BRA `(.L_x_1598) ;  /* 0x0000000000488947 */ /* 0x000fec0003800000 */
[----:B------:R-:W1:Y:S01]  /*15270*/  LDC R12, c[0x0][0x41c] ;  /* 0x00010700ff0c7b82 */ /* 0x000e620000000800 */
[----:B------:R-:W-:Y:S01]  /*15280*/  IMAD.MOV.U32 R11, RZ, RZ, R10 ;  /* 0x000000ffff0b7224 */ /* 0x000fe200078e000a */
        /* <DEDUP_REMOVED lines=16> */
.L_x_1598:
[----:B-1----:R-:W-:Y:S01]  /*15390*/  LEA R8, R16, UR38, 0x3 ;  /* 0x0000002610087c11 */ /* 0x002fe2000f8e18ff */
[----:B------:R-:W1:Y:S01]  /*153a0*/  S2R R9, SR_TID.X ;  /* 0x0000000000097919 */ /* 0x000e620000002100 */
[----:B------:R-:W-:-:S04]  /*153b0*/  SHF.L.U32 R5, R17, 0x1f, RZ ;  /* 0x0000001f11057819 */ /* 0x000fc800000006ff */
[----:B------:R-:W2:Y:S01]  /*153c0*/  SYNCS.PHASECHK.TRANS64.TRYWAIT P2, [R8+URZ+0x38840], R5 ;  /* 0x03884005080075a7 */ /* 0x000ea2000804017f */
[----:B-1----:R-:W-:-:S04]  /*153d0*/  LOP3.LUT R9, R9, 0x7f, RZ, 0xc0, !PT ;  /* 0x0000007f09097812 */ /* 0x002fc800078ec0ff */
[----:B------:R-:W-:Y:S01]  /*153e0*/  ISETP.NE.AND P3, PT, R9, RZ, PT ;  /* 0x000000ff0900720c */ /* 0x000fe20003f65270 */
[----:B--2---:R-:W-:-:S12]  /*153f0*/  @!P2 BRA `(.L_x_1599) ;  /* 0x0000002800e0a947 */ /* 0x004fd80003800000 */
.L_x_1653:
[----:B------:R-:W-:Y:S05]  /*15400*/  @P3 BRA `(.L_x_1600) ;  /* 0x0000000000143947 */ /* 0x000fea0003800000 */
[----:B------:R-:W-:Y:S01]  /*15410*/  ISETP.NE.AND P2, PT, R19, RZ, PT ;  /* 0x000000ff1300720c */ /* 0x000fe20003f45270 */
[----:B-1----:R-:W-:-:S04]  /*15420*/  IMAD.MOV.U32 R5, RZ, RZ, 0x2000 ;  /* 0x00002000ff057424 */ /* 0x002fc800078e00ff */
[----:B------:R2:W-:Y:S08]  /*15430*/  SYNCS.ARRIVE.TRANS64 RZ, [R8+URZ+0x38830], R5 ;  /* 0x0388300508ff79a7 */ /* 0x0005f0000800003f */
[----:B------:R-:W-:Y:S05]  /*15440*/  @!P2 BRA `(.L_x_1600) ;  /* 0x000000000004a947 */ /* 0x000fea0003800000 */
[----:B------:R-:W-:Y:S01]  /*15450*/  BPT.TRAP 0x1 ;  /* 0x000000040000795c */ /* 0x000fe20000300000 */
.L_x_1600:
        /* <DEDUP_REMOVED lines=16> */
.L_x_1597:
[----:B------:R-:W-:Y:S05]  /*15560*/  WARPSYNC.ALL ;  /* 0x0000000000007948 */ /* 0x000fea0003800000 */
[----:B------:R-:W-:Y:S01]  /*15570*/  BAR.SYNC.DEFER_BLOCKING 0x8, 0xa0 ;  /* 0x0202800000007b1d */ /* 0x000fe20000010000 */
[----:B------:R-:W-:-:S05]  /*15580*/  ELECT P2, URZ, PT ;  /* 0x00000000003f782f */ /* 0x000fca0003840000 */
[----:B------:R-:W-:Y:S08]  /*15590*/  BSSY B0, `(.L_x_1601) ;  /* 0x0000041000007945 */ /* 0x000ff00003800000 */
[----:B------:R-:W-:Y:S05]  /*155a0*/  @!P2 BRA `(.L_x_1602) ;  /* 0x0000000000fca947 */ /* 0x000fea0003800000 */
[----:B------:R-:W-:Y:S01]  /*155b0*/  UIADD3 UR14, UP0, UR46, 0x270, URZ ;  /* 0x000002702e0e7890 */ /* 0x000fe2000ff1e03f */
[----:B-12---:R-:W-:Y:S01]  /*155c0*/  IMAD.MOV.U32 R5, RZ, RZ, 0x2000 ;  /* 0x00002000ff057424 */ /* 0x006fe200078e00ff */
[----:B------:R-:W-:Y:S02]  /*155d0*/  UIADD3 UR16, UR38, 0x20400, URZ ;  /* 0x0002040026107890 */ /* 0x000fe4000fffe03f */
[----:B------:R-:W-:Y:S01]  /*155e0*/  UIADD3.X UR15, URZ, UR47, URZ, UP0, !UPT ;  /* 0x0000002f3f0f7290 */ /* 0x000fe200087fe43f */
[----:B------:R1:W-:Y:S01]  /*155f0*/  SYNCS.ARRIVE.TRANS64 RZ, [UR38+0x38800], R5 ;  /* 0x03880005ffff79a7 */ /* 0x0003e20008000026 */
[----:B------:R-:W-:Y:S02]  /*15600*/  UIADD3 UR4, UP0, UR46, 0x770, URZ ;  /* 0x000007702e047890 */ /* 0x000fe4000ff1e03f */
[----:B------:R-:W-:Y:S02]  /*15610*/  UIADD3 UR17, UR38, 0x38800, URZ ;  /* 0x0003880026117890 */ /* 0x000fe4000fffe03f */
[----:B------:R-:W-:-:S02]  /*15620*/  UIADD3 UR8, UR38, 0x26400, URZ ;  /* 0x0002640026087890 */ /* 0x000fc4000fffe03f */
[----:B------:R-:W-:Y:S01]  /*15630*/  UIADD3 UR9, UR38, 0x38810, URZ ;  /* 0x0003881026097890 */ /* 0x000fe2000fffe03f */
[----:B-1----:R-:W-:Y:S01]  /*15640*/  IMAD.MOV.U32 R5, RZ, RZ, 0x10000 ;  /* 0x00010000ff057424 */ /* 0x002fe200078e00ff */
[----:B------:R-:W-:Y:S02]  /*15650*/  UIADD3.X UR5, URZ, UR47, URZ, UP0, !UPT ;  /* 0x0000002f3f057290 */ /* 0x000fe400087fe43f */
[----:B------:R-:W-:Y:S01]  /*15660*/  UIADD3 UR24, UR38, 0x28400, URZ ;  /* 0x0002840026187890 */ /* 0x000fe2000fffe03f */
[----:B------:R-:W-:Y:S01]  /*15670*/  UMOV UR6, 0x0 ;  /* 0x0000000000067882 */ /* 0x000fe20000000000 */
[----:B------:R-:W-:Y:S01]  /*15680*/  UMOV UR7, 0x12f00000 ;  /* 0x12f0000000077882 */ /* 0x000fe20000000000 */
[----:B------:R-:W-:Y:S01]  /*15690*/  UMOV UR18, URZ ;  /* 0x0000003f00127c82 */ /* 0x000fe20008000000 */
[----:B------:R-:W-:Y:S01]  /*156a0*/  UMOV UR19, UR57 ;  /* 0x0000003900137c82 */ /* 0x000fe20008000000 */
[----:B------:R-:W-:Y:S01]  /*156b0*/  UMOV UR20, UR58 ;  /* 0x0000003a00147c82 */ /* 0x000fe20008000000 */
[----:B------:R-:W-:Y:S01]  /*156c0*/  UMOV UR21, UR59 ;  /* 0x0000003b00157c82 */ /* 0x000fe20008000000 */
[----:B------:R-:W-:Y:S01]  /*156d0*/  UMOV UR11, UR57 ;  /* 0x00000039000b7c82 */ /* 0x000fe20008000000 */
[----:B------:R1:W-:Y:S01]  /*156e0*/  UTMALDG.4D [UR16], [UR14], desc[UR6] ;  /* 0x000006100e0075b4 */ /* 0x0003e20008019000 */
[----:B------:R-:W-:Y:S01]  /*156f0*/  UMOV UR12, UR58 ;  /* 0x0000003a000c7c82 */ /* 0x000fe20008000000 */
[----:B------:R-:W-:Y:S01]  /*15700*/  UMOV UR13, UR59 ;  /* 0x0000003b000d7c82 */ /* 0x000fe20008000000 */
[----:B------:R-:W-:Y:S01]  /*15710*/  UMOV UR10, UR18 ;  /* 0x00000012000a7c82 */ /* 0x000fe20008000000 */
[----:B------:R3:W-:Y:S01]  /*15720*/  SYNCS.ARRIVE.TRANS64 RZ, [UR38+0x38810], R5 ;  /* 0x03881005ffff79a7 */ /* 0x0007e20008000026 */
[----:B------:R-:W-:Y:S01]  /*15730*/  UMOV UR26, 0x40 ;  /* 0x00000040001a7882 */ /* 0x000fe20000000000 */
[----:B------:R-:W-:Y:S01]  /*15740*/  UMOV UR27, UR57 ;  /* 0x00000039001b7c82 */ /* 0x000fe20008000000 */
[----:B------:R-:W-:Y:S01]  /*15750*/  UMOV UR28, UR58 ;  /* 0x0000003a001c7c82 */ /* 0x000fe20008000000 */
[----:B------:R-:W-:Y:S01]  /*15760*/  UMOV UR29, UR59 ;  /* 0x0000003b001d7c82 */ /* 0x000fe20008000000 */
[----:B------:R-:W-:Y:S01]  /*15770*/  UIADD3 UR48, UR38, 0x2a400, URZ ;  /* 0x0002a40026307890 */ /* 0x000fe2000fffe03f */
[----:B------:R2:W-:Y:S01]  /*15780*/  UTMALDG.4D [UR8], [UR4], desc[UR6] ;  /* 0x00000608040075b4 */ /* 0x0005e20008019000 */
[----:B------:R-:W-:Y:S01]  /*15790*/  UMOV UR25, UR9 ;  /* 0x0000000900197c82 */ /* 0x000fe20008000000 */
[----:B------:R-:W-:-:S02]  /*157a0*/  UIADD3 UR40, UR38, 0x2c400, URZ ;  /* 0x0002c40026287890 */ /* 0x000fc4000fffe03f */
[----:B------:R-:W-:Y:S01]  /*157b0*/  UIADD3 UR32, UR38, 0x2e400, URZ ;  /* 0x0002e40026207890 */ /* 0x000fe2000fffe03f */
[----:B------:R-:W-:Y:S01]  /*157c0*/  UMOV UR50, 0x80 ;  /* 0x0000008000327882 */ /* 0x000fe20000000000 */
[----:B------:R-:W-:Y:S01]  /*157d0*/  UMOV UR51, UR57 ;  /* 0x0000003900337c82 */ /* 0x000fe20008000000 */
[----:B------:R4:W-:Y:S01]  /*157e0*/  UTMALDG.4D [UR24], [UR4], desc[UR6] ;  /* 0x00000618040075b4 */ /* 0x0009e20008019000 */
[----:B------:R-:W-:Y:S01]  /*157f0*/  UMOV UR52, UR58 ;  /* 0x0000003a00347c82 */ /* 0x000fe20008000000 */
[----:B------:R-:W-:Y:S01]  /*15800*/  UMOV UR53, UR59 ;  /* 0x0000003b00357c82 */ /* 0x000fe20008000000 */
[----:B------:R-:W-:Y:S01]  /*15810*/  UMOV UR49, UR9 ;  /* 0x0000000900317c82 */ /* 0x000fe20008000000 */
[----:B------:R-:W-:Y:S01]  /*15820*/  UMOV UR42, 0xc0 ;  /* 0x000000c0002a7882 */ /* 0x000fe20000000000 */
[----:B------:R-:W-:Y:S01]  /*15830*/  UMOV UR43, UR57 ;  /* 0x00000039002b7c82 */ /* 0x000fe20008000000 */
[----:B------:R-:W-:Y:S01]  /*15840*/  UMOV UR44, UR58 ;  /* 0x0000003a002c7c82 */ /* 0x000fe20008000000 */
[----:B------:R-:W-:Y:S01]  /*15850*/  UMOV UR45, UR59 ;  /* 0x0000003b002d7c82 */ /* 0x000fe20008000000 */
[----:B-1----:R-:W-:Y:S01]  /*15860*/  UIADD3 UR16, UR38, 0x32400, URZ ;  /* 0x0003240026107890 */ /* 0x002fe2000fffe03f */
[----:B------:R3:W-:Y:S01]  /*15870*/  UTMALDG.4D [UR48], [UR4], desc[UR6] ;  /* 0x00000630040075b4 */ /* 0x0007e20008019000 */
[----:B------:R-:W-:Y:S01]  /*15880*/  UMOV UR41, UR9 ;  /* 0x0000000900297c82 */ /* 0x000fe20008000000 */
[----:B------:R-:W-:Y:S01]  /*15890*/  UMOV UR34, 0x100 ;  /* 0x0000010000227882 */ /* 0x000fe20000000000 */
[----:B------:R-:W-:Y:S01]  /*158a0*/  UMOV UR35, UR57 ;  /* 0x0000003900237c82 */ /* 0x000fe20008000000 */
[----:B------:R-:W-:Y:S01]  /*158b0*/  UMOV UR36, UR58 ;  /* 0x0000003a00247c82 */ /* 0x000fe20008000000 */
[----:B------:R-:W-:Y:S01]  /*158c0*/  UMOV UR37, UR59 ;  /* 0x0000003b00257c82 */ /* 0x000fe20008000000 */
[----:B------:R-:W-:Y:S01]  /*158d0*/  UMOV UR33, UR9 ;  /* 0x0000000900217c82 */ /* 0x000fe20008000000 */
[----:B------:R-:W-:Y:S01]  /*158e0*/  UMOV UR18, 0x180 ;  /* 0x0000018000127882 */ /* 0x000fe20000000000 */
[----:B------:R3:W-:Y:S01]  /*158f0*/  UTMALDG.4D [UR40], [UR4], desc[UR6] ;  /* 0x00000628040075b4 */ /* 0x0007e20008019000 */
[----:B--2---:R-:W-:Y:S01]  /*15900*/  UIADD3 UR8, UR38, 0x34400, URZ ;  /* 0x0003440026087890 */ /* 0x004fe2000fffe03f */
[----:B------:R-:W-:Y:S01]  /*15910*/  UMOV UR17, UR9 ;  /* 0x0000000900117c82 */ /* 0x000fe20008000000 */
[----:B------:R-:W-:Y:S01]  /*15920*/  UMOV UR10, 0x1c0 ;  /* 0x000001c0000a7882 */ /* 0x000fe20000000000 */
[----:B------:R3:W-:Y:S01]  /*15930*/  UTMALDG.4D [UR32], [UR4], desc[UR6] ;  /* 0x00000620040075b4 */ /* 0x0007e20008019000 */
[----:B----4-:R-:W-:Y:S01]  /*15940*/  UIADD3 UR24, UR38, 0x30400, URZ ;  /* 0x0003040026187890 */ /* 0x010fe2000fffe03f */
[----:B------:R-:W-:-:S08]  /*15950*/  UMOV UR26, 0x140 ;  /* 0x00000140001a7882 */ /* 0x000fd00000000000 */
[----:B------:R3:W-:Y:S01]  /*15960*/  UTMALDG.4D [UR24], [UR4], desc[UR6] ;  /* 0x00000618040075b4 */ /* 0x0007e20008019000 */
[----:B------:R3:W-:Y:S01]  /*15970*/  UTMALDG.4D [UR16], [UR4], desc[UR6] ;  /* 0x00000610040075b4 */ /* 0x0007e20008019000 */
[----:B------:R3:W-:Y:S02]  /*15980*/  UTMALDG.4D [UR8], [UR4], desc[UR6] ;  /* 0x00000608040075b4 */ /* 0x0007e40008019000 */
[----:B---3--:R-:W-:Y:S01]  /*15990*/  NOP ;  /* 0x0000000000007918 */ /* 0x008fe20000000000 */
.L_x_1602:
[----:B------:R-:W-:Y:S05]  /*159a0*/  BSYNC B0 ;  /* 0x0000000000007941 */ /* 0x000fea0003800000 */
.L_x_1601:
[----:B------:R-:W-:-:S04]  /*159b0*/  UIADD3 UR61, UR61, 0x1, URZ ;  /* 0x000000013d3d7890 */ /* 0x000fc8000fffe03f */
[----:B------:R-:W-:-:S04]  /*159c0*/  ULEA.HI UR4, UR61, UR61, URZ, 0x1 ;  /* 0x0000003d3d047291 */ /* 0x000fc8000f8f083f */
[----:B------:R-:W-:-:S04]  /*159d0*/  ULOP3.LUT UR4, UR4, 0xfffffffe, URZ, 0xc0, !UPT ;  /* 0xfffffffe04047892 */ /* 0x000fc8000f8ec03f */
[----:B------:R-:W-:-:S06]  /*159e0*/  UIADD3 UR4, UR61, -UR4, URZ ;  /* 0x800000043d047290 */ /* 0x000fcc000fffe03f */
[----:B-12---:R-:W-:-:S05]  /*159f0*/  IMAD.U32 R5, RZ, RZ, UR4 ;  /* 0x00000004ff057e24 */ /* 0x006fca000f8e00ff */
[----:B------:R-:W-:-:S04]  /*15a00*/  SHF.L.U32 R5, R5, 0x1f, RZ ;  /* 0x0000001f05057819 */ /* 0x000fc800000006ff */
[----:B------:R-:W1:Y:S02]  /*15a10*/  SYNCS.PHASECHK.TRANS64.TRYWAIT P2, [UR38+0x38820], R5 ;  /* 0x03882005ff0075a7 */ /* 0x000e640008040166 */
[----:B-1----:R-:W-:Y:S05]  /*15a20*/  @!P2 BRA `(.L_x_1603) ;  /* 0x000000240068a947 */ /* 0x002fea0003800000 */
.L_x_1654:
        /* <DEDUP_REMOVED lines=10> */
.L_x_1655:
[----:B------:R-:W-:Y:S05]  /*15ad0*/  @P3 BRA `(.L_x_1607) ;  /* 0x0000000000143947 */ /* 0x000fea0003800000 */
[----:B------:R-:W-:Y:S01]  /*15ae0*/  ISETP.NE.AND P2, PT, R19, RZ, PT ;  /* 0x000000ff1300720c */ /* 0x000fe20003f45270 */
[----:B-1----:R-:W-:-:S04]  /*15af0*/  IMAD.MOV.U32 R8, RZ, RZ, 0x10000 ;  /* 0x00010000ff087424 */ /* 0x002fc800078e00ff */
[----:B------:R2:W-:Y:S08]  /*15b00*/  SYNCS.ARRIVE.TRANS64 RZ, [R5+URZ+0x38850], R8 ;  /* 0x0388500805ff79a7 */ /* 0x0005f0000800003f */
[----:B------:R-:W-:Y:S05]  /*15b10*/  @!P2 BRA `(.L_x_1607) ;  /* 0x000000000004a947 */ /* 0x000fea0003800000 */
[----:B------:R-:W-:Y:S01]  /*15b20*/  BPT.TRAP 0x1 ;  /* 0x000000040000795c */ /* 0x000fe20000300000 */
.L_x_1607:
        /* <DEDUP_REMOVED lines=26> */
[----:B------:R3:W-:Y:S02]  /*15cd0*/  UTMALDG.4D [UR8], [UR14], desc[UR6] ;  /* 0x000006080e0075b4 */ /* 0x0007e40008019000 */
[----:B---3--:R-:W-:Y:S01]  /*15ce0*/  UMOV UR8, UR18 ;  /* 0x0000001200087c82 */ /* 0x008fe20008000000 */
[----:B------:R-:W-:Y:S01]  /*15cf0*/  UMOV UR10, UR21 ;  /* 0x00000015000a7c82 */ /* 0x000fe20008000000 */
[----:B------:R-:W-:Y:S01]  /*15d00*/  UIADD3 UR18, UR16, 0xa400, URZ ;  /* 0x0000a40010127890 */ /* 0x000fe2000fffe03f */
[----:B------:R3:W-:Y:S02]  /*15d10*/  UTMALDG.4D [UR8], [UR14], desc[UR6] ;  /* 0x000006080e0075b4 */ /* 0x0007e40008019000 */
[----:B---3--:R-:W-:Y:S01]  /*15d20*/  UMOV UR8, UR19 ;  /* 0x0000001300087c82 */ /* 0x008fe20008000000 */
[----:B------:R-:W-:Y:S01]  /*15d30*/  UMOV UR10, UR22 ;  /* 0x00000016000a7c82 */ /* 0x000fe20008000000 */
[----:B------:R-:W-:Y:S01]  /*15d40*/  UIADD3 UR19, UR16, 0xc400, URZ ;  /* 0x0000c40010137890 */ /* 0x000fe2000fffe03f */
[----:B------:R3:W-:Y:S01]  /*15d50*/  UTMALDG.4D [UR8], [UR14], desc[UR6] ;  /* 0x000006080e0075b4 */ /* 0x0007e20008019000 */
[----:B------:R-:W-:Y:S01]  /*15d60*/  UIADD3 UR16, UR16, 0xe400, URZ ;  /* 0x0000e40010107890 */ /* 0x000fe2000fffe03f */
[----:B---3--:R-:W-:Y:S01]  /*15d70*/  UMOV UR8, UR17 ;  /* 0x0000001100087c82 */ /* 0x008fe20008000000 */
[----:B------:R-:W-:Y:S01]  /*15d80*/  UMOV UR10, UR23 ;  /* 0x00000017000a7c82 */ /* 0x000fe20008000000 */
[----:B------:R-:W-:Y:S01]  /*15d90*/  UMOV UR17, 0x180 ;  /* 0x0000018000117882 */ /* 0x000fe20000000000 */
[----:B------:R3:W-:Y:S02]  /*15da0*/  UTMALDG.4D [UR8], [UR14], desc[UR6] ;  /* 0x000006080e0075b4 */ /* 0x0007e40008019000 */
[----:B---3--:R-:W-:Y:S01]  /*15db0*/  UMOV UR8, UR18 ;  /* 0x0000001200087c82 */ /* 0x008fe20008000000 */
[----:B------:R-:W-:-:S02]  /*15dc0*/  UMOV UR10, UR24 ;  /* 0x00000018000a7c82 */ /* 0x000fc40008000000 */
[----:B------:R3:W-:Y:S02]  /*15dd0*/  UTMALDG.4D [UR8], [UR14], desc[UR6] ;  /* 0x000006080e0075b4 */ /* 0x0007e40008019000 */
[----:B---3--:R-:W-:Y:S01]  /*15de0*/  UMOV UR8, UR19 ;  /* 0x0000001300087c82 */ /* 0x008fe20008000000 */
[----:B------:R-:W-:Y:S01]  /*15df0*/  UMOV UR10, UR17 ;  /* 0x00000011000a7c82 */ /* 0x000fe20008000000 */
[----:B------:R-:W-:Y:S01]  /*15e00*/  UMOV UR17, 0x1c0 ;  /* 0x000001c000117882 */ /* 0x000fe20000000000 */
[----:B------:R3:W-:Y:S02]  /*15e10*/  UTMALDG.4D [UR8], [UR14], desc[UR6] ;  /* 0x000006080e0075b4 */ /* 0x0007e40008019000 */
[----:B---3--:R-:W-:Y:S01]  /*15e20*/  UMOV UR8, UR16 ;  /* 0x0000001000087c82 */ /* 0x008fe20008000000 */
[----:B------:R-:W-:Y:S02]  /*15e30*/  UMOV UR10, UR17 ;  /* 0x00000011000a7c82 */ /* 0x000fe40008000000 */
[----:B------:R3:W-:Y:S02]  /*15e40*/  UTMALDG.4D [UR8], [UR14], desc[UR6] ;  /* 0x000006080e0075b4 */ /* 0x0007e40008019000 */
[----:B---3--:R-:W-:Y:S01]  /*15e50*/  NOP ;  /* 0x0000000000007918 */ /* 0x008fe20000000000 */
.L_x_1605:
[----:B------:R-:W-:Y:S05]  /*15e60*/  BSYNC B0 ;  /* 0x0000000000007941 */ /* 0x000fea0003800000 */
.L_x_1604:
[----:B------:R-:W-:-:S04]  /*15e70*/  UIADD3 UR6, UR60, -0x2, URZ ;  /* 0xfffffffe3c067890 */ /* 0x000fc8000fffe03f */
[----:B------:R-:W-:-:S06]  /*15e80*/  UISETP.GE.AND UP0, UPT, UR6, UR39, UPT ;  /* 0x000000270600728c */ /* 0x000fcc000bf06270 */
[----:B------:R-:W-:-:S13]  /*15e90*/  PLOP3.LUT P2, PT, PT, PT, UP0, 0x80, 0x0 ;  /* 0x000000000000781c */ /* 0x000fda0003f4f008 */
[----:B------:R-:W-:Y:S05]  /*15ea0*/  @!P2 BRA `(.L_x_1608) ;  /* 0x0000001400a4a947 */ /* 0x000fea0003800000 */
[----:B------:R-:W-:Y:S02]  /*15eb0*/  LOP3.LUT R9, RZ, UR39, RZ, 0x33, !PT ;  /* 0x00000027ff097c12 */ /* 0x000fe4000f8e33ff */
[----:B-12---:R-:W-:-:S04]  /*15ec0*/  IADD3 R8, RZ, -UR60, RZ ;  /* 0x8000003cff087c10 */ /* 0x006fc8000fffe0ff */
[----:B------:R-:W-:Y:S01]  /*15ed0*/  VIADDMNMX R9, R8, 0x1, R9, !PT ;  /* 0x0000000108097846 */ /* 0x000fe20007800109 */
[----:B------:R-:W-:-:S04]  /*15ee0*/  IMAD.U32 R8, RZ, RZ, UR6 ;  /* 0x00000006ff087e24 */ /* 0x000fc8000f8e00ff */
        /* <DEDUP_REMOVED lines=25> */
[----:B------:R-:W-:-:S04]  /*16080*/  LEA R2, P2, R4, R2, 0x2 ;  /* 0x0000000204027211 */ /* 0x000fc800078410ff */
[----:B------:R-:W-:-:S05]  /*16090*/  LEA.HI.X R3, R4, R3, R12, 0x2, P2 ;  /* 0x0000000304037211 */ /* 0x000fca00010f140c */
[----:B------:R1:W5:Y:S01]  /*160a0*/  LDG.E R4, desc[UR54][R2.64] ;  /* 0x0000003602047981 */ /* 0x000362000c1e1900 */
[----:B------:R-:W-:-:S05]  /*160b0*/  IADD3 R5, -R10, RZ, RZ ;  /* 0x000000ff0a057210 */ /* 0x000fca0007ffe1ff */
[----:B------:R-:W-:-:S07]  /*160c0*/  IMAD R8, R11, R5, R8 ;  /* 0x000000050b087224 */ /* 0x000fce00078e0208 */
.L_x_1612:
[----:B-1----:R-:W-:Y:S01]  /*160d0*/  LEA R2, R16, UR38, 0x3 ;  /* 0x0000002610027c11 */ /* 0x002fe2000f8e18ff */
[----:B------:R-:W1:Y:S01]  /*160e0*/  S2R R5, SR_TID.X ;  /* 0x0000000000057919 */ /* 0x000e620000002100 */
[----:B------:R-:W-:-:S04]  /*160f0*/  SHF.L.U32 R3, R17, 0x1f, RZ ;  /* 0x0000001f11037819 */ /* 0x000fc800000006ff */
[----:B------:R-:W2:Y:S01]  /*16100*/  SYNCS.PHASECHK.TRANS64.TRYWAIT P3, [R2+URZ+0x38840], R3 ;  /* 0x03884003020075a7 */ /* 0x000ea2000806017f */
[----:B-1----:R-:W-:-:S04]  /*16110*/  LOP3.LUT R5, R5, 0x7f, RZ, 0xc0, !PT ;  /* 0x0000007f05057812 */ /* 0x002fc800078ec0ff */
[----:B------:R-:W-:Y:S01]  /*16120*/  ISETP.NE.AND P2, PT, R5, RZ, PT ;  /* 0x000000ff0500720c */ /* 0x000fe20003f45270 */
[----:B--2---:R-:W-:-:S12]  /*16130*/  @!P3 BRA `(.L_x_1613) ;  /* 0x0000001c00d0b947 */ /* 0x004fd80003800000 */
.L_x_1656:
[----:B------:R-:W-:Y:S05]  /*16140*/  @P2 BRA `(.L_x_1614) ;  /* 0x0000000000142947 */ /* 0x000fea0003800000 */
[----:B------:R-:W-:Y:S01]  /*16150*/  ISETP.NE.AND P3, PT, R19, RZ, PT ;  /* 0x000000ff1300720c */ /* 0x000fe20003f65270 */
[----:B------:R-:W-:-:S04]  /*16160*/  IMAD.MOV.U32 R5, RZ, RZ, 0x2000 ;  /* 0x00002000ff057424 */ /* 0x000fc800078e00ff */
[----:B------:R2:W-:Y:S08]  /*16170*/  SYNCS.ARRIVE.TRANS64 RZ, [R2+URZ+0x38830], R5 ;  /* 0x0388300502ff79a7 */ /* 0x0005f0000800003f */
[----:B------:R-:W-:Y:S05]  /*16180*/  @!P3 BRA `(.L_x_1614) ;  /* 0x000000000004b947 */ /* 0x000fea0003800000 */
[----:B------:R-:W-:Y:S01]  /*16190*/  BPT.TRAP 0x1 ;  /* 0x000000040000795c */ /* 0x000fe20000300000 */
.L_x_1614:
        /* <DEDUP_REMOVED lines=17> */
.L_x_1657:
[----:B------:R-:W-:Y:S05]  /*162b0*/  @P2 BRA `(.L_x_1616) ;  /* 0x0000000000142947 */ /* 0x000fea0003800000 */
[----:B------:R-:W-:Y:S01]  /*162c0*/  ISETP.NE.AND P2, PT, R19, RZ, PT ;  /* 0x000000ff1300720c */ /* 0x000fe20003f45270 */
[----:B-1-3--:R-:W-:-:S04]  /*162d0*/  IMAD.MOV.U32 R3, RZ, RZ, 0x10000 ;  /* 0x00010000ff037424 */ /* 0x00afc800078e00ff */
[----:B------:R4:W-:Y:S08]  /*162e0*/  SYNCS.ARRIVE.TRANS64 RZ, [R2+URZ+0x38850], R3 ;  /* 0x0388500302ff79a7 */ /* 0x0009f0000800003f */
[----:B------:R-:W-:Y:S05]  /*162f0*/  @!P2 BRA `(.L_x_1616) ;  /* 0x000000000004a947 */ /* 0x000fea0003800000 */
[----:B------:R-:W-:Y:S01]  /*16300*/  BPT.TRAP 0x1 ;  /* 0x000000040000795c */ /* 0x000fe20000300000 */
.L_x_1616:
        /* <DEDUP_REMOVED lines=50> */
.L_x_1611:
[----:B------:R-:W-:Y:S05]  /*16630*/  BSYNC B0 ;  /* 0x0000000000007941 */ /* 0x000fea0003800000 */
.L_x_1610:
[----:B------:R-:W-:-:S06]  /*16640*/  UIADD3 UR6, UR60, -0x3, URZ ;  /* 0xfffffffd3c067890 */ /* 0x000fcc000fffe03f */
[----:B------:R-:W-:-:S07]  /*16650*/  IMAD.U32 R8, RZ, RZ, UR6 ;  /* 0x00000006ff087e24 */ /* 0x000fce000f8e00ff */
.L_x_1609:
[----:B------:R-:W-:Y:S01]  /*16660*/  ULOP3.LUT UR6, URZ, UR60, URZ, 0x33, !UPT ;  /* 0x0000003c3f067292 */ /* 0x000fe2000f8e333f */
[----:B------:R-:W-:Y:S01]  /*16670*/  VIADD R9, R9, 0xfffffffe ;  /* 0xfffffffe09097836 */ /* 0x000fe20000000000 */
[----:B------:R-:W-:Y:S04]  /*16680*/  BSSY B0, `(.L_x_1608) ;  /* 0x00000eb000007945 */ /* 0x000fe80003800000 */
[----:B------:R-:W-:-:S13]  /*16690*/  ISETP.NE.AND P2, PT, R9, UR6, PT ;  /* 0x0000000609007c0c */ /* 0x000fda000bf45270 */
[----:B------:R-:W-:Y:S05]  /*166a0*/  @!P2 BRA `(.L_x_1617) ;  /* 0x0000000c00a0a947 */ /* 0x000fea0003800000 */
.L_x_1632:
        /* <DEDUP_REMOVED lines=23> */
[----:B--2---:R-:W-:-:S04]  /*16820*/  LEA R4, P2, R2, R4, 0x2 ;  /* 0x0000000402047211 */ /* 0x004fc800078410ff */
[----:B------:R-:W-:-:S05]  /*16830*/  LEA.HI.X R5, R2, R5, R3, 0x2, P2 ;  /* 0x0000000502057211 */ /* 0x000fca00010f1403 */
[----:B------:R1:W5:Y:S01]  /*16840*/  LDG.E R4, desc[UR54][R4.64] ;  /* 0x0000003604047981 */ /* 0x000362000c1e1900 */
[----:B------:R-:W-:-:S04]  /*16850*/  IMAD.MOV R3, RZ, RZ, -R11 ;  /* 0x000000ffff037224 */ /* 0x000fc800078e0a0b */
[----:B------:R-:W-:-:S07]  /*16860*/  IMAD R10, R10, R3, R8 ;  /* 0x000000030a0a7224 */ /* 0x000fce00078e0208 */
.L_x_1620:
[----:B------:R-:W-:Y:S01]  /*16870*/  LEA R3, R9, UR38, 0x3 ;  /* 0x0000002609037c11 */ /* 0x000fe2000f8e18ff */
[----:B-1----:R-:W1:Y:S01]  /*16880*/  S2R R5, SR_TID.X ;  /* 0x0000000000057919 */ /* 0x002e620000002100 */
[----:B------:R-:W-:-:S04]  /*16890*/  SHF.L.U32 R2, R17, 0x1f, RZ ;  /* 0x0000001f11027819 */ /* 0x000fc800000006ff */
[----:B------:R-:W2:Y:S01]  /*168a0*/  SYNCS.PHASECHK.TRANS64.TRYWAIT P3, [R3+URZ+0x38840], R2 ;  /* 0x03884002030075a7 */ /* 0x000ea2000806017f */
[----:B-1----:R-:W-:-:S04]  /*168b0*/  LOP3.LUT R5, R5, 0x7f, RZ, 0xc0, !PT ;  /* 0x0000007f05057812 */ /* 0x002fc800078ec0ff */
[----:B------:R-:W-:Y:S01]  /*168c0*/  ISETP.NE.AND P2, PT, R5, RZ, PT ;  /* 0x000000ff0500720c */ /* 0x000fe20003f45270 */
[----:B--2---:R-:W-:-:S12]  /*168d0*/  @!P3 BRA `(.L_x_1621) ;  /* 0x000000180010b947 */ /* 0x004fd80003800000 */
.L_x_1658:
[----:B------:R-:W-:Y:S05]  /*168e0*/  @P2 BRA `(.L_x_1622) ;  /* 0x0000000000142947 */ /* 0x000fea0003800000 */
[----:B------:R-:W-:Y:S01]  /*168f0*/  ISETP.NE.AND P3, PT, R19, RZ, PT ;  /* 0x000000ff1300720c */ /* 0x000fe20003f65270 */
[----:B------:R-:W-:-:S04]  /*16900*/  IMAD.MOV.U32 R12, RZ, RZ, 0x2000 ;  /* 0x00002000ff0c7424 */ /* 0x000fc800078e00ff */
[----:B------:R2:W-:Y:S08]  /*16910*/  SYNCS.ARRIVE.TRANS64 RZ, [R3+URZ+0x38830], R12 ;  /* 0x0388300c03ff79a7 */ /* 0x0005f0000800003f */
[----:B------:R-:W-:Y:S05]  /*16920*/  @!P3 BRA `(.L_x_1622) ;  /* 0x000000000004b947 */ /* 0x000fea0003800000 */
[----:B------:R-:W-:Y:S01]  /*16930*/  BPT.TRAP 0x1 ;  /* 0x000000040000795c */ /* 0x000fe20000300000 */
.L_x_1622:
        /* <DEDUP_REMOVED lines=17> */
.L_x_1659:
[----:B------:R-:W-:Y:S05]  /*16a50*/  @P2 BRA `(.L_x_1624) ;  /* 0x0000000000142947 */ /* 0x000fea0003800000 */
[----:B------:R-:W-:Y:S02]  /*16a60*/  ISETP.NE.AND P2, PT, R19, RZ, PT ;  /* 0x000000ff1300720c */ /* 0x000fe40003f45270 */
[----:B-1-3--:R-:W-:-:S04]  /*16a70*/  MOV R2, 0x10000 ;  /* 0x0001000000027802 */ /* 0x00afc80000000f00 */
[----:B------:R4:W-:Y:S07]  /*16a80*/  SYNCS.ARRIVE.TRANS64 RZ, [R3+URZ+0x38850], R2 ;  /* 0x0388500203ff79a7 */ /* 0x0009ee000800003f */
[----:B------:R-:W-:Y:S05]  /*16a90*/  @!P2 BRA `(.L_x_1624) ;  /* 0x000000000004a947 */ /* 0x000fea0003800000 */
[----:B------:R-:W-:Y:S01]  /*16aa0*/  BPT.TRAP 0x1 ;  /* 0x000000040000795c */ /* 0x000fe20000300000 */
.L_x_1624:
        /* <DEDUP_REMOVED lines=50> */
.L_x_1619:
[----:B------:R-:W-:Y:S05]  /*16dd0*/  BSYNC B1 ;  /* 0x0000000000017941 */ /* 0x000fea0003800000 */
.L_x_1618:
[----:B------:R-:W-:Y:S01]  /*16de0*/  VIADD R9, R9, 0x1 ;  /* 0x0000000109097836 */ /* 0x000fe20000000000 */
[----:B------:R-:W-:Y:S04]  /*16df0*/  BSSY B1, `(.L_x_1625) ;  /* 0x0000070000017945 */ /* 0x000fe80003800000 */
[----:B------:R-:W-:-:S04]  /*16e00*/  ISETP.NE.AND P2, PT, R9, 0x2, PT ;  /* 0x000000020900780c */ /* 0x000fc80003f45270 */
[----:B---34-:R-:W-:Y:S02]  /*16e10*/  SEL R2, RZ, 0x1, P2 ;  /* 0x00000001ff027807 */ /* 0x018fe40001000000 */
[----:B------:R-:W-:Y:S01]  /*16e20*/  SEL R16, R9, RZ, P2 ;  /* 0x000000ff09107207 */ /* 0x000fe20001000000 */
[----:B------:R-:W-:Y:S01]  /*16e30*/  VIADD R9, R8, 0xffffffff ;  /* 0xffffffff08097836 */ /* 0x000fe20000000000 */
[----:B------:R-:W-:Y:S01]  /*16e40*/  LOP3.LUT R17, R17, R2, RZ, 0x3c, !PT ;  /* 0x0000000211117212 */ /* 0x000fe200078e3cff */
[----:B------:R-:W-:Y:S06]  /*16e50*/  @!P6 BRA `(.L_x_1626) ;  /* 0x0000000400a4e947 */ /* 0x000fec0003800000 */
[----:B------:R-:W-:Y:S01]  /*16e60*/  IMAD.MOV.U32 R10, RZ, RZ, R9 ;  /* 0x000000ffff0a7224 */ /* 0x000fe200078e0009 */
[----:B------:R-:W-:Y:S06]  /*16e70*/  @!P0 BRA `(.L_x_1627) ;  /* 0x0000000000448947 */ /* 0x000fec0003800000 */
[----:B------:R-:W1:Y:S02]  /*16e80*/  LDC R11, c[0x0][0x41c] ;  /* 0x00010700ff0b7b82 */ /* 0x000e640000000800 */
[----:B-1----:R-:W-:-:S13]  /*16e90*/  ISETP.NE.AND P2, PT, R11, 0x1, PT ;  /* 0x000000010b00780c */ /* 0x002fda0003f45270 */
[----:B--2---:R-:W1:Y:S02]  /*16ea0*/  @P2 LDC.64 R2, c[0x0][0x420] ;  /* 0x00010800ff022b82 */ /* 0x004e640000000a00 */
[----:B-1----:R-:W-:-:S04]  /*16eb0*/  @P2 IMAD.HI.U32 R4, R10, R2, RZ ;  /* 0x000000020a042227 */ /* 0x002fc800078e00ff */
[----:B------:R-:W-:Y:S01]  /*16ec0*/  IMAD.MOV.U32 R2, RZ, RZ, R10 ;  /* 0x000000ffff027224 */ /* 0x000fe200078e000a */
[----:B------:R-:W-:Y:S02]  /*16ed0*/  @P2 SHF.R.U32.HI R2, RZ, R3, R4 ;  /* 0x00000003ff022219 */ /* 0x000fe40000011604 */
[----:B------:R-:W1:Y:S03]  /*16ee0*/  LDC.64 R4, c[0x0][0x3f8] ;  /* 0x0000fe00ff047b82 */ /* 0x000e660000000a00 */
[----:B------:R-:W-:-:S04]  /*16ef0*/  IMAD.MOV R3, RZ, RZ, -R2 ;  /* 0x000000ffff037224 */ /* 0x000fc800078e0a02 */
        /* <DEDUP_REMOVED lines=9> */
.L_x_1627:
[----:B------:R-:W-:Y:S01]  /*16f90*/  LEA R2, R16, UR38, 0x3 ;  /* 0x0000002610027c11 */ /* 0x000fe2000f8e18ff */
[----:B-1----:R-:W1:Y:S01]  /*16fa0*/  S2R R5, SR_TID.X ;  /* 0x0000000000057919 */ /* 0x002e620000002100 */
[----:B--2---:R-:W-:-:S04]  /*16fb0*/  SHF.L.U32 R3, R17, 0x1f, RZ ;  /* 0x0000001f11037819 */ /* 0x004fc800000006ff */
[----:B------:R-:W2:Y:S01]  /*16fc0*/  SYNCS.PHASECHK.TRANS64.TRYWAIT P3, [R2+URZ+0x38840], R3 ;  /* 0x03884003020075a7 */ /* 0x000ea2000806017f */
[----:B-1----:R-:W-:-:S04]  /*16fd0*/  LOP3.LUT R5, R5, 0x7f, RZ, 0xc0, !PT ;  /* 0x0000007f05057812 */ /* 0x002fc800078ec0ff */
[----:B------:R-:W-:Y:S01]  /*16fe0*/  ISETP.NE.AND P2, PT, R5, RZ, PT ;  /* 0x000000ff0500720c */ /* 0x000fe20003f45270 */
[----:B--2---:R-:W-:-:S12]  /*16ff0*/  @!P3 BRA `(.L_x_1628) ;  /* 0x000000100070b947 */ /* 0x004fd80003800000 */
.L_x_1660:
[----:B------:R-:W-:Y:S05]  /*17000*/  @P2 BRA `(.L_x_1629) ;  /* 0x0000000000142947 */ /* 0x000fea0003800000 */
[----:B------:R-:W-:Y:S02]  /*17010*/  ISETP.NE.AND P3, PT, R19, RZ, PT ;  /* 0x000000ff1300720c */ /* 0x000fe40003f65270 */
[----:B------:R-:W-:-:S04]  /*17020*/  MOV R5, 0x2000 ;  /* 0x0000200000057802 */ /* 0x000fc80000000f00 */
[----:B------:R2:W-:Y:S07]  /*17030*/  SYNCS.ARRIVE.TRANS64 RZ, [R2+URZ+0x38830], R5 ;  /* 0x0388300502ff79a7 */ /* 0x0005ee000800003f */
[----:B------:R-:W-:Y:S05]  /*17040*/  @!P3 BRA `(.L_x_1629) ;  /* 0x000000000004b947 */ /* 0x000fea0003800000 */
[----:B------:R-:W-:Y:S01]  /*17050*/  BPT.TRAP 0x1 ;  /* 0x000000040000795c */ /* 0x000fe20000300000 */
.L_x_1629:
        /* <DEDUP_REMOVED lines=17> */
.L_x_1661:
[----:B------:R-:W-:Y:S05]  /*17170*/  @P2 BRA `(.L_x_1631) ;  /* 0x0000000000142947 */ /* 0x000fea0003800000 */
[----:B------:R-:W-:Y:S01]  /*17180*/  ISETP.NE.AND P2, PT, R19, RZ, PT ;  /* 0x000000ff1300720c */ /* 0x000fe20003f45270 */
[----:B-12---:R-:W-:-:S04]  /*17190*/  IMAD.MOV.U32 R3, RZ, RZ, 0x10000 ;  /* 0x00010000ff037424 */ /* 0x006fc800078e00ff */
[----:B------:R3:W-:Y:S08]  /*171a0*/  SYNCS.ARRIVE.TRANS64 RZ, [R2+URZ+0x38850], R3 ;  /* 0x0388500302ff79a7 */ /* 0x0007f0000800003f */
[----:B------:R-:W-:Y:S05]  /*171b0*/  @!P2 BRA `(.L_x_1631) ;  /* 0x000000000004a947 */ /* 0x000fea0003800000 */
[----:B------:R-:W-:Y:S01]  /*171c0*/  BPT.TRAP 0x1 ;  /* 0x000000040000795c */ /* 0x000fe20000300000 */
.L_x_1631:
        /* <DEDUP_REMOVED lines=50> */
.L_x_1626:
[----:B------:R-:W-:Y:S05]  /*174f0*/  BSYNC B1 ;  /* 0x0000000000017941 */ /* 0x000fea0003800000 */
.L_x_1625:
[----:B------:R-:W-:Y:S01]  /*17500*/  ISETP.GT.AND P2, PT, R9, UR39, PT ;  /* 0x0000002709007c0c */ /* 0x000fe2000bf44270 */
[----:B------:R-:W-:-:S12]  /*17510*/  VIADD R8, R8, 0xfffffffe ;  /* 0xfffffffe08087836 */ /* 0x000fd80000000000 */
[----:B------:R-:W-:Y:S05]  /*17520*/  @P2 BRA `(.L_x_1632) ;  /* 0xfffffff000602947 */ /* 0x000fea000383ffff */
.L_x_1617:
[----:B------:R-:W-:Y:S05]  /*17530*/  BSYNC B0 ;  /* 0x0000000000007941 */ /* 0x000fea0003800000 */
.L_x_1608:
[----:B------:R-:W-:Y:S01]  /*17540*/  VIADD R16, R16, 0x1 ;  /* 0x0000000110107836 */ /* 0x000fe20000000000 */
[----:B------:R-:W-:Y:S04]  /*17550*/  BSSY B0, `(.L_x_1633) ;  /* 0x0000013000007945 */ /* 0x000fe80003800000 */
[----:B------:R-:W-:-:S04]  /*17560*/  ISETP.NE.AND P0, PT, R16, 0x2, PT ;  /* 0x000000021000780c */ /* 0x000fc80003f05270 */
[----:B------:R-:W-:-:S04]  /*17570*/  SEL R0, RZ, 0x1, P0 ;  /* 0x00000001ff007807 */ /* 0x000fc80000000000 */
[----:B------:R-:W-:Y:S01]  /*17580*/  LOP3.LUT R17, R17, R0, RZ, 0x3c, !PT ;  /* 0x0000000011117212 */ /* 0x000fe200078e3cff */
[----:B------:R-:W-:Y:S06]  /*17590*/  @P1 BRA `(.L_x_1634) ;  /* 0x0000000000381947 */ /* 0x000fec0003800000 */
[----:B-1234-:R-:W2:Y:S01]  /*175a0*/  LDL R2, [R1] ;  /* 0x0000000001027983 */ /* 0x01eea20000100800 */
[----:B------:R-:W-:Y:S02]  /*175b0*/  VOTEU.ANY UR6, UPT, PT ;  /* 0x0000000000067886 */ /* 0x000fe400038e0100 */
[----:B------:R-:W1:Y:S01]  /*175c0*/  FLO.U32 R0, UR6 ;  /* 0x0000000600007d00 */ /* 0x000e6200080e0000 */
[----:B------:R-:W1:Y:S02]  /*175d0*/  S2R R5, SR_LANEID ;  /* 0x0000000000057919 */ /* 0x000e640000000000 */
[----:B-1----:R-:W-:-:S05]  /*175e0*/  ISETP.EQ.U32.AND P1, PT, R0, R5, PT ;  /* 0x000000050000720c */ /* 0x002fca0003f22070 */
[----:B------:R-:W1:Y:S01]  /*175f0*/  POPC R5, UR6 ;  /* 0x0000000600057d09 */ /* 0x000e620008000000 */
[----:B--2---:R-:W-:Y:S02]  /*17600*/  R2UR UR7, R2 ;  /* 0x00000000020772ca */ /* 0x004fe400000e0000 */
[----:B------:R-:W1:Y:S05]  /*17610*/  LDC.64 R2, c[0x0][0xef0] ;  /* 0x0003bc00ff027b82 */ /* 0x000e6a0000000a00 */
[----:B-1----:R-:W2:Y:S01]  /*17620*/  @P1 ATOMG.E.ADD.STRONG.GPU PT, R3, desc[UR54][R2.64], R5 ;  /* 0x00000005020319a8 */ /* 0x002ea200081ee1f6 */
[----:B------:R-:W1:Y:S02]  /*17630*/  S2R R4, SR_LTMASK ;  /* 0x0000000000047919 */ /* 0x000e640000003900 */
[----:B-1----:R-:W-:-:S04]  /*17640*/  LOP3.LUT R4, R4, UR6, RZ, 0xc0, !PT ;  /* 0x0000000604047c12 */ /* 0x002fc8000f8ec0ff */
[----:B------:R-:W1:Y:S01]  /*17650*/  POPC R7, R4 ;  /* 0x0000000400077309 */ /* 0x000e620000000000 */
[----:B--2---:R-:W1:Y:S02]  /*17660*/  SHFL.IDX PT, R0, R3, R0, 0x1f ;  /* 0x00001f0003007589 */ /* 0x004e6400000e0000 */
[----:B-1----:R-:W-:-:S07]  /*17670*/  IADD3 R18, R0, UR7, R7 ;  /* 0x0000000700127c10 */ /* 0x002fce000fffe007 */
.L_x_1634:
[----:B------:R-:W-:Y:S05]  /*17680*/  BSYNC B0 ;  /* 0x0000000000007941 */ /* 0x000fea0003800000 */
.L_x_1633:
[----:B------:R-:W-:Y:S01]  /*17690*/  SEL R16, R16, RZ, P0 ;  /* 0x000000ff10107207 */ /* 0x000fe20000000000 */
[----:B------:R-:W-:-:S07]  /*176a0*/  IMAD.MOV.U32 R13, RZ, RZ, R18 ;  /* 0x000000ffff0d7224 */ /* 0x000fce00078e0012 */
.L_x_1591:
[----:B------:R-:W-:Y:S05]  /*176b0*/  BSYNC B6 ;  /* 0x0000000000067941 */ /* 0x000fea0003800000 */
.L_x_1589:
[----:B------:R-:W-:-:S03]  /*176c0*/  UMOV UR6, 0xffffffff ;  /* 0xffffffff00067882 */ /* 0x000fc60000000000 */
[----:B------:R-:W-:Y:S05]  /*176d0*/  BRA.DIV UR6, `(.L_x_1635) ;  /* 0x0000000a06e07947 */ /* 0x000fea000b800000 */
[----:B------:R1:W1:Y:S02]  /*176e0*/  SHFL.IDX PT, R14, R13, RZ, 0x1f ;  /* 0x00001fff0d0e7589 */ /* 0x00026400000e0000 */
.L_x_1664:
[----:B------:R-:W-:Y:S01]  /*176f0*/  ISETP.NE.AND P0, PT, R19, RZ, PT ;  /* 0x000000ff1300720c */ /* 0x000fe20003f05270 */
[----:B------:R-:W-:Y:S05]  /*17700*/  WARPSYNC.ALL ;  /* 0x0000000000007948 */ /* 0x000fea0003800000 */
[----:B------:R-:W-:Y:S01]  /*17710*/  BAR.SYNC.DEFER_BLOCKING 0x4, 0x120 ;  /* 0x0104800000007b1d */ /* 0x000fe20000010000 */
[----:B-1----:R-:W-:-:S05]  /*17720*/  IMAD.MOV.U32 R18, RZ, RZ, R14 ;  /* 0x000000ffff127224 */ /* 0x002fca00078e000e */
[----:B------:R-:W-:Y:S01]  /*17730*/  ULDC UR6, c[0x0][0xea8] ;  /* 0x0003aa0000067ab9 */ /* 0x000fe20000000800 */
[----:B------:R-:W-:Y:S01]  /*17740*/  @!P0 MOV R0, 0x400 ;  /* 0x0000040000008802 */ /* 0x000fe20000000f00 */
[----:B--234-:R-:W1:Y:S03]  /*17750*/  @!P0 S2R R3, SR_CgaCtaId ;  /* 0x0000000000038919 */ /* 0x01ce660000008800 */
[----:B-1----:R-:W-:-:S05]  /*17760*/  @!P0 LEA R0, R3, R0, 0x18 ;  /* 0x0000000003008211 */ /* 0x002fca00078ec0ff */
[----:B------:R2:W-:Y:S01]  /*17770*/  @!P0 STS [R0+0x388d0], R13 ;  /* 0x0388d00d00008388 */ /* 0x0005e20000000800 */
[----:B------:R-:W-:Y:S06]  /*17780*/  BAR.ARV 0x5, 0x120 ;  /* 0x0144800000007b1d */ /* 0x000fec0000002000 */
[----:B------:R-:W-:-:S13]  /*17790*/  ISETP.GE.AND P0, PT, R18, UR6, PT ;  /* 0x0000000612007c0c */ /* 0x000fda000bf06270 */
[----:B--2---:R-:W-:Y:S05]  /*177a0*/  @!P0 BRA `(.L_x_1636) ;  /* 0xffffffcc001c8947 */ /* 0x004fea000383ffff */
.L_x_1580:
[----:B------:R-:W1:Y:S01]  /*177b0*/  S2R R3, SR_CgaCtaId ;  /* 0x0000000000037919 */ /* 0x000e620000008800 */
[----:B------:R-:W-:Y:S01]  /*177c0*/  UIADD3 UR61, UR61, 0x1, URZ ;  /* 0x000000013d3d7890 */ /* 0x000fe2000fffe03f */
[----:B------:R-:W-:-:S03]  /*177d0*/  MOV R0, 0x400 ;  /* 0x0000040000007802 */ /* 0x000fc60000000f00 */
[----:B------:R-:W-:-:S04]  /*177e0*/  ULEA.HI UR4, UR61, UR61, URZ, 0x1 ;  /* 0x0000003d3d047291 */ /* 0x000fc8000f8f083f */
[----:B------:R-:W-:-:S04]  /*177f0*/  ULOP3.LUT UR4, UR4, 0xfffffffe, URZ, 0xc0, !UPT ;  /* 0xfffffffe04047892 */ /* 0x000fc8000f8ec03f */
[----:B------:R-:W-:Y:S01]  /*17800*/  UIADD3 UR4, UR61, -UR4, URZ ;  /* 0x800000043d047290 */ /* 0x000fe2000fffe03f */
[----:B-1----:R-:W-:-:S05]  /*17810*/  LEA R7, R3, R0, 0x18 ;  /* 0x0000000003077211 */ /* 0x002fca00078ec0ff */
[----:B------:R-:W-:-:S04]  /*17820*/  MOV R0, UR4 ;  /* 0x0000000400007c02 */ /* 0x000fc80008000f00 */
[----:B------:R-:W-:-:S04]  /*17830*/  SHF.L.U32 R0, R0, 0x1f, RZ ;  /* 0x0000001f00007819 */ /* 0x000fc800000006ff */
[----:B------:R-:W1:Y:S02]  /*17840*/  SYNCS.PHASECHK.TRANS64.TRYWAIT P0, [R7+URZ+0x38820], R0 ;  /* 0x03882000070075a7 */ /* 0x000e64000800017f */
[----:B-1----:R-:W-:Y:S05]  /*17850*/  @!P0 BRA `(.L_x_1637) ;  /* 0x0000000800a48947 */ /* 0x002fea0003800000 */
.L_x_1665:
        /* <DEDUP_REMOVED lines=9> */
[----:B------:R-:W2:Y:S02]  /*178f0*/  LDL R2, [R1+0x4] ;  /* 0x0000040001027983 */ /* 0x000ea40000100800 */
[----:B--2---:R-:W-:-:S13]  /*17900*/  R2UR UR4, R2 ;  /* 0x00000000020472ca */ /* 0x004fda00000e0000 */
[----:B------:R-:W-:-:S06]  /*17910*/  ULOP3.LUT UR4, UR4, 0x2, URZ, 0xfc, !UPT ;  /* 0x0000000204047892 */ /* 0x000fcc000f8efc3f */
[----:B------:R-:W-:-:S05]  /*17920*/  IMAD.U32 R0, RZ, RZ, UR4 ;  /* 0x00000004ff007e24 */ /* 0x000fca000f8e00ff */
[----:B------:R-:W-:-:S13]  /*17930*/  ISETP.NE.AND P2, PT, R0, 0x3, PT ;  /* 0x000000030000780c */ /* 0x000fda0003f45270 */
[----:B------:R-:W-:Y:S05]  /*17940*/  @!P2 BRA `(.L_x_1640) ;  /* 0x000000000004a947 */ /* 0x000fea0003800000 */
[----:B------:R-:W-:Y:S01]  /*17950*/  BPT.TRAP 0x1 ;  /* 0x000000040000795c */ /* 0x000fe20000300000 */
.L_x_1640:
[----:B------:R-:W-:Y:S01]  /*17960*/  VIADD R3, R7, 0x38840 ;  /* 0x0003884007037836 */ /* 0x000fe20000000000 */
[----:B------:R-:W-:Y:S01]  /*17970*/  SHF.L.U32 R4, R17, 0x1f, RZ ;  /* 0x0000001f11047819 */ /* 0x000fe200000006ff */
[C---:B------:R-:W-:Y:S02]  /*17980*/  VIADD R0, R16.reuse, 0x1 ;  /* 0x0000000110007836 */ /* 0x040fe40000000000 */
[----:B------:R-:W-:-:S03]  /*17990*/  IMAD R5, R16, 0x8, R3 ;  /* 0x0000000810057824 */ /* 0x000fc600078e0203 */
[----:B------:R-:W-:Y:S01]  /*179a0*/  ISETP.NE.AND P1, PT, R0, 0x2, PT ;  /* 0x000000020000780c */ /* 0x000fe20003f25270 */
[----:B------:R-:W1:Y:S03]  /*179b0*/  SYNCS.PHASECHK.TRANS64.TRYWAIT P0, [R5+URZ], R4 ;  /* 0x00000004050075a7 */ /* 0x000e66000800017f */
[----:B------:R-:W-:-:S04]  /*179c0*/  SEL R2, RZ, 0x1, P1 ;  /* 0x00000001ff027807 */ /* 0x000fc80000800000 */
[----:B------:R-:W-:Y:S02]  /*179d0*/  LOP3.LUT R17, R17, R2, RZ, 0x3c, !PT ;  /* 0x0000000211117212 */ /* 0x000fe400078e3cff */
[----:B------:R-:W-:Y:S02]  /*179e0*/  SEL R2, R0, RZ, P1 ;  /* 0x000000ff00027207 */ /* 0x000fe40000800000 */
[----:B------:R-:W-:-:S03]  /*179f0*/  SHF.L.U32 R0, R17, 0x1f, RZ ;  /* 0x0000001f11007819 */ /* 0x000fc600000006ff */
[----:B------:R-:W-:Y:S01]  /*17a00*/  IMAD R3, R2, 0x8, R3 ;  /* 0x0000000802037824 */ /* 0x000fe200078e0203 */
[----:B-1----:R-:W-:Y:S06]  /*17a10*/  @!P0 BRA `(.L_x_1641) ;  /* 0x0000000800488947 */ /* 0x002fec0003800000 */
.L_x_1666:
[----:B------:R-:W2:Y:S02]  /*17a20*/  SYNCS.PHASECHK.TRANS64.TRYWAIT P0, [R3+URZ], R0 ;  /* 0x00000000030075a7 */ /* 0x000ea4000800017f */
[----:B--2---:R-:W-:Y:S05]  /*17a30*/  @!P0 BRA `(.L_x_1642) ;  /* 0x0000000800548947 */ /* 0x004fea0003800000 */
.L_x_1667:
[----:B------:R-:W-:Y:S05]  /*17a40*/  @!P2 BRA `(.L_x_1643) ;  /* 0x000000000004a947 */ /* 0x000fea0003800000 */
[----:B------:R-:W-:Y:S01]  /*17a50*/  BPT.TRAP 0x1 ;  /* 0x000000040000795c */ /* 0x000fe20000300000 */
.L_x_1643:
[----:B--2---:R-:W-:-:S05]  /*17a60*/  VIADD R3, R7, 0x38860 ;  /* 0x0003886007037836 */ /* 0x004fca0000000000 */
[----:B-1----:R-:W-:-:S04]  /*17a70*/  LEA R5, R16, R3, 0x3 ;  /* 0x0000000310057211 */ /* 0x002fc800078e18ff */
[----:B------:R-:W1:Y:S02]  /*17a80*/  SYNCS.PHASECHK.TRANS64.TRYWAIT P0, [R5+URZ], R4 ;  /* 0x00000004050075a7 */ /* 0x000e64000800017f */
[----:B-1----:R-:W-:Y:S05]  /*17a90*/  @!P0 BRA `(.L_x_1644) ;  /* 0x0000000800508947 */ /* 0x002fea0003800000 */
.L_x_1668:
[----:B------:R-:W-:-:S07]  /*17aa0*/  IMAD R3, R2, 0x8, R3 ;  /* 0x0000000802037824 */ /* 0x000fce00078e0203 */
.L_x_1645:
[----:B--2---:R2:W3:Y:S02]  /*17ab0*/  SYNCS.PHASECHK.TRANS64.TRYWAIT P0, [R3+URZ], R0 ;  /* 0x00000000030075a7 */ /* 0x0044e4000800017f */
[----:B---3--:R-:W-:Y:S05]  /*17ac0*/  @!P0 NANOSLEEP.SYNCS 0x989680 ;  /* 0x009896800000895d */ /* 0x008fea0003900000 */
[----:B------:R-:W3:Y:S02]  /*17ad0*/  @!P0 SYNCS.PHASECHK.TRANS64 P0, [R3+URZ], R0 ;  /* 0x00000000030085a7 */ /* 0x000ee4000800007f */
[----:B---3--:R-:W-:Y:S05]  /*17ae0*/  @!P0 BRA `(.L_x_1645) ;  /* 0xfffffffc00f08947 */ /* 0x008fea000383ffff */
.L_x_1639:
[----:B------:R-:W-:Y:S05]  /*17af0*/  BSYNC B0 ;  /* 0x0000000000007941 */ /* 0x000fea0003800000 */
.L_x_1638:
[----:B------:R-:W-:Y:S05]  /*17b00*/  EXIT ;  /* 0x000000000000794d */ /* 0x000fea0003800000 */
.L_x_1499:
[----:B-1----:R-:W-:-:S04]  /*17b10*/  IMAD.U32 R3, RZ, RZ, UR36 ;  /* 0x00000024ff037e24 */ /* 0x002fc8000f8e00ff */
[----:B------:R1:W2:Y:S03]  /*17b20*/  SYNCS.PHASECHK.TRANS64.TRYWAIT P1, [R3+URZ+0x38800], R0 ;  /* 0x03880000030075a7 */ /* 0x0002a6000802017f */
[----:B--2---:R-:W-:Y:S05]  /*17b30*/  @!P1 NANOSLEEP.SYNCS 0x989680 ;  /* 0x009896800000995d */ /* 0x004fea0003900000 */
[----:B------:R-:W2:Y:S02]  /*17b40*/  @!P1 SYNCS.PHASECHK.TRANS64 P1, [R3+URZ+0x38800], R0 ;  /* 0x03880000030095a7 */ /* 0x000ea4000802007f */
[----:B--2---:R-:W-:Y:S05]  /*17b50*/  @!P1 BRA `(.L_x_1499) ;  /* 0xfffffffc00ec9947 */ /* 0x004fea000383ffff */
[----:B------:R-:W-:Y:S05]  /*17b60*/  BRA `(.L_x_1646) ;  /* 0xfffffec000307947 */ /* 0x000fea000383ffff */
.L_x_1503:
[----:B---3--:R3:W4:Y:S02]  /*17b70*/  SYNCS.PHASECHK.TRANS64.TRYWAIT P1, [R6+URZ+0x38830], R7 ;  /* 0x03883007060075a7 */ /* 0x008724000802017f */
[----:B----4-:R-:W-:Y:S05]  /*17b80*/  @!P1 NANOSLEEP.SYNCS 0x989680 ;  /* 0x009896800000995d */ /* 0x010fea0003900000 */
[----:B------:R-:W4:Y:S02]  /*17b90*/  @!P1 SYNCS.PHASECHK.TRANS64 P1, [R6+URZ+0x38830], R7 ;  /* 0x03883007060095a7 */ /* 0x000f24000802007f */
[----:B----4-:R-:W-:Y:S05]  /*17ba0*/  @!P1 BRA `(.L_x_1503) ;  /* 0xfffffffc00f09947 */ /* 0x010fea000383ffff */
[----:B------:R-:W-:Y:S05]  /*17bb0*/  BRA `(.L_x_1502) ;  /* 0xfffffec000447947 */ /* 0x000fea000383ffff */
.L_x_1504:
[----:B-1----:R-:W-:-:S04]  /*17bc0*/  IMAD.U32 R3, RZ, RZ, UR36 ;  /* 0x00000024ff037e24 */ /* 0x002fc8000f8e00ff */
[----:B------:R1:W4:Y:S03]  /*17bd0*/  SYNCS.PHASECHK.TRANS64.TRYWAIT P1, [R3+URZ+0x38810], R0 ;  /* 0x03881000030075a7 */ /* 0x000326000802017f */
[----:B----4-:R-:W-:Y:S05]  /*17be0*/  @!P1 NANOSLEEP.SYNCS 0x989680 ;  /* 0x009896800000995d */ /* 0x010fea0003900000 */
[----:B------:R-:W4:Y:S02]  /*17bf0*/  @!P1 SYNCS.PHASECHK.TRANS64 P1, [R3+URZ+0x38810], R0 ;  /* 0x03881000030095a7 */ /* 0x000f24000802007f */
[----:B----4-:R-:W-:Y:S05]  /*17c00*/  @!P1 BRA `(.L_x_1504) ;  /* 0xfffffffc00ec9947 */ /* 0x010fea000383ffff */
[----:B------:R-:W-:Y:S05]  /*17c10*/  BRA `(.L_x_1647) ;  /* 0xfffffec000cc7947 */ /* 0x000fea000383ffff */
.L_x_1508:
[----:B------:R1:W1:Y:S02]  /*17c20*/  SYNCS.PHASECHK.TRANS64.TRYWAIT P1, [R6+URZ+0x38850], R7 ;  /* 0x03885007060075a7 */ /* 0x000264000802017f */
[----:B-1----:R-:W-:Y:S05]  /*17c30*/  @!P1 NANOSLEEP.SYNCS 0x989680 ;  /* 0x009896800000995d */ /* 0x002fea0003900000 */
[----:B------:R-:W1:Y:S02]  /*17c40*/  @!P1 SYNCS.PHASECHK.TRANS64 P1, [R6+URZ+0x38850], R7 ;  /* 0x03885007060095a7 */ /* 0x000e64000802007f */
[----:B-1----:R-:W-:Y:S05]  /*17c50*/  @!P1 BRA `(.L_x_1508) ;  /* 0xfffffffc00f09947 */ /* 0x002fea000383ffff */
[----:B------:R-:W-:Y:S05]  /*17c60*/  BRA `(.L_x_1507) ;  /* 0xfffffec400007947 */ /* 0x000fea000383ffff */
.L_x_1524:
[----:B--2---:R2:W3:Y:S02]  /*17c70*/  SYNCS.PHASECHK.TRANS64.TRYWAIT P3, [R12+URZ+0x38830], R21 ;  /* 0x038830150c0075a7 */ /* 0x0044e4000806017f */
[----:B---3--:R-:W-:Y:S05]  /*17c80*/  @!P3 NANOSLEEP.SYNCS 0x989680 ;  /* 0x009896800000b95d */ /* 0x008fea0003900000 */
[----:B------:R-:W3:Y:S02]  /*17c90*/  @!P3 SYNCS.PHASECHK.TRANS64 P3, [R12+URZ+0x38830], R21 ;  /* 0x038830150c00b5a7 */ /* 0x000ee4000806007f */
[----:B---3--:R-:W-:Y:S05]  /*17ca0*/  @!P3 BRA `(.L_x_1524) ;  /* 0xfffffffc00f0b947 */ /* 0x008fea000383ffff */
[----:B------:R-:W-:Y:S05]  /*17cb0*/  BRA `(.L_x_1523) ;  /* 0xfffffef800007947 */ /* 0x000fea000383ffff */
.L_x_1528:
[----:B----4-:R4:W1:Y:S02]  /*17cc0*/  SYNCS.PHASECHK.TRANS64.TRYWAIT P3, [R12+URZ+0x38850], R21 ;  /* 0x038850150c0075a7 */ /* 0x010864000806017f */
[----:B-1----:R-:W-:Y:S05]  /*17cd0*/  @!P3 NANOSLEEP.SYNCS 0x989680 ;  /* 0x009896800000b95d */ /* 0x002fea0003900000 */
[----:B------:R-:W1:Y:S02]  /*17ce0*/  @!P3 SYNCS.PHASECHK.TRANS64 P3, [R12+URZ+0x38850], R21 ;  /* 0x038850150c00b5a7 */ /* 0x000e64000806007f */
[----:B-1----:R-:W-:Y:S05]  /*17cf0*/  @!P3 BRA `(.L_x_1528) ;  /* 0xfffffffc00f0b947 */ /* 0x002fea000383ffff */
[----:B------:R-:W-:Y:S05]  /*17d00*/  BRA `(.L_x_1527) ;  /* 0xfffffef800607947 */ /* 0x000fea000383ffff */
.L_x_1545:
[----:B--2---:R2:W3:Y:S02]  /*17d10*/  SYNCS.PHASECHK.TRANS64.TRYWAIT P3, [R8+URZ+0x38830], R11 ;  /* 0x0388300b080075a7 */ /* 0x0044e4000806017f */
[----:B---3--:R-:W-:Y:S05]  /*17d20*/  @!P3 NANOSLEEP.SYNCS 0x989680 ;  /* 0x009896800000b95d */ /* 0x008fea0003900000 */
[----:B------:R-:W3:Y:S02]  /*17d30*/  @!P3 SYNCS.PHASECHK.TRANS64 P3, [R8+URZ+0x38830], R11 ;  /* 0x0388300b0800b5a7 */ /* 0x000ee4000806007f */
[----:B---3--:R-:W-:Y:S05]  /*17d40*/  @!P3 BRA `(.L_x_1545) ;  /* 0xfffffffc00f0b947 */ /* 0x008fea000383ffff */
[----:B------:R-:W-:Y:S05]  /*17d50*/  BRA `(.L_x_1544) ;  /* 0xffffff3400447947 */ /* 0x000fea000383ffff */
.L_x_1549:
[----:B----4-:R4:W1:Y:S02]  /*17d60*/  SYNCS.PHASECHK.TRANS64.TRYWAIT P3, [R8+URZ+0x38850], R11 ;  /* 0x0388500b080075a7 */ /* 0x010864000806017f */
[----:B-1----:R-:W-:Y:S05]  /*17d70*/  @!P3 NANOSLEEP.SYNCS 0x989680 ;  /* 0x009896800000b95d */ /* 0x002fea0003900000 */
[----:B------:R-:W1:Y:S02]  /*17d80*/  @!P3 SYNCS.PHASECHK.TRANS64 P3, [R8+URZ+0x38850], R11 ;  /* 0x0388500b0800b5a7 */ /* 0x000e64000806007f */
[----:B-1----:R-:W-:Y:S05]  /*17d90*/  @!P3 BRA `(.L_x_1549) ;  /* 0xfffffffc00f0b947 */ /* 0x002fea000383ffff */
[----:B------:R-:W-:Y:S05]  /*17da0*/  BRA `(.L_x_1548) ;  /* 0xffffff3400a07947 */ /* 0x000fea000383ffff */
.L_x_1555:
[----:B--2---:R2:W3:Y:S02]  /*17db0*/  SYNCS.PHASECHK.TRANS64.TRYWAIT P2, [R12+URZ+0x38830], R11 ;  /* 0x0388300b0c0075a7 */ /* 0x0044e4000804017f */
[----:B---3--:R-:W-:Y:S05]  /*17dc0*/  @!P2 NANOSLEEP.SYNCS 0x989680 ;  /* 0x009896800000a95d */ /* 0x008fea0003900000 */
[----:B------:R-:W3:Y:S02]  /*17dd0*/  @!P2 SYNCS.PHASECHK.TRANS64 P2, [R12+URZ+0x38830], R11 ;  /* 0x0388300b0c00a5a7 */ /* 0x000ee4000804007f */
[----:B---3--:R-:W-:Y:S05]  /*17de0*/  @!P2 BRA `(.L_x_1555) ;  /* 0xfffffffc00f0a947 */ /* 0x008fea000383ffff */
[----:B------:R-:W-:Y:S05]  /*17df0*/  BRA `(.L_x_1554) ;  /* 0xffffff6400607947 */ /* 0x000fea000383ffff */
.L_x_1559:
[----:B----4-:R4:W1:Y:S02]  /*17e00*/  SYNCS.PHASECHK.TRANS64.TRYWAIT P2, [R12+URZ+0x38850], R11 ;  /* 0x0388500b0c0075a7 */ /* 0x010864000804017f */
[----:B-1----:R-:W-:Y:S05]  /*17e10*/  @!P2 NANOSLEEP.SYNCS 0x989680 ;  /* 0x009896800000a95d */ /* 0x002fea0003900000 */
[----:B------:R-:W1:Y:S02]  /*17e20*/  @!P2 SYNCS.PHASECHK.TRANS64 P2, [R12+URZ+0x38850], R11 ;  /* 0x0388500b0c00a5a7 */ /* 0x000e64000804007f */
[----:B-1----:R-:W-:Y:S05]  /*17e30*/  @!P2 BRA `(.L_x_1559) ;  /* 0xfffffffc00f0a947 */ /* 0x002fea000383ffff */
[----:B------:R-:W-:Y:S05]  /*17e40*/  BRA `(.L_x_1558) ;  /* 0xffffff6400c07947 */ /* 0x000fea000383ffff */
.L_x_1595:
[----:B------:R-:W1:Y:S01]  /*17e50*/  S2R R7, SR_TID.X ;  /* 0x0000000000077919 */ /* 0x000e620000002100 */
[----:B------:R-:W-:Y:S01]  /*17e60*/  IMAD.MOV.U32 R12, RZ, RZ, RZ ;  /* 0x000000ffff0c7224 */ /* 0x000fe200078e00ff */
[----:B------:R-:W-:Y:S01]  /*17e70*/  MOV R15, 0xffffffff ;  /* 0xffffffff000f7802 */ /* 0x000fe20000000f00 */
[----:B------:R-:W-:Y:S01]  /*17e80*/  IMAD.MOV.U32 R11, RZ, RZ, 0x1f ;  /* 0x0000001fff0b7424 */ /* 0x000fe200078e00ff */
[----:B-1----:R-:W-:-:S04]  /*17e90*/  SHF.R.U32.HI R7, RZ, 0x5, R7 ;  /* 0x00000005ff077819 */ /* 0x002fc80000011607 */
[----:B------:R-:W-:-:S05]  /*17ea0*/  LOP3.LUT R7, R7, 0x3, RZ, 0xc0, !PT ;  /* 0x0000000307077812 */ /* 0x000fca00078ec0ff */
[----:B------:R-:W-:-:S07]  /*17eb0*/  IMAD.MOV.U32 R13, RZ, RZ, R7 ;  /* 0x000000ffff0d7224 */ /* 0x000fce00078e0007 */
[----:B------:R-:W-:Y:S05]  /*17ec0*/  WARPSYNC.COLLECTIVE R15, `(.L_x_1648) ;  /* 0x000000000f087348 */ /* 0x000fea0003c00000 */
[----:B------:R1:W2:Y:S02]  /*17ed0*/  SHFL.IDX P6, R14, R13, R12, R11 ;  /* 0x0000000c0d0e7389 */ /* 0x0002a400000c000b */
[----:B-12---:R-:W-:Y:S01]  /*17ee0*/  ENDCOLLECTIVE ;  /* 0x000000000000791b */ /* 0x006fe20003800000 */
.L_x_1648:
[----:B------:R-:W-:Y:S05]  /*17ef0*/  BRA `(.L_x_1649) ;  /* 0xffffffd000c07947 */ /* 0x000fea000383ffff */
.L_x_1596:
[----:B------:R-:W-:Y:S01]  /*17f00*/  BSSY B0, `(.L_x_1650) ;  /* 0x0000006000007945 */ /* 0x000fe20003800000 */
[----:B------:R-:W-:-:S07]  /*17f10*/  IMAD.MOV.U32 R15, RZ, RZ, -0x1 ;  /* 0xffffffffff0f7424 */ /* 0x000fce00078e00ff */
[----:B------:R-:W-:Y:S05]  /*17f20*/  WARPSYNC.COLLECTIVE R15, `(.L_x_1651) ;  /* 0x000000000f0c7348 */ /* 0x000fea0003c00000 */
[----:B------:R-:W-:Y:S02]  /*17f30*/  ELECT P6, UR62, PT ;  /* 0x00000000003e782f */ /* 0x000fe400038c0000 */
[----:B------:R-:W-:Y:S01]  /*17f40*/  MOV R14, UR62 ;  /* 0x0000003e000e7c02 */ /* 0x000fe20008000f00 */
[----:B------:R-:W-:Y:S10]  /*17f50*/  ENDCOLLECTIVE ;  /* 0x000000000000791b */ /* 0x000ff40003800000 */
.L_x_1651:
[----:B------:R-:W-:Y:S05]  /*17f60*/  BSYNC B0 ;  /* 0x0000000000007941 */ /* 0x000fea0003800000 */
.L_x_1650:
[----:B------:R-:W-:Y:S05]  /*17f70*/  BRA `(.L_x_1652) ;  /* 0xffffffd000b07947 */ /* 0x000fea000383ffff */
.L_x_1599:
[----:B-1----:R1:W2:Y:S02]  /*17f80*/  SYNCS.PHASECHK.TRANS64.TRYWAIT P2, [R8+URZ+0x38840], R5 ;  /* 0x03884005080075a7 */ /* 0x0022a4000804017f */
[----:B--2---:R-:W-:Y:S05]  /*17f90*/  @!P2 NANOSLEEP.SYNCS 0x989680 ;  /* 0x009896800000a95d */ /* 0x004fea0003900000 */
[----:B------:R-:W2:Y:S02]  /*17fa0*/  @!P2 SYNCS.PHASECHK.TRANS64 P2, [R8+URZ+0x38840], R5 ;  /* 0x038840050800a5a7 */ /* 0x000ea4000804007f */
[----:B--2---:R-:W-:Y:S05]  /*17fb0*/  @!P2 BRA `(.L_x_1599) ;  /* 0xfffffffc00f0a947 */ /* 0x004fea000383ffff */
[----:B------:R-:W-:Y:S05]  /*17fc0*/  BRA `(.L_x_1653) ;  /* 0xffffffd4000c7947 */ /* 0x000fea000383ffff */
.L_x_1603:
[----:B-1----:R-:W-:-:S04]  /*17fd0*/  IMAD.U32 R8, RZ, RZ, UR38 ;  /* 0x00000026ff087e24 */ /* 0x002fc8000f8e00ff */
[----:B------:R1:W2:Y:S03]  /*17fe0*/  SYNCS.PHASECHK.TRANS64.TRYWAIT P2, [R8+URZ+0x38820], R5 ;  /* 0x03882005080075a7 */ /* 0x0002a6000804017f */
[----:B--2---:R-:W-:Y:S05]  /*17ff0*/  @!P2 NANOSLEEP.SYNCS 0x989680 ;  /* 0x009896800000a95d */ /* 0x004fea0003900000 */
[----:B------:R-:W2:Y:S02]  /*18000*/  @!P2 SYNCS.PHASECHK.TRANS64 P2, [R8+URZ+0x38820], R5 ;  /* 0x038820050800a5a7 */ /* 0x000ea4000804007f */
[----:B--2---:R-:W-:Y:S05]  /*18010*/  @!P2 BRA `(.L_x_1603) ;  /* 0xfffffffc00eca947 */ /* 0x004fea000383ffff */
[----:B------:R-:W-:Y:S05]  /*18020*/  BRA `(.L_x_1654) ;  /* 0xffffffd800807947 */ /* 0x000fea000383ffff */
.L_x_1606:
[----:B-1----:R1:W2:Y:S02]  /*18030*/  SYNCS.PHASECHK.TRANS64.TRYWAIT P2, [R5+URZ+0x38860], R8 ;  /* 0x03886008050075a7 */ /* 0x0022a4000804017f */
[----:B--2---:R-:W-:Y:S05]  /*18040*/  @!P2 NANOSLEEP.SYNCS 0x989680 ;  /* 0x009896800000a95d */ /* 0x004fea0003900000 */
[----:B------:R-:W2:Y:S02]  /*18050*/  @!P2 SYNCS.PHASECHK.TRANS64 P2, [R5+URZ+0x38860], R8 ;  /* 0x038860080500a5a7 */ /* 0x000ea4000804007f */
[----:B--2---:R-:W-:Y:S05]  /*18060*/  @!P2 BRA `(.L_x_1606) ;  /* 0xfffffffc00f0a947 */ /* 0x004fea000383ffff */
[----:B------:R-:W-:Y:S05]  /*18070*/  BRA `(.L_x_1655) ;  /* 0xffffffd800947947 */ /* 0x000fea000383ffff */
.L_x_1613:
[----:B-1----:R1:W2:Y:S02]  /*18080*/  SYNCS.PHASECHK.TRANS64.TRYWAIT P3, [R2+URZ+0x38840], R3 ;  /* 0x03884003020075a7 */ /* 0x0022a4000806017f */
[----:B--2---:R-:W-:Y:S05]  /*18090*/  @!P3 NANOSLEEP.SYNCS 0x989680 ;  /* 0x009896800000b95d */ /* 0x004fea0003900000 */
[----:B------:R-:W2:Y:S02]  /*180a0*/  @!P3 SYNCS.PHASECHK.TRANS64 P3, [R2+URZ+0x38840], R3 ;  /* 0x038840030200b5a7 */ /* 0x000ea4000806007f */
[----:B--2---:R-:W-:Y:S05]  /*180b0*/  @!P3 BRA `(.L_x_1613) ;  /* 0xfffffffc00f0b947 */ /* 0x004fea000383ffff */
[----:B------:R-:W-:Y:S05]  /*180c0*/  BRA `(.L_x_1656) ;  /* 0xffffffe0001c7947 */ /* 0x000fea000383ffff */
.L_x_1615:
[----:B---3--:R3:W4:Y:S02]  /*180d0*/  SYNCS.PHASECHK.TRANS64.TRYWAIT P3, [R2+URZ+0x38860], R3 ;  /* 0x03886003020075a7 */ /* 0x008724000806017f */
[----:B----4-:R-:W-:Y:S05]  /*180e0*/  @!P3 NANOSLEEP.SYNCS 0x989680 ;  /* 0x009896800000b95d */ /* 0x010fea0003900000 */
[----:B------:R-:W4:Y:S02]  /*180f0*/  @!P3 SYNCS.PHASECHK.TRANS64 P3, [R2+URZ+0x38860], R3 ;  /* 0x038860030200b5a7 */ /* 0x000f24000806007f */
[----:B----4-:R-:W-:Y:S05]  /*18100*/  @!P3 BRA `(.L_x_1615) ;  /* 0xfffffffc00f0b947 */ /* 0x010fea000383ffff */
[----:B------:R-:W-:Y:S05]  /*18110*/  BRA `(.L_x_1657) ;  /* 0xffffffe000647947 */ /* 0x000fea000383ffff */
.L_x_1621:
[----:B-1----:R1:W2:Y:S02]  /*18120*/  SYNCS.PHASECHK.TRANS64.TRYWAIT P3, [R3+URZ+0x38840], R2 ;  /* 0x03884002030075a7 */ /* 0x0022a4000806017f */
[----:B--2---:R-:W-:Y:S05]  /*18130*/  @!P3 NANOSLEEP.SYNCS 0x989680 ;  /* 0x009896800000b95d */ /* 0x004fea0003900000 */
[----:B------:R-:W2:Y:S02]  /*18140*/  @!P3 SYNCS.PHASECHK.TRANS64 P3, [R3+URZ+0x38840], R2 ;  /* 0x038840020300b5a7 */ /* 0x000ea4000806007f */
[----:B--2---:R-:W-:Y:S05]  /*18150*/  @!P3 BRA `(.L_x_1621) ;  /* 0xfffffffc00f0b947 */ /* 0x004fea000383ffff */
[----:B------:R-:W-:Y:S05]  /*18160*/  BRA `(.L_x_1658) ;  /* 0xffffffe400dc7947 */ /* 0x000fea000383ffff */
.L_x_1623:
[----:B---3--:R3:W4:Y:S02]  /*18170*/  SYNCS.PHASECHK.TRANS64.TRYWAIT P3, [R3+URZ+0x38860], R2 ;  /* 0x03886002030075a7 */ /* 0x008724000806017f */
[----:B----4-:R-:W-:Y:S05]  /*18180*/  @!P3 NANOSLEEP.SYNCS 0x989680 ;  /* 0x009896800000b95d */ /* 0x010fea0003900000 */
[----:B------:R-:W4:Y:S02]  /*18190*/  @!P3 SYNCS.PHASECHK.TRANS64 P3, [R3+URZ+0x38860], R2 ;  /* 0x038860020300b5a7 */ /* 0x000f24000806007f */
[----:B----4-:R-:W-:Y:S05]  /*181a0*/  @!P3 BRA `(.L_x_1623) ;  /* 0xfffffffc00f0b947 */ /* 0x010fea000383ffff */
[----:B------:R-:W-:Y:S05]  /*181b0*/  BRA `(.L_x_1659) ;  /* 0xffffffe800247947 */ /* 0x000fea000383ffff */
.L_x_1628:
[----:B-1----:R1:W2:Y:S02]  /*181c0*/  SYNCS.PHASECHK.TRANS64.TRYWAIT P3, [R2+URZ+0x38840], R3 ;  /* 0x03884003020075a7 */ /* 0x0022a4000806017f */
[----:B--2---:R-:W-:Y:S05]  /*181d0*/  @!P3 NANOSLEEP.SYNCS 0x989680 ;  /* 0x009896800000b95d */ /* 0x004fea0003900000 */
[----:B------:R-:W2:Y:S02]  /*181e0*/  @!P3 SYNCS.PHASECHK.TRANS64 P3, [R2+URZ+0x38840], R3 ;  /* 0x038840030200b5a7 */ /* 0x000ea4000806007f */
[----:B--2---:R-:W-:Y:S05]  /*181f0*/  @!P3 BRA `(.L_x_1628) ;  /* 0xfffffffc00f0b947 */ /* 0x004fea000383ffff */
[----:B------:R-:W-:Y:S05]  /*18200*/  BRA `(.L_x_1660) ;  /* 0xffffffec007c7947 */ /* 0x000fea000383ffff */
.L_x_1630:
[----:B--2---:R2:W3:Y:S02]  /*18210*/  SYNCS.PHASECHK.TRANS64.TRYWAIT P3, [R2+URZ+0x38860], R3 ;  /* 0x03886003020075a7 */ /* 0x0044e4000806017f */
[----:B---3--:R-:W-:Y:S05]  /*18220*/  @!P3 NANOSLEEP.SYNCS 0x989680 ;  /* 0x009896800000b95d */ /* 0x008fea0003900000 */
[----:B------:R-:W3:Y:S02]  /*18230*/  @!P3 SYNCS.PHASECHK.TRANS64 P3, [R2+URZ+0x38860], R3 ;  /* 0x038860030200b5a7 */ /* 0x000ee4000806007f */
[----:B---3--:R-:W-:Y:S05]  /*18240*/  @!P3 BRA `(.L_x_1630) ;  /* 0xfffffffc00f0b947 */ /* 0x008fea000383ffff */
[----:B------:R-:W-:Y:S05]  /*18250*/  BRA `(.L_x_1661) ;  /* 0xffffffec00c47947 */ /* 0x000fea000383ffff */
.L_x_1635:
[----:B------:R-:W-:Y:S01]  /*18260*/  BSSY B0, `(.L_x_1662) ;  /* 0x0000007000007945 */ /* 0x000fe20003800000 */
[----:B--2---:R-:W-:Y:S02]  /*18270*/  IMAD.MOV.U32 R12, RZ, RZ, RZ ;  /* 0x000000ffff0c7224 */ /* 0x004fe400078e00ff */
[----:B------:R-:W-:Y:S02]  /*18280*/  IMAD.MOV.U32 R11, RZ, RZ, 0x1f ;  /* 0x0000001fff0b7424 */ /* 0x000fe400078e00ff */
[----:B------:R-:W-:-:S07]  /*18290*/  IMAD.MOV.U32 R15, RZ, RZ, -0x1 ;  /* 0xffffffffff0f7424 */ /* 0x000fce00078e00ff */
[----:B-1-34-:R-:W-:Y:S05]  /*182a0*/  WARPSYNC.COLLECTIVE R15, `(.L_x_1663) ;  /* 0x000000000f087348 */ /* 0x01afea0003c00000 */
[----:B------:R2:W1:Y:S02]  /*182b0*/  SHFL.IDX P6, R14, R13, R12, R11 ;  /* 0x0000000c0d0e7389 */ /* 0x00046400000c000b */
[----:B-1234-:R-:W-:Y:S01]  /*182c0*/  ENDCOLLECTIVE ;  /* 0x000000000000791b */ /* 0x01efe20003800000 */
.L_x_1663:
[----:B------:R-:W-:Y:S05]  /*182d0*/  BSYNC B0 ;  /* 0x0000000000007941 */ /* 0x000fea0003800000 */
.L_x_1662:
[----:B------:R-:W-:Y:S05]  /*182e0*/  BRA `(.L_x_1664) ;  /* 0xfffffff400007947 */ /* 0x000fea000383ffff */
.L_x_1637:
[----:B-1----:R1:W2:Y:S02]  /*182f0*/  SYNCS.PHASECHK.TRANS64.TRYWAIT P0, [R7+URZ+0x38820], R0 ;  /* 0x03882000070075a7 */ /* 0x0022a4000800017f */
[----:B--2---:R-:W-:Y:S05]  /*18300*/  @!P0 NANOSLEEP.SYNCS 0x989680 ;  /* 0x009896800000895d */ /* 0x004fea0003900000 */
[----:B------:R-:W2:Y:S02]  /*18310*/  @!P0 SYNCS.PHASECHK.TRANS64 P0, [R7+URZ+0x38820], R0 ;  /* 0x03882000070085a7 */ /* 0x000ea4000800007f */
[----:B--2---:R-:W-:Y:S05]  /*18320*/  @!P0 BRA `(.L_x_1637) ;  /* 0xfffffffc00f08947 */ /* 0x004fea000383ffff */
[----:B------:R-:W-:Y:S05]  /*18330*/  BRA `(.L_x_1665) ;  /* 0xfffffff400487947 */ /* 0x000fea000383ffff */
.L_x_1641:
[----:B-1----:R1:W2:Y:S02]  /*18340*/  SYNCS.PHASECHK.TRANS64.TRYWAIT P0, [R5+URZ], R4 ;  /* 0x00000004050075a7 */ /* 0x0022a4000800017f */
[----:B--2---:R-:W-:Y:S05]  /*18350*/  @!P0 NANOSLEEP.SYNCS 0x989680 ;  /* 0x009896800000895d */ /* 0x004fea0003900000 */
[----:B------:R-:W2:Y:S02]  /*18360*/  @!P0 SYNCS.PHASECHK.TRANS64 P0, [R5+URZ], R4 ;  /* 0x00000004050085a7 */ /* 0x000ea4000800007f */
[----:B--2---:R-:W-:Y:S05]  /*18370*/  @!P0 BRA `(.L_x_1641) ;  /* 0xfffffffc00f08947 */ /* 0x004fea000383ffff */
[----:B------:R-:W-:Y:S05]  /*18380*/  BRA `(.L_x_1666) ;  /* 0xfffffff400a47947 */ /* 0x000fea000383ffff */
.L_x_1642:
[----:B--2---:R2:W3:Y:S02]  /*18390*/  SYNCS.PHASECHK.TRANS64.TRYWAIT P0, [R3+URZ], R0 ;  /* 0x00000000030075a7 */ /* 0x0044e4000800017f */
[----:B---3--:R-:W-:Y:S05]  /*183a0*/  @!P0 NANOSLEEP.SYNCS 0x989680 ;  /* 0x009896800000895d */ /* 0x008fea0003900000 */
[----:B------:R-:W3:Y:S02]  /*183b0*/  @!P0 SYNCS.PHASECHK.TRANS64 P0, [R3+URZ], R0 ;  /* 0x00000000030085a7 */ /* 0x000ee4000800007f */
[----:B---3--:R-:W-:Y:S05]  /*183c0*/  @!P0 BRA `(.L_x_1642) ;  /* 0xfffffffc00f08947 */ /* 0x008fea000383ffff */
[----:B------:R-:W-:Y:S05]  /*183d0*/  BRA `(.L_x_1667) ;  /* 0xfffffff400987947 */ /* 0x000fea000383ffff */
.L_x_1644:
[----:B-1----:R1:W2:Y:S02]  /*183e0*/  SYNCS.PHASECHK.TRANS64.TRYWAIT P0, [R5+URZ], R4 ;  /* 0x00000004050075a7 */ /* 0x0022a4000800017f */
[----:B--2---:R-:W-:Y:S05]  /*183f0*/  @!P0 NANOSLEEP.SYNCS 0x989680 ;  /* 0x009896800000895d */ /* 0x004fea0003900000 */
[----:B------:R-:W2:Y:S02]  /*18400*/  @!P0 SYNCS.PHASECHK.TRANS64 P0, [R5+URZ], R4 ;  /* 0x00000004050085a7 */ /* 0x000ea4000800007f */
[----:B--2---:R-:W-:Y:S05]  /*18410*/  @!P0 BRA `(.L_x_1644) ;  /* 0xfffffffc00f08947 */ /* 0x004fea000383ffff */
[----:B------:R-:W-:Y:S05]  /*18420*/  BRA `(.L_x_1668) ;  /* 0xfffffff4009c7947 */ /* 0x000fea000383ffff */
.L_x_1669:
        /* <DEDUP_REMOVED lines=13> */
.L_x_4556:


//--------------------- .text._ZN7cutlass13device_kernelIN5flash11enable_sm90INS1_16FlashAttnFwdSm90INS1_25CollectiveMainloopFwdSm90ILi2EN4cute5tupleIJNS5_1CILi1EEES8_S8_EEENS6_IJNS7_ILi64EEESA_SA_EEELi512ENS_6half_tEfNS_4arch4Sm90ELb0ELb1ELb1ELb1ELb0ELb0ELb0ELb0ELb0ELb0ELb0ELb0EEENS1_21CollectiveEpilogueFwdINS6_IJSA_NS7_ILi512EEESA_EEES9_SC_SE_Li256ELb1ELb0ELb0ELb0EEENS1_36VarlenDynamicPersistentTileSchedulerILi64ELi64ELi256ELi32ELb0ELb0ELb1ELb1ELb0ELb1EEEEEEEEEvNT_6ParamsE --------------------------
	.section	.text._ZN7cutlass13device_kernelIN5flash11enable_sm90INS1_16FlashAttnFwdSm90INS1_25CollectiveMainloopFwdSm90ILi2EN4cute5tupleIJNS5_1CILi1EEES8_S8_EEENS6_IJNS7_ILi64EEESA_SA_EEELi512ENS_6half_tEfNS_4arch4Sm90ELb0ELb1ELb1ELb1ELb0ELb0ELb0ELb0ELb0ELb0ELb0ELb0EEENS1_21CollectiveEpilogueFwdINS6_IJSA_NS7_ILi512EEESA_EEES9_SC_SE_Li256ELb1ELb0ELb0ELb0EEENS1_36VarlenDynamicPersistentTileSchedulerILi64ELi64ELi256ELi32ELb0ELb0ELb1ELb1ELb0ELb1EEEEEEEEEvNT_6ParamsE,"ax",@progbits
	.align	128
.text._ZN7cutlass13device_kernelIN5flash11enable_sm90INS1_16FlashAttnFwdSm90INS1_25CollectiveMainloopFwdSm90ILi2EN4cute5tupleIJNS5_1CILi1EEES8_S8_EEENS6_IJNS7_ILi64EEESA_SA_EEELi512ENS_6half_tEfNS_4arch4Sm90ELb0ELb1ELb1ELb1ELb0ELb0ELb0ELb0ELb0ELb0ELb0ELb0EEENS1_21CollectiveEpilogueFwdINS6_IJSA_NS7_ILi512EEESA_EEES9_SC_SE_Li256ELb1ELb0ELb0ELb0EEENS1_36VarlenDynamicPersistentTileSchedulerILi64ELi64ELi256ELi32ELb0ELb0ELb1ELb1ELb0ELb1EEEEEEEEEvNT_6ParamsE:
        .type           _ZN7cutlass13device_kernelIN5flash11enable_sm90INS1_16FlashAttnFwdSm90INS1_25CollectiveMainloopFwdSm90ILi2EN4cute5tupleIJNS5_1CILi1EEES8_S8_EEENS6_IJNS7_ILi64EEESA_SA_EEELi512ENS_6half_tEfNS_4arch4Sm90ELb0ELb1ELb1ELb1ELb0ELb0ELb0ELb0ELb0ELb0ELb0ELb0EEENS1_21CollectiveEpilogueFwdINS6_IJSA_NS7_ILi512EEESA_EEES9_SC_SE_Li256ELb1ELb0ELb0ELb0EEENS1_36VarlenDynamicPersistentTileSchedulerILi64ELi64ELi256ELi32ELb0ELb0ELb1ELb1ELb0ELb1EEEEEEEEEvNT_6ParamsE,@function
        .size           _ZN7cutlass13device_kernelIN5flash11enable_sm90INS1_16FlashAttnFwdSm90INS1_25CollectiveMainloopFwdSm90ILi2EN4cute5tupleIJNS5_1CILi1EEES8_S8_EEENS6_IJNS7_ILi64EEESA_SA_EEELi512ENS_6half_tEfNS_4arch4Sm90ELb0ELb1ELb1ELb1ELb0ELb0ELb0ELb0ELb0ELb0ELb0ELb0EEENS1_21CollectiveEpilogueFwdINS6_IJSA_NS7_ILi512EEESA_EEES9_SC_SE_Li256ELb1ELb0ELb0ELb0EEENS1_36VarlenDynamicPersistentTileSchedulerILi64ELi64ELi256ELi32ELb0ELb0ELb1ELb1ELb0ELb1EEEEEEEEEvNT_6ParamsE,(.L_x_4557 - _ZN7cutlass13device_kernelIN5flash11enable_sm90INS1_16FlashAttnFwdSm90INS1_25CollectiveMainloopFwdSm90ILi2EN4cute5tupleIJNS5_1CILi1EEES8_S8_EEENS6_IJNS7_ILi64EEESA_SA_EEELi512ENS_6half_tEfNS_4arch4Sm90ELb0ELb1ELb1ELb1ELb0ELb0ELb0ELb0ELb0ELb0ELb0ELb0EEENS1_21CollectiveEpilogueFwdINS6_IJSA_NS7_ILi512EEESA_EEES9_SC_SE_Li256ELb1ELb0ELb0ELb0EEENS1_36VarlenDynamicPersistentTileSchedulerILi64ELi64ELi256ELi32ELb0ELb0ELb1ELb1ELb0ELb1EEEEEEEEEvNT_6ParamsE)
        .other          _ZN7cutlass13device_kernelIN5flash11enable_sm90INS1_16FlashAttnFwdSm90INS1_25CollectiveMainloopFwdSm90ILi2EN4cute5tupleIJNS5_1CILi1EEES8_S8_EEENS6_IJNS7_ILi64EEESA_SA_EEELi512ENS_6half_tEfNS_4arch4Sm90ELb0ELb1ELb1ELb1ELb0ELb0ELb0ELb0ELb0ELb0ELb0ELb0EEENS1_21CollectiveEpilogueFwdINS6_IJSA_NS7_ILi512EEESA_EEES9_SC_SE_Li256ELb1ELb0ELb0ELb0EEENS1_36VarlenDynamicPersistentTileSchedulerILi64ELi64ELi256ELi32ELb0ELb0ELb1ELb1ELb0ELb1EEEEEEEEEvNT_6ParamsE,@"STO_CUDA_ENTRY STV_DEFAULT"
_ZN7cutlass13device_kernelIN5flash11enable_sm90INS1_16FlashAttnFwdSm90INS1_25CollectiveMainloopFwdSm90ILi2EN4cute5tupleIJNS5_1CILi1EEES8_S8_EEENS6_IJNS7_ILi64EEESA_SA_EEELi512ENS_6half_tEfNS_4arch4Sm90ELb0ELb1ELb1ELb1ELb0ELb0ELb0ELb0ELb0ELb0ELb0ELb0EEENS1_21CollectiveEpilogueFwdINS6_IJSA_NS7_ILi512EEESA_EEES9_SC_SE_Li256ELb1ELb0ELb0ELb0EEENS1_36VarlenDynamicPersistentTileSchedulerILi64ELi64ELi256ELi32ELb0ELb0ELb1ELb1ELb0ELb1EEEEEEEEEvNT_6ParamsE:
        /* <DEDUP_REMOVED lines=21> */
.L_x_1671:
[----:B------:R-:W-:Y:S05]  /*0150*/  BSYNC B0 ;  /* 0x0000000000007941 */ /* 0x000fea0003800000 */
.L_x_1670:
        /* <DEDUP_REMOVED lines=37> */
.L_x_1672:
        /* <DEDUP_REMOVED lines=22> */
.L_x_1673:
        /* <DEDUP_REMOVED lines=18> */
.L_x_1674:
        /* <DEDUP_REMOVED lines=22> */
.L_x_1675:
        /* <DEDUP_REMOVED lines=22> */
.L_x_1676:
[----:B------:R-:W-:Y:S01]  /*08f0*/  PLOP3.LUT P0, PT, PT, PT, UP0, 0x80, 0x0 ;  /* 0x000000000000781c */ /* 0x000fe20003f0f008 */
[----:B------:R-:W-:Y:S01]  /*0900*/  UMOV UR36, 0x1 ;  /* 0x0000000100247882 */ /* 0x000fe20000000000 */
[----:B------:R-:W-:Y:S01]  /*0910*/  NOP ;  /* 0x0000000000007918 */ /* 0x000fe20000000000 */
[----:B------:R-:W-:Y:S01]  /*0920*/  USEL UR36, UR36, 0x2, !UP0 ;  /* 0x0000000224247887 */ /* 0x000fe2000c000000 */
[----:B------:R-:W-:Y:S01]  /*0930*/  ULDC.64 UR48, c[0x0][0x208] ;  /* 0x0000820000307ab9 */ /* 0x000fe20000000a00 */
[----:B012-4-:R-:W-:Y:S08]  /*0940*/  BAR.SYNC.DEFER_BLOCKING 0x0 ;  /* 0x0000000000007b1d */ /* 0x017ff00000010000 */
[----:B------:R-:W-:Y:S05]  /*0950*/  @!P0 BRA `(.L_x_1677) ;  /* 0x000000f800c08947 */ /* 0x000fea0003800000 */
.L_x_1678:
[----:B------:R-:W-:-:S08]  /*0960*/  NOP ;  /* 0x0000000000007918 */ /* 0x000fd00000000000 */
[----:B------:R-:W0:Y:S02]  /*0970*/  USETMAXREG.TRY_ALLOC.CTAPOOL UP0, 0xf0 ;  /* 0x000000f0000079c8 */ /* 0x000e240008000600 */
[----:B0-----:R-:W-:-:S13]  /*0980*/  PLOP3.LUT P0, PT, PT, PT, UP0, 0x80, 0x0 ;  /* 0x000000000000781c */ /* 0x001fda0003f0f008 */
[----:B------:R-:W-:Y:S05]  /*0990*/  @!P0 BRA `(.L_x_1678) ;  /* 0xfffffffc00f08947 */ /* 0x000fea000383ffff */
[----:B------:R-:W-:Y:S01]  /*09a0*/  LOP3.LUT R0, R4, 0xffffff80, RZ, 0xc0, !PT ;  /* 0xffffff8004007812 */ /* 0x000fe200078ec0ff */
[----:B------:R-:W0:Y:S01]  /*09b0*/  S2UR UR4, SR_CgaCtaId ;  /* 0x00000000000479c3 */ /* 0x000e220000008800 */
[----:B------:R-:W-:Y:S02]  /*09c0*/  UMOV UR38, 0x400 ;  /* 0x0000040000267882 */ /* 0x000fe40000000000 */
[----:B------:R-:W-:-:S13]  /*09d0*/  ISETP.NE.AND P0, PT, R0, 0x80, PT ;  /* 0x000000800000780c */ /* 0x000fda0003f05270 */
[----:B------:R-:W-:Y:S06]  /*09e0*/  @!P0 BAR.ARV 0x8, 0xa0 ;  /* 0x0202800000008b1d */ /* 0x000fec0000002000 */
[----:B------:R-:W-:Y:S01]  /*09f0*/  ISETP.GE.U32.AND P0, PT, R4, 0x100, PT ;  /* 0x000001000400780c */ /* 0x000fe20003f06070 */
[----:B0-----:R-:W-:-:S03]  /*0a00*/  ULEA UR38, UR4, UR38, 0x18 ;  /* 0x0000002604267291 */ /* 0x001fc6000f8ec03f */
[----:B------:R-:W-:-:S09]  /*0a10*/  ULDC UR4, c[0x0][0xc14] ;  /* 0x0003050000047ab9 */ /* 0x000fd20000000800 */
        /* <DEDUP_REMOVED lines=9> */
[----:B------:R-:W-:Y:S01]  /*0ab0*/  R2UR UR6, R14 ;  /* 0x000000000e0672ca */ /* 0x000fe200000e0000 */
[----:B------:R-:W-:Y:S01]  /*0ac0*/  IMAD.MOV.U32 R187, RZ, RZ, RZ ;  /* 0x000000ffffbb7224 */ /* 0x000fe200078e00ff */
[----:B------:R-:W-:Y:S01]  /*0ad0*/  SHF.R.S32.HI R3, RZ, 0x1f, R192 ;  /* 0x0000001fff037819 */ /* 0x000fe200000114c0 */
[----:B------:R-:W-:Y:S01]  /*0ae0*/  ULOP3.LUT UR39, UR36, 0x1, URZ, 0xfc, !UPT ;  /* 0x0000000124277892 */ /* 0x000fe2000f8efc3f */
[----:B------:R-:W-:Y:S01]  /*0af0*/  R2UR UR5, R15 ;  /* 0x000000000f0572ca */ /* 0x000fe200000e0000 */
[----:B------:R-:W-:Y:S01]  /*0b00*/  UMOV UR37, URZ ;  /* 0x0000003f00257c82 */ /* 0x000fe20008000000 */
[CC--:B------:R-:W-:Y:S02]  /*0b10*/  LEA.HI R0, R3.reuse, R192.reuse, RZ, 0x4 ;  /* 0x000000c003007211 */ /* 0x0c0fe400078f20ff */
[----:B------:R-:W-:-:S02]  /*0b20*/  LEA.HI R2, R3, R192, RZ, 0x5 ;  /* 0x000000c003027211 */ /* 0x000fc400078f28ff */
[----:B------:R-:W-:Y:S02]  /*0b30*/  SHF.R.S32.HI R9, RZ, 0x4, R0 ;  /* 0x00000004ff097819 */ /* 0x000fe40000011400 */
[C---:B------:R-:W-:Y:S02]  /*0b40*/  LOP3.LUT R7, R0.reuse, 0xfffffff0, RZ, 0xc0, !PT ;  /* 0xfffffff000077812 */ /* 0x040fe400078ec0ff */
[----:B------:R-:W-:Y:S02]  /*0b50*/  LEA.HI R4, R0, R9, RZ, 0x1 ;  /* 0x0000000900047211 */ /* 0x000fe400078f08ff */
[--C-:B------:R-:W-:Y:S01]  /*0b60*/  SHF.R.S32.HI R0, RZ, 0x5, R2.reuse ;  /* 0x00000005ff007819 */ /* 0x100fe20000011402 */
[----:B------:R-:W-:Y:S01]  /*0b70*/  IMAD.IADD R7, R192, 0x1, -R7 ;  /* 0x00000001c0077824 */ /* 0x000fe200078e0a07 */
[----:B------:R-:W-:Y:S02]  /*0b80*/  SHF.R.S32.HI R11, RZ, 0x1f, R2 ;  /* 0x0000001fff0b7819 */ /* 0x000fe40000011402 */
[----:B------:R-:W-:-:S02]  /*0b90*/  LEA.HI R5, R3, R192, RZ, 0x7 ;  /* 0x000000c003057211 */ /* 0x000fc400078f38ff */
[----:B------:R-:W-:Y:S02]  /*0ba0*/  LEA.HI R11, R11, R0, RZ, 0x2 ;  /* 0x000000000b0b7211 */ /* 0x000fe400078f10ff */
[----:B------:R-:W-:Y:S02]  /*0bb0*/  SHF.R.S32.HI R2, RZ, 0x1f, R7 ;  /* 0x0000001fff027819 */ /* 0x000fe40000011407 */
[----:B------:R-:W-:Y:S02]  /*0bc0*/  SHF.R.S32.HI R190, RZ, 0x7, R5 ;  /* 0x00000007ffbe7819 */ /* 0x000fe40000011405 */
[----:B------:R-:W-:Y:S02]  /*0bd0*/  LOP3.LUT R11, R11, 0x3ffffc, RZ, 0xc0, !PT ;  /* 0x003ffffc0b0b7812 */ /* 0x000fe400078ec0ff */
[-C--:B------:R-:W-:Y:S02]  /*0be0*/  LEA.HI R6, R2, R7.reuse, RZ, 0x3 ;  /* 0x0000000702067211 */ /* 0x080fe400078f18ff */
[----:B------:R-:W-:Y:S01]  /*0bf0*/  LOP3.LUT R4, R4, 0x1ffffffe, RZ, 0xc0, !PT ;  /* 0x1ffffffe04047812 */ /* 0x000fe200078ec0ff */
[----:B------:R-:W-:Y:S01]  /*0c00*/  IMAD.IADD R11, R0, 0x1, -R11 ;  /* 0x00000001000b7824 */ /* 0x000fe200078e0a0b */
[----:B------:R-:W-:Y:S01]  /*0c10*/  LEA R10, R190, R7, 0x8 ;  /* 0x00000007be0a7211 */ /* 0x000fe200078e40ff */
[C---:B------:R-:W-:Y:S01]  /*0c20*/  IMAD.SHL.U32 R12, R6.reuse, 0x40, RZ ;  /* 0x00000040060c7824 */ /* 0x040fe200078e00ff */
[----:B------:R-:W-:Y:S01]  /*0c30*/  LOP3.LUT R8, R6, 0xfffffff8, RZ, 0xc0, !PT ;  /* 0xfffffff806087812 */ /* 0x000fe200078ec0ff */
[----:B------:R-:W-:Y:S01]  /*0c40*/  IMAD.IADD R4, R9, 0x1, -R4 ;  /* 0x0000000109047824 */ /* 0x000fe200078e0a04 */
[----:B------:R-:W-:Y:S01]  /*0c50*/  LOP3.LUT R9, R5, 0xffffff80, RZ, 0xc0, !PT ;  /* 0xffffff8005097812 */ /* 0x000fe200078ec0ff */
[----:B------:R-:W-:Y:S01]  /*0c60*/  IMAD R191, R11, 0x10, R10 ;  /* 0x000000100bbf7824 */ /* 0x000fe200078e020a */
[----:B------:R-:W-:Y:S01]  /*0c70*/  LOP3.LUT R13, R12, 0x7ffffe00, RZ, 0xc0, !PT ;  /* 0x7ffffe000c0d7812 */ /* 0x000fe200078ec0ff */
[----:B------:R-:W-:Y:S01]  /*0c80*/  IMAD.IADD R10, R7, 0x1, -R8 ;  /* 0x00000001070a7824 */ /* 0x000fe200078e0a08 */
[----:B------:R-:W-:Y:S01]  /*0c90*/  LEA.HI R3, R3, R192, RZ, 0x3 ;  /* 0x000000c003037211 */ /* 0x000fe200078f18ff */
[----:B------:R-:W-:Y:S01]  /*0ca0*/  IMAD.IADD R9, R192, 0x1, -R9 ;  /* 0x00000001c0097824 */ /* 0x000fe200078e0a09 */
[----:B------:R-:W-:Y:S01]  /*0cb0*/  LEA R13, R0, R13, 0xa ;  /* 0x0000000d000d7211 */ /* 0x000fe200078e50ff */
[C---:B------:R-:W-:Y:S01]  /*0cc0*/  IMAD.SHL.U32 R11, R10.reuse, 0x40, RZ ;  /* 0x000000400a0b7824 */ /* 0x040fe200078e00ff */
[----:B------:R-:W-:Y:S01]  /*0cd0*/  R2P PR, R10, 0x6 ;  /* 0x000000060a007804 */ /* 0x000fe20000000000 */
[----:B------:R-:W-:Y:S01]  /*0ce0*/  IMAD.SHL.U32 R4, R4, 0x8, RZ ;  /* 0x0000000804047824 */ /* 0x000fe200078e00ff */
[----:B------:R-:W-:-:S02]  /*0cf0*/  SHF.R.S32.HI R2, RZ, 0x1f, R9 ;  /* 0x0000001fff027819 */ /* 0x000fc40000011409 */
[----:B------:R-:W-:Y:S01]  /*0d00*/  LOP3.LUT R11, R11, 0x1c0, RZ, 0xc0, !PT ;  /* 0x000001c00b0b7812 */ /* 0x000fe200078ec0ff */
[--C-:B------:R-:W-:Y:S01]  /*0d10*/  IMAD.U32 R191, R191, 0x40, R4.reuse ;  /* 0x00000040bfbf7824 */ /* 0x100fe200078e0004 */
[----:B------:R-:W-:Y:S02]  /*0d20*/  LEA.HI R6, R2, R9, RZ, 0x2 ;  /* 0x0000000902067211 */ /* 0x000fe400078f10ff */
[----:B------:R-:W-:Y:S02]  /*0d30*/  LOP3.LUT R4, R11, 0x8, R4, 0xf8, !PT ;  /* 0x000000080b047812 */ /* 0x000fe400078ef804 */
[----:B------:R-:W-:Y:S02]  /*0d40*/  SHF.R.U32.HI R11, RZ, 0x3, R11 ;  /* 0x00000003ff0b7819 */ /* 0x000fe4000001160b */
[--C-:B------:R-:W-:Y:S02]  /*0d50*/  SHF.R.S32.HI R7, RZ, 0x2, R6.reuse ;  /* 0x00000002ff077819 */ /* 0x100fe40000011406 */
[----:B------:R-:W-:-:S02]  /*0d60*/  SHF.R.S32.HI R8, RZ, 0x1f, R6 ;  /* 0x0000001fff087819 */ /* 0x000fc40000011406 */
[----:B------:R-:W-:Y:S02]  /*0d70*/  LOP3.LUT R4, R4, R11, RZ, 0x3c, !PT ;  /* 0x0000000b04047212 */ /* 0x000fe400078e3cff */
[----:B------:R-:W-:Y:S02]  /*0d80*/  LEA.HI R8, R8, R7, RZ, 0x3 ;  /* 0x0000000708087211 */ /* 0x000fe400078f18ff */
[----:B------:R-:W-:Y:S02]  /*0d90*/  IADD3 R4, R13, R4, RZ ;  /* 0x000000040d047210 */ /* 0x000fe40007ffe0ff */
[----:B------:R-:W-:Y:S02]  /*0da0*/  LOP3.LUT R8, R8, 0xfffffff8, RZ, 0xc0, !PT ;  /* 0xfffffff808087812 */ /* 0x000fe400078ec0ff */
[----:B------:R-:W-:Y:S02]  /*0db0*/  LEA.HI R5, R5, R190, RZ, 0x1 ;  /* 0x000000be05057211 */ /* 0x000fe400078f08ff */
[----:B------:R-:W-:Y:S01]  /*0dc0*/  LEA R19, R4, UR38, 0x1 ;  /* 0x0000002604137c11 */ /* 0x000fe2000f8e08ff */
[----:B------:R-:W-:Y:S01]  /*0dd0*/  IMAD.IADD R17, R7, 0x1, -R8 ;  /* 0x0000000107117824 */ /* 0x000fe200078e0a08 */
[----:B------:R-:W-:-:S02]  /*0de0*/  LEA.HI R2, R2, R9, RZ, 0x5 ;  /* 0x0000000902027211 */ /* 0x000fc400078f28ff */
[----:B------:R-:W-:Y:S01]  /*0df0*/  LOP3.LUT R6, R6, 0x7ffffffc, RZ, 0xc0, !PT ;  /* 0x7ffffffc06067812 */ /* 0x000fe200078ec0ff */
[----:B------:R-:W-:Y:S01]  /*0e00*/  VIADD R184, R19, 0x26800 ;  /* 0x0002680013b87836 */ /* 0x000fe20000000000 */
[----:B------:R-:W-:Y:S02]  /*0e10*/  LOP3.LUT R7, R3, 0x1ffffff8, RZ, 0xc0, !PT ;  /* 0x1ffffff803077812 */ /* 0x000fe400078ec0ff */
[----:B------:R-:W-:Y:S01]  /*0e20*/  LOP3.LUT R5, R5, 0xfffffe, RZ, 0xc0, !PT ;  /* 0x00fffffe05057812 */ /* 0x000fe200078ec0ff */
[----:B------:R-:W-:Y:S01]  /*0e30*/  IMAD.IADD R6, R9, 0x1, -R6 ;  /* 0x0000000109067824 */ /* 0x000fe200078e0a06 */
[----:B------:R-:W-:Y:S01]  /*0e40*/  SHF.R.S32.HI R2, RZ, 0x5, R2 ;  /* 0x00000005ff027819 */ /* 0x000fe20000011402 */
[----:B------:R-:W-:Y:S01]  /*0e50*/  IMAD.IADD R7, R192, 0x1, -R7 ;  /* 0x00000001c0077824 */ /* 0x000fe200078e0a07 */
[----:B------:R-:W-:Y:S01]  /*0e60*/  IADD3 R22, R19, 0x26820, RZ ;  /* 0x0002682013167810 */ /* 0x000fe20007ffe0ff */
[----:B------:R-:W-:Y:S01]  /*0e70*/  IMAD.IADD R5, R190, 0x1, -R5 ;  /* 0x00000001be057824 */ /* 0x000fe200078e0a05 */
[----:B------:R-:W-:Y:S01]  /*0e80*/  SEL R23, R23, 0xffffffc0, !P2 ;  /* 0xffffffc017177807 */ /* 0x000fe20005000000 */
[----:B------:R-:W-:Y:S01]  /*0e90*/  @P1 VIADD R22, R184, 0xffffffe0 ;  /* 0xffffffe0b8161836 */ /* 0x000fe20000000000 */
[----:B------:R-:W-:Y:S01]  /*0ea0*/  SHF.R.S32.HI R188, RZ, 0x3, R3 ;  /* 0x00000003ffbc7819 */ /* 0x000fe20000011403 */
[----:B------:R-:W-:Y:S01]  /*0eb0*/  IMAD R17, R2, 0x10, R17 ;  /* 0x0000001002117824 */ /* 0x000fe200078e0211 */
[----:B------:R-:W-:Y:S01]  /*0ec0*/  IADD3 R184, R184, R23, RZ ;  /* 0x00000017b8b87210 */ /* 0x000fe20007ffe0ff */
[----:B------:R-:W-:-:S02]  /*0ed0*/  IMAD.MOV.U32 R2, RZ, RZ, RZ ;  /* 0x000000ffff027224 */ /* 0x000fc400078e00ff */
[----:B------:R-:W-:Y:S02]  /*0ee0*/  IMAD.SHL.U32 R185, R7, 0x8, RZ ;  /* 0x0000000807b97824 */ /* 0x000fe400078e00ff */
[----:B------:R-:W-:Y:S02]  /*0ef0*/  IMAD.SHL.U32 R18, R5, 0x100, RZ ;  /* 0x0000010005127824 */ /* 0x000fe400078e00ff */
[----:B------:R-:W-:Y:S02]  /*0f00*/  IMAD.SHL.U32 R16, R6, 0x2, RZ ;  /* 0x0000000206107824 */ /* 0x000fe400078e00ff */
[----:B------:R-:W-:-:S07]  /*0f10*/  IMAD.IADD R23, R23, 0x1, R22 ;  /* 0x0000000117177824 */ /* 0x000fce00078e0216 */
.L_x_1786:
[----:B------:R-:W-:Y:S01]  /*0f20*/  ULDC.64 UR8, c[0x0][0xa28] ;  /* 0x00028a0000087ab9 */ /* 0x000fe20000000a00 */
[----:B------:R-:W-:Y:S01]  /*0f30*/  ULDC UR4, c[0x0][0x404] ;  /* 0x0001010000047ab9 */ /* 0x000fe20000000800 */
[----:B------:R-:W-:Y:S01]  /*0f40*/  UISETP.NE.U32.AND UP0, UPT, UR8, URZ, UPT ;  /* 0x0000003f0800728c */ /* 0x000fe2000bf05070 */
[----:B------:R-:W-:-:S03]  /*0f50*/  ULDC UR7, c[0x0][0x2e0] ;  /* 0x0000b80000077ab9 */ /* 0x000fc60000000800 */
[----:B------:R-:W-:-:S03]  /*0f60*/  UISETP.NE.AND.EX UP0, UPT, UR9, URZ, UPT, UP0 ;  /* 0x0000003f0900728c */ /* 0x000fc6000bf05300 */
[----:B------:R-:W-:Y:S02]  /*0f70*/  ULDC.64 UR8, c[0x0][0xa18] ;  /* 0x0002860000087ab9 */ /* 0x000fe40000000a00 */
[----:B------:R-:W-:Y:S01]  /*0f80*/  UISETP.NE.U32.AND UP1, UPT, UR8, URZ, UPT ;  /* 0x0000003f0800728c */ /* 0x000fe2000bf25070 */
[----:B------:R-:W-:-:S03]  /*0f90*/  PLOP3.LUT P0, PT, PT, PT, UP0, 0x80, 0x0 ;  /* 0x000000000000781c */ /* 0x000fc60003f0f008 */
[----:B------:R-:W-:-:S03]  /*0fa0*/  UISETP.NE.AND.EX UP1, UPT, UR9, URZ, UPT, UP1 ;  /* 0x0000003f0900728c */ /* 0x000fc6000bf25310 */
[----:B------:R-:W-:Y:S02]  /*0fb0*/  @UP0 ULDC.64 UR8, c[0x0][0xa28] ;  /* 0x00028a0000080ab9 */ /* 0x000fe40000000a00 */
[----:B------:R-:W-:Y:S01]  /*0fc0*/  @UP0 UIMAD.WIDE UR8, UR5, 0x4, UR8 ;  /* 0x00000004050808a5 */ /* 0x000fe2000f8e0208 */
[----:B------:R-:W-:-:S05]  /*0fd0*/  PLOP3.LUT P2, PT, PT, PT, UP1, 0x80, 0x0 ;  /* 0x000000000000781c */ /* 0x000fca0003f4f018 */
[----:B------:R-:W-:Y:S01]  /*0fe0*/  @UP1 ULDC.64 UR10, c[0x0][0xa18] ;  /* 0x00028600000a1ab9 */ /* 0x000fe20000000a00 */
[----:B-1---5:R-:W-:Y:S02]  /*0ff0*/  IMAD.U32 R4, RZ, RZ, UR8 ;  /* 0x00000008ff047e24 */ /* 0x022fe4000f8e00ff */
[----:B------:R-:W-:Y:S01]  /*1000*/  IMAD.U32 R5, RZ, RZ, UR9 ;  /* 0x00000009ff057e24 */ /* 0x000fe2000f8e00ff */
[----:B------:R-:W-:-:S04]  /*1010*/  @UP1 UIMAD.WIDE UR8, UR5, 0x4, UR10 ;  /* 0x00000004050818a5 */ /* 0x000fc8000f8e020a */
[----:B--2---:R-:W2:Y:S02]  /*1020*/  @P0 LDG.E R4, desc[UR48][R4.64] ;  /* 0x0000003004040981 */ /* 0x004ea4000c1e1900 */
[----:B---3--:R-:W-:Y:S02]  /*1030*/  IMAD.U32 R6, RZ, RZ, UR8 ;  /* 0x00000008ff067e24 */ /* 0x008fe4000f8e00ff */
[----:B------:R-:W-:Y:S01]  /*1040*/  IMAD.U32 R7, RZ, RZ, UR9 ;  /* 0x00000009ff077e24 */ /* 0x000fe2000f8e00ff */
[----:B------:R-:W-:-:S04]  /*1050*/  ULDC.64 UR8, c[0x0][0x3f8] ;  /* 0x0000fe0000087ab9 */ /* 0x000fc80000000a00 */
[----:B------:R-:W3:Y:S01]  /*1060*/  @P2 LDG.E R6, desc[UR48][R6.64] ;  /* 0x0000003006062981 */ /* 0x000ee2000c1e1900 */
[----:B------:R-:W-:Y:S01]  /*1070*/  UISETP.NE.U32.AND UP0, UPT, UR8, URZ, UPT ;  /* 0x0000003f0800728c */ /* 0x000fe2000bf05070 */
[----:B------:R-:W-:Y:S01]  /*1080*/  UMOV UR44, URZ ;  /* 0x0000003f002c7c82 */ /* 0x000fe20008000000 */
[----:B------:R-:W-:Y:S02]  /*1090*/  ULDC UR40, c[0x0][0x288] ;  /* 0x0000a20000287ab9 */ /* 0x000fe40000000800 */
[----:B------:R-:W-:Y:S01]  /*10a0*/  UISETP.NE.AND.EX UP0, UPT, UR9, URZ, UPT, UP0 ;  /* 0x0000003f0900728c */ /* 0x000fe2000bf05300 */
[----:B------:R-:W-:Y:S02]  /*10b0*/  UMOV UR41, UR6 ;  /* 0x0000000600297c82 */ /* 0x000fe40008000000 */
[----:B------:R-:W-:Y:S01]  /*10c0*/  ULDC.64 UR8, c[0x0][0xa20] ;  /* 0x0002880000087ab9 */ /* 0x000fe20000000a00 */
[----:B------:R-:W-:Y:S01]  /*10d0*/  USEL UR4, UR4, 0x1, UP0 ;  /* 0x0000000104047887 */ /* 0x000fe20008000000 */
[----:B------:R-:W-:-:S03]  /*10e0*/  ISETP.NE.U32.AND P1, PT, RZ, UR8, PT ;  /* 0x00000008ff007c0c */ /* 0x000fc6000bf25070 */
[----:B------:R-:W-:Y:S01]  /*10f0*/  UIMAD UR4, UR4, UR7, URZ ;  /* 0x00000007040472a4 */ /* 0x000fe2000f8e023f */
[----:B------:R-:W-:Y:S02]  /*1100*/  ISETP.NE.AND.EX P1, PT, RZ, UR9, PT, P1 ;  /* 0x00000009ff007c0c */ /* 0x000fe4000bf25310 */
[----:B--2---:R-:W-:Y:S02]  /*1110*/  @P0 R2UR UR44, R4 ;  /* 0x00000000042c02ca */ /* 0x004fe400000e0000 */
[----:B---3--:R-:W-:Y:S01]  /*1120*/  @P2 R2UR UR40, R6 ;  /* 0x00000000062822ca */ /* 0x008fe200000e0000 */
[----:B0-----:R-:W-:-:S14]  /*1130*/  @P2 BRA `(.L_x_1679) ;  /* 0x0000000000342947 */ /* 0x001fdc0003800000 */
[----:B------:R-:W-:Y:S02]  /*1140*/  ULDC.64 UR6, c[0x0][0xa00] ;  /* 0x0002800000067ab9 */ /* 0x000fe40000000a00 */
[----:B------:R-:W-:-:S04]  /*1150*/  ISETP.NE.U32.AND P0, PT, RZ, UR6, PT ;  /* 0x00000006ff007c0c */ /* 0x000fc8000bf05070 */
[----:B------:R-:W-:-:S13]  /*1160*/  ISETP.NE.AND.EX P0, PT, RZ, UR7, PT, P0 ;  /* 0x00000007ff007c0c */ /* 0x000fda000bf05300 */
[----:B------:R-:W-:Y:S05]  /*1170*/  @!P0 BRA `(.L_x_1679) ;  /* 0x0000000000248947 */ /* 0x000fea0003800000 */
[----:B------:R-:W-:Y:S02]  /*1180*/  ULDC.64 UR6, c[0x0][0xa00] ;  /* 0x0002800000067ab9 */ /* 0x000fe40000000a00 */
[----:B------:R-:W-:-:S06]  /*1190*/  UIMAD.WIDE UR6, UR5, 0x4, UR6 ;  /* 0x00000004050678a5 */ /* 0x000fcc000f8e0206 */
[----:B------:R-:W-:Y:S01]  /*11a0*/  MOV R4, UR6 ;  /* 0x0000000600047c02 */ /* 0x000fe20008000f00 */
[----:B------:R-:W-:-:S05]  /*11b0*/  IMAD.U32 R5, RZ, RZ, UR7 ;  /* 0x00000007ff057e24 */ /* 0x000fca000f8e00ff */
[----:B------:R-:W2:Y:S04]  /*11c0*/  LDG.E R3, desc[UR48][R4.64] ;  /* 0x0000003004037981 */ /* 0x000ea8000c1e1900 */
[----:B------:R-:W3:Y:S01]  /*11d0*/  LDG.E R0, desc[UR48][R4.64+0x4] ;  /* 0x0000043004007981 */ /* 0x000ee2000c1e1900 */
[----:B--2---:R-:W-:Y:S02]  /*11e0*/  R2UR UR40, R3 ;  /* 0x00000000032872ca */ /* 0x004fe400000e0000 */
[----:B---3--:R-:W-:-:S13]  /*11f0*/  R2UR UR6, R0 ;  /* 0x00000000000672ca */ /* 0x008fda00000e0000 */
[----:B------:R-:W-:-:S12]  /*1200*/  UIADD3 UR40, -UR40, UR6, URZ ;  /* 0x0000000628287290 */ /* 0x000fd8000fffe13f */
.L_x_1679:
[----:B------:R-:W-:Y:S01]  /*1210*/  UMOV UR42, UR47 ;  /* 0x0000002f002a7c82 */ /* 0x000fe20008000000 */
[----:B------:R-:W-:Y:S01]  /*1220*/  UMOV UR43, UR5 ;  /* 0x00000005002b7c82 */ /* 0x000fe20008000000 */
[----:B------:R-:W-:Y:S05]  /*1230*/  @!P1 BRA `(.L_x_1680) ;  /* 0x00000000001c9947 */ /* 0x000fea0003800000 */
[----:B------:R-:W-:Y:S02]  /*1240*/  ULDC.64 UR6, c[0x0][0xa20] ;  /* 0x0002880000067ab9 */ /* 0x000fe40000000a00 */
[----:B------:R-:W-:-:S06]  /*1250*/  UIMAD.WIDE UR4, UR5, 0x4, UR6 ;  /* 0x00000004050478a5 */ /* 0x000fcc000f8e0206 */
[----:B------:R-:W-:Y:S02]  /*1260*/  IMAD.U32 R4, RZ, RZ, UR4 ;  /* 0x00000004ff047e24 */ /* 0x000fe4000f8e00ff */
[----:B------:R-:W-:-:S05]  /*1270*/  IMAD.U32 R5, RZ, RZ, UR5 ;  /* 0x00000005ff057e24 */ /* 0x000fca000f8e00ff */
[----:B------:R-:W2:Y:S02]  /*1280*/  LDG.E R4, desc[UR48][R4.64] ;  /* 0x0000003004047981 */ /* 0x000ea4000c1e1900 */
[----:B--2---:R-:W-:Y:S01]  /*1290*/  R2UR UR4, R4 ;  /* 0x00000000040472ca */ /* 0x004fe200000e0000 */
[----:B------:R-:W-:-:S14]  /*12a0*/  BRA `(.L_x_1681) ;  /* 0x0000000000347947 */ /* 0x000fdc0003800000 */
.L_x_1680:
[----:B------:R-:W-:Y:S02]  /*12b0*/  ULDC.64 UR6, c[0x0][0xa08] ;  /* 0x0002820000067ab9 */ /* 0x000fe40000000a00 */
[----:B------:R-:W-:-:S04]  /*12c0*/  ISETP.NE.U32.AND P0, PT, RZ, UR6, PT ;  /* 0x00000006ff007c0c */ /* 0x000fc8000bf05070 */
[----:B------:R-:W-:-:S13]  /*12d0*/  ISETP.NE.AND.EX P0, PT, RZ, UR7, PT, P0 ;  /* 0x00000007ff007c0c */ /* 0x000fda000bf05300 */
[----:B------:R-:W-:Y:S05]  /*12e0*/  @!P0 BRA `(.L_x_1681) ;  /* 0x0000000000248947 */ /* 0x000fea0003800000 */
[----:B------:R-:W-:Y:S02]  /*12f0*/  ULDC.64 UR6, c[0x0][0xa08] ;  /* 0x0002820000067ab9 */ /* 0x000fe40000000a00 */
[----:B------:R-:W-:-:S06]  /*1300*/  UIMAD.WIDE UR4, UR5, 0x4, UR6 ;  /* 0x00000004050478a5 */ /* 0x000fcc000f8e0206 */
[----:B------:R-:W-:Y:S02]  /*1310*/  IMAD.U32 R4, RZ, RZ, UR4 ;  /* 0x00000004ff047e24 */ /* 0x000fe4000f8e00ff */
[----:B------:R-:W-:-:S05]  /*1320*/  IMAD.U32 R5, RZ, RZ, UR5 ;  /* 0x00000005ff057e24 */ /* 0x000fca000f8e00ff */
[----:B------:R-:W2:Y:S04]  /*1330*/  LDG.E R3, desc[UR48][R4.64] ;  /* 0x0000003004037981 */ /* 0x000ea8000c1e1900 */
[----:B------:R-:W3:Y:S01]  /*1340*/  LDG.E R0, desc[UR48][R4.64+0x4] ;  /* 0x0000043004007981 */ /* 0x000ee2000c1e1900 */
[----:B--2---:R-:W-:Y:S02]  /*1350*/  R2UR UR4, R3 ;  /* 0x00000000030472ca */ /* 0x004fe400000e0000 */
[----:B---3--:R-:W-:-:S13]  /*1360*/  R2UR UR5, R0 ;  /* 0x00000000000572ca */ /* 0x008fda00000e0000 */
[----:B------:R-:W-:-:S12]  /*1370*/  UIADD3 UR4, -UR4, UR5, URZ ;  /* 0x0000000504047290 */ /* 0x000fd8000fffe13f */
.L_x_1681:
[----:B------:R-:W-:Y:S02]  /*1380*/  UISETP.NE.AND UP0, UPT, UR46, 0x1, UPT ;  /* 0x000000012e00788c */ /* 0x000fe4000bf05270 */
[----:B------:R-:W-:Y:S02]  /*1390*/  UIADD3 UR44, -UR44, UR4, URZ ;  /* 0x000000042c2c7290 */ /* 0x000fe4000fffe13f */
[----:B------:R-:W-:Y:S02]  /*13a0*/  ULEA UR6, UR47, 0x40, 0x6 ;  /* 0x000000402f067891 */ /* 0x000fe4000f8e303f */
[----:B------:R-:W-:Y:S01]  /*13b0*/  UIADD3 UR4, UR44, 0x3f, URZ ;  /* 0x0000003f2c047890 */ /* 0x000fe2000fffe03f */
[----:B------:R-:W-:Y:S01]  /*13c0*/  PLOP3.LUT P0, PT, PT, PT, UP0, 0x80, 0x0 ;  /* 0x000000000000781c */ /* 0x000fe20003f0f008 */
[----:B------:R-:W-:Y:S02]  /*13d0*/  UIADD3 UR9, UR44, UR6, -UR40 ;  /* 0x000000062c097290 */ /* 0x000fe4000fffe828 */
[----:B------:R-:W-:Y:S01]  /*13e0*/  USHF.R.S32.HI UR5, URZ, 0x1f, UR4 ;  /* 0x0000001f3f057899 */ /* 0x000fe20008011404 */
[----:B------:R-:W-:-:S03]  /*13f0*/  ULDC UR7, c[0x0][0x9e0] ;  /* 0x0002780000077ab9 */ /* 0x000fc60000000800 */
[----:B------:R-:W-:Y:S02]  /*1400*/  ULEA.HI UR5, UR5, UR4, URZ, 0x6 ;  /* 0x0000000405057291 */ /* 0x000fe4000f8f303f */
[----:B------:R-:W-:Y:S02]  /*1410*/  UIADD3 UR6, UR9, UR7, URZ ;  /* 0x0000000709067290 */ /* 0x000fe4000fffe03f */
[----:B------:R-:W-:Y:S02]  /*1420*/  USHF.R.S32.HI UR20, URZ, 0x6, UR5 ;  /* 0x000000063f147899 */ /* 0x000fe40008011405 */
[----:B------:R-:W-:Y:S10]  /*1430*/  @!P0 BRA `(.L_x_1682) ;  /* 0x0000001c00fc8947 */ /* 0x000ff40003800000 */
        /* <DEDUP_REMOVED lines=14> */
.L_x_1684:
[----:B------:R-:W-:-:S11]  /*1520*/  UISETP.NE.AND UP0, UPT, UR8, 0x1, UPT ;  /* 0x000000010800788c */ /* 0x000fd6000bf05270 */
[----:B------:R-:W-:Y:S02]  /*1530*/  @UP0 ULDC.64 UR10, c[0x0][0x9e8] ;  /* 0x00027a00000a0ab9 */ /* 0x000fe40000000a00 */
[----:B------:R-:W-:-:S04]  /*1540*/  UIMAD.WIDE.U32 UR4, UR7, UR10, URZ ;  /* 0x0000000a070472a5 */ /* 0x000fc8000f8e003f */
[----:B------:R-:W-:-:S12]  /*1550*/  @UP0 USHF.R.U32.HI UR7, URZ, UR11, UR5 ;  /* 0x0000000b3f070299 */ /* 0x000fd80008011605 */
.L_x_1685:
[----:B------:R-:W-:-:S04]  /*1560*/  UIMAD UR7, UR7, UR8, UR8 ;  /* 0x00000008070772a4 */ /* 0x000fc8000f8e0208 */
[----:B------:R-:W-:-:S04]  /*1570*/  UISETP.LT.AND UP0, UPT, UR6, UR7, UPT ;  /* 0x000000070600728c */ /* 0x000fc8000bf01270 */
[----:B------:R-:W-:-:S12]  /*1580*/  USEL UR6, UR6, UR7, UP0 ;  /* 0x0000000706067287 */ /* 0x000fd80008000000 */
.L_x_1683:
[----:B------:R-:W-:Y:S02]  /*1590*/  UIADD3 UR6, UR6, 0x3f, URZ ;  /* 0x0000003f06067890 */ /* 0x000fe4000fffe03f */
[----:B------:R-:W-:Y:S02]  /*15a0*/  ULEA UR40, UR47, -UR40, 0x6 ;  /* 0x800000282f287291 */ /* 0x000fe4000f8e303f */
[----:B------:R-:W-:Y:S02]  /*15b0*/  USHF.R.S32.HI UR4, URZ, 0x1f, UR6 ;  /* 0x0000001f3f047899 */ /* 0x000fe40008011406 */
[----:B------:R-:W-:Y:S02]  /*15c0*/  UIADD3 UR40, UR44, UR40, URZ ;  /* 0x000000282c287290 */ /* 0x000fe4000fffe03f */
[----:B------:R-:W-:Y:S01]  /*15d0*/  ULEA.HI UR4, UR4, UR6, URZ, 0x6 ;  /* 0x0000000604047291 */ /* 0x000fe2000f8f303f */
[----:B------:R-:W-:-:S03]  /*15e0*/  ULDC UR5, c[0x0][0x9dc] ;  /* 0x0002770000057ab9 */ /* 0x000fc60000000800 */
[----:B------:R-:W-:Y:S02]  /*15f0*/  USHF.R.S32.HI UR4, URZ, 0x6, UR4 ;  /* 0x000000063f047899 */ /* 0x000fe40008011404 */
[----:B------:R-:W-:Y:S02]  /*1600*/  UIADD3 UR5, UR40, -UR5, URZ ;  /* 0x8000000528057290 */ /* 0x000fe4000fffe03f */
[----:B------:R-:W-:-:S04]  /*1610*/  UISETP.LT.AND UP0, UPT, UR20, UR4, UPT ;  /* 0x000000041400728c */ /* 0x000fc8000bf01270 */
[----:B------:R-:W-:Y:S01]  /*1620*/  USEL UR20, UR20, UR4, UP0 ;  /* 0x0000000414147287 */ /* 0x000fe20008000000 */
[----:B------:R-:W-:Y:S01]  /*1630*/  MOV R0, UR5 ;  /* 0x0000000500007c02 */ /* 0x000fe20008000f00 */
[----:B------:R-:W-:Y:S10]  /*1640*/  @!P1 BRA `(.L_x_1686) ;  /* 0x0000000000409947 */ /* 0x000ff40003800000 */
        /* <DEDUP_REMOVED lines=10> */
.L_x_1687:
[----:B------:R-:W-:-:S11]  /*16f0*/  UISETP.NE.AND UP0, UPT, UR8, 0x1, UPT ;  /* 0x000000010800788c */ /* 0x000fd6000bf05270 */
[----:B------:R-:W-:Y:S02]  /*1700*/  @UP0 ULDC.64 UR6, c[0x0][0x9e8] ;  /* 0x00027a0000060ab9 */ /* 0x000fe40000000a00 */
[----:B------:R-:W-:-:S04]  /*1710*/  UIMAD.WIDE.U32 UR4, UR40, UR6, URZ ;  /* 0x00000006280472a5 */ /* 0x000fc8000f8e003f */
[----:B------:R-:W-:-:S12]  /*1720*/  @UP0 USHF.R.U32.HI UR40, URZ, UR7, UR5 ;  /* 0x000000073f280299 */ /* 0x000fd80008011605 */
.L_x_1688:
[----:B------:R-:W-:-:S06]  /*1730*/  UIMAD UR40, UR40, UR8, URZ ;  /* 0x00000008282872a4 */ /* 0x000fcc000f8e023f */
[----:B------:R-:W-:-:S07]  /*1740*/  VIMNMX R0, R0, UR40, !PT ;  /* 0x0000002800007c48 */ /* 0x000fce000ffe0100 */
.L_x_1686:
[----:B------:R-:W-:Y:S01]  /*1750*/  SHF.R.S32.HI R5, RZ, 0x1f, R0 ;  /* 0x0000001fff057819 */ /* 0x000fe20000011400 */
[----:B------:R-:W-:Y:S01]  /*1760*/  IMAD.MOV.U32 R3, RZ, RZ, RZ ;  /* 0x000000ffff037224 */ /* 0x000fe200078e00ff */
[----:B------:R-:W-:Y:S02]  /*1770*/  PLOP3.LUT P0, PT, PT, PT, PT, 0x80, 0x0 ;  /* 0x000000000000781c */ /* 0x000fe40003f0f070 */
[----:B------:R-:W-:Y:S02]  /*1780*/  CS2R R150, SRZ ;  /* 0x0000000000967805 */ /* 0x000fe4000001ff00 */
[----:B------:R-:W-:Y:S01]  /*1790*/  LEA.HI R5, R5, R0, RZ, 0x6 ;  /* 0x0000000005057211 */ /* 0x000fe200078f30ff */
[----:B------:R-:W-:Y:S01]  /*17a0*/  IMAD.MOV.U32 R0, RZ, RZ, RZ ;  /* 0x000000ffff007224 */ /* 0x000fe200078e00ff */
[----:B------:R-:W-:Y:S02]  /*17b0*/  CS2R R148, SRZ ;  /* 0x0000000000947805 */ /* 0x000fe4000001ff00 */
[----:B------:R-:W-:-:S02]  /*17c0*/  CS2R R146, SRZ ;  /* 0x0000000000927805 */ /* 0x000fc4000001ff00 */
[----:B------:R-:W-:Y:S02]  /*17d0*/  SHF.R.S32.HI R4, RZ, 0x6, R5 ;  /* 0x00000006ff047819 */ /* 0x000fe40000011405 */
[----:B------:R-:W-:Y:S02]  /*17e0*/  CS2R R144, SRZ ;  /* 0x0000000000907805 */ /* 0x000fe4000001ff00 */
[----:B------:R-:W-:Y:S02]  /*17f0*/  CS2R R142, SRZ ;  /* 0x00000000008e7805 */ /* 0x000fe4000001ff00 */
[----:B------:R-:W-:Y:S02]  /*1800*/  CS2R R140, SRZ ;  /* 0x00000000008c7805 */ /* 0x000fe4000001ff00 */
[----:B------:R-:W-:Y:S02]  /*1810*/  VIMNMX R4, RZ, R4, !PT ;  /* 0x00000004ff047248 */ /* 0x000fe40007fe0100 */
[----:B------:R-:W-:-:S02]  /*1820*/  CS2R R138, SRZ ;  /* 0x00000000008a7805 */ /* 0x000fc4000001ff00 */
[----:B------:R-:W-:Y:S01]  /*1830*/  CS2R R136, SRZ ;  /* 0x0000000000887805 */ /* 0x000fe2000001ff00 */
[----:B------:R-:W-:Y:S01]  /*1840*/  IMAD.MOV.U32 R172, RZ, RZ, RZ ;  /* 0x000000ffffac7224 */ /* 0x000fe200078e00ff */
[----:B------:R-:W-:Y:S02]  /*1850*/  ISETP.LT.AND P1, PT, R4, UR20, PT ;  /* 0x0000001404007c0c */ /* 0x000fe4000bf21270 */
        /* <DEDUP_REMOVED lines=53> */
[----:B------:R-:W-:Y:S01]  /*1bb0*/  CS2R R30, SRZ ;  /* 0x00000000001e7805 */ /* 0x000fe2000001ff00 */
[----:B------:R-:W-:Y:S01]  /*1bc0*/  IMAD.MOV.U32 R8, RZ, RZ, RZ ;  /* 0x000000ffff087224 */ /* 0x000fe200078e00ff */
[----:B------:R-:W-:Y:S01]  /*1bd0*/  CS2R R26, SRZ ;  /* 0x00000000001a7805 */ /* 0x000fe2000001ff00 */
[----:B------:R-:W-:Y:S06]  /*1be0*/  @!P1 BRA `(.L_x_1689) ;  /* 0x000000bc00b89947 */ /* 0x000fec0003800000 */
        /* <DEDUP_REMOVED lines=14> */
.L_x_1690:
[----:B------:R-:W-:Y:S01]  /*1cd0*/  ULEA UR22, UR37, UR38, 0x3 ;  /* 0x0000002625167291 */ /* 0x000fe2000f8e183f */
[----:B------:R-:W-:-:S08]  /*1ce0*/  SHF.L.U32 R0, R2, 0x1f, RZ ;  /* 0x0000001f02007819 */ /* 0x000fd000000006ff */
[----:B------:R-:W0:Y:S02]  /*1cf0*/  SYNCS.PHASECHK.TRANS64.TRYWAIT P1, [UR22+0x28c50], R0 ;  /* 0x028c5000ff0075a7 */ /* 0x000e240008020156 */
[----:B0-----:R-:W-:Y:S05]  /*1d00*/  @!P1 BRA `(.L_x_1691) ;  /* 0x0000013800b89947 */ /* 0x001fea0003800000 */
.L_x_1880:
        /* <DEDUP_REMOVED lines=24> */
[----:B------:R-:W-:-:S06]  /*1e90*/  UIADD3 UR20, UR20, -0x2, URZ ;  /* 0xfffffffe14147890 */ /* 0x000fcc000fffe03f */
[----:B------:R-:W-:Y:S02]  /*1ea0*/  ISETP.LE.AND P1, PT, R4, UR20, PT ;  /* 0x0000001404007c0c */ /* 0x000fe4000bf23270 */
[----:B0-----:R-:W-:-:S04]  /*1eb0*/  LOP3.LUT R3, R3, 0x7f, RZ, 0xc0, !PT ;  /* 0x0000007f03037812 */ /* 0x001fc800078ec0ff */
        /* <DEDUP_REMOVED lines=18> */
[----:B0-----:R-:W-:-:S07]  /*1fe0*/  IMAD.U32 R0, RZ, RZ, UR20 ;  /* 0x00000014ff007e24 */ /* 0x001fce000f8e00ff */
.L_x_1697:
[----:B------:R-:W-:Y:S01]  /*1ff0*/  BAR.SYNC.DEFER_BLOCKING 0xe, 0x100 ;  /* 0x0384000000007b1d */ /* 0x000fe20000010000 */
[----:B------:R-:W-:Y:S01]  /*2000*/  IMAD.U32 R6, RZ, RZ, UR37 ;  /* 0x00000025ff067e24 */ /* 0x000fe2000f8e00ff */
[----:B------:R-:W-:Y:S01]  /*2010*/  UIADD3 UR37, UR37, 0x1, URZ ;  /* 0x0000000125257890 */ /* 0x000fe2000fffe03f */
[C---:B------:R-:W-:Y:S01]  /*2020*/  ISETP.GT.AND P3, PT, R0.reuse, R4, PT ;  /* 0x000000040000720c */ /* 0x040fe20003f64270 */
[----:B------:R-:W-:Y:S02]  /*2030*/  VIADD R0, R0, 0xffffffff ;  /* 0xffffffff00007836 */ /* 0x000fe40000000000 */
[----:B-1----:R-:W-:Y:S01]  /*2040*/  IMAD R3, R6, 0x40, R17 ;  /* 0x0000004006037824 */ /* 0x002fe200078e0211 */
[----:B------:R-:W-:-:S04]  /*2050*/  UISETP.NE.AND UP0, UPT, UR37, 0x2, UPT ;  /* 0x000000022500788c */ /* 0x000fc8000bf05270 */
        /* <DEDUP_REMOVED lines=136> */
.L_x_1693:
[----:B------:R-:W-:Y:S01]  /*28e0*/  ULEA UR20, UR37, UR38, 0x3 ;  /* 0x0000002625147291 */ /* 0x000fe2000f8e183f */
[----:B------:R-:W-:-:S08]  /*28f0*/  SHF.L.U32 R3, R2, 0x1f, RZ ;  /* 0x0000001f02037819 */ /* 0x000fd000000006ff */
[----:B------:R0:W1:Y:S01]  /*2900*/  SYNCS.PHASECHK.TRANS64.TRYWAIT P1, [UR20+0x28c50], R3 ;  /* 0x028c5003ff0075a7 */ /* 0x0000620008020154 */
[----:B------:R-:W-:Y:S05]  /*2910*/  @!P0 BRA `(.L_x_1694) ;  /* 0x0000000000048947 */ /* 0x000fea0003800000 */
[----:B------:R-:W-:Y:S01]  /*2920*/  BPT.TRAP 0x1 ;  /* 0x000000040000795c */ /* 0x000fe20000300000 */
.L_x_1694:
[----:B-1----:R-:W-:Y:S05]  /*2930*/  @P1 BRA `(.L_x_1695) ;  /* 0x0000000000081947 */ /* 0x002fea0003800000 */
[----:B------:R-:W1:Y:S02]  /*2940*/  SYNCS.PHASECHK.TRANS64.TRYWAIT P1, [UR20+0x28c50], R3 ;  /* 0x028c5003ff0075a7 */ /* 0x000e640008020154 */
[----:B-1----:R-:W-:Y:S05]  /*2950*/  @!P1 BRA `(.L_x_1696) ;  /* 0x0000012c00bc9947 */ /* 0x002fea0003800000 */
.L_x_1695:
[----:B------:R-:W-:Y:S01]  /*2960*/  ULEA UR18, UR37, UR21, 0xc ;  /* 0x0000001525127291 */ /* 0x000fe2000f8e603f */
[----:B------:R-:W-:Y:S01]  /*2970*/  WARPGROUP.ARRIVE ;  /* 0x00000000000079c5 */ /* 0x000fe20000000000 */
[----:B------:R-:W-:Y:S01]  /*2980*/  UMOV UR19, 0x40000040 ;  /* 0x4000004000137882 */ /* 0x000fe20000000000 */
[----:B------:R-:W-:Y:S01]  /*2990*/  UMOV UR7, 0x40000040 ;  /* 0x4000004000077882 */ /* 0x000fe20000000000 */
[----:B------:R-:W-:Y:S01]  /*29a0*/  UIADD3 UR6, UR18, 0x80, URZ ;  /* 0x0000008012067890 */ /* 0x000fe2000fffe03f */
[----:B01----:R-:W-:Y:S01]  /*29b0*/  IMAD.U32 R3, RZ, RZ, UR20 ;  /* 0x00000014ff037e24 */ /* 0x003fe2000f8e00ff */
        /* <DEDUP_REMOVED lines=23> */
.L_x_1692:
[----:B------:R-:W-:Y:S01]  /*2b30*/  BAR.SYNC.DEFER_BLOCKING 0xe, 0x100 ;  /* 0x0384000000007b1d */ /* 0x000fe20000010000 */
[----:B0-----:R-:W-:Y:S01]  /*2b40*/  IMAD.U32 R0, RZ, RZ, UR37 ;  /* 0x00000025ff007e24 */ /* 0x001fe2000f8e00ff */
[----:B------:R-:W-:Y:S01]  /*2b50*/  UIADD3 UR37, UR37, 0x1, URZ ;  /* 0x0000000125257890 */ /* 0x000fe2000fffe03f */
[----:B------:R-:W-:Y:S02]  /*2b60*/  PLOP3.LUT P0, PT, PT, PT, PT, 0x8, 0x0 ;  /* 0x000000000000781c */ /* 0x000fe40003f0e170 */
[----:B------:R-:W-:Y:S01]  /*2b70*/  IMAD R0, R0, 0x40, R17 ;  /* 0x0000004000007824 */ /* 0x000fe200078e0211 */
[----:B------:R-:W-:-:S04]  /*2b80*/  UISETP.NE.AND UP0, UPT, UR37, 0x2, UPT ;  /* 0x000000022500788c */ /* 0x000fc8000bf05270 */
[----:B------:R-:W-:Y:S01]  /*2b90*/  LEA R4, R0, UR38, 0x2 ;  /* 0x0000002600047c11 */ /* 0x000fe2000f8e10ff */
[----:B------:R-:W-:Y:S02]  /*2ba0*/  USEL UR4, URZ, 0x1, UP0 ;  /* 0x000000013f047887 */ /* 0x000fe40008000000 */
[----:B------:R-:W-:-:S04]  /*2bb0*/  USEL UR37, UR37, URZ, UP0 ;  /* 0x0000003f25257287 */ /* 0x000fc80008000000 */
[----:B------:R-:W-:Y:S01]  /*2bc0*/  LOP3.LUT R2, R2, UR4, RZ, 0x3c, !PT ;  /* 0x0000000402027c12 */ /* 0x000fe2000f8e3cff */
        /* <DEDUP_REMOVED lines=130> */
[----:B------:R-:W-:-:S02]  /*33f0*/  IMAD.MOV.U32 R3, RZ, RZ, RZ ;  /* 0x000000ffff037224 */ /* 0x000fc400078e00ff */
[----:B------:R-:W-:Y:S01]  /*3400*/  IMAD.MOV.U32 R0, RZ, RZ, RZ ;  /* 0x000000ffff007224 */ /* 0x000fe200078e00ff */
[----:B------:R-:W-:Y:S06]  /*3410*/  BAR.ARV 0xf, 0x100 ;  /* 0x03c4000000007b1d */ /* 0x000fec0000002000 */
[----:B------:R-:W-:Y:S05]  /*3420*/  BRA `(.L_x_1689) ;  /* 0x000000a400a87947 */ /* 0x000fea0003800000 */
.L_x_1682:
        /* <DEDUP_REMOVED lines=14> */
.L_x_1699:
[----:B------:R-:W-:-:S11]  /*3510*/  UISETP.NE.AND UP0, UPT, UR8, 0x1, UPT ;  /* 0x000000010800788c */ /* 0x000fd6000bf05270 */
[----:B------:R-:W-:Y:S02]  /*3520*/  @UP0 ULDC.64 UR10, c[0x0][0x9e8] ;  /* 0x00027a00000a0ab9 */ /* 0x000fe40000000a00 */
[----:B------:R-:W-:-:S04]  /*3530*/  UIMAD.WIDE.U32 UR4, UR7, UR10, URZ ;  /* 0x0000000a070472a5 */ /* 0x000fc8000f8e003f */
[----:B------:R-:W-:-:S12]  /*3540*/  @UP0 USHF.R.U32.HI UR7, URZ, UR11, UR5 ;  /* 0x0000000b3f070299 */ /* 0x000fd80008011605 */
.L_x_1700:
[----:B------:R-:W-:-:S04]  /*3550*/  UIMAD UR7, UR7, UR8, UR8 ;  /* 0x00000008070772a4 */ /* 0x000fc8000f8e0208 */
[----:B------:R-:W-:-:S04]  /*3560*/  UISETP.LT.AND UP0, UPT, UR6, UR7, UPT ;  /* 0x000000070600728c */ /* 0x000fc8000bf01270 */
[----:B------:R-:W-:-:S12]  /*3570*/  USEL UR6, UR6, UR7, UP0 ;  /* 0x0000000706067287 */ /* 0x000fd80008000000 */
.L_x_1698:
[----:B------:R-:W-:Y:S02]  /*3580*/  UIADD3 UR6, UR6, 0x3f, URZ ;  /* 0x0000003f06067890 */ /* 0x000fe4000fffe03f */
[----:B------:R-:W-:Y:S02]  /*3590*/  ULEA UR5, UR47, -UR40, 0x6 ;  /* 0x800000282f057291 */ /* 0x000fe4000f8e303f */
[----:B------:R-:W-:-:S04]  /*35a0*/  USHF.R.S32.HI UR4, URZ, 0x1f, UR6 ;  /* 0x0000001f3f047899 */ /* 0x000fc80008011406 */
[----:B------:R-:W-:Y:S02]  /*35b0*/  ULEA.HI UR4, UR4, UR6, URZ, 0x6 ;  /* 0x0000000604047291 */ /* 0x000fe4000f8f303f */
[----:B------:R-:W-:Y:S02]  /*35c0*/  UIADD3 UR6, UR44, UR5, URZ ;  /* 0x000000052c067290 */ /* 0x000fe4000fffe03f */
[----:B------:R-:W-:Y:S01]  /*35d0*/  USHF.R.S32.HI UR4, URZ, 0x6, UR4 ;  /* 0x000000063f047899 */ /* 0x000fe20008011404 */
[----:B------:R-:W-:Y:S02]  /*35e0*/  ULDC UR5, c[0x0][0x9dc] ;  /* 0x0002770000057ab9 */ /* 0x000fe40000000800 */
[----:B------:R-:W-:Y:S02]  /*35f0*/  UIADD3 UR5, UR6, -UR5, URZ ;  /* 0x8000000506057290 */ /* 0x000fe4000fffe03f */
[----:B------:R-:W-:-:S04]  /*3600*/  UISETP.LT.AND UP0, UPT, UR20, UR4, UPT ;  /* 0x000000041400728c */ /* 0x000fc8000bf01270 */
[----:B------:R-:W-:Y:S01]  /*3610*/  USEL UR50, UR20, UR4, UP0 ;  /* 0x0000000414327287 */ /* 0x000fe20008000000 */
[----:B------:R-:W-:Y:S01]  /*3620*/  IMAD.U32 R0, RZ, RZ, UR5 ;  /* 0x00000005ff007e24 */ /* 0x000fe2000f8e00ff */
        /* <DEDUP_REMOVED lines=11> */
.L_x_1702:
[----:B------:R-:W-:-:S11]  /*36e0*/  UISETP.NE.AND UP0, UPT, UR8, 0x1, UPT ;  /* 0x000000010800788c */ /* 0x000fd6000bf05270 */
[----:B------:R-:W-:Y:S02]  /*36f0*/  @UP0 ULDC.64 UR10, c[0x0][0x9e8] ;  /* 0x00027a00000a0ab9 */ /* 0x000fe40000000a00 */
[----:B------:R-:W-:-:S04]  /*3700*/  UIMAD.WIDE.U32 UR4, UR6, UR10, URZ ;  /* 0x0000000a060472a5 */ /* 0x000fc8000f8e003f */
[----:B------:R-:W-:-:S12]  /*3710*/  @UP0 USHF.R.U32.HI UR6, URZ, UR11, UR5 ;  /* 0x0000000b3f060299 */ /* 0x000fd80008011605 */
.L_x_1703:
[----:B------:R-:W-:-:S06]  /*3720*/  UIMAD UR6, UR6, UR8, URZ ;  /* 0x00000008060672a4 */ /* 0x000fcc000f8e023f */
[----:B------:R-:W-:-:S07]  /*3730*/  VIMNMX R0, R0, UR6, !PT ;  /* 0x0000000600007c48 */ /* 0x000fce000ffe0100 */
.L_x_1701:
[----:B------:R-:W-:Y:S02]  /*3740*/  SHF.R.S32.HI R5, RZ, 0x1f, R0 ;  /* 0x0000001fff057819 */ /* 0x000fe40000011400 */
[----:B------:R-:W-:Y:S02]  /*3750*/  CS2R R150, SRZ ;  /* 0x0000000000967805 */ /* 0x000fe4000001ff00 */
[----:B------:R-:W-:Y:S02]  /*3760*/  PLOP3.LUT P0, PT, PT, PT, PT, 0x80, 0x0 ;  /* 0x000000000000781c */ /* 0x000fe40003f0f070 */
[----:B------:R-:W-:Y:S02]  /*3770*/  CS2R R148, SRZ ;  /* 0x0000000000947805 */ /* 0x000fe4000001ff00 */
[----:B------:R-:W-:Y:S01]  /*3780*/  LEA.HI R5, R5, R0, RZ, 0x6 ;  /* 0x0000000005057211 */ /* 0x000fe200078f30ff */
[----:B------:R-:W-:Y:S01]  /*3790*/  IMAD.MOV.U32 R0, RZ, RZ, RZ ;  /* 0x000000ffff007224 */ /* 0x000fe200078e00ff */
        /* <DEDUP_REMOVED lines=8> */
[----:B------:R-:W-:Y:S01]  /*3820*/  CS2R R136, SRZ ;  /* 0x0000000000887805 */ /* 0x000fe2000001ff00 */
[----:B------:R-:W-:Y:S01]  /*3830*/  IMAD.MOV.U32 R172, RZ, RZ, RZ ;  /* 0x000000ffffac7224 */ /* 0x000fe200078e00ff */
[----:B------:R-:W-:Y:S02]  /*3840*/  ISETP.LT.AND P1, PT, R186, UR50, PT ;  /* 0x00000032ba007c0c */ /* 0x000fe4000bf21270 */
        /* <DEDUP_REMOVED lines=53> */
[----:B------:R-:W-:Y:S01]  /*3ba0*/  CS2R R30, SRZ ;  /* 0x00000000001e7805 */ /* 0x000fe2000001ff00 */
[----:B------:R-:W-:Y:S01]  /*3bb0*/  IMAD.MOV.U32 R8, RZ, RZ, RZ ;  /* 0x000000ffff087224 */ /* 0x000fe200078e00ff */
[----:B------:R-:W-:Y:S01]  /*3bc0*/  CS2R R26, SRZ ;  /* 0x00000000001a7805 */ /* 0x000fe2000001ff00 */
[----:B------:R-:W-:Y:S06]  /*3bd0*/  @!P1 BRA `(.L_x_1689) ;  /* 0x0000009c00bc9947 */ /* 0x000fec0003800000 */
        /* <DEDUP_REMOVED lines=24> */
[----:B------:R-:W-:Y:S01]  /*3d60*/  MOV R13, RZ ;  /* 0x000000ff000d7202 */ /* 0x000fe20000000f00 */
[----:B------:R-:W-:-:S02]  /*3d70*/  IMAD.U32 R11, RZ, RZ, UR7 ;  /* 0x00000007ff0b7e24 */ /* 0x000fc4000f8e00ff */
[----:B------:R-:W-:Y:S02]  /*3d80*/  IMAD.MOV.U32 R8, RZ, RZ, 0x70 ;  /* 0x00000070ff087424 */ /* 0x000fe400078e00ff */
[----:B0-----:R-:W-:-:S07]  /*3d90*/  IMAD.MOV.U32 R12, RZ, RZ, 0x1 ;  /* 0x00000001ff0c7424 */ /* 0x001fce00078e00ff */
[----:B------:R-:W-:-:S07]  /*3da0*/  LEPC R20, `(.L_x_1704) ;  /* 0x000000001014794e */ /* 0x000fce0000000000 */
[----:B-1----:R-:W-:Y:S05]  /*3db0*/  CALL.ABS.NOINC R14 ;  /* 0x000000000e007343 */ /* 0x002fea0003c00000 */
.L_x_1704:
[----:B------:R-:W-:Y:S01]  /*3dc0*/  LEA.HI R0, R187, R187, RZ, 0x1 ;  /* 0x000000bbbb007211 */ /* 0x000fe200078f08ff */
[----:B------:R-:W-:-:S03]  /*3dd0*/  IMAD.U32 R3, RZ, RZ, UR39 ;  /* 0x00000027ff037e24 */ /* 0x000fc6000f8e00ff */
[----:B------:R-:W-:Y:S02]  /*3de0*/  LOP3.LUT R0, R0, 0xfffffffe, RZ, 0xc0, !PT ;  /* 0xfffffffe00007812 */ /* 0x000fe400078ec0ff */
[----:B------:R-:W-:-:S03]  /*3df0*/  ISETP.NE.AND P4, PT, R3, 0x3, PT ;  /* 0x000000030300780c */ /* 0x000fc60003f85270 */
[----:B------:R-:W-:-:S05]  /*3e00*/  IMAD.IADD R0, R187, 0x1, -R0 ;  /* 0x00000001bb007824 */ /* 0x000fca00078e0a00 */
[----:B------:R-:W-:-:S04]  /*3e10*/  SHF.L.U32 R0, R0, 0x1f, RZ ;  /* 0x0000001f00007819 */ /* 0x000fc800000006ff */
[----:B------:R-:W0:Y:S02]  /*3e20*/  SYNCS.PHASECHK.TRANS64.TRYWAIT P0, [UR38+0x28c00], R0 ;  /* 0x028c0000ff0075a7 */ /* 0x000e240008000166 */
[----:B0-----:R-:W-:Y:S05]  /*3e30*/  @!P0 BRA `(.L_x_1705) ;  /* 0x00000118009c8947 */ /* 0x001fea0003800000 */
.L_x_1881:
[----:B------:R-:W-:Y:S05]  /*3e40*/  @!P4 BRA `(.L_x_1706) ;  /* 0x000000000004c947 */ /* 0x000fea0003800000 */
[----:B------:R-:W-:Y:S01]  /*3e50*/  BPT.TRAP 0x1 ;  /* 0x000000040000795c */ /* 0x000fe20000300000 */
.L_x_1706:
[----:B------:R-:W-:Y:S01]  /*3e60*/  IMAD.U32 R8, RZ, RZ, UR37 ;  /* 0x00000025ff087e24 */ /* 0x000fe2000f8e00ff */
[----:B------:R-:W-:-:S04]  /*3e70*/  SHF.L.U32 R9, R2, 0x1f, RZ ;  /* 0x0000001f02097819 */ /* 0x000fc800000006ff */
[----:B------:R-:W-:-:S04]  /*3e80*/  LEA R8, R8, UR38, 0x3 ;  /* 0x0000002608087c11 */ /* 0x000fc8000f8e18ff */
[----:B------:R1:W2:Y:S01]  /*3e90*/  SYNCS.PHASECHK.TRANS64.TRYWAIT P0, [R8+URZ+0x28c30], R9 ;  /* 0x028c3009080075a7 */ /* 0x0002a2000800017f */
[----:B------:R-:W-:Y:S05]  /*3ea0*/  @!P4 BRA `(.L_x_1707) ;  /* 0x000000000004c947 */ /* 0x000fea0003800000 */
[----:B------:R-:W-:Y:S01]  /*3eb0*/  BPT.TRAP 0x1 ;  /* 0x000000040000795c */ /* 0x000fe20000300000 */
.L_x_1707:
[----:B--2---:R-:W-:Y:S05]  /*3ec0*/  @P0 BRA `(.L_x_1708) ;  /* 0x0000000000080947 */ /* 0x004fea0003800000 */
[----:B------:R-:W2:Y:S02]  /*3ed0*/  SYNCS.PHASECHK.TRANS64.TRYWAIT P0, [R8+URZ+0x28c30], R9 ;  /* 0x028c3009080075a7 */ /* 0x000ea4000800017f */
[----:B--2---:R-:W-:Y:S05]  /*3ee0*/  @!P0 BRA `(.L_x_1709) ;  /* 0x0000011800888947 */ /* 0x004fea0003800000 */
.L_x_1708:
[----:B0-----:R-:W0:Y:S01]  /*3ef0*/  S2R R3, SR_TID.X ;  /* 0x0000000000037919 */ /* 0x001e220000002100 */
[----:B------:R-:W-:-:S04]  /*3f00*/  UIADD3 UR4, UR38, 0x22400, URZ ;  /* 0x0002240026047890 */ /* 0x000fc8000fffe03f */
[----:B------:R-:W-:-:S04]  /*3f10*/  USHF.R.U32.HI UR4, URZ, 0x4, UR4 ;  /* 0x000000043f047899 */ /* 0x000fc80008011604 */
[----:B------:R-:W-:-:S06]  /*3f20*/  ULOP3.LUT UR4, UR4, 0x3fff, URZ, 0xc0, !UPT ;  /* 0x00003fff04047892 */ /* 0x000fcc000f8ec03f */
[----:B------:R-:W-:Y:S01]  /*3f30*/  IMAD.U32 R0, RZ, RZ, UR4 ;  /* 0x00000004ff007e24 */ /* 0x000fe2000f8e00ff */
[----:B------:R-:W-:Y:S05]  /*3f40*/  WARPSYNC.ALL ;  /* 0x0000000000007948 */ /* 0x000fea0003800000 */
[----:B------:R-:W-:Y:S02]  /*3f50*/  LOP3.LUT R0, R0, 0x10000, RZ, 0xfc, !PT ;  /* 0x0001000000007812 */ /* 0x000fe400078efcff */
[----:B0-----:R-:W-:-:S04]  /*3f60*/  LOP3.LUT R3, R3, 0x7f, RZ, 0xc0, !PT ;  /* 0x0000007f03037812 */ /* 0x001fc800078ec0ff */
[----:B------:R-:W-:Y:S02]  /*3f70*/  ISETP.NE.AND P5, PT, R3, RZ, PT ;  /* 0x000000ff0300720c */ /* 0x000fe40003fa5270 */
[----:B------:R-:W-:Y:S01]  /*3f80*/  R2UR UR18, R0 ;  /* 0x00000000001272ca */ /* 0x000fe200000e0000 */
[----:B------:R-:W-:Y:S01]  /*3f90*/  UIADD3 UR4, UR38, 0x20400, URZ ;  /* 0x0002040026047890 */ /* 0x000fe2000fffe03f */
[----:B------:R-:W-:Y:S01]  /*3fa0*/  WARPGROUP.ARRIVE ;  /* 0x00000000000079c5 */ /* 0x000fe20000000000 */
[----:B------:R-:W-:Y:S01]  /*3fb0*/  UMOV UR19, 0x40000040 ;  /* 0x4000004000137882 */ /* 0x000fe20000000000 */
[----:B------:R-:W-:Y:S01]  /*3fc0*/  UMOV UR17, 0x40000040 ;  /* 0x4000004000117882 */ /* 0x000fe20000000000 */
[----:B------:R-:W-:Y:S01]  /*3fd0*/  USHF.R.U32.HI UR4, URZ, 0x4, UR4 ;  /* 0x000000043f047899 */ /* 0x000fe20008011604 */
[----:B------:R-:W0:Y:S01]  /*3fe0*/  LDC.64 R10, c[0x0][0x9e0] ;  /* 0x00027800ff0a7b82 */ /* 0x000e220000000a00 */
[----:B------:R-:W-:Y:S01]  /*3ff0*/  UMOV UR7, 0x40000040 ;  /* 0x4000004000077882 */ /* 0x000fe20000000000 */
[----:B------:R-:W-:Y:S01]  /*4000*/  UMOV UR5, 0x40000040 ;  /* 0x4000004000057882 */ /* 0x000fe20000000000 */
[----:B------:R-:W-:-:S02]  /*4010*/  ULOP3.LUT UR4, UR4, 0x3fff, URZ, 0xc0, !UPT ;  /* 0x00003fff04047892 */ /* 0x000fc4000f8ec03f */
[----:B------:R-:W-:Y:S01]  /*4020*/  @!P5 VIADD R3, R8, 0x28c40 ;  /* 0x00028c400803d836 */ /* 0x000fe20000000000 */
[----:B------:R-:W-:Y:S01]  /*4030*/  UMOV UR11, 0x40000040 ;  /* 0x40000040000b7882 */ /* 0x000fe20000000000 */
[----:B------:R-:W-:Y:S01]  /*4040*/  UMOV UR9, 0x40000040 ;  /* 0x4000004000097882 */ /* 0x000fe20000000000 */
[----:B------:R-:W-:Y:S01]  /*4050*/  ULEA UR18, UR37, UR18, 0x9 ;  /* 0x0000001225127291 */ /* 0x000fe2000f8e483f */
[----:B------:R-:W-:Y:S01]  /*4060*/  MOV R4, UR47 ;  /* 0x0000002f00047c02 */ /* 0x000fe20008000f00 */
[----:B------:R-:W-:Y:S01]  /*4070*/  ULOP3.LUT UR16, UR4, 0x10000, URZ, 0xfc, !UPT ;  /* 0x0001000004107892 */ /* 0x000fe2000f8efc3f */
[----:B------:R-:W-:Y:S01]  /*4080*/  @!P5 PRMT R3, RZ, 0x654, R3 ;  /* 0x00000654ff03d816 */ /* 0x000fe20000000003 */
[----:B------:R-:W-:Y:S02]  /*4090*/  UIADD3 UR6, UR18, 0x2, URZ ;  /* 0x0000000212067890 */ /* 0x000fe4000fffe03f */
[----:B------:R-:W-:Y:S02]  /*40a0*/  UIADD3 UR4, UR16, 0x2, URZ ;  /* 0x0000000210047890 */ /* 0x000fe4000fffe03f */
[----:B------:R-:W-:-:S02]  /*40b0*/  UIADD3 UR10, UR18, 0x4, URZ ;  /* 0x00000004120a7890 */ /* 0x000fc4000fffe03f */
[----:B------:R-:W-:Y:S02]  /*40c0*/  UIADD3 UR8, UR16, 0x4, URZ ;  /* 0x0000000410087890 */ /* 0x000fe4000fffe03f */
[----:B------:R-:W-:Y:S01]  /*40d0*/  HGMMA.64x64x16.F32 R24, gdesc[UR16], RZ, !UPT, gsb0 ;  /* 0x00e00000101879f0 */ /* 0x000fe2000c0008ff */
[----:B------:R-:W-:Y:S02]  /*40e0*/  UIADD3 UR14, UR18, 0x6, URZ ;  /* 0x00000006120e7890 */ /* 0x000fe4000fffe03f */
[----:B------:R-:W-:Y:S01]  /*40f0*/  UIADD3 UR12, UR16, 0x6, URZ ;  /* 0x00000006100c7890 */ /* 0x000fe2000fffe03f */
[----:B------:R-:W-:Y:S01]  /*4100*/  UMOV UR15, 0x40000040 ;  /* 0x40000040000f7882 */ /* 0x000fe20000000000 */
[----:B------:R-:W-:Y:S01]  /*4110*/  UMOV UR13, 0x40000040 ;  /* 0x40000040000d7882 */ /* 0x000fe20000000000 */
[----:B0-----:R-:W-:Y:S01]  /*4120*/  ISETP.GE.AND P6, PT, R11, 0x1, PT ;  /* 0x000000010b00780c */ /* 0x001fe20003fc6270 */
[----:B------:R-:W-:Y:S02]  /*4130*/  WARPGROUP.DEPBAR.LE gsb0, 0x0 ;  /* 0x00008000000079c5 */ /* 0x000fe40000010000 */
[----:B------:R-:W-:-:S06]  /*4140*/  WARPGROUP.ARRIVE ;  /* 0x00000000000079c5 */ /* 0x000fcc0000000000 */
[----:B------:R-:W-:Y:S01]  /*4150*/  HGMMA.64x64x16.F32 R24, gdesc[UR4], R24, gsb0 ;  /* 0x00e00000041879f0 */ /* 0x000fe20008000818 */
[----:B------:R-:W-:Y:S02]  /*4160*/  UMOV UR6, 0xffffffc0 ;  /* 0xffffffc000067882 */ /* 0x000fe40000000000 */
[----:B------:R-:W-:-:S04]  /*4170*/  UIMAD UR6, UR50, UR6, 0x41 ;  /* 0x00000041320674a4 */ /* 0x000fc8000f8e0206 */
[----:B------:R-:W-:Y:S02]  /*4180*/  UIADD3 UR7, -UR40, UR6, UR44 ;  /* 0x0000000628077290 */ /* 0x000fe4000fffe12c */
[----:B------:R-:W-:-:S04]  /*4190*/  UIADD3 UR6, UR6, -0x1, URZ ;  /* 0xffffffff06067890 */ /* 0x000fc8000fffe03f */
[----:B------:R-:W-:-:S05]  /*41a0*/  IADD3 R5, -R16, UR7, RZ ;  /* 0x0000000710057c10 */ /* 0x000fca000fffe1ff */
[----:B------:R-:W-:Y:S01]  /*41b0*/  IMAD.IADD R13, R5, 0x1, R10 ;  /* 0x00000001050d7824 */ /* 0x000fe200078e020a */
[----:B------:R-:W-:Y:S02]  /*41c0*/  WARPGROUP.DEPBAR.LE gsb0, 0x0 ;  /* 0x00008000000079c5 */ /* 0x000fe40000010000 */
[----:B------:R-:W-:-:S06]  /*41d0*/  WARPGROUP.ARRIVE ;  /* 0x00000000000079c5 */ /* 0x000fcc0000000000 */
[----:B------:R-:W-:Y:S01]  /*41e0*/  HGMMA.64x64x16.F32 R24, gdesc[UR8], R24, gsb0 ;  /* 0x00e00000081879f0 */ /* 0x000fe20008000818 */
[----:B------:R-:W-:Y:S02]  /*41f0*/  ULDC.64 UR10, c[0x0][0x9d8] ;  /* 0x00027600000a7ab9 */ /* 0x000fe40000000a00 */
[----:B------:R-:W-:Y:S01]  /*4200*/  ULOP3.LUT UR20, URZ, UR11, URZ, 0x33, !UPT ;  /* 0x0000000b3f147292 */ /* 0x000fe2000f8e333f */
[----:B------:R-:W-:Y:S02]  /*4210*/  WARPGROUP.DEPBAR.LE gsb0, 0x0 ;  /* 0x00008000000079c5 */ /* 0x000fe40000010000 */
[----:B------:R-:W-:-:S06]  /*4220*/  WARPGROUP.ARRIVE ;  /* 0x00000000000079c5 */ /* 0x000fcc0000000000 */
[----:B------:R-:W-:Y:S01]  /*4230*/  HGMMA.64x64x16.F32 R24, gdesc[UR12], R24, gsb0 ;  /* 0x00e000000c1879f0 */ /* 0x000fe20008000818 */
[----:B------:R-:W-:-:S06]  /*4240*/  ULEA UR14, UR50, 0xffffffc0, 0x6 ;  /* 0xffffffc0320e7891 */ /* 0x000fcc000f8e303f */
        /* <DEDUP_REMOVED lines=35> */
[----:B------:R3:W-:Y:S05]  /*4480*/  @!P5 SYNCS.ARRIVE.TRANS64.RED.A1T0 RZ, [R3+URZ], RZ ;  /* 0x000000ff03ffd9a7 */ /* 0x0007ea000810043f */
[----:B------:R-:W4:Y:S01]  /*4490*/  MUFU.TANH R24, R24 ;  /* 0x0000001800187308 */ /* 0x000f220000002400 */
[----:B---3--:R-:W-:-:S07]  /*44a0*/  IMAD R3, R4, 0x40, R17 ;  /* 0x0000004004037824 */ /* 0x008fce00078e0211 */
[----:B------:R-:W3:Y:S08]  /*44b0*/  MUFU.TANH R25, R25 ;  /* 0x0000001900197308 */ /* 0x000ef00000002400 */
[----:B------:R-:W0:Y:S08]  /*44c0*/  MUFU.TANH R26, R26 ;  /* 0x0000001a001a7308 */ /* 0x000e300000002400 */
        /* <DEDUP_REMOVED lines=26> */
[----:B------:R5:W0:Y:S08]  /*4670*/  MUFU.TANH R14, R30 ;  /* 0x0000001e000e7308 */ /* 0x000a300000002400 */
[----:B------:R1:W0:Y:S01]  /*4680*/  MUFU.TANH R20, R34 ;  /* 0x0000002200147308 */ /* 0x0002220000002400 */
[----:B-----5:R-:W-:-:S04]  /*4690*/  IADD3 R30, -R16, UR44, -R7 ;  /* 0x0000002c101e7c10 */ /* 0x020fc8000fffe907 */
[----:B------:R-:W-:Y:S01]  /*46a0*/  VIADDMNMX R4, R3, R13, R30, PT ;  /* 0x0000000d03047246 */ /* 0x000fe2000380011e */
[----:B-1----:R-:W-:-:S04]  /*46b0*/  VIADD R34, R5, UR20 ;  /* 0x0000001405227c36 */ /* 0x002fc80008000000 */
[----:B------:R-:W-:Y:S01]  /*46c0*/  IMAD.IADD R5, R34, 0x1, R3 ;  /* 0x0000000122057824 */ /* 0x000fe200078e0203 */
[----:B---34-:R-:W-:Y:S06]  /*46d0*/  @!P6 BRA `(.L_x_1710) ;  /* 0x000000000054e947 */ /* 0x018fec0003800000 */
[----:B------:R-:W-:Y:S01]  /*46e0*/  MOV R6, UR40 ;  /* 0x0000002800067c02 */ /* 0x000fe20008000f00 */
[----:B------:R-:W-:Y:S03]  /*46f0*/  BSSY B0, `(.L_x_1711) ;  /* 0x000000f000007945 */ /* 0x000fe60003800000 */
[----:B------:R-:W-:-:S04]  /*4700*/  IADD3 R6, R3, UR44, -R6 ;  /* 0x0000002c03067c10 */ /* 0x000fc8000fffe806 */
        /* <DEDUP_REMOVED lines=9> */
.L_x_1712:
[----:B------:R-:W-:-:S13]  /*47a0*/  ISETP.NE.AND P0, PT, R11, 0x1, PT ;  /* 0x000000010b00780c */ /* 0x000fda0003f05270 */
[----:B------:R-:W1:Y:S02]  /*47b0*/  @P0 LDC.64 R56, c[0x0][0x9e8] ;  /* 0x00027a00ff380b82 */ /* 0x000e640000000a00 */
[----:B-1----:R-:W-:-:S05]  /*47c0*/  @P0 IMAD.HI.U32 R12, R6, R56, RZ ;  /* 0x00000038060c0227 */ /* 0x002fca00078e00ff */
[----:B------:R-:W-:-:S07]  /*47d0*/  @P0 SHF.R.U32.HI R6, RZ, R57, R12 ;  /* 0x00000039ff060219 */ /* 0x000fce000001160c */
.L_x_1713:
[----:B------:R-:W-:Y:S05]  /*47e0*/  BSYNC B0 ;  /* 0x0000000000007941 */ /* 0x000fea0003800000 */
.L_x_1711:
[----:B------:R-:W-:-:S04]  /*47f0*/  IMAD R7, R6, R11, -UR14 ;  /* 0x8000000e06077e24 */ /* 0x000fc8000f8e020b */
[----:B------:R-:W-:-:S05]  /*4800*/  IMAD.IADD R6, R7, 0x1, -R16 ;  /* 0x0000000107067824 */ /* 0x000fca00078e0a10 */
[----:B------:R-:W-:Y:S02]  /*4810*/  VIMNMX R5, R5, R6, !PT ;  /* 0x0000000605057248 */ /* 0x000fe40007fe0100 */
[----:B------:R-:W-:-:S07]  /*4820*/  VIADDMNMX R4, R6, R11, R4, PT ;  /* 0x0000000b06047246 */ /* 0x000fce0003800104 */
.L_x_1710:
[----:B------:R-:W-:Y:S02]  /*4830*/  UISETP.GE.AND UP4, UPT, UR6, 0x9, UPT ;  /* 0x000000090600788c */ /* 0x000fe4000bf86270 */
[----:B------:R-:W-:Y:S02]  /*4840*/  UISETP.GE.AND UP1, UPT, UR6, 0x1, UPT ;  /* 0x000000010600788c */ /* 0x000fe4000bf26270 */
[----:B------:R-:W-:Y:S02]  /*4850*/  UISETP.GE.AND UP0, UPT, UR6, 0x2, UPT ;  /* 0x000000020600788c */ /* 0x000fe4000bf06270 */
[----:B------:R-:W-:Y:S01]  /*4860*/  PLOP3.LUT P0, PT, PT, PT, UP4, 0x40, 0x0 ;  /* 0x000000000000781c */ /* 0x000fe20003f0e848 */
[----:B------:R-:W-:Y:S01]  /*4870*/  UISETP.GE.AND UP3, UPT, UR6, 0xa, UPT ;  /* 0x0000000a0600788c */ /* 0x000fe2000bf66270 */
[----:B------:R-:W-:Y:S01]  /*4880*/  PLOP3.LUT P2, PT, PT, PT, UP1, 0x40, 0x0 ;  /* 0x000000000000781c */ /* 0x000fe20003f4e818 */
[----:B------:R-:W-:Y:S01]  /*4890*/  UP2UR UR11, UPR, URZ, 0x1 ;  /* 0x000000013f0b7883 */ /* 0x000fe20008000000 */
[C---:B------:R-:W-:Y:S01]  /*48a0*/  ISETP.GT.AND P0, PT, R5.reuse, 0x8, P0 ;  /* 0x000000080500780c */ /* 0x040fe20000704270 */
[----:B------:R-:W-:Y:S01]  /*48b0*/  UISETP.GE.AND UP2, UPT, UR6, 0x11, UPT ;  /* 0x000000110600788c */ /* 0x000fe2000bf46270 */
[C---:B------:R-:W-:Y:S01]  /*48c0*/  ISETP.GT.AND P2, PT, R5.reuse, RZ, P2 ;  /* 0x000000ff0500720c */ /* 0x040fe20001744270 */
[----:B------:R-:W-:Y:S01]  /*48d0*/  UP2UR UR10, UPR, URZ, 0x2 ;  /* 0x000000023f0a7883 */ /* 0x000fe20008000000 */
[----:B------:R-:W-:Y:S01]  /*48e0*/  PLOP3.LUT P1, PT, PT, PT, UP0, 0x40, 0x0 ;  /* 0x000000000000781c */ /* 0x000fe20003f2e808 */
[----:B------:R-:W-:Y:S01]  /*48f0*/  UISETP.GE.AND UP0, UPT, UR6, 0x19, UPT ;  /* 0x000000190600788c */ /* 0x000fe2000bf06270 */
[----:B------:R-:W-:Y:S01]  /*4900*/  PLOP3.LUT P3, PT, PT, PT, UP3, 0x40, 0x0 ;  /* 0x000000000000781c */ /* 0x000fe20003f6e838 */
[----:B------:R-:W-:Y:S01]  /*4910*/  UISETP.GE.AND UP1, UPT, UR6, 0x12, UPT ;  /* 0x000000120600788c */ /* 0x000fe2000bf26270 */
[C---:B------:R-:W-:Y:S01]  /*4920*/  ISETP.LT.OR P0, PT, R4.reuse, 0x9, P0 ;  /* 0x000000090400780c */ /* 0x040fe20000701670 */
[----:B------:R-:W-:Y:S01]  /*4930*/  UP2UR UR22, UPR, URZ, 0x1 ;  /* 0x000000013f167883 */ /* 0x000fe20008000000 */
[----:B------:R-:W-:Y:S01]  /*4940*/  ISETP.LT.OR P2, PT, R4, 0x1, P2 ;  /* 0x000000010400780c */ /* 0x000fe20001741670 */
[----:B------:R-:W-:Y:S01]  /*4950*/  UP2UR UR19, UPR, URZ, 0x4 ;  /* 0x000000043f137883 */ /* 0x000fe20008000000 */
[C---:B------:R-:W-:Y:S01]  /*4960*/  ISETP.GT.AND P3, PT, R5.reuse, 0x9, P3 ;  /* 0x000000090500780c */ /* 0x040fe20001f64270 */
[----:B------:R-:W-:Y:S01]  /*4970*/  UP2UR UR21, UPR, URZ, 0x2 ;  /* 0x000000023f157883 */ /* 0x000fe20008000000 */
[C---:B------:R-:W-:Y:S01]  /*4980*/  ISETP.GT.AND P1, PT, R5.reuse, 0x1, P1 ;  /* 0x000000010500780c */ /* 0x040fe20000f24270 */
[----:B------:R-:W-:Y:S01]  /*4990*/  UP2UR UR7, UPR, URZ, 0x10 ;  /* 0x000000103f077883 */ /* 0x000fe20008000000 */
[----:B0-----:R-:W-:Y:S01]  /*49a0*/  FSEL R57, R28, -INF , !P0 ;  /* 0xff8000001c397808 */ /* 0x001fe20004000000 */
[----:B------:R-:W-:Y:S01]  /*49b0*/  UP2UR UR18, UPR, URZ, 0x8 ;  /* 0x000000083f127883 */ /* 0x000fe20008000000 */
[----:B------:R-:W-:Y:S01]  /*49c0*/  FSEL R35, R24, -INF , !P2 ;  /* 0xff80000018237808 */ /* 0x000fe20005000000 */
[----:B------:R-:W-:Y:S01]  /*49d0*/  UISETP.GE.AND UP3, UPT, UR6, 0x31, UPT ;  /* 0x000000310600788c */ /* 0x000fe2000bf66270 */
[----:B------:R-:W-:Y:S01]  /*49e0*/  PLOP3.LUT P0, PT, PT, PT, UP0, 0x40, 0x0 ;  /* 0x000000000000781c */ /* 0x000fe20003f0e808 */
[----:B------:R-:W-:Y:S01]  /*49f0*/  UISETP.GE.AND UP0, UPT, UR6, 0x1a, UPT ;  /* 0x0000001a0600788c */ /* 0x000fe2000bf06270 */
[----:B------:R-:W-:Y:S01]  /*4a00*/  PLOP3.LUT P2, PT, PT, PT, UP2, 0x40, 0x0 ;  /* 0x000000000000781c */ /* 0x000fe20003f4e828 */
[----:B------:R-:W-:Y:S01]  /*4a10*/  UISETP.GE.AND UP2, UPT, UR6, 0x2a, UPT ;  /* 0x0000002a0600788c */ /* 0x000fe2000bf46270 */
[C---:B------:R-:W-:Y:S01]  /*4a20*/  ISETP.LT.OR P3, PT, R4.reuse, 0xa, P3 ;  /* 0x0000000a0400780c */ /* 0x040fe20001f61670 */
[----:B------:R-:W-:Y:S01]  /*4a30*/  UP2UR UR23, UPR, URZ, 0x1 ;  /* 0x000000013f177883 */ /* 0x000fe20008000000 */
[----:B------:R-:W-:Y:S01]  /*4a40*/  ISETP.LT.OR P1, PT, R4, 0x2, P1 ;  /* 0x000000020400780c */ /* 0x000fe20000f21670 */
[----:B------:R-:W-:Y:S01]  /*4a50*/  UISETP.GE.AND UP4, UPT, UR6, 0x32, UPT ;  /* 0x000000320600788c */ /* 0x000fe2000bf86270 */
[----:B------:R-:W-:Y:S01]  /*4a60*/  ISETP.GT.AND P2, PT, R5, 0x10, P2 ;  /* 0x000000100500780c */ /* 0x000fe20001744270 */
[----:B------:R-:W-:Y:S01]  /*4a70*/  UISETP.GE.AND UP5, UPT, UR6, 0x39, UPT ;  /* 0x000000390600788c */ /* 0x000fe2000bfa6270 */
[----:B------:R-:W-:Y:S01]  /*4a80*/  FSEL R59, R29, -INF , !P3 ;  /* 0xff8000001d3b7808 */ /* 0x000fe20005800000 */
[----:B------:R-:W-:Y:S01]  /*4a90*/  UISETP.GE.AND UP6, UPT, UR6, 0x3a, UPT ;  /* 0x0000003a0600788c */ /* 0x000fe2000bfc6270 */
[----:B------:R-:W-:-:S02]  /*4aa0*/  FSEL R55, R25, -INF , !P1 ;  /* 0xff80000019377808 */ /* 0x000fc40004800000 */
[----:B------:R-:W-:Y:S01]  /*4ab0*/  PLOP3.LUT P3, PT, PT, PT, UP0, 0x40, 0x0 ;  /* 0x000000000000781c */ /* 0x000fe20003f6e808 */
[----:B------:R-:W-:Y:S01]  /*4ac0*/  UISETP.GE.AND UP0, UPT, UR6, 0x21, UPT ;  /* 0x000000210600788c */ /* 0x000fe2000bf06270 */
[----:B------:R-:W-:Y:S01]  /*4ad0*/  PLOP3.LUT P1, PT, PT, PT, UP1, 0x40, 0x0 ;  /* 0x000000000000781c */ /* 0x000fe20003f2e818 */
[----:B------:R-:W-:Y:S01]  /*4ae0*/  UISETP.GE.AND UP1, UPT, UR6, 0x29, UPT ;  /* 0x000000290600788c */ /* 0x000fe2000bf26270 */
[----:B------:R-:W-:Y:S01]  /*4af0*/  ISETP.LT.OR P2, PT, R4, 0x11, P2 ;  /* 0x000000110400780c */ /* 0x000fe20001741670 */
[----:B------:R-:W-:Y:S01]  /*4b00*/  UP2UR UR24, UPR, URZ, 0x1 ;  /* 0x000000013f187883 */ /* 0x000fe20008000000 */
[C---:B------:R-:W-:Y:S02]  /*4b10*/  ISETP.GT.AND P1, PT, R5.reuse, 0x11, P1 ;  /* 0x000000110500780c */ /* 0x040fe40000f24270 */
[C---:B------:R-:W-:Y:S02]  /*4b20*/  ISETP.GT.AND P0, PT, R5.reuse, 0x18, P0 ;  /* 0x000000180500780c */ /* 0x040fe40000704270 */
[----:B------:R-:W-:-:S02]  /*4b30*/  ISETP.GT.AND P3, PT, R5, 0x19, P3 ;  /* 0x000000190500780c */ /* 0x000fc40001f64270 */
[----:B------:R-:W-:Y:S02]  /*4b40*/  FSEL R61, R32, -INF , !P2 ;  /* 0xff800000203d7808 */ /* 0x000fe40005000000 */
[----:B------:R-:W-:Y:S01]  /*4b50*/  PLOP3.LUT P2, PT, PT, PT, UP0, 0x40, 0x0 ;  /* 0x000000000000781c */ /* 0x000fe20003f4e808 */
[----:B------:R-:W-:Y:S01]  /*4b60*/  UISETP.GE.AND UP0, UPT, UR6, 0x22, UPT ;  /* 0x000000220600788c */ /* 0x000fe2000bf06270 */
[C---:B------:R-:W-:Y:S02]  /*4b70*/  ISETP.LT.OR P1, PT, R4.reuse, 0x12, P1 ;  /* 0x000000120400780c */ /* 0x040fe40000f21670 */
[C---:B------:R-:W-:Y:S02]  /*4b80*/  ISETP.LT.OR P0, PT, R4.reuse, 0x19, P0 ;  /* 0x000000190400780c */ /* 0x040fe40000701670 */
[----:B------:R-:W-:Y:S02]  /*4b90*/  ISETP.LT.OR P3, PT, R4, 0x1a, P3 ;  /* 0x0000001a0400780c */ /* 0x000fe40001f61670 */
[----:B------:R-:W-:-:S02]  /*4ba0*/  FSEL R63, R33, -INF , !P1 ;  /* 0xff800000213f7808 */ /* 0x000fc40004800000 */
[----:B------:R-:W-:Y:S02]  /*4bb0*/  FSEL R65, R36, -INF , !P0 ;  /* 0xff80000024417808 */ /* 0x000fe40004000000 */
[----:B------:R-:W-:Y:S02]  /*4bc0*/  FSEL R67, R37, -INF , !P3 ;  /* 0xff80000025437808 */ /* 0x000fe40005800000 */
[----:B------:R-:W-:Y:S02]  /*4bd0*/  PLOP3.LUT P1, PT, PT, PT, UP0, 0x40, 0x0 ;  /* 0x000000000000781c */ /* 0x000fe40003f2e808 */
[----:B------:R-:W-:Y:S02]  /*4be0*/  PLOP3.LUT P0, PT, PT, PT, UP1, 0x40, 0x0 ;  /* 0x000000000000781c */ /* 0x000fe40003f0e818 */
[----:B------:R-:W-:Y:S02]  /*4bf0*/  PLOP3.LUT P3, PT, PT, PT, UP2, 0x40, 0x0 ;  /* 0x000000000000781c */ /* 0x000fe40003f6e828 */
[----:B------:R-:W-:-:S02]  /*4c00*/  ISETP.GT.AND P2, PT, R5, 0x20, P2 ;  /* 0x000000200500780c */ /* 0x000fc40001744270 */
[C---:B------:R-:W-:Y:S02]  /*4c10*/  ISETP.GT.AND P1, PT, R5.reuse, 0x21, P1 ;  /* 0x000000210500780c */ /* 0x040fe40000f24270 */
[C---:B------:R-:W-:Y:S02]  /*4c20*/  ISETP.GT.AND P0, PT, R5.reuse, 0x28, P0 ;  /* 0x000000280500780c */ /* 0x040fe40000704270 */
[----:B------:R-:W-:Y:S02]  /*4c30*/  ISETP.GT.AND P3, PT, R5, 0x29, P3 ;  /* 0x000000290500780c */ /* 0x000fe40001f64270 */
[C---:B------:R-:W-:Y:S02]  /*4c40*/  ISETP.LT.OR P2, PT, R4.reuse, 0x21, P2 ;  /* 0x000000210400780c */ /* 0x040fe40001741670 */
[C---:B------:R-:W-:Y:S02]  /*4c50*/  ISETP.LT.OR P1, PT, R4.reuse, 0x22, P1 ;  /* 0x000000220400780c */ /* 0x040fe40000f21670 */
[----:B------:R-:W-:-:S02]  /*4c60*/  ISETP.LT.OR P0, PT, R4, 0x29, P0 ;  /* 0x000000290400780c */ /* 0x000fc40000701670 */
[----:B------:R-:W-:Y:S02]  /*4c70*/  ISETP.LT.OR P3, PT, R4, 0x2a, P3 ;  /* 0x0000002a0400780c */ /* 0x000fe40001f61670 */
[----:B------:R-:W-:Y:S02]  /*4c80*/  FSEL R69, R40, -INF , !P2 ;  /* 0xff80000028457808 */ /* 0x000fe40005000000 */
[----:B------:R-:W-:Y:S02]  /*4c90*/  FSEL R71, R41, -INF , !P1 ;  /* 0xff80000029477808 */ /* 0x000fe40004800000 */
[----:B------:R-:W-:Y:S02]  /*4ca0*/  FSEL R73, R44, -INF , !P0 ;  /* 0xff8000002c497808 */ /* 0x000fe40004000000 */
[----:B------:R-:W-:Y:S02]  /*4cb0*/  FSEL R45, R45, -INF , !P3 ;  /* 0xff8000002d2d7808 */ /* 0x000fe40005800000 */
[----:B------:R-:W-:-:S02]  /*4cc0*/  PLOP3.LUT P2, PT, PT, PT, UP3, 0x40, 0x0 ;  /* 0x000000000000781c */ /* 0x000fc40003f4e838 */
[----:B------:R-:W-:Y:S02]  /*4cd0*/  PLOP3.LUT P1, PT, PT, PT, UP4, 0x40, 0x0 ;  /* 0x000000000000781c */ /* 0x000fe40003f2e848 */
[----:B------:R-:W-:Y:S02]  /*4ce0*/  PLOP3.LUT P0, PT, PT, PT, UP5, 0x40, 0x0 ;  /* 0x000000000000781c */ /* 0x000fe40003f0e858 */
[----:B------:R-:W-:Y:S02]  /*4cf0*/  PLOP3.LUT P3, PT, PT, PT, UP6, 0x40, 0x0 ;  /* 0x000000000000781c */ /* 0x000fe40003f6e868 */
[C---:B------:R-:W-:Y:S02]  /*4d00*/  ISETP.GT.AND P2, PT, R5.reuse, 0x30, P2 ;  /* 0x000000300500780c */ /* 0x040fe40001744270 */
[C---:B------:R-:W-:Y:S02]  /*4d10*/  ISETP.GT.AND P1, PT, R5.reuse, 0x31, P1 ;  /* 0x000000310500780c */ /* 0x040fe40000f24270 */
[----:B------:R-:W-:-:S02]  /*4d20*/  ISETP.GT.AND P0, PT, R5, 0x38, P0 ;  /* 0x000000380500780c */ /* 0x000fc40000704270 */
[----:B------:R-:W-:Y:S01]  /*4d30*/  ISETP.GT.AND P3, PT, R5, 0x39, P3 ;  /* 0x000000390500780c */ /* 0x000fe20001f64270 */
[----:B------:R-:W-:Y:S01]  /*4d40*/  VIADD R5, R3, 0x8 ;  /* 0x0000000803057836 */ /* 0x000fe20000000000 */
[C---:B------:R-:W-:Y:S02]  /*4d50*/  ISETP.LT.OR P2, PT, R4.reuse, 0x31, P2 ;  /* 0x000000310400780c */ /* 0x040fe40001741670 */
[C---:B------:R-:W-:Y:S02]  /*4d60*/  ISETP.LT.OR P1, PT, R4.reuse, 0x32, P1 ;  /* 0x000000320400780c */ /* 0x040fe40000f21670 */
[C---:B------:R-:W-:Y:S02]  /*4d70*/  ISETP.LT.OR P0, PT, R4.reuse, 0x39, P0 ;  /* 0x000000390400780c */ /* 0x040fe40000701670 */
[----:B------:R-:W-:Y:S02]  /*4d80*/  ISETP.LT.OR P3, PT, R4, 0x3a, P3 ;  /* 0x0000003a0400780c */ /* 0x000fe40001f61670 */
[----:B------:R-:W-:-:S02]  /*4d90*/  VIADDMNMX R4, R5, R13, R30, PT ;  /* 0x0000000d05047246 */ /* 0x000fc4000380011e */
[----:B------:R-:W-:Y:S02]  /*4da0*/  IADD3 R5, R34, 0x8, R3 ;  /* 0x0000000822057810 */ /* 0x000fe40007ffe003 */
[----:B------:R-:W-:Y:S02]  /*4db0*/  FSEL R75, R48, -INF , !P2 ;  /* 0xff800000304b7808 */ /* 0x000fe40005000000 */
[----:B------:R-:W-:Y:S02]  /*4dc0*/  FSEL R49, R49, -INF , !P1 ;  /* 0xff80000031317808 */ /* 0x000fe40004800000 */
[----:B------:R-:W-:Y:S02]  /*4dd0*/  FSEL R77, R52, -INF , !P0 ;  /* 0xff800000344d7808 */ /* 0x000fe40004000000 */
[----:B------:R-:W-:Y:S01]  /*4de0*/  FSEL R53, R53, -INF , !P3 ;  /* 0xff80000035357808 */ /* 0x000fe20005800000 */
[----:B------:R-:W-:Y:S06]  /*4df0*/  @!P6 BRA `(.L_x_1714) ;  /* 0x000000000058e947 */ /* 0x000fec0003800000 */
[----:B------:R-:W-:Y:S01]  /*4e00*/  IMAD.U32 R6, RZ, RZ, UR40 ;  /* 0x00000028ff067e24 */ /* 0x000fe2000f8e00ff */
[----:B------:R-:W-:Y:S04]  /*4e10*/  BSSY B0, `(.L_x_1715) ;  /* 0x0000010000007945 */ /* 0x000fe80003800000 */
[----:B------:R-:W-:-:S05]  /*4e20*/  IADD3 R6, R3, UR44, -R6 ;  /* 0x0000002c03067c10 */ /* 0x000fca000fffe806 */
[----:B------:R-:W-:-:S05]  /*4e30*/  VIADD R6, R6, 0x8 ;  /* 0x0000000806067836 */ /* 0x000fca0000000000 */
[----:B------:R-:W-:-:S13]  /*4e40*/  ISETP.GT.AND P0, PT, R6, -0x1, PT ;  /* 0xffffffff0600780c */ /* 0x000fda0003f04270 */
[----:B------:R-:W-:Y:S05]  /*4e50*/  @P0 BRA `(.L_x_1716) ;  /* 0x00000000001c0947 */ /* 0x000fea0003800000 */
[----:B------:R-:W-:Y:S02]  /*4e60*/  ISETP.NE.AND P0, PT, R11, 0x1, PT ;  /* 0x000000010b00780c */ /* 0x000fe40003f05270 */
[----:B------:R-:W-:-:S11]  /*4e70*/  LOP3.LUT R7, RZ, R6, RZ, 0x33, !PT ;  /* 0x00000006ff077212 */ /* 0x000fd600078e33ff */
[----:B------:R-:W0:Y:S02]  /*4e80*/  @P0 LDC.64 R12, c[0x0][0x9e8] ;  /* 0x00027a00ff0c0b82 */ /* 0x000e240000000a00 */
[----:B0-----:R-:W-:-:S05]  /*4e90*/  @P0 IMAD.HI.U32 R6, R7, R12, RZ ;  /* 0x0000000c07060227 */ /* 0x001fca00078e00ff */
[----:B------:R-:W-:-:S04]  /*4ea0*/  @P0 SHF.R.U32.HI R7, RZ, R13, R6 ;  /* 0x0000000dff070219 */ /* 0x000fc80000011606 */
[----:B------:R-:W-:Y:S01]  /*4eb0*/  LOP3.LUT R6, RZ, R7, RZ, 0x33, !PT ;  /* 0x00000007ff067212 */ /* 0x000fe200078e33ff */
[----:B------:R-:W-:Y:S06]  /*4ec0*/  BRA `(.L_x_1717) ;  /* 0x0000000000107947 */ /* 0x000fec0003800000 */
.L_x_1716:
[----:B------:R-:W-:-:S13]  /*4ed0*/  ISETP.NE.AND P0, PT, R11, 0x1, PT ;  /* 0x000000010b00780c */ /* 0x000fda0003f05270 */
[----:B------:R-:W0:Y:S02]  /*4ee0*/  @P0 LDC.64 R12, c[0x0][0x9e8] ;  /* 0x00027a00ff0c0b82 */ /* 0x000e240000000a00 */
[----:B0-----:R-:W-:-:S05]  /*4ef0*/  @P0 IMAD.HI.U32 R12, R6, R12, RZ ;  /* 0x0000000c060c0227 */ /* 0x001fca00078e00ff */
[----:B------:R-:W-:-:S07]  /*4f00*/  @P0 SHF.R.U32.HI R6, RZ, R13, R12 ;  /* 0x0000000dff060219 */ /* 0x000fce000001160c */
.L_x_1717:
[----:B------:R-:W-:Y:S05]  /*4f10*/  BSYNC B0 ;  /* 0x0000000000007941 */ /* 0x000fea0003800000 */
.L_x_1715:
[----:B------:R-:W-:-:S04]  /*4f20*/  IMAD R7, R6, R11, -UR14 ;  /* 0x8000000e06077e24 */ /* 0x000fc8000f8e020b */
[----:B------:R-:W-:-:S05]  /*4f30*/  IMAD.IADD R6, R7, 0x1, -R16 ;  /* 0x0000000107067824 */ /* 0x000fca00078e0a10 */
[----:B------:R-:W-:Y:S02]  /*4f40*/  VIMNMX R5, R5, R6, !PT ;  /* 0x0000000605057248 */ /* 0x000fe40007fe0100 */
[----:B------:R-:W-:-:S07]  /*4f50*/  VIADDMNMX R4, R6, R11, R4, PT ;  /* 0x0000000b06047246 */ /* 0x000fce0003800104 */
.L_x_1714:
[----:B------:R-:W-:Y:S01]  /*4f60*/  FMNMX.FTZ R6, R35, R55, !PT ;  /* 0x0000003723067209 */ /* 0x000fe20007810000 */
[----:B------:R-:W-:Y:S01]  /*4f70*/  UP2UR UR6, UPR, URZ, 0x4 ;  /* 0x000000043f067883 */ /* 0x000fe20008000000 */
[----:B------:R-:W-:Y:S01]  /*4f80*/  BAR.SYNC.DEFER_BLOCKING 0xf, 0x100 ;  /* 0x03c4000000007b1d */ /* 0x000fe20000010000 */
[----:B------:R-:W-:Y:S01]  /*4f90*/  UISETP.NE.AND UP2, UPT, UR7, URZ, UPT ;  /* 0x0000003f0700728c */ /* 0x000fe2000bf45270 */
[----:B------:R-:W-:Y:S01]  /*4fa0*/  FMNMX.FTZ R6, R57, R6, !PT ;  /* 0x0000000639067209 */ /* 0x000fe20007810000 */
[----:B------:R-:W-:Y:S02]  /*4fb0*/  UP2UR UR7, UPR, URZ, 0x8 ;  /* 0x000000083f077883 */ /* 0x000fe40008000000 */
[----:B------:R-:W-:Y:S01]  /*4fc0*/  UISETP.NE.AND UP3, UPT, UR11, URZ, UPT ;  /* 0x0000003f0b00728c */ /* 0x000fe2000bf65270 */
[----:B------:R-:W-:Y:S01]  /*4fd0*/  FMNMX.FTZ R6, R59, R6, !PT ;  /* 0x000000063b067209 */ /* 0x000fe20007810000 */
[----:B------:R-:W-:Y:S01]  /*4fe0*/  UP2UR UR11, UPR, URZ, 0x10 ;  /* 0x000000103f0b7883 */ /* 0x000fe20008000000 */
[----:B------:R-:W-:Y:S01]  /*4ff0*/  PLOP3.LUT P0, PT, PT, PT, UP2, 0x40, 0x0 ;  /* 0x000000000000781c */ /* 0x000fe20003f0e828 */
[----:B------:R-:W-:Y:S01]  /*5000*/  UISETP.NE.AND UP4, UPT, UR10, URZ, UPT ;  /* 0x0000003f0a00728c */ /* 0x000fe2000bf85270 */
[----:B------:R-:W-:Y:S01]  /*5010*/  FMNMX.FTZ R6, R61, R6, !PT ;  /* 0x000000063d067209 */ /* 0x000fe20007810000 */
[----:B------:R-:W-:Y:S01]  /*5020*/  UP2UR UR14, UPR, URZ, 0x20 ;  /* 0x000000203f0e7883 */ /* 0x000fe20008000000 */
[----:B------:R-:W-:Y:S01]  /*5030*/  PLOP3.LUT P3, PT, PT, PT, UP3, 0x40, 0x0 ;  /* 0x000000000000781c */ /* 0x000fe20003f6e838 */
[----:B------:R-:W-:Y:S01]  /*5040*/  ULDC UR10, c[0x0][0x988] ;  /* 0x00026200000a7ab9 */ /* 0x000fe20000000800 */
[----:B------:R-:W-:Y:S01]  /*5050*/  FMNMX.FTZ R6, R63, R6, !PT ;  /* 0x000000063f067209 */ /* 0x000fe20007810000 */
[----:B------:R-:W-:Y:S01]  /*5060*/  UISETP.NE.AND UP5, UPT, UR18, URZ, UPT ;  /* 0x0000003f1200728c */ /* 0x000fe2000bfa5270 */
[----:B------:R-:W-:Y:S01]  /*5070*/  PLOP3.LUT P1, PT, PT, PT, UP4, 0x40, 0x0 ;  /* 0x000000000000781c */ /* 0x000fe20003f2e848 */
[----:B------:R-:W-:Y:S01]  /*5080*/  UISETP.NE.AND UP2, UPT, UR19, URZ, UPT ;  /* 0x0000003f1300728c */ /* 0x000fe2000bf45270 */
[----:B------:R-:W-:Y:S01]  /*5090*/  FMNMX.FTZ R6, R65, R6, !PT ;  /* 0x0000000641067209 */ /* 0x000fe20007810000 */
[----:B------:R-:W-:Y:S01]  /*50a0*/  UISETP.NE.AND UP3, UPT, UR21, URZ, UPT ;  /* 0x0000003f1500728c */ /* 0x000fe2000bf65270 */
[----:B------:R-:W-:Y:S01]  /*50b0*/  ISETP.GT.AND P1, PT, R5, RZ, P1 ;  /* 0x000000ff0500720c */ /* 0x000fe20000f24270 */
[----:B------:R-:W-:Y:S01]  /*50c0*/  UISETP.NE.AND UP4, UPT, UR22, URZ, UPT ;  /* 0x0000003f1600728c */ /* 0x000fe2000bf85270 */
[----:B------:R-:W-:Y:S01]  /*50d0*/  FMNMX.FTZ R6, R67, R6, !PT ;  /* 0x0000000643067209 */ /* 0x000fe20007810000 */
[----:B------:R-:W-:Y:S01]  /*50e0*/  UP2UR UR15, UPR, URZ, 0x40 ;  /* 0x000000403f0f7883 */ /* 0x000fe20008000000 */
[----:B------:R-:W-:Y:S01]  /*50f0*/  ISETP.GT.AND P3, PT, R5, 0x1, P3 ;  /* 0x000000010500780c */ /* 0x000fe20001f64270 */
[----:B------:R-:W-:Y:S01]  /*5100*/  UISETP.NE.AND UP6, UPT, UR24, URZ, UPT ;  /* 0x0000003f1800728c */ /* 0x000fe2000bfc5270 */
[----:B------:R-:W-:-:S02]  /*5110*/  FMNMX.FTZ R6, R69, R6, !PT ;  /* 0x0000000645067209 */ /* 0x000fc40007810000 */
[C---:B------:R-:W-:Y:S02]  /*5120*/  ISETP.LT.OR P1, PT, R4.reuse, 0x1, P1 ;  /* 0x000000010400780c */ /* 0x040fe40000f21670 */
[----:B------:R-:W-:Y:S02]  /*5130*/  FMNMX.FTZ R6, R71, R6, !PT ;  /* 0x0000000647067209 */ /* 0x000fe40007810000 */
[----:B------:R-:W-:Y:S02]  /*5140*/  ISETP.LT.OR P3, PT, R4, 0x2, P3 ;  /* 0x000000020400780c */ /* 0x000fe40001f61670 */
[----:B------:R-:W-:Y:S02]  /*5150*/  FMNMX.FTZ R6, R73, R6, !PT ;  /* 0x0000000649067209 */ /* 0x000fe40007810000 */
[----:B------:R-:W-:Y:S02]  /*5160*/  ISETP.GT.AND P0, PT, R5, 0x8, P0 ;  /* 0x000000080500780c */ /* 0x000fe40000704270 */
[----:B------:R-:W-:-:S02]  /*5170*/  FMNMX.FTZ R6, R45, R6, !PT ;  /* 0x000000062d067209 */ /* 0x000fc40007810000 */
[----:B------:R-:W-:Y:S02]  /*5180*/  ISETP.LT.OR P0, PT, R4, 0x9, P0 ;  /* 0x000000090400780c */ /* 0x000fe40000701670 */
[----:B------:R-:W-:Y:S02]  /*5190*/  FMNMX.FTZ R6, R75, R6, !PT ;  /* 0x000000064b067209 */ /* 0x000fe40007810000 */
[----:B------:R-:W-:Y:S02]  /*51a0*/  FSEL R14, R14, -INF , !P0 ;  /* 0xff8000000e0e7808 */ /* 0x000fe40004000000 */
[----:B------:R-:W-:Y:S02]  /*51b0*/  FMNMX.FTZ R6, R49, R6, !PT ;  /* 0x0000000631067209 */ /* 0x000fe40007810000 */
[----:B------:R-:W-:Y:S01]  /*51c0*/  PLOP3.LUT P0, PT, PT, PT, UP4, 0x40, 0x0 ;  /* 0x000000000000781c */ /* 0x000fe20003f0e848 */
[----:B------:R-:W-:Y:S01]  /*51d0*/  UISETP.NE.AND UP4, UPT, UR11, URZ, UPT ;  /* 0x0000003f0b00728c */ /* 0x000fe2000bf85270 */
[----:B------:R-:W-:-:S02]  /*51e0*/  FMNMX.FTZ R6, R77, R6, !PT ;  /* 0x000000064d067209 */ /* 0x000fc40007810000 */
[----:B------:R-:W-:Y:S02]  /*51f0*/  ISETP.GT.AND P0, PT, R5, 0x18, P0 ;  /* 0x000000180500780c */ /* 0x000fe40000704270 */
[----:B------:R-:W-:Y:S02]  /*5200*/  FMNMX.FTZ R7, R53, R6, !PT ;  /* 0x0000000635077209 */ /* 0x000fe40007810000 */
[----:B------:R-:W-:-:S03]  /*5210*/  ISETP.LT.OR P0, PT, R4, 0x19, P0 ;  /* 0x000000190400780c */ /* 0x000fc60000701670 */
[----:B------:R-:W0:Y:S01]  /*5220*/  SHFL.BFLY PT, R6, R7, 0x2, 0x1f ;  /* 0x0c401f0007067f89 */ /* 0x000e2200000e0000 */
[----:B------:R-:W-:Y:S02]  /*5230*/  FSEL R24, R38, -INF , !P0 ;  /* 0xff80000026187808 */ /* 0x000fe40004000000 */
[----:B------:R-:W-:-:S04]  /*5240*/  PLOP3.LUT P0, PT, PT, PT, UP1, 0x40, 0x0 ;  /* 0x000000000000781c */ /* 0x000fc80003f0e818 */
[----:B------:R-:W-:-:S04]  /*5250*/  ISETP.GT.AND P0, PT, R5, 0x28, P0 ;  /* 0x000000280500780c */ /* 0x000fc80000704270 */
[----:B------:R-:W-:Y:S02]  /*5260*/  ISETP.LT.OR P0, PT, R4, 0x29, P0 ;  /* 0x000000290400780c */ /* 0x000fe40000701670 */
[----:B0-----:R-:W-:-:S05]  /*5270*/  FMNMX.FTZ R13, R7, R6, !PT ;  /* 0x00000006070d7209 */ /* 0x001fca0007810000 */
[----:B------:R-:W0:Y:S02]  /*5280*/  SHFL.BFLY PT, R6, R13, 0x1, 0x1f ;  /* 0x0c201f000d067f89 */ /* 0x000e2400000e0000 */
[----:B0-----:R-:W-:Y:S02]  /*5290*/  FMNMX.FTZ R6, R13, R6, !PT ;  /* 0x000000060d067209 */ /* 0x001fe40007810000 */
[----:B------:R-:W-:Y:S02]  /*52a0*/  FSEL R13, R27, -INF , !P3 ;  /* 0xff8000001b0d7808 */ /* 0x000fe40005800000 */
[C---:B------:R-:W-:Y:S01]  /*52b0*/  FSETP.NEU.FTZ.AND P2, PT, R6.reuse, -INF , PT ;  /* 0xff8000000600780b */ /* 0x040fe20003f5d000 */
[----:B------:R-:W-:Y:S01]  /*52c0*/  FMUL.FTZ R12, R6, UR10 ;  /* 0x0000000a060c7c20 */ /* 0x000fe20008410000 */
[----:B------:R-:W-:Y:S01]  /*52d0*/  PLOP3.LUT P3, PT, PT, PT, UP3, 0x40, 0x0 ;  /* 0x000000000000781c */ /* 0x000fe20003f6e838 */
[----:B------:R-:W-:-:S03]  /*52e0*/  UISETP.NE.AND UP3, UPT, UR7, URZ, UPT ;  /* 0x0000003f0700728c */ /* 0x000fc6000bf65270 */
[----:B------:R-:W-:Y:S02]  /*52f0*/  FSEL R34, R12, RZ, P2 ;  /* 0x000000ff0c227208 */ /* 0x000fe40001000000 */
[----:B------:R-:W-:Y:S01]  /*5300*/  PLOP3.LUT P2, PT, PT, PT, UP5, 0x40, 0x0 ;  /* 0x000000000000781c */ /* 0x000fe20003f4e858 */
[----:B------:R-:W-:Y:S01]  /*5310*/  UISETP.NE.AND UP5, UPT, UR23, URZ, UPT ;  /* 0x0000003f1700728c */ /* 0x000fe2000bfa5270 */
[----:B------:R-:W-:Y:S01]  /*5320*/  FSEL R12, R26, -INF , !P1 ;  /* 0xff8000001a0c7808 */ /* 0x000fe20004800000 */
[--C-:B------:R-:W-:Y:S01]  /*5330*/  FFMA.FTZ R33, R35, UR10, -R34.reuse ;  /* 0x0000000a23217c23 */ /* 0x100fe20008010822 */
[----:B------:R-:W-:Y:S01]  /*5340*/  PLOP3.LUT P1, PT, PT, PT, UP2, 0x40, 0x0 ;  /* 0x000000000000781c */ /* 0x000fe20003f2e828 */
[----:B------:R-:W-:Y:S01]  /*5350*/  UISETP.NE.AND UP2, UPT, UR6, URZ, UPT ;  /* 0x0000003f0600728c */ /* 0x000fe2000bf45270 */
[C---:B------:R-:W-:Y:S01]  /*5360*/  ISETP.GT.AND P2, PT, R5.reuse, 0x9, P2 ;  /* 0x000000090500780c */ /* 0x040fe20001744270 */
[----:B------:R0:W-:Y:S01]  /*5370*/  MUFU.EX2 R152, R33 ;  /* 0x0000002100987308 */ /* 0x0001e20000000800 */
[----:B------:R-:W-:Y:S01]  /*5380*/  ISETP.GT.AND P1, PT, R5, 0x10, P1 ;  /* 0x000000100500780c */ /* 0x000fe20000f24270 */
[--C-:B------:R-:W-:Y:S01]  /*5390*/  FFMA.FTZ R36, R59, UR10, -R34.reuse ;  /* 0x0000000a3b247c23 */ /* 0x100fe20008010822 */
[----:B------:R-:W-:Y:S01]  /*53a0*/  ISETP.LT.OR P2, PT, R4, 0xa, P2 ;  /* 0x0000000a0400780c */ /* 0x000fe20001741670 */
[--C-:B------:R-:W-:Y:S01]  /*53b0*/  FFMA.FTZ R35, R55, UR10, -R34.reuse ;  /* 0x0000000a37237c23 */ /* 0x100fe20008010822 */
[----:B------:R-:W-:Y:S01]  /*53c0*/  FMNMX.FTZ R7, R12, R13, !PT ;  /* 0x0000000d0c077209 */ /* 0x000fe20007810000 */
[--C-:B------:R-:W-:Y:S01]  /*53d0*/  FFMA.FTZ R38, R61, UR10, -R34.reuse ;  /* 0x0000000a3d267c23 */ /* 0x100fe20008010822 */
[----:B------:R-:W-:Y:S01]  /*53e0*/  FSEL R15, R15, -INF , !P2 ;  /* 0xff8000000f0f7808 */ /* 0x000fe20005000000 */
[----:B------:R1:W-:Y:S01]  /*53f0*/  MUFU.EX2 R37, R36 ;  /* 0x0000002400257308 */ /* 0x0003e20000000800 */
[----:B------:R-:W-:Y:S01]  /*5400*/  ISETP.LT.OR P1, PT, R4, 0x11, P1 ;  /* 0x000000110400780c */ /* 0x000fe20000f21670 */
[--C-:B0-----:R-:W-:Y:S01]  /*5410*/  FFMA.FTZ R33, R57, UR10, -R34.reuse ;  /* 0x0000000a39217c23 */ /* 0x101fe20008010822 */
[----:B------:R-:W-:Y:S01]  /*5420*/  ISETP.GT.AND P3, PT, R5, 0x11, P3 ;  /* 0x000000110500780c */ /* 0x000fe20001f64270 */
[--C-:B------:R-:W-:Y:S01]  /*5430*/  FFMA.FTZ R40, R65, UR10, -R34.reuse ;  /* 0x0000000a41287c23 */ /* 0x100fe20008010822 */
[----:B------:R-:W-:Y:S01]  /*5440*/  FMNMX.FTZ R26, R14, R7, !PT ;  /* 0x000000070e1a7209 */ /* 0x000fe20007810000 */
[--C-:B------:R-:W-:Y:S01]  /*5450*/  FFMA.FTZ R41, R67, UR10, -R34.reuse ;  /* 0x0000000a43297c23 */ /* 0x100fe20008010822 */
[----:B------:R-:W-:Y:S01]  /*5460*/  PLOP3.LUT P2, PT, PT, PT, UP5, 0x40, 0x0 ;  /* 0x000000000000781c */ /* 0x000fe20003f4e858 */
[----:B------:R-:W-:Y:S01]  /*5470*/  UISETP.NE.AND UP5, UPT, UR14, URZ, UPT ;  /* 0x0000003f0e00728c */ /* 0x000fe2000bfa5270 */
[----:B------:R-:W-:Y:S01]  /*5480*/  FSEL R20, R20, -INF , !P1 ;  /* 0xff80000014147808 */ /* 0x000fe20004800000 */
[----:B------:R-:W-:Y:S01]  /*5490*/  MUFU.EX2 R154, R33 ;  /* 0x00000021009a7308 */ /* 0x000fe20000000800 */
[----:B------:R-:W-:Y:S01]  /*54a0*/  ISETP.LT.OR P3, PT, R4, 0x12, P3 ;  /* 0x000000120400780c */ /* 0x000fe20001f61670 */
[--C-:B-1----:R-:W-:Y:S01]  /*54b0*/  FFMA.FTZ R36, R71, UR10, -R34.reuse ;  /* 0x0000000a47247c23 */ /* 0x102fe20008010822 */
[----:B------:R-:W-:Y:S01]  /*54c0*/  FMNMX.FTZ R7, R15, R26, !PT ;  /* 0x0000001a0f077209 */ /* 0x000fe20007810000 */
[--C-:B------:R-:W-:Y:S01]  /*54d0*/  FFMA.FTZ R44, R73, UR10, -R34.reuse ;  /* 0x0000000a492c7c23 */ /* 0x100fe20008010822 */
[----:B------:R-:W-:Y:S01]  /*54e0*/  PLOP3.LUT P1, PT, PT, PT, UP6, 0x40, 0x0 ;  /* 0x000000000000781c */ /* 0x000fe20003f2e868 */
[----:B------:R-:W-:Y:S01]  /*54f0*/  UISETP.NE.AND UP6, UPT, UR15, URZ, UPT ;  /* 0x0000003f0f00728c */ /* 0x000fe2000bfc5270 */
[----:B------:R-:W-:Y:S01]  /*5500*/  FSEL R21, R21, -INF , !P3 ;  /* 0xff80000015157808 */ /* 0x000fe20005800000 */
[----:B------:R-:W0:Y:S01]  /*5510*/  MUFU.EX2 R35, R35 ;  /* 0x0000002300237308 */ /* 0x000e220000000800 */
[----:B------:R-:W-:Y:S01]  /*5520*/  ISETP.GT.AND P2, PT, R5, 0x19, P2 ;  /* 0x000000190500780c */ /* 0x000fe20001744270 */
[----:B------:R-:W-:Y:S01]  /*5530*/  FFMA.FTZ R45, R45, UR10, -R34 ;  /* 0x0000000a2d2d7c23 */ /* 0x000fe20008010822 */
[----:B------:R-:W-:-:S02]  /*5540*/  FMNMX.FTZ R28, R20, R7, !PT ;  /* 0x00000007141c7209 */ /* 0x000fc40007810000 */
[----:B------:R-:W-:Y:S02]  /*5550*/  PLOP3.LUT P3, PT, PT, PT, UP0, 0x40, 0x0 ;  /* 0x000000000000781c */ /* 0x000fe40003f6e808 */
[----:B------:R-:W-:Y:S01]  /*5560*/  ISETP.GT.AND P1, PT, R5, 0x20, P1 ;  /* 0x000000200500780c */ /* 0x000fe20000f24270 */
[----:B------:R-:W-:Y:S01]  /*5570*/  MUFU.EX2 R38, R38 ;  /* 0x0000002600267308 */ /* 0x000fe20000000800 */
[C---:B------:R-:W-:Y:S02]  /*5580*/  ISETP.LT.OR P2, PT, R4.reuse, 0x1a, P2 ;  /* 0x0000001a0400780c */ /* 0x040fe40001741670 */
[----:B------:R-:W-:Y:S02]  /*5590*/  FMNMX.FTZ R7, R21, R28, !PT ;  /* 0x0000001c15077209 */ /* 0x000fe40007810000 */
[----:B------:R-:W-:Y:S02]  /*55a0*/  ISETP.LT.OR P1, PT, R4, 0x21, P1 ;  /* 0x000000210400780c */ /* 0x000fe40000f21670 */
[----:B------:R-:W-:Y:S01]  /*55b0*/  FSEL R25, R39, -INF , !P2 ;  /* 0xff80000027197808 */ /* 0x000fe20005000000 */
[----:B------:R-:W-:Y:S01]  /*55c0*/  FFMA.FTZ R39, R63, UR10, -R34 ;  /* 0x0000000a3f277c23 */ /* 0x000fe20008010822 */
[----:B------:R-:W-:Y:S01]  /*55d0*/  ISETP.GT.AND P3, PT, R5, 0x21, P3 ;  /* 0x000000210500780c */ /* 0x000fe20001f64270 */
[----:B------:R-:W-:Y:S01]  /*55e0*/  MUFU.EX2 R40, R40 ;  /* 0x0000002800287308 */ /* 0x000fe20000000800 */
[----:B------:R-:W-:-:S02]  /*55f0*/  FMNMX.FTZ R30, R24, R7, !PT ;  /* 0x00000007181e7209 */ /* 0x000fc40007810000 */
[----:B------:R-:W-:Y:S02]  /*5600*/  PLOP3.LUT P2, PT, PT, PT, UP2, 0x40, 0x0 ;  /* 0x000000000000781c */ /* 0x000fe40003f4e828 */
[----:B------:R-:W-:Y:S01]  /*5610*/  FSEL R26, R42, -INF , !P1 ;  /* 0xff8000002a1a7808 */ /* 0x000fe20004800000 */
[----:B------:R-:W-:Y:S01]  /*5620*/  FFMA.FTZ R42, R69, UR10, -R34 ;  /* 0x0000000a452a7c23 */ /* 0x000fe20008010822 */
[----:B------:R-:W-:Y:S01]  /*5630*/  ISETP.LT.OR P3, PT, R4, 0x22, P3 ;  /* 0x000000220400780c */ /* 0x000fe20001f61670 */
[----:B------:R-:W-:Y:S01]  /*5640*/  MUFU.EX2 R39, R39 ;  /* 0x0000002700277308 */ /* 0x000fe20000000800 */
[----:B------:R-:W-:Y:S02]  /*5650*/  FMNMX.FTZ R7, R25, R30, !PT ;  /* 0x0000001e19077209 */ /* 0x000fe40007810000 */
[----:B------:R-:W-:Y:S02]  /*5660*/  ISETP.GT.AND P2, PT, R5, 0x29, P2 ;  /* 0x000000290500780c */ /* 0x000fe40001744270 */
[----:B------:R-:W-:-:S02]  /*5670*/  PLOP3.LUT P1, PT, PT, PT, UP3, 0x40, 0x0 ;  /* 0x000000000000781c */ /* 0x000fc40003f2e838 */
[----:B------:R-:W-:Y:S01]  /*5680*/  FSEL R27, R43, -INF , !P3 ;  /* 0xff8000002b1b7808 */ /* 0x000fe20005800000 */
[----:B------:R-:W-:Y:S01]  /*5690*/  MUFU.EX2 R41, R41 ;  /* 0x0000002900297308 */ /* 0x000fe20000000800 */
[----:B------:R-:W-:Y:S02]  /*56a0*/  FMNMX.FTZ R30, R26, R7, !PT ;  /* 0x000000071a1e7209 */ /* 0x000fe40007810000 */
[----:B------:R-:W-:Y:S02]  /*56b0*/  ISETP.LT.OR P2, PT, R4, 0x2a, P2 ;  /* 0x0000002a0400780c */ /* 0x000fe40001741670 */
[----:B------:R-:W-:Y:S02]  /*56c0*/  PLOP3.LUT P3, PT, PT, PT, UP4, 0x40, 0x0 ;  /* 0x000000000000781c */ /* 0x000fe40003f6e848 */
[----:B------:R-:W-:Y:S01]  /*56d0*/  FSEL R28, R46, -INF , !P0 ;  /* 0xff8000002e1c7808 */ /* 0x000fe20004000000 */
[----:B------:R-:W-:Y:S01]  /*56e0*/  MUFU.EX2 R43, R36 ;  /* 0x00000024002b7308 */ /* 0x000fe20000000800 */
[----:B------:R-:W-:Y:S01]  /*56f0*/  ISETP.GT.AND P1, PT, R5, 0x30, P1 ;  /* 0x000000300500780c */ /* 0x000fe20000f24270 */
[----:B------:R-:W-:Y:S01]  /*5700*/  FFMA.FTZ R46, R75, UR10, -R34 ;  /* 0x0000000a4b2e7c23 */ /* 0x000fe20008010822 */
[----:B------:R-:W-:-:S02]  /*5710*/  FMNMX.FTZ R7, R27, R30, !PT ;  /* 0x0000001e1b077209 */ /* 0x000fc40007810000 */
[----:B------:R-:W-:Y:S01]  /*5720*/  FSEL R29, R47, -INF , !P2 ;  /* 0xff8000002f1d7808 */ /* 0x000fe20005000000 */
[----:B------:R-:W-:Y:S01]  /*5730*/  FFMA.FTZ R47, R49, UR10, -R34 ;  /* 0x0000000a312f7c23 */ /* 0x000fe20008010822 */
[----:B------:R-:W-:Y:S01]  /*5740*/  PLOP3.LUT P0, PT, PT, PT, UP5, 0x40, 0x0 ;  /* 0x000000000000781c */ /* 0x000fe20003f0e858 */
[----:B0-----:R-:W-:Y:S01]  /*5750*/  FADD.FTZ R49, R152, R35 ;  /* 0x0000002398317221 */ /* 0x001fe20000010000 */
[----:B------:R-:W-:Y:S01]  /*5760*/  PLOP3.LUT P2, PT, PT, PT, UP6, 0x40, 0x0 ;  /* 0x000000000000781c */ /* 0x000fe20003f4e868 */
[----:B------:R-:W-:Y:S01]  /*5770*/  MUFU.EX2 R42, R42 ;  /* 0x0000002a002a7308 */ /* 0x000fe20000000800 */
[----:B------:R-:W-:Y:S02]  /*5780*/  ISETP.GT.AND P3, PT, R5, 0x31, P3 ;  /* 0x000000310500780c */ /* 0x000fe40001f64270 */
[----:B------:R-:W-:Y:S02]  /*5790*/  ISETP.LT.OR P1, PT, R4, 0x31, P1 ;  /* 0x000000310400780c */ /* 0x000fe40000f21670 */
[----:B------:R-:W-:-:S02]  /*57a0*/  FMNMX.FTZ R30, R28, R7, !PT ;  /* 0x000000071c1e7209 */ /* 0x000fc40007810000 */
[C---:B------:R-:W-:Y:S01]  /*57b0*/  ISETP.GT.AND P0, PT, R5.reuse, 0x38, P0 ;  /* 0x000000380500780c */ /* 0x040fe20000704270 */
[----:B------:R-:W-:Y:S01]  /*57c0*/  MUFU.EX2 R44, R44 ;  /* 0x0000002c002c7308 */ /* 0x000fe20000000800 */
[----:B------:R-:W-:Y:S02]  /*57d0*/  ISETP.GT.AND P2, PT, R5, 0x39, P2 ;  /* 0x000000390500780c */ /* 0x000fe40001744270 */
[----:B------:R-:W-:Y:S02]  /*57e0*/  ISETP.LT.OR P3, PT, R4, 0x32, P3 ;  /* 0x000000320400780c */ /* 0x000fe40001f61670 */
[----:B------:R-:W-:Y:S02]  /*57f0*/  FSEL R5, R50, -INF , !P1 ;  /* 0xff80000032057808 */ /* 0x000fe40004800000 */
[----:B------:R-:W-:Y:S01]  /*5800*/  FMNMX.FTZ R32, R29, R30, !PT ;  /* 0x0000001e1d207209 */ /* 0x000fe20007810000 */
[----:B------:R-:W0:Y:S01]  /*5810*/  MUFU.EX2 R45, R45 ;  /* 0x0000002d002d7308 */ /* 0x000e220000000800 */
[----:B------:R-:W-:-:S02]  /*5820*/  ISETP.LT.OR P0, PT, R4, 0x39, P0 ;  /* 0x000000390400780c */ /* 0x000fc40000701670 */
[----:B------:R-:W-:Y:S02]  /*5830*/  FSEL R30, R51, -INF , !P3 ;  /* 0xff800000331e7808 */ /* 0x000fe40005800000 */
[----:B------:R-:W-:Y:S02]  /*5840*/  FMNMX.FTZ R7, R5, R32, !PT ;  /* 0x0000002005077209 */ /* 0x000fe40007810000 */
[----:B------:R-:W-:Y:S01]  /*5850*/  ISETP.LT.OR P2, PT, R4, 0x3a, P2 ;  /* 0x0000003a0400780c */ /* 0x000fe20001741670 */
[----:B------:R-:W-:Y:S01]  /*5860*/  MUFU.EX2 R46, R46 ;  /* 0x0000002e002e7308 */ /* 0x000fe20000000800 */
[----:B------:R-:W-:Y:S02]  /*5870*/  FSEL R4, R54, -INF , !P0 ;  /* 0xff80000036047808 */ /* 0x000fe40004000000 */
[----:B------:R-:W-:Y:S02]  /*5880*/  FMNMX.FTZ R7, R30, R7, !PT ;  /* 0x000000071e077209 */ /* 0x000fe40007810000 */
[----:B------:R-:W-:-:S02]  /*5890*/  FSEL R31, R31, -INF , !P2 ;  /* 0xff8000001f1f7808 */ /* 0x000fc40005000000 */
[----:B------:R-:W-:Y:S01]  /*58a0*/  FMNMX.FTZ R32, R4, R7, !PT ;  /* 0x0000000704207209 */ /* 0x000fe20007810000 */
[----:B------:R-:W1:Y:S01]  /*58b0*/  MUFU.EX2 R47, R47 ;  /* 0x0000002f002f7308 */ /* 0x000e620000000800 */
[----:B------:R-:W-:Y:S02]  /*58c0*/  F2FP.F16.F32.PACK_AB R152, R35, R152 ;  /* 0x000000982398723e */ /* 0x000fe400000000ff */
[----:B------:R-:W-:Y:S02]  /*58d0*/  FMNMX.FTZ R32, R31, R32, !PT ;  /* 0x000000201f207209 */ /* 0x000fe40007810000 */
[----:B0-----:R-:W-:Y:S02]  /*58e0*/  F2FP.F16.F32.PACK_AB R162, R45, R44 ;  /* 0x0000002c2da2723e */ /* 0x001fe400000000ff */
[----:B------:R-:W-:Y:S01]  /*58f0*/  F2FP.F16.F32.PACK_AB R156, R39, R38 ;  /* 0x00000026279c723e */ /* 0x000fe200000000ff */
[----:B------:R-:W0:Y:S01]  /*5900*/  SHFL.BFLY PT, R7, R32, 0x2, 0x1f ;  /* 0x0c401f0020077f89 */ /* 0x000e2200000e0000 */
[----:B------:R-:W-:-:S02]  /*5910*/  F2FP.F16.F32.PACK_AB R158, R41, R40 ;  /* 0x00000028299e723e */ /* 0x000fc400000000ff */
[----:B------:R-:W-:Y:S02]  /*5920*/  F2FP.F16.F32.PACK_AB R160, R43, R42 ;  /* 0x0000002a2ba0723e */ /* 0x000fe400000000ff */
[----:B-1----:R-:W-:Y:S02]  /*5930*/  F2FP.F16.F32.PACK_AB R164, R47, R46 ;  /* 0x0000002e2fa4723e */ /* 0x002fe400000000ff */
[----:B0-----:R-:W-:-:S05]  /*5940*/  FMNMX.FTZ R33, R32, R7, !PT ;  /* 0x0000000720217209 */ /* 0x001fca0007810000 */
[----:B------:R-:W0:Y:S02]  /*5950*/  SHFL.BFLY PT, R32, R33, 0x1, 0x1f ;  /* 0x0c201f0021207f89 */ /* 0x000e2400000e0000 */
[----:B0-----:R-:W-:Y:S01]  /*5960*/  FMNMX.FTZ R7, R33, R32, !PT ;  /* 0x0000002021077209 */ /* 0x001fe20007810000 */
[--C-:B------:R-:W-:Y:S01]  /*5970*/  FFMA.FTZ R32, R77, UR10, -R34.reuse ;  /* 0x0000000a4d207c23 */ /* 0x100fe20008010822 */
[----:B------:R-:W-:Y:S02]  /*5980*/  FFMA.FTZ R34, R53, UR10, -R34 ;  /* 0x0000000a35227c23 */ /* 0x000fe40008010822 */
[C---:B------:R-:W-:Y:S01]  /*5990*/  FSETP.NEU.FTZ.AND P0, PT, R7.reuse, -INF , PT ;  /* 0xff8000000700780b */ /* 0x040fe20003f1d000 */
[----:B------:R-:W-:Y:S02]  /*59a0*/  FMUL.FTZ R33, R7, UR10 ;  /* 0x0000000a07217c20 */ /* 0x000fe40008410000 */
[----:B------:R-:W-:Y:S03]  /*59b0*/  MUFU.EX2 R32, R32 ;  /* 0x0000002000207308 */ /* 0x000fe60000000800 */
[----:B------:R-:W-:-:S05]  /*59c0*/  FSEL R36, R33, RZ, P0 ;  /* 0x000000ff21247208 */ /* 0x000fca0000000000 */
        /* <DEDUP_REMOVED lines=14> */
[----:B------:R-:W0:Y:S01]  /*5ab0*/  MUFU.EX2 R13, R13 ;  /* 0x0000000d000d7308 */ /* 0x000e220000000800 */
[--C-:B------:R-:W-:Y:S01]  /*5ac0*/  FFMA.FTZ R30, R30, UR10, -R36.reuse ;  /* 0x0000000a1e1e7c23 */ /* 0x100fe20008010824 */
[--C-:B------:R-:W-:Y:S01]  /*5ad0*/  FFMA.FTZ R4, R4, UR10, -R36.reuse ;  /* 0x0000000a04047c23 */ /* 0x100fe20008010824 */
[----:B------:R-:W-:-:S05]  /*5ae0*/  FFMA.FTZ R31, R31, UR10, -R36 ;  /* 0x0000000a1f1f7c23 */ /* 0x000fca0008010824 */
[----:B------:R-:W-:Y:S08]  /*5af0*/  MUFU.EX2 R14, R14 ;  /* 0x0000000e000e7308 */ /* 0x000ff00000000800 */
[----:B------:R-:W1:Y:S01]  /*5b00*/  MUFU.EX2 R15, R15 ;  /* 0x0000000f000f7308 */ /* 0x000e620000000800 */
[----:B0-----:R-:W-:-:S07]  /*5b10*/  F2FP.F16.F32.PACK_AB R153, R13, R12 ;  /* 0x0000000c0d99723e */ /* 0x001fce00000000ff */
[----:B------:R-:W-:Y:S08]  /*5b20*/  MUFU.EX2 R20, R20 ;  /* 0x0000001400147308 */ /* 0x000ff00000000800 */
[----:B------:R0:W3:Y:S01]  /*5b30*/  MUFU.EX2 R33, R34 ;  /* 0x0000002200217308 */ /* 0x0000e20000000800 */
[----:B-1----:R-:W-:-:S07]  /*5b40*/  F2FP.F16.F32.PACK_AB R155, R15, R14 ;  /* 0x0000000e0f9b723e */ /* 0x002fce00000000ff */
[----:B------:R-:W1:Y:S01]  /*5b50*/  MUFU.EX2 R21, R21 ;  /* 0x0000001500157308 */ /* 0x000e620000000800 */
[----:B0-----:R-:W-:Y:S01]  /*5b60*/  FADD.FTZ R34, R154, R49 ;  /* 0x000000319a227221 */ /* 0x001fe20000010000 */
[----:B------:R-:W-:Y:S01]  /*5b70*/  FADD.FTZ R49, R12, R13 ;  /* 0x0000000d0c317221 */ /* 0x000fe20000010000 */
[C---:B------:R-:W-:Y:S02]  /*5b80*/  F2FP.F16.F32.PACK_AB R154, R37.reuse, R154 ;  /* 0x0000009a259a723e */ /* 0x040fe400000000ff */
[----:B------:R-:W-:Y:S01]  /*5b90*/  FADD.FTZ R51, R37, R34 ;  /* 0x0000002225337221 */ /* 0x000fe20000010000 */
[----:B------:R-:W-:Y:S02]  /*5ba0*/  FADD.FTZ R34, R14, R49 ;  /* 0x000000310e227221 */ /* 0x000fe40000010000 */
[----:B------:R-:W0:Y:S01]  /*5bb0*/  MUFU.EX2 R24, R24 ;  /* 0x0000001800187308 */ /* 0x000e220000000800 */
[----:B------:R-:W-:Y:S01]  /*5bc0*/  FADD.FTZ R48, R38, R51 ;  /* 0x0000003326307221 */ /* 0x000fe20000010000 */
[----:B------:R-:W-:Y:S01]  /*5bd0*/  FADD.FTZ R49, R15, R34 ;  /* 0x000000220f317221 */ /* 0x000fe20000010000 */
[----:B---3--:R-:W-:Y:S01]  /*5be0*/  F2FP.F16.F32.PACK_AB R166, R33, R32 ;  /* 0x0000002021a6723e */ /* 0x008fe200000000ff */
[----:B------:R3:W-:Y:S01]  /*5bf0*/  STSM.16.M88.4 [R19+0x26800], R152 ;  /* 0x0268009813007844 */ /* 0x0007e20000000200 */
[----:B------:R-:W-:Y:S01]  /*5c00*/  FADD.FTZ R51, R39, R48 ;  /* 0x0000003027337221 */ /* 0x000fe20000010000 */
[----:B------:R-:W-:-:S02]  /*5c10*/  FADD.FTZ R34, R20, R49 ;  /* 0x0000003114227221 */ /* 0x000fc40000010000 */
[----:B------:R-:W4:Y:S01]  /*5c20*/  MUFU.EX2 R25, R25 ;  /* 0x0000001900197308 */ /* 0x000f220000000800 */
[----:B------:R-:W-:Y:S01]  /*5c30*/  FADD.FTZ R36, R40, R51 ;  /* 0x0000003328247221 */ /* 0x000fe20000010000 */
[C---:B-1----:R-:W-:Y:S01]  /*5c40*/  FADD.FTZ R35, R21.reuse, R34 ;  /* 0x0000002215237221 */ /* 0x042fe20000010000 */
[----:B------:R-:W-:Y:S02]  /*5c50*/  F2FP.F16.F32.PACK_AB R157, R21, R20 ;  /* 0x00000014159d723e */ /* 0x000fe400000000ff */
[----:B------:R-:W-:-:S03]  /*5c60*/  FADD.FTZ R49, R41, R36 ;  /* 0x0000002429317221 */ /* 0x000fc60000010000 */
[----:B------:R-:W1:Y:S01]  /*5c70*/  MUFU.EX2 R26, R26 ;  /* 0x0000001a001a7308 */ /* 0x000e620000000800 */
[----:B0-----:R-:W-:Y:S01]  /*5c80*/  FADD.FTZ R34, R24, R35 ;  /* 0x0000002318227221 */ /* 0x001fe20000010000 */
[----:B------:R-:W-:-:S04]  /*5c90*/  FADD.FTZ R36, R42, R49 ;  /* 0x000000312a247221 */ /* 0x000fc80000010000 */
[----:B------:R-:W-:Y:S02]  /*5ca0*/  FADD.FTZ R37, R43, R36 ;  /* 0x000000242b257221 */ /* 0x000fe40000010000 */
[----:B------:R-:W0:Y:S01]  /*5cb0*/  MUFU.EX2 R27, R27 ;  /* 0x0000001b001b7308 */ /* 0x000e220000000800 */
[C---:B----4-:R-:W-:Y:S01]  /*5cc0*/  FADD.FTZ R35, R25.reuse, R34 ;  /* 0x0000002219237221 */ /* 0x050fe20000010000 */
[----:B------:R-:W-:-:S05]  /*5cd0*/  F2FP.F16.F32.PACK_AB R159, R25, R24 ;  /* 0x00000018199f723e */ /* 0x000fca00000000ff */
[----:B------:R3:W-:Y:S01]  /*5ce0*/  STSM.16.M88.4 [R22], R156 ;  /* 0x0000009c16007844 */ /* 0x0007e20000000200 */
[----:B------:R-:W4:Y:S01]  /*5cf0*/  MUFU.EX2 R28, R28 ;  /* 0x0000001c001c7308 */ /* 0x000f220000000800 */
[----:B-1----:R-:W-:-:S07]  /*5d00*/  FADD.FTZ R12, R26, R35 ;  /* 0x000000231a0c7221 */ /* 0x002fce0000010000 */
[----:B------:R-:W1:Y:S01]  /*5d10*/  MUFU.EX2 R29, R29 ;  /* 0x0000001d001d7308 */ /* 0x000e620000000800 */
[C---:B0-----:R-:W-:Y:S01]  /*5d20*/  FADD.FTZ R13, R27.reuse, R12 ;  /* 0x0000000c1b0d7221 */ /* 0x041fe20000010000 */
[----:B------:R-:W-:Y:S01]  /*5d30*/  FADD.FTZ R12, R44, R37 ;  /* 0x000000252c0c7221 */ /* 0x000fe20000010000 */
[----:B------:R-:W-:-:S03]  /*5d40*/  F2FP.F16.F32.PACK_AB R161, R27, R26 ;  /* 0x0000001a1ba1723e */ /* 0x000fc600000000ff */
[----:B------:R-:W-:Y:S02]  /*5d50*/  FADD.FTZ R45, R45, R12 ;  /* 0x0000000c2d2d7221 */ /* 0x000fe40000010000 */
[----:B------:R-:W-:Y:S01]  /*5d60*/  MUFU.EX2 R5, R5 ;  /* 0x0000000500057308 */ /* 0x000fe20000000800 */
[----:B----4-:R-:W-:Y:S01]  /*5d70*/  FADD.FTZ R14, R28, R13 ;  /* 0x0000000d1c0e7221 */ /* 0x010fe20000010000 */
[----:B------:R-:W-:-:S04]  /*5d80*/  FADD.FTZ R46, R46, R45 ;  /* 0x0000002d2e2e7221 */ /* 0x000fc80000010000 */
[----:B------:R-:W-:Y:S02]  /*5d90*/  FADD.FTZ R47, R47, R46 ;  /* 0x0000002e2f2f7221 */ /* 0x000fe40000010000 */
[----:B------:R-:W0:Y:S01]  /*5da0*/  MUFU.EX2 R30, R30 ;  /* 0x0000001e001e7308 */ /* 0x000e220000000800 */
[C---:B-1----:R-:W-:Y:S01]  /*5db0*/  FADD.FTZ R14, R29.reuse, R14 ;  /* 0x0000000e1d0e7221 */ /* 0x042fe20000010000 */
[----:B------:R-:W-:Y:S01]  /*5dc0*/  F2FP.F16.F32.PACK_AB R163, R29, R28 ;  /* 0x0000001c1da3723e */ /* 0x000fe200000000ff */
[----:B------:R-:W-:-:S04]  /*5dd0*/  FADD.FTZ R32, R32, R47 ;  /* 0x0000002f20207221 */ /* 0x000fc80000010000 */
[----:B------:R3:W-:Y:S01]  /*5de0*/  STSM.16.M88.4 [R184], R160 ;  /* 0x000000a0b8007844 */ /* 0x0007e20000000200 */
[----:B------:R-:W1:Y:S08]  /*5df0*/  MUFU.EX2 R4, R4 ;  /* 0x0000000400047308 */ /* 0x000e700000000800 */
[----:B------:R-:W4:Y:S01]  /*5e00*/  MUFU.EX2 R31, R31 ;  /* 0x0000001f001f7308 */ /* 0x000f220000000800 */
[----:B0-----:R-:W-:Y:S01]  /*5e10*/  F2FP.F16.F32.PACK_AB R165, R30, R5 ;  /* 0x000000051ea5723e */ /* 0x001fe200000000ff */
[----:B------:R-:W-:-:S04]  /*5e20*/  FADD.FTZ R5, R5, R14 ;  /* 0x0000000e05057221 */ /* 0x000fc80000010000 */
[----:B------:R-:W-:-:S04]  /*5e30*/  FADD.FTZ R5, R30, R5 ;  /* 0x000000051e057221 */ /* 0x000fc80000010000 */
[----:B-1----:R-:W-:Y:S01]  /*5e40*/  FADD.FTZ R12, R4, R5 ;  /* 0x00000005040c7221 */ /* 0x002fe20000010000 */
[----:B----4-:R-:W-:Y:S01]  /*5e50*/  F2FP.F16.F32.PACK_AB R167, R31, R4 ;  /* 0x000000041fa7723e */ /* 0x010fe200000000ff */
[----:B------:R-:W-:Y:S02]  /*5e60*/  FADD.FTZ R4, R33, R32 ;  /* 0x0000002021047221 */ /* 0x000fe40000010000 */
[----:B------:R-:W-:Y:S02]  /*5e70*/  FADD.FTZ R5, R31, R12 ;  /* 0x0000000c1f057221 */ /* 0x000fe40000010000 */
[----:B------:R3:W-:Y:S01]  /*5e80*/  STSM.16.M88.4 [R23], R164 ;  /* 0x000000a417007844 */ /* 0x0007e20000000200 */
[----:B------:R-:W-:Y:S05]  /*5e90*/  @!P4 BRA `(.L_x_1718) ;  /* 0x000000000004c947 */ /* 0x000fea0003800000 */
[----:B------:R-:W-:Y:S01]  /*5ea0*/  BPT.TRAP 0x1 ;  /* 0x000000040000795c */ /* 0x000fe20000300000 */
.L_x_1718:
[----:B------:R0:W1:Y:S01]  /*5eb0*/  SYNCS.PHASECHK.TRANS64.TRYWAIT P0, [R8+URZ+0x28c50], R9 ;  /* 0x028c5009080075a7 */ /* 0x000062000800017f */
[----:B------:R-:W-:Y:S05]  /*5ec0*/  @!P4 BRA `(.L_x_1719) ;  /* 0x000000000004c947 */ /* 0x000fea0003800000 */
[----:B------:R-:W-:Y:S01]  /*5ed0*/  BPT.TRAP 0x1 ;  /* 0x000000040000795c */ /* 0x000fe20000300000 */
.L_x_1719:
[----:B-1----:R-:W-:Y:S05]  /*5ee0*/  @P0 BRA `(.L_x_1720) ;  /* 0x0000000000080947 */ /* 0x002fea0003800000 */
[----:B------:R-:W1:Y:S02]  /*5ef0*/  SYNCS.PHASECHK.TRANS64.TRYWAIT P0, [R8+URZ+0x28c50], R9 ;  /* 0x028c5009080075a7 */ /* 0x000e64000800017f */
[----:B-1----:R-:W-:Y:S05]  /*5f00*/  @!P0 BRA `(.L_x_1721) ;  /* 0x000000f800948947 */ /* 0x002fea0003800000 */
.L_x_1720:
[----:B------:R-:W-:Y:S01]  /*5f10*/  ULEA UR11, UR37, UR45, 0xc ;  /* 0x0000002d250b7291 */ /* 0x000fe2000f8e603f */
[----:B------:R-:W-:Y:S01]  /*5f20*/  WARPGROUP.ARRIVE ;  /* 0x00000000000079c5 */ /* 0x000fe20000000000 */
[----:B------:R-:W-:Y:S01]  /*5f30*/  UMOV UR7, 0x40000040 ;  /* 0x4000004000077882 */ /* 0x000fe20000000000 */
[----:B------:R-:W-:Y:S01]  /*5f40*/  UIADD3 UR23, UR44, -UR40, URZ ;  /* 0x800000282c177290 */ /* 0x000fe2000fffe03f */
[----:B012---:R-:W-:Y:S01]  /*5f50*/  @!P5 IADD3 R8, R8, 0x28c60, RZ ;  /* 0x00028c600808d810 */ /* 0x007fe20007ffe0ff */
[----:B------:R-:W-:Y:S02]  /*5f60*/  UIADD3 UR50, UR50, -0x2, URZ ;  /* 0xfffffffe32327890 */ /* 0x000fe4000fffe03f */
[----:B------:R-:W-:Y:S01]  /*5f70*/  UMOV UR6, UR11 ;  /* 0x0000000b00067c82 */ /* 0x000fe20008000000 */
[----:B------:R-:W-:Y:S01]  /*5f80*/  @!P5 PRMT R8, RZ, 0x654, R8 ;  /* 0x00000654ff08d816 */ /* 0x000fe20000000008 */
[----:B------:R-:W-:Y:S01]  /*5f90*/  HGMMA.64x256x16.F32 R24, R152, gdesc[UR4].tnspB, RZ, !UPT, gsb0 ;  /* 0x43e0000498187df0 */ /* 0x000fe2000c0008ff */
        /* <DEDUP_REMOVED lines=18> */
[----:B------:R-:W-:-:S06]  /*60c0*/  ULEA UR7, UR47, UR23, 0x6 ;  /* 0x000000172f077291 */ /* 0x000fcc000f8e303f */
[----:B------:R-:W-:Y:S01]  /*60d0*/  VIADD R10, R10, UR7 ;  /* 0x000000070a0a7c36 */ /* 0x000fe20008000000 */
        /* <DEDUP_REMOVED lines=11> */
[----:B------:R-:W-:Y:S01]  /*6190*/  ISETP.LT.AND P0, PT, RZ, UR7, PT ;  /* 0x00000007ff007c0c */ /* 0x000fe2000bf01270 */
[----:B------:R-:W-:-:S06]  /*61a0*/  UIADD3 UR6, UR7, -0x1, URZ ;  /* 0xffffffff07067890 */ /* 0x000fcc000fffe03f */
[----:B0-----:R-:W-:-:S06]  /*61b0*/  IMAD.U32 R8, RZ, RZ, UR6 ;  /* 0x00000006ff087e24 */ /* 0x001fcc000f8e00ff */
[----:B------:R-:W-:Y:S05]  /*61c0*/  @P0 BRA `(.L_x_1723) ;  /* 0x00000000001c0947 */ /* 0x000fea0003800000 */
[----:B------:R-:W-:Y:S01]  /*61d0*/  ISETP.NE.AND P0, PT, R11, 0x1, PT ;  /* 0x000000010b00780c */ /* 0x000fe20003f05270 */
[----:B------:R-:W-:-:S12]  /*61e0*/  IMAD R9, RZ, RZ, -UR7 ;  /* 0x80000007ff097e24 */ /* 0x000fd8000f8e02ff */
[----:B------:R-:W0:Y:S02]  /*61f0*/  @P0 LDC.64 R12, c[0x0][0x9e8] ;  /* 0x00027a00ff0c0b82 */ /* 0x000e240000000a00 */
[----:B0-----:R-:W-:-:S05]  /*6200*/  @P0 IMAD.HI.U32 R8, R9, R12, RZ ;  /* 0x0000000c09080227 */ /* 0x001fca00078e00ff */
[----:B------:R-:W-:-:S04]  /*6210*/  @P0 SHF.R.U32.HI R9, RZ, R13, R8 ;  /* 0x0000000dff090219 */ /* 0x000fc80000011608 */
[----:B------:R-:W-:Y:S01]  /*6220*/  LOP3.LUT R8, RZ, R9, RZ, 0x33, !PT ;  /* 0x00000009ff087212 */ /* 0x000fe200078e33ff */
[----:B------:R-:W-:Y:S06]  /*6230*/  BRA `(.L_x_1724) ;  /* 0x0000000000107947 */ /* 0x000fec0003800000 */
.L_x_1723:
[----:B------:R-:W-:-:S13]  /*6240*/  ISETP.NE.AND P0, PT, R11, 0x1, PT ;  /* 0x000000010b00780c */ /* 0x000fda0003f05270 */
[----:B------:R-:W0:Y:S02]  /*6250*/  @P0 LDC.64 R12, c[0x0][0x9e8] ;  /* 0x00027a00ff0c0b82 */ /* 0x000e240000000a00 */
[----:B0-----:R-:W-:-:S05]  /*6260*/  @P0 IMAD.HI.U32 R12, R8, R12, RZ ;  /* 0x0000000c080c0227 */ /* 0x001fca00078e00ff */
[----:B------:R-:W-:-:S07]  /*6270*/  @P0 SHF.R.U32.HI R8, RZ, R13, R12 ;  /* 0x0000000dff080219 */ /* 0x000fce000001160c */
.L_x_1724:
[----:B------:R-:W-:-:S05]  /*6280*/  IMAD R11, R8, R11, R11 ;  /* 0x0000000b080b7224 */ /* 0x000fca00078e020b */
[----:B------:R-:W-:-:S07]  /*6290*/  VIMNMX R10, R10, R11, PT ;  /* 0x0000000b0a0a7248 */ /* 0x000fce0003fe0100 */
.L_x_1722:
[----:B------:R-:W-:-:S04]  /*62a0*/  SHF.R.S32.HI R9, RZ, 0x1f, R10 ;  /* 0x0000001fff097819 */ /* 0x000fc8000001140a */
[----:B------:R-:W-:-:S04]  /*62b0*/  LEA.HI R9, R9, R10, RZ, 0x6 ;  /* 0x0000000a09097211 */ /* 0x000fc800078f30ff */
[----:B------:R-:W-:-:S04]  /*62c0*/  SHF.R.S32.HI R9, RZ, 0x6, R9 ;  /* 0x00000006ff097819 */ /* 0x000fc80000011409 */
[----:B------:R-:W-:-:S04]  /*62d0*/  VIMNMX R10, R186, R9, !PT ;  /* 0x00000009ba0a7248 */ /* 0x000fc80007fe0100 */
[----:B------:R-:W-:-:S13]  /*62e0*/  ISETP.LE.AND P0, PT, R10, UR50, PT ;  /* 0x000000320a007c0c */ /* 0x000fda000bf03270 */
[----:B------:R-:W-:Y:S05]  /*62f0*/  @!P0 BRA `(.L_x_1725) ;  /* 0x0000002400c48947 */ /* 0x000fea0003800000 */
[----:B------:R-:W-:Y:S01]  /*6300*/  VIADD R13, R3, UR23 ;  /* 0x00000017030d7c36 */ /* 0x000fe20008000000 */
[----:B------:R-:W-:Y:S01]  /*6310*/  ULDC UR24, c[0x0][0x9e4] ;  /* 0x0002790000187ab9 */ /* 0x000fe20000000800 */
[----:B------:R-:W-:Y:S01]  /*6320*/  ULDC UR21, c[0x0][0x988] ;  /* 0x0002620000157ab9 */ /* 0x000fe20000000800 */
[----:B------:R-:W-:Y:S01]  /*6330*/  ULDC UR25, c[0x0][0x9d8] ;  /* 0x0002760000197ab9 */ /* 0x000fe20000000800 */
[----:B------:R-:W-:Y:S01]  /*6340*/  VIADD R11, R13, 0x8 ;  /* 0x000000080d0b7836 */ /* 0x000fe20000000000 */
[----:B------:R-:W-:-:S04]  /*6350*/  ULDC UR26, c[0x0][0x9e0] ;  /* 0x00027800001a7ab9 */ /* 0x000fc80000000800 */
[----:B------:R-:W-:-:S07]  /*6360*/  LOP3.LUT R9, RZ, R11, RZ, 0x33, !PT ;  /* 0x0000000bff097212 */ /* 0x000fce00078e33ff */
.L_x_1742:
[----:B------:R-:W-:-:S04]  /*6370*/  UIADD3 UR22, UR37, 0x1, URZ ;  /* 0x0000000125167890 */ /* 0x000fc8000fffe03f */
[----:B------:R-:W-:-:S04]  /*6380*/  UISETP.NE.AND UP0, UPT, UR22, 0x2, UPT ;  /* 0x000000021600788c */ /* 0x000fc8000bf05270 */
[----:B------:R-:W-:Y:S02]  /*6390*/  USEL UR6, URZ, 0x1, UP0 ;  /* 0x000000013f067887 */ /* 0x000fe40008000000 */
[----:B------:R-:W-:-:S04]  /*63a0*/  USEL UR22, UR22, URZ, UP0 ;  /* 0x0000003f16167287 */ /* 0x000fc80008000000 */
[----:B------:R-:W-:Y:S01]  /*63b0*/  LOP3.LUT R2, R2, UR6, RZ, 0x3c, !PT ;  /* 0x0000000602027c12 */ /* 0x000fe2000f8e3cff */
[----:B-1----:R-:W-:Y:S07]  /*63c0*/  @!P4 BRA `(.L_x_1726) ;  /* 0x000000000004c947 */ /* 0x002fee0003800000 */
[----:B------:R-:W-:Y:S01]  /*63d0*/  BPT.TRAP 0x1 ;  /* 0x000000040000795c */ /* 0x000fe20000300000 */
.L_x_1726:
[----:B------:R-:W-:Y:S01]  /*63e0*/  ULEA UR27, UR22, UR38, 0x3 ;  /* 0x00000026161b7291 */ /* 0x000fe2000f8e183f */
[----:B0-----:R-:W-:-:S08]  /*63f0*/  SHF.L.U32 R8, R2, 0x1f, RZ ;  /* 0x0000001f02087819 */ /* 0x001fd000000006ff */
[----:B------:R0:W1:Y:S01]  /*6400*/  SYNCS.PHASECHK.TRANS64.TRYWAIT P0, [UR27+0x28c30], R8 ;  /* 0x028c3008ff0075a7 */ /* 0x000062000800015b */
[----:B------:R-:W-:Y:S05]  /*6410*/  @!P4 BRA `(.L_x_1727) ;  /* 0x000000000004c947 */ /* 0x000fea0003800000 */
[----:B------:R-:W-:Y:S01]  /*6420*/  BPT.TRAP 0x1 ;  /* 0x000000040000795c */ /* 0x000fe20000300000 */
.L_x_1727:
[----:B-1----:R-:W-:Y:S05]  /*6430*/  @P0 BRA `(.L_x_1728) ;  /* 0x0000000000080947 */ /* 0x002fea0003800000 */
[----:B------:R-:W1:Y:S02]  /*6440*/  SYNCS.PHASECHK.TRANS64.TRYWAIT P0, [UR27+0x28c30], R8 ;  /* 0x028c3008ff0075a7 */ /* 0x000e64000800015b */
[----:B-1----:R-:W-:Y:S05]  /*6450*/  @!P0 BRA `(.L_x_1729) ;  /* 0x000000f400548947 */ /* 0x002fea0003800000 */
.L_x_1728:
[----:B------:R-:W-:Y:S01]  /*6460*/  R2UR UR18, R0 ;  /* 0x00000000001272ca */ /* 0x000fe200000e0000 */
[----:B---3--:R-:W-:Y:S01]  /*6470*/  WARPGROUP.ARRIVE ;  /* 0x00000000000079c5 */ /* 0x008fe20000000000 */
[----:B------:R-:W-:Y:S01]  /*6480*/  UMOV UR19, 0x40000040 ;  /* 0x4000004000137882 */ /* 0x000fe20000000000 */
[----:B------:R-:W-:Y:S01]  /*6490*/  UMOV UR7, 0x40000040 ;  /* 0x4000004000077882 */ /* 0x000fe20000000000 */
[----:B------:R-:W-:Y:S01]  /*64a0*/  UMOV UR11, 0x40000040 ;  /* 0x40000040000b7882 */ /* 0x000fe20000000000 */
[----:B------:R-:W-:Y:S01]  /*64b0*/  UMOV UR15, 0x40000040 ;  /* 0x40000040000f7882 */ /* 0x000fe20000000000 */
[----:B------:R-:W-:Y:S01]  /*64c0*/  MOV R21, UR27 ;  /* 0x0000001b00157c02 */ /* 0x000fe20008000f00 */
[----:B-1----:R-:W-:-:S04]  /*64d0*/  IMAD.U32 R15, RZ, RZ, UR40 ;  /* 0x00000028ff0f7e24 */ /* 0x002fc8000f8e00ff */
        /* <DEDUP_REMOVED lines=9> */
[----:B------:R-:W-:Y:S01]  /*6570*/  HGMMA.64x64x16.F32 R152, gdesc[UR4], R152, gsb0 ;  /* 0x00e00000049879f0 */ /* 0x000fe20008000898 */
[----:B------:R-:W-:-:S04]  /*6580*/  USHF.L.U32 UR7, UR50, 0x6, URZ ;  /* 0x0000000632077899 */ /* 0x000fc8000800063f */
[----:B------:R-:W-:Y:S01]  /*6590*/  UIADD3 UR6, UR44, 0x1, -UR7 ;  /* 0x000000012c067890 */ /* 0x000fe2000fffe807 */
        /* <DEDUP_REMOVED lines=38> */
[----:B------:R2:W-:Y:S01]  /*6800*/  @!P5 SYNCS.ARRIVE.TRANS64.RED.A1T0 RZ, [R14+URZ], RZ ;  /* 0x000000ff0effd9a7 */ /* 0x0005e2000810043f */
[----:B------:R-:W-:Y:S01]  /*6810*/  FMUL.FTZ R176, R176, UR25 ;  /* 0x00000019b0b07c20 */ /* 0x000fe20008410000 */
[----:B------:R-:W-:-:S05]  /*6820*/  FMUL.FTZ R177, R177, UR25 ;  /* 0x00000019b1b17c20 */ /* 0x000fca0008410000 */
[----:B------:R-:W3:Y:S01]  /*6830*/  MUFU.TANH R194, R194 ;  /* 0x000000c200c27308 */ /* 0x000ee20000002400 */
[----:B--2---:R-:W-:-:S05]  /*6840*/  IADD3 R14, -R16, UR6, -R15 ;  /* 0x00000006100e7c10 */ /* 0x004fca000fffe90f */
[C---:B------:R-:W-:Y:S02]  /*6850*/  VIADD R182, R14.reuse, UR20 ;  /* 0x000000140eb67c36 */ /* 0x040fe40008000000 */
[----:B------:R-:W2:Y:S01]  /*6860*/  MUFU.TANH R12, R12 ;  /* 0x0000000c000c7308 */ /* 0x000ea20000002400 */
[----:B------:R-:W-:-:S07]  /*6870*/  VIADD R178, R14, UR26 ;  /* 0x0000001a0eb27c36 */ /* 0x000fce0008000000 */
[----:B------:R-:W4:Y:S08]  /*6880*/  MUFU.TANH R20, R20 ;  /* 0x0000001400147308 */ /* 0x000f300000002400 */
        /* <DEDUP_REMOVED lines=28> */
[C---:B-----5:R-:W-:Y:S01]  /*6a50*/  IMAD.IADD R176, R3.reuse, 0x1, R178 ;  /* 0x0000000103b07824 */ /* 0x060fe200078e02b2 */
[----:B-1----:R-:W-:Y:S01]  /*6a60*/  IADD3 R177, R3, R182, RZ ;  /* 0x000000b603b17210 */ /* 0x002fe20007ffe0ff */
[----:B--234-:R-:W-:Y:S06]  /*6a70*/  @!P6 BRA `(.L_x_1730) ;  /* 0x00000000005ce947 */ /* 0x01cfec0003800000 */
[----:B------:R-:W-:Y:S01]  /*6a80*/  ISETP.GT.AND P0, PT, R13, -0x1, PT ;  /* 0xffffffff0d00780c */ /* 0x000fe20003f04270 */
[----:B------:R-:W-:-:S12]  /*6a90*/  BSSY B0, `(.L_x_1731) ;  /* 0x0000011000007945 */ /* 0x000fd80003800000 */
[----:B------:R-:W-:Y:S05]  /*6aa0*/  @P0 BRA `(.L_x_1732) ;  /* 0x0000000000240947 */ /* 0x000fea0003800000 */
[----:B------:R-:W-:Y:S02]  /*6ab0*/  IMAD.U32 R179, RZ, RZ, UR24 ;  /* 0x00000018ffb37e24 */ /* 0x000fe4000f8e00ff */
[----:B------:R-:W-:-:S03]  /*6ac0*/  VIADD R175, R3, UR23 ;  /* 0x0000001703af7c36 */ /* 0x000fc60008000000 */
[----:B------:R-:W-:Y:S02]  /*6ad0*/  ISETP.NE.AND P0, PT, R179, 0x1, PT ;  /* 0x00000001b300780c */ /* 0x000fe40003f05270 */
[----:B------:R-:W-:-:S11]  /*6ae0*/  LOP3.LUT R175, RZ, R175, RZ, 0x33, !PT ;  /* 0x000000afffaf7212 */ /* 0x000fd600078e33ff */
[----:B------:R-:W1:Y:S02]  /*6af0*/  @P0 LDC.64 R14, c[0x0][0x9e8] ;  /* 0x00027a00ff0e0b82 */ /* 0x000e640000000a00 */
[----:B-1----:R-:W-:-:S05]  /*6b00*/  @P0 IMAD.HI.U32 R14, R175, R14, RZ ;  /* 0x0000000eaf0e0227 */ /* 0x002fca00078e00ff */
[----:B------:R-:W-:-:S04]  /*6b10*/  @P0 SHF.R.U32.HI R175, RZ, R15, R14 ;  /* 0x0000000fffaf0219 */ /* 0x000fc8000001160e */
[----:B------:R-:W-:Y:S01]  /*6b20*/  LOP3.LUT R14, RZ, R175, RZ, 0x33, !PT ;  /* 0x000000afff0e7212 */ /* 0x000fe200078e33ff */
[----:B------:R-:W-:Y:S06]  /*6b30*/  BRA `(.L_x_1733) ;  /* 0x0000000000187947 */ /* 0x000fec0003800000 */
.L_x_1732:
[----:B------:R-:W-:-:S05]  /*6b40*/  IMAD.U32 R179, RZ, RZ, UR24 ;  /* 0x00000018ffb37e24 */ /* 0x000fca000f8e00ff */
[----:B------:R-:W-:-:S13]  /*6b50*/  ISETP.NE.AND P0, PT, R179, 0x1, PT ;  /* 0x00000001b300780c */ /* 0x000fda0003f05270 */
[----:B------:R-:W1:Y:S02]  /*6b60*/  @P0 LDC.64 R14, c[0x0][0x9e8] ;  /* 0x00027a00ff0e0b82 */ /* 0x000e640000000a00 */
[----:B-1----:R-:W-:-:S04]  /*6b70*/  @P0 IMAD.HI.U32 R170, R13, R14, RZ ;  /* 0x0000000e0daa0227 */ /* 0x002fc800078e00ff */
[----:B------:R-:W-:Y:S01]  /*6b80*/  IMAD.MOV.U32 R14, RZ, RZ, R13 ;  /* 0x000000ffff0e7224 */ /* 0x000fe200078e000d */
[----:B------:R-:W-:-:S07]  /*6b90*/  @P0 SHF.R.U32.HI R14, RZ, R15, R170 ;  /* 0x0000000fff0e0219 */ /* 0x000fce00000116aa */
.L_x_1733:
[----:B------:R-:W-:Y:S05]  /*6ba0*/  BSYNC B0 ;  /* 0x0000000000007941 */ /* 0x000fea0003800000 */
.L_x_1731:
[----:B------:R-:W-:-:S04]  /*6bb0*/  IMAD R15, R14, R179, -UR7 ;  /* 0x800000070e0f7e24 */ /* 0x000fc8000f8e02b3 */
[----:B------:R-:W-:-:S05]  /*6bc0*/  IMAD.IADD R15, R15, 0x1, -R16 ;  /* 0x000000010f0f7824 */ /* 0x000fca00078e0a10 */
[----:B------:R-:W-:Y:S02]  /*6bd0*/  VIADDMNMX R176, R15, R179, R176, PT ;  /* 0x000000b30fb07246 */ /* 0x000fe400038001b0 */
[----:B------:R-:W-:-:S07]  /*6be0*/  VIMNMX R177, R177, R15, !PT ;  /* 0x0000000fb1b17248 */ /* 0x000fce0007fe0100 */
.L_x_1730:
[----:B------:R-:W-:-:S06]  /*6bf0*/  UISETP.GT.AND UP0, UPT, UR50, -0x1, UPT ;  /* 0xffffffff3200788c */ /* 0x000fcc000bf04270 */
[----:B------:R-:W-:-:S04]  /*6c00*/  PLOP3.LUT P0, PT, PT, PT, UP0, 0x80, 0x0 ;  /* 0x000000000000781c */ /* 0x000fc80003f0f008 */
[C---:B------:R-:W-:Y:S02]  /*6c10*/  ISETP.GT.AND P1, PT, R177.reuse, RZ, P0 ;  /* 0x000000ffb100720c */ /* 0x040fe40000724270 */
[C---:B------:R-:W-:Y:S02]  /*6c20*/  ISETP.GT.AND P3, PT, R177.reuse, 0x1, P0 ;  /* 0x00000001b100780c */ /* 0x040fe40000764270 */
        /* <DEDUP_REMOVED lines=8> */
[----:B0-----:R-:W-:Y:S02]  /*6cb0*/  FSEL R195, R195, -INF , !P1 ;  /* 0xff800000c3c37808 */ /* 0x001fe40004800000 */
        /* <DEDUP_REMOVED lines=40> */
[----:B------:R-:W-:Y:S01]  /*6f40*/  ISETP.GT.AND P1, PT, R11, -0x1, PT ;  /* 0xffffffff0b00780c */ /* 0x000fe20003f24270 */
[----:B------:R-:W-:-:S12]  /*6f50*/  BSSY B0, `(.L_x_1735) ;  /* 0x0000010000007945 */ /* 0x000fd80003800000 */
[----:B------:R-:W-:Y:S05]  /*6f60*/  @P1 BRA `(.L_x_1736) ;  /* 0x0000000000201947 */ /* 0x000fea0003800000 */
[----:B------:R-:W-:-:S04]  /*6f70*/  MOV R179, UR24 ;  /* 0x0000001800b37c02 */ /* 0x000fc80008000f00 */
[----:B------:R-:W-:-:S13]  /*6f80*/  ISETP.NE.AND P1, PT, R179, 0x1, PT ;  /* 0x00000001b300780c */ /* 0x000fda0003f25270 */
[----:B------:R-:W0:Y:S02]  /*6f90*/  @P1 LDC.64 R14, c[0x0][0x9e8] ;  /* 0x00027a00ff0e1b82 */ /* 0x000e240000000a00 */
[----:B0-----:R-:W-:-:S04]  /*6fa0*/  @P1 IMAD.HI.U32 R178, R9, R14, RZ ;  /* 0x0000000e09b21227 */ /* 0x001fc800078e00ff */
[----:B------:R-:W-:Y:S01]  /*6fb0*/  IMAD.MOV.U32 R14, RZ, RZ, R9 ;  /* 0x000000ffff0e7224 */ /* 0x000fe200078e0009 */
[----:B------:R-:W-:-:S04]  /*6fc0*/  @P1 SHF.R.U32.HI R14, RZ, R15, R178 ;  /* 0x0000000fff0e1219 */ /* 0x000fc800000116b2 */
[----:B------:R-:W-:Y:S01]  /*6fd0*/  LOP3.LUT R14, RZ, R14, RZ, 0x33, !PT ;  /* 0x0000000eff0e7212 */ /* 0x000fe200078e33ff */
[----:B------:R-:W-:Y:S06]  /*6fe0*/  BRA `(.L_x_1737) ;  /* 0x0000000000187947 */ /* 0x000fec0003800000 */
.L_x_1736:
[----:B------:R-:W-:-:S05]  /*6ff0*/  IMAD.U32 R179, RZ, RZ, UR24 ;  /* 0x00000018ffb37e24 */ /* 0x000fca000f8e00ff */
[----:B------:R-:W-:-:S13]  /*7000*/  ISETP.NE.AND P1, PT, R179, 0x1, PT ;  /* 0x00000001b300780c */ /* 0x000fda0003f25270 */
[----:B------:R-:W0:Y:S02]  /*7010*/  @P1 LDC.64 R14, c[0x0][0x9e8] ;  /* 0x00027a00ff0e1b82 */ /* 0x000e240000000a00 */
[----:B0-----:R-:W-:-:S04]  /*7020*/  @P1 IMAD.HI.U32 R178, R11, R14, RZ ;  /* 0x0000000e0bb21227 */ /* 0x001fc800078e00ff */
[----:B------:R-:W-:Y:S01]  /*7030*/  IMAD.MOV.U32 R14, RZ, RZ, R11 ;  /* 0x000000ffff0e7224 */ /* 0x000fe200078e000b */
[----:B------:R-:W-:-:S07]  /*7040*/  @P1 SHF.R.U32.HI R14, RZ, R15, R178 ;  /* 0x0000000fff0e1219 */ /* 0x000fce00000116b2 */
.L_x_1737:
[----:B------:R-:W-:Y:S05]  /*7050*/  BSYNC B0 ;  /* 0x0000000000007941 */ /* 0x000fea0003800000 */
.L_x_1735:
[----:B------:R-:W-:-:S04]  /*7060*/  IMAD R15, R14, R179, -UR7 ;  /* 0x800000070e0f7e24 */ /* 0x000fc8000f8e02b3 */
[----:B------:R-:W-:-:S05]  /*7070*/  IMAD.IADD R15, R15, 0x1, -R16 ;  /* 0x000000010f0f7824 */ /* 0x000fca00078e0a10 */
[----:B------:R-:W-:Y:S02]  /*7080*/  VIADDMNMX R176, R15, R179, R176, PT ;  /* 0x000000b30fb07246 */ /* 0x000fe400038001b0 */
[----:B------:R-:W-:-:S07]  /*7090*/  VIMNMX R177, R177, R15, !PT ;  /* 0x0000000fb1b17248 */ /* 0x000fce0007fe0100 */
.L_x_1734:
        /* <DEDUP_REMOVED lines=14> */
[----:B------:R-:W-:Y:S02]  /*7180*/  ISETP.GT.AND P3, PT, R177, 0x9, P0 ;  /* 0x00000009b100780c */ /* 0x000fe40000764270 */
[----:B------:R-:W-:Y:S02]  /*7190*/  FMNMX.FTZ R15, R175, R14, !PT ;  /* 0x0000000eaf0f7209 */ /* 0x000fe40007810000 */
[----:B------:R-:W-:Y:S02]  /*71a0*/  FSEL R12, R12, -INF , !P1 ;  /* 0xff8000000c0c7808 */ /* 0x000fe40004800000 */
[----:B------:R-:W-:Y:S02]  /*71b0*/  FMNMX.FTZ R15, R172, R15, !PT ;  /* 0x0000000fac0f7209 */ /* 0x000fe40007810000 */
[----:B------:R-:W-:-:S02]  /*71c0*/  ISETP.LT.OR P2, PT, R176, 0x9, P2 ;  /* 0x00000009b000780c */ /* 0x000fc40001741670 */
[----:B------:R-:W-:Y:S02]  /*71d0*/  FMNMX.FTZ R14, R174, R15, !PT ;  /* 0x0000000fae0e7209 */ /* 0x000fe40007810000 */
[----:B------:R-:W-:Y:S02]  /*71e0*/  ISETP.LT.OR P3, PT, R176, 0xa, P3 ;  /* 0x0000000ab000780c */ /* 0x000fe40001f61670 */
[----:B------:R-:W-:Y:S02]  /*71f0*/  FMNMX.FTZ R14, R171, R14, !PT ;  /* 0x0000000eab0e7209 */ /* 0x000fe40007810000 */
[----:B------:R-:W-:Y:S02]  /*7200*/  FSEL R153, R153, -INF , !P2 ;  /* 0xff80000099997808 */ /* 0x000fe40005000000 */
[----:B------:R-:W-:Y:S02]  /*7210*/  FMNMX.FTZ R14, R173, R14, !PT ;  /* 0x0000000ead0e7209 */ /* 0x000fe40007810000 */
[----:B------:R-:W-:-:S02]  /*7220*/  ISETP.GT.AND P2, PT, R177, 0x10, P0 ;  /* 0x00000010b100780c */ /* 0x000fc40000744270 */
[----:B------:R-:W-:Y:S02]  /*7230*/  FMNMX.FTZ R14, R165, R14, !PT ;  /* 0x0000000ea50e7209 */ /* 0x000fe40007810000 */
[----:B------:R-:W-:Y:S02]  /*7240*/  FSEL R152, R152, -INF , !P3 ;  /* 0xff80000098987808 */ /* 0x000fe40005800000 */
[----:B------:R-:W-:Y:S02]  /*7250*/  FMNMX.FTZ R15, R169, R14, !PT ;  /* 0x0000000ea90f7209 */ /* 0x000fe40007810000 */
[----:B------:R-:W-:Y:S02]  /*7260*/  ISETP.GT.AND P3, PT, R177, 0x11, P0 ;  /* 0x00000011b100780c */ /* 0x000fe40000764270 */
[----:B------:R-:W-:Y:S02]  /*7270*/  FMNMX.FTZ R15, R168, R15, !PT ;  /* 0x0000000fa80f7209 */ /* 0x000fe40007810000 */
[----:B------:R-:W-:-:S02]  /*7280*/  ISETP.LT.OR P2, PT, R176, 0x11, P2 ;  /* 0x00000011b000780c */ /* 0x000fc40001741670 */
[----:B------:R-:W-:Y:S02]  /*7290*/  FMNMX.FTZ R15, R164, R15, !PT ;  /* 0x0000000fa40f7209 */ /* 0x000fe40007810000 */
[----:B------:R-:W-:Y:S02]  /*72a0*/  ISETP.LT.OR P3, PT, R176, 0x12, P3 ;  /* 0x00000012b000780c */ /* 0x000fe40001f61670 */
[----:B------:R-:W-:Y:S01]  /*72b0*/  FSEL R154, R154, -INF , !P2 ;  /* 0xff8000009a9a7808 */ /* 0x000fe20005000000 */
[----:B------:R-:W0:Y:S01]  /*72c0*/  SHFL.BFLY PT, R14, R15, 0x2, 0x1f ;  /* 0x0c401f000f0e7f89 */ /* 0x000e2200000e0000 */
[----:B------:R-:W-:Y:S02]  /*72d0*/  ISETP.GT.AND P1, PT, R177, 0x18, P0 ;  /* 0x00000018b100780c */ /* 0x000fe40000724270 */
[----:B------:R-:W-:Y:S02]  /*72e0*/  FSEL R155, R155, -INF , !P3 ;  /* 0xff8000009b9b7808 */ /* 0x000fe40005800000 */
[----:B------:R-:W-:-:S02]  /*72f0*/  ISETP.GT.AND P3, PT, R177, 0x20, P0 ;  /* 0x00000020b100780c */ /* 0x000fc40000764270 */
[C---:B------:R-:W-:Y:S02]  /*7300*/  ISETP.GT.AND P2, PT, R177.reuse, 0x19, P0 ;  /* 0x00000019b100780c */ /* 0x040fe40000744270 */
[C---:B------:R-:W-:Y:S02]  /*7310*/  ISETP.LT.OR P1, PT, R176.reuse, 0x19, P1 ;  /* 0x00000019b000780c */ /* 0x040fe40000f21670 */
[C---:B------:R-:W-:Y:S02]  /*7320*/  ISETP.LT.OR P3, PT, R176.reuse, 0x21, P3 ;  /* 0x00000021b000780c */ /* 0x040fe40001f61670 */
[----:B------:R-:W-:Y:S02]  /*7330*/  ISETP.LT.OR P2, PT, R176, 0x1a, P2 ;  /* 0x0000001ab000780c */ /* 0x000fe40001741670 */
[----:B------:R-:W-:Y:S02]  /*7340*/  FSEL R156, R156, -INF , !P1 ;  /* 0xff8000009c9c7808 */ /* 0x000fe40004800000 */
[----:B------:R-:W-:-:S02]  /*7350*/  ISETP.GT.AND P1, PT, R177, 0x21, P0 ;  /* 0x00000021b100780c */ /* 0x000fc40000724270 */
[----:B------:R-:W-:Y:S02]  /*7360*/  FSEL R158, R158, -INF , !P3 ;  /* 0xff8000009e9e7808 */ /* 0x000fe40005800000 */
[----:B------:R-:W-:Y:S02]  /*7370*/  FSEL R157, R157, -INF , !P2 ;  /* 0xff8000009d9d7808 */ /* 0x000fe40005000000 */
[----:B------:R-:W-:Y:S02]  /*7380*/  ISETP.GT.AND P2, PT, R177, 0x28, P0 ;  /* 0x00000028b100780c */ /* 0x000fe40000744270 */
[----:B0-----:R-:W-:Y:S02]  /*7390*/  FMNMX.FTZ R178, R15, R14, !PT ;  /* 0x0000000e0fb27209 */ /* 0x001fe40007810000 */
[----:B------:R-:W-:Y:S02]  /*73a0*/  FMNMX.FTZ R15, R12, R7, !PT ;  /* 0x000000070c0f7209 */ /* 0x000fe40007810000 */
[C---:B------:R-:W-:Y:S01]  /*73b0*/  ISETP.LT.OR P1, PT, R176.reuse, 0x22, P1 ;  /* 0x00000022b000780c */ /* 0x040fe20000f21670 */
[----:B------:R-:W0:Y:S01]  /*73c0*/  SHFL.BFLY PT, R179, R178, 0x1, 0x1f ;  /* 0x0c201f00b2b37f89 */ /* 0x000e2200000e0000 */
[----:B------:R-:W-:-:S02]  /*73d0*/  ISETP.LT.OR P2, PT, R176, 0x29, P2 ;  /* 0x00000029b000780c */ /* 0x000fc40001741670 */
[----:B------:R-:W-:Y:S02]  /*73e0*/  FSEL R159, R159, -INF , !P1 ;  /* 0xff8000009f9f7808 */ /* 0x000fe40004800000 */
[C---:B------:R-:W-:Y:S02]  /*73f0*/  ISETP.GT.AND P1, PT, R177.reuse, 0x29, P0 ;  /* 0x00000029b100780c */ /* 0x040fe40000724270 */
[----:B------:R-:W-:Y:S02]  /*7400*/  FSEL R160, R160, -INF , !P2 ;  /* 0xff800000a0a07808 */ /* 0x000fe40005000000 */
[----:B------:R-:W-:Y:S02]  /*7410*/  ISETP.GT.AND P2, PT, R177, 0x30, P0 ;  /* 0x00000030b100780c */ /* 0x000fe40000744270 */
[C---:B------:R-:W-:Y:S02]  /*7420*/  ISETP.LT.OR P1, PT, R176.reuse, 0x2a, P1 ;  /* 0x0000002ab000780c */ /* 0x040fe40000f21670 */
[----:B------:R-:W-:-:S02]  /*7430*/  ISETP.LT.OR P2, PT, R176, 0x31, P2 ;  /* 0x00000031b000780c */ /* 0x000fc40001741670 */
[----:B------:R-:W-:Y:S02]  /*7440*/  FSEL R161, R161, -INF , !P1 ;  /* 0xff800000a1a17808 */ /* 0x000fe40004800000 */
[C---:B------:R-:W-:Y:S02]  /*7450*/  ISETP.GT.AND P1, PT, R177.reuse, 0x31, P0 ;  /* 0x00000031b100780c */ /* 0x040fe40000724270 */
[----:B------:R-:W-:Y:S02]  /*7460*/  FSEL R162, R162, -INF , !P2 ;  /* 0xff800000a2a27808 */ /* 0x000fe40005000000 */
[----:B------:R-:W-:Y:S02]  /*7470*/  ISETP.GT.AND P2, PT, R177, 0x38, P0 ;  /* 0x00000038b100780c */ /* 0x000fe40000744270 */
[----:B------:R-:W-:Y:S02]  /*7480*/  ISETP.LT.OR P1, PT, R176, 0x32, P1 ;  /* 0x00000032b000780c */ /* 0x000fe40000f21670 */
[----:B0-----:R-:W-:-:S02]  /*7490*/  FMNMX.FTZ R14, R178, R179, !PT ;  /* 0x000000b3b20e7209 */ /* 0x001fc40007810000 */
[----:B------:R-:W-:Y:S02]  /*74a0*/  FMNMX.FTZ R178, R20, R15, !PT ;  /* 0x0000000f14b27209 */ /* 0x000fe40007810000 */
[C---:B------:R-:W-:Y:S01]  /*74b0*/  FSETP.NEU.FTZ.AND P3, PT, R14.reuse, -INF , PT ;  /* 0xff8000000e00780b */ /* 0x040fe20003f7d000 */
[----:B------:R-:W-:Y:S01]  /*74c0*/  FMUL.FTZ R179, R14, UR10 ;  /* 0x0000000a0eb37c20 */ /* 0x000fe20008410000 */
[----:B------:R-:W-:Y:S02]  /*74d0*/  FMNMX.FTZ R15, R153, R178, !PT ;  /* 0x000000b2990f7209 */ /* 0x000fe40007810000 */
[----:B------:R-:W-:Y:S02]  /*74e0*/  ISETP.GT.AND P0, PT, R177, 0x39, P0 ;  /* 0x00000039b100780c */ /* 0x000fe40000704270 */
[----:B------:R-:W-:Y:S02]  /*74f0*/  FMNMX.FTZ R15, R152, R15, !PT ;  /* 0x0000000f980f7209 */ /* 0x000fe40007810000 */
[----:B------:R-:W-:-:S02]  /*7500*/  ISETP.LT.OR P2, PT, R176, 0x39, P2 ;  /* 0x00000039b000780c */ /* 0x000fc40001741670 */
[----:B------:R-:W-:Y:S02]  /*7510*/  FMNMX.FTZ R178, R154, R15, !PT ;  /* 0x0000000f9ab27209 */ /* 0x000fe40007810000 */
[----:B------:R-:W-:Y:S02]  /*7520*/  FSEL R163, R163, -INF , !P1 ;  /* 0xff800000a3a37808 */ /* 0x000fe40004800000 */
        /* <DEDUP_REMOVED lines=11> */
[----:B------:R-:W-:Y:S01]  /*75e0*/  FSEL R167, R167, -INF , !P0 ;  /* 0xff800000a7a77808 */ /* 0x000fe20004000000 */
        /* <DEDUP_REMOVED lines=12> */
[----:B------:R-:W-:Y:S01]  /*76b0*/  FFMA.FTZ R173, R168, UR10, -R178 ;  /* 0x0000000aa8ad7c23 */ /* 0x000fe200080108b2 */
[----:B------:R-:W-:-:S03]  /*76c0*/  FMNMX.FTZ R182, R162, R179, !PT ;  /* 0x000000b3a2b67209 */ /* 0x000fc60007810000 */
[----:B------:R-:W-:Y:S01]  /*76d0*/  MUFU.EX2 R177, R177 ;  /* 0x000000b100b17308 */ /* 0x000fe20000000800 */
[----:B------:R-:W-:-:S04]  /*76e0*/  FMNMX.FTZ R179, R163, R182, !PT ;  /* 0x000000b6a3b37209 */ /* 0x000fc80007810000 */
[----:B------:R-:W-:Y:S01]  /*76f0*/  FMNMX.FTZ R182, R166, R179, !PT ;  /* 0x000000b3a6b67209 */ /* 0x000fe20007810000 */
[--C-:B------:R-:W-:Y:S02]  /*7700*/  FFMA.FTZ R179, R197, UR10, -R178.reuse ;  /* 0x0000000ac5b37c23 */ /* 0x100fe400080108b2 */
[----:B------:R-:W-:Y:S01]  /*7710*/  MUFU.EX2 R176, R176 ;  /* 0x000000b000b07308 */ /* 0x000fe20000000800 */
[----:B------:R-:W-:Y:S01]  /*7720*/  FMNMX.FTZ R183, R167, R182, !PT ;  /* 0x000000b6a7b77209 */ /* 0x000fe20007810000 */
[----:B------:R-:W-:-:S04]  /*7730*/  FFMA.FTZ R182, R198, UR10, -R178 ;  /* 0x0000000ac6b67c23 */ /* 0x000fc800080108b2 */
[----:B0-----:R-:W0:Y:S02]  /*7740*/  SHFL.BFLY PT, R194, R183, 0x2, 0x1f ;  /* 0x0c401f00b7c27f89 */ /* 0x001e2400000e0000 */
[----:B------:R-:W-:Y:S08]  /*7750*/  MUFU.EX2 R179, R179 ;  /* 0x000000b300b37308 */ /* 0x000ff00000000800 */
[----:B------:R-:W-:Y:S08]  /*7760*/  MUFU.EX2 R182, R182 ;  /* 0x000000b600b67308 */ /* 0x000ff00000000800 */
[----:B------:R-:W-:Y:S01]  /*7770*/  MUFU.EX2 R170, R170 ;  /* 0x000000aa00aa7308 */ /* 0x000fe20000000800 */
[----:B0-----:R-:W-:Y:S01]  /*7780*/  FMNMX.FTZ R193, R183, R194, !PT ;  /* 0x000000c2b7c17209 */ /* 0x001fe20007810000 */
[----:B------:R-:W-:Y:S01]  /*7790*/  FFMA.FTZ R194, R169, UR10, -R178 ;  /* 0x0000000aa9c27c23 */ /* 0x000fe200080108b2 */
[----:B------:R-:W-:Y:S01]  /*77a0*/  FSEL R183, R14, RZ, P3 ;  /* 0x000000ff0eb77208 */ /* 0x000fe20001800000 */
[----:B------:R-:W-:-:S02]  /*77b0*/  IMAD.MOV R169, RZ, RZ, -R18 ;  /* 0x000000ffffa97224 */ /* 0x000fc400078e0a12 */
[----:B------:R-:W-:Y:S01]  /*77c0*/  FFMA.FTZ R178, R164, UR10, -R178 ;  /* 0x0000000aa4b27c23 */ /* 0x000fe200080108b2 */
[----:B------:R-:W0:Y:S01]  /*77d0*/  SHFL.BFLY PT, R196, R193, 0x1, 0x1f ;  /* 0x0c201f00c1c47f89 */ /* 0x000e2200000e0000 */
[----:B------:R-:W-:Y:S01]  /*77e0*/  MUFU.EX2 R175, R175 ;  /* 0x000000af00af7308 */ /* 0x000fe20000000800 */
[----:B------:R-:W-:Y:S01]  /*77f0*/  FADD.FTZ R183, -R183, R6 ;  /* 0x00000006b7b77221 */ /* 0x000fe20000010100 */
[----:B------:R-:W-:-:S03]  /*7800*/  ISETP.NE.AND P0, PT, R16, R169, PT ;  /* 0x000000a91000720c */ /* 0x000fc60003f05270 */
[----:B------:R-:W-:-:S03]  /*7810*/  FMUL.FTZ R6, R183, UR10 ;  /* 0x0000000ab7067c20 */ /* 0x000fc60008410000 */
[----:B------:R-:W-:Y:S08]  /*7820*/  MUFU.EX2 R172, R172 ;  /* 0x000000ac00ac7308 */ /* 0x000ff00000000800 */
[----:B------:R-:W1:Y:S01]  /*7830*/  MUFU.EX2 R6, R6 ;  /* 0x0000000600067308 */ /* 0x000e620000000800 */
[----:B0-----:R-:W-:-:S07]  /*7840*/  FMNMX.FTZ R168, R193, R196, !PT ;  /* 0x000000c4c1a87209 */ /* 0x001fce0007810000 */
[----:B------:R-:W0:Y:S01]  /*7850*/  MUFU.EX2 R181, R181 ;  /* 0x000000b500b57308 */ /* 0x000e220000000800 */
[----:B------:R-:W-:Y:S02]  /*7860*/  MOV R196, UR37 ;  /* 0x0000002500c47c02 */ /* 0x000fe40008000f00 */
[----:B------:R-:W-:-:S05]  /*7870*/  FSETP.NEU.FTZ.AND P1, PT, R168, -INF , PT ;  /* 0xff800000a800780b */ /* 0x000fca0003f3d000 */
[----:B------:R-:W2:Y:S01]  /*7880*/  MUFU.EX2 R171, R171 ;  /* 0x000000ab00ab7308 */ /* 0x000ea20000000800 */
[----:B-1----:R-:W-:Y:S01]  /*7890*/  FFMA.FTZ R169, R6, R4, R15 ;  /* 0x0000000406a97223 */ /* 0x002fe2000001000f */
[----:B------:R-:W-:Y:S01]  /*78a0*/  FMUL.FTZ R4, R168, UR10 ;  /* 0x0000000aa8047c20 */ /* 0x000fe20008410000 */
[-C--:B------:R-:W-:Y:S01]  /*78b0*/  FMUL.FTZ R24, R24, R6.reuse ;  /* 0x0000000618187220 */ /* 0x080fe20000410000 */
[-C--:B------:R-:W-:Y:S01]  /*78c0*/  FMUL.FTZ R25, R25, R6.reuse ;  /* 0x0000000619197220 */ /* 0x080fe20000410000 */
[----:B------:R-:W-:Y:S01]  /*78d0*/  FADD.FTZ R164, R180, R169 ;  /* 0x000000a9b4a47221 */ /* 0x000fe20000010000 */
[-C--:B------:R-:W-:Y:S01]  /*78e0*/  FMUL.FTZ R28, R28, R6.reuse ;  /* 0x000000061c1c7220 */ /* 0x080fe20000410000 */
[----:B------:R-:W-:Y:S01]  /*78f0*/  FSEL R183, R4, RZ, P1 ;  /* 0x000000ff04b77208 */ /* 0x000fe20000800000 */
[----:B------:R-:W1:Y:S01]  /*7900*/  MUFU.EX2 R174, R174 ;  /* 0x000000ae00ae7308 */ /* 0x000e620000000800 */
[----:B------:R-:W-:Y:S01]  /*7910*/  FADD.FTZ R169, R177, R164 ;  /* 0x000000a4b1a97221 */ /* 0x000fe20000010000 */
[----:B------:R-:W-:Y:S01]  /*7920*/  FSEL R4, R168, RZ, P1 ;  /* 0x000000ffa8047208 */ /* 0x000fe20000800000 */
[----:B------:R-:W-:Y:S01]  /*7930*/  FMUL.FTZ R29, R29, R6 ;  /* 0x000000061d1d7220 */ /* 0x000fe20000410000 */
[----:B------:R-:W-:Y:S01]  /*7940*/  FFMA.FTZ R12, R12, UR10, -R183 ;  /* 0x0000000a0c0c7c23 */ /* 0x000fe200080108b7 */
[----:B------:R-:W-:Y:S01]  /*7950*/  FADD.FTZ R164, R176, R169 ;  /* 0x000000a9b0a47221 */ /* 0x000fe20000010000 */
[----:B------:R-:W-:Y:S01]  /*7960*/  FFMA.FTZ R169, R20, UR10, -R183 ;  /* 0x0000000a14a97c23 */ /* 0x000fe200080108b7 */
[----:B------:R-:W-:Y:S01]  /*7970*/  FADD.FTZ R4, -R4, R7 ;  /* 0x0000000704047221 */ /* 0x000fe20000010100 */
[----:B------:R-:W3:Y:S01]  /*7980*/  MUFU.EX2 R165, R165 ;  /* 0x000000a500a57308 */ /* 0x000ee20000000800 */
[----:B------:R-:W-:Y:S01]  /*7990*/  FADD.FTZ R193, R179, R164 ;  /* 0x000000a4b3c17221 */ /* 0x000fe20000010000 */
[----:B------:R-:W-:-:S02]  /*79a0*/  @!P0 IMAD R164, R196, 0x40, R17 ;  /* 0x00000040c4a48824 */ /* 0x000fc400078e0211 */
[----:B------:R-:W-:Y:S01]  /*79b0*/  FMUL.FTZ R4, R4, UR10 ;  /* 0x0000000a04047c20 */ /* 0x000fe20008410000 */
[----:B------:R-:W-:Y:S01]  /*79c0*/  FFMA.FTZ R198, R157, UR10, -R183 ;  /* 0x0000000a9dc67c23 */ /* 0x000fe200080108b7 */
[----:B------:R-:W-:Y:S01]  /*79d0*/  FADD.FTZ R193, R182, R193 ;  /* 0x000000c1b6c17221 */ /* 0x000fe20000010000 */
[--C-:B------:R-:W-:Y:S01]  /*79e0*/  FFMA.FTZ R153, R153, UR10, -R183.reuse ;  /* 0x0000000a99997c23 */ /* 0x100fe200080108b7 */
[----:B------:R-:W-:Y:S01]  /*79f0*/  @!P0 LEA R20, R164, UR38, 0x2 ;  /* 0x00000026a4148c11 */ /* 0x000fe2000f8e10ff */
[----:B------:R-:W-:Y:S01]  /*7a00*/  FFMA.FTZ R164, R152, UR10, -R183 ;  /* 0x0000000a98a47c23 */ /* 0x000fe200080108b7 */
[----:B------:R-:W-:Y:S01]  /*7a10*/  FADD.FTZ R196, R170, R193 ;  /* 0x000000c1aac47221 */ /* 0x000fe20000010000 */
[----:B------:R-:W4:Y:S01]  /*7a20*/  MUFU.EX2 R194, R194 ;  /* 0x000000c200c27308 */ /* 0x000f220000000800 */
[--C-:B------:R-:W-:Y:S01]  /*7a30*/  FFMA.FTZ R195, R155, UR10, -R183.reuse ;  /* 0x0000000a9bc37c23 */ /* 0x100fe200080108b7 */
[--C-:B------:R-:W-:Y:S01]  /*7a40*/  FFMA.FTZ R193, R154, UR10, -R183.reuse ;  /* 0x0000000a9ac17c23 */ /* 0x100fe200080108b7 */
[----:B------:R-:W-:Y:S01]  /*7a50*/  FADD.FTZ R199, R175, R196 ;  /* 0x000000c4afc77221 */ /* 0x000fe20000010000 */
[----:B------:R-:W-:Y:S01]  /*7a60*/  @!P0 STS [R20+0x28800], R6 ;  /* 0x0288000614008388 */ /* 0x000fe20000000800 */
[--C-:B------:R-:W-:Y:S01]  /*7a70*/  FFMA.FTZ R197, R156, UR10, -R183.reuse ;  /* 0x0000000a9cc57c23 */ /* 0x100fe200080108b7 */
[----:B------:R-:W-:Y:S01]  /*7a80*/  FFMA.FTZ R200, R159, UR10, -R183 ;  /* 0x0000000a9fc87c23 */ /* 0x000fe200080108b7 */
[----:B------:R-:W-:Y:S01]  /*7a90*/  FADD.FTZ R152, R172, R199 ;  /* 0x000000c7ac987221 */ /* 0x000fe20000010000 */
[----:B------:R-:W-:Y:S01]  /*7aa0*/  MUFU.EX2 R12, R12 ;  /* 0x0000000c000c7308 */ /* 0x000fe20000000800 */
[--C-:B------:R-:W-:Y:S01]  /*7ab0*/  FFMA.FTZ R199, R158, UR10, -R183.reuse ;  /* 0x0000000a9ec77c23 */ /* 0x100fe200080108b7 */
[----:B------:R-:W-:Y:S01]  /*7ac0*/  F2FP.F16.F32.PACK_AB R158, R175, R170 ;  /* 0x000000aaaf9e723e */ /* 0x000fe200000000ff */
[----:B0-----:R-:W-:Y:S01]  /*7ad0*/  FADD.FTZ R152, R181, R152 ;  /* 0x00000098b5987221 */ /* 0x001fe20000010000 */
[--C-:B------:R-:W-:Y:S01]  /*7ae0*/  FFMA.FTZ R202, R161, UR10, -R183.reuse ;  /* 0x0000000aa1ca7c23 */ /* 0x100fe200080108b7 */
[--C-:B------:R-:W-:Y:S01]  /*7af0*/  FFMA.FTZ R201, R160, UR10, -R183.reuse ;  /* 0x0000000aa0c97c23 */ /* 0x100fe200080108b7 */
[--C-:B------:R-:W-:Y:S01]  /*7b00*/  FFMA.FTZ R204, R163, UR10, -R183.reuse ;  /* 0x0000000aa3cc7c23 */ /* 0x100fe200080108b7 */
[----:B--2---:R-:W-:Y:S01]  /*7b10*/  FADD.FTZ R157, R171, R152 ;  /* 0x00000098ab9d7221 */ /* 0x004fe20000010000 */
[----:B------:R1:W0:Y:S01]  /*7b20*/  MUFU.EX2 R7, R4 ;  /* 0x0000000400077308 */ /* 0x0002220000000800 */
[--C-:B------:R-:W-:Y:S01]  /*7b30*/  FFMA.FTZ R203, R162, UR10, -R183.reuse ;  /* 0x0000000aa2cb7c23 */ /* 0x100fe200080108b7 */
[--C-:B------:R-:W-:Y:S01]  /*7b40*/  FFMA.FTZ R205, R166, UR10, -R183.reuse ;  /* 0x0000000aa6cd7c23 */ /* 0x100fe200080108b7 */
[----:B------:R-:W-:Y:S01]  /*7b50*/  FFMA.FTZ R183, R167, UR10, -R183 ;  /* 0x0000000aa7b77c23 */ /* 0x000fe200080108b7 */
[----:B------:R-:W-:Y:S01]  /*7b60*/  F2FP.F16.F32.PACK_AB R160, R181, R172 ;  /* 0x000000acb5a0723e */ /* 0x000fe200000000ff */
        /* <DEDUP_REMOVED lines=8> */
[----:B---3--:R-:W-:Y:S01]  /*7bf0*/  FADD.FTZ R157, R165, R4 ;  /* 0x00000004a59d7221 */ /* 0x008fe20000010000 */
[-C--:B------:R-:W-:Y:S01]  /*7c00*/  FMUL.FTZ R44, R44, R6.reuse ;  /* 0x000000062c2c7220 */ /* 0x080fe20000410000 */
[-C--:B------:R-:W-:Y:S01]  /*7c10*/  FMUL.FTZ R45, R45, R6.reuse ;  /* 0x000000062d2d7220 */ /* 0x080fe20000410000 */
[----:B------:R-:W1:Y:S01]  /*7c20*/  MUFU.EX2 R155, R153 ;  /* 0x00000099009b7308 */ /* 0x000e620000000800 */
[----:B----4-:R-:W-:Y:S01]  /*7c30*/  FADD.FTZ R4, R194, R157 ;  /* 0x0000009dc2047221 */ /* 0x010fe20000010000 */
[----:B0-----:R-:W-:Y:S01]  /*7c40*/  FFMA.FTZ R170, R7, R5, R12 ;  /* 0x0000000507aa7223 */ /* 0x001fe2000001000c */
[----:B------:R0:W-:Y:S01]  /*7c50*/  @!P0 STS [R20+0x28820], R7 ;  /* 0x0288200714008388 */ /* 0x0001e20000000800 */
[-C--:B------:R-:W-:Y:S01]  /*7c60*/  FMUL.FTZ R48, R48, R6.reuse ;  /* 0x0000000630307220 */ /* 0x080fe20000410000 */
[-C--:B------:R-:W-:Y:S01]  /*7c70*/  FMUL.FTZ R49, R49, R6.reuse ;  /* 0x0000000631317220 */ /* 0x080fe20000410000 */
[-C--:B------:R-:W-:Y:S01]  /*7c80*/  FMUL.FTZ R52, R52, R6.reuse ;  /* 0x0000000634347220 */ /* 0x080fe20000410000 */
[-C--:B------:R-:W-:Y:S01]  /*7c90*/  FMUL.FTZ R53, R53, R6.reuse ;  /* 0x0000000635357220 */ /* 0x080fe20000410000 */
[----:B------:R3:W4:Y:S01]  /*7ca0*/  MUFU.EX2 R196, R164 ;  /* 0x000000a400c47308 */ /* 0x0007220000000800 */
        /* <DEDUP_REMOVED lines=9> */
[----:B---3--:R-:W-:Y:S01]  /*7d40*/  F2FP.F16.F32.PACK_AB R164, R194, R165 ;  /* 0x000000a5c2a4723e */ /* 0x008fe200000000ff */
[-C--:B------:R-:W-:Y:S01]  /*7d50*/  FMUL.FTZ R68, R68, R6.reuse ;  /* 0x0000000644447220 */ /* 0x080fe20000410000 */
[-C--:B------:R-:W-:Y:S01]  /*7d60*/  FMUL.FTZ R69, R69, R6.reuse ;  /* 0x0000000645457220 */ /* 0x080fe20000410000 */
[-C--:B------:R-:W-:Y:S01]  /*7d70*/  FMUL.FTZ R72, R72, R6.reuse ;  /* 0x0000000648487220 */ /* 0x080fe20000410000 */
[-C--:B------:R-:W-:Y:S01]  /*7d80*/  FMUL.FTZ R73, R73, R6.reuse ;  /* 0x0000000649497220 */ /* 0x080fe20000410000 */
[-C--:B------:R-:W-:Y:S01]  /*7d90*/  FMUL.FTZ R76, R76, R6.reuse ;  /* 0x000000064c4c7220 */ /* 0x080fe20000410000 */
[----:B0-----:R-:W0:Y:S01]  /*7da0*/  MUFU.EX2 R20, R195 ;  /* 0x000000c300147308 */ /* 0x001e220000000800 */
[----:B----4-:R-:W-:Y:S01]  /*7db0*/  FADD.FTZ R170, R196, R5 ;  /* 0x00000005c4aa7221 */ /* 0x010fe20000010000 */
        /* <DEDUP_REMOVED lines=48> */
[----:B------:R-:W-:Y:S01]  /*80c0*/  FMUL.FTZ R149, R149, R6 ;  /* 0x0000000695957220 */ /* 0x000fe20000410000 */
[----:B------:R-:W-:Y:S01]  /*80d0*/  F2FP.F16.F32.PACK_AB R152, R180, R15 ;  /* 0x0000000fb498723e */ /* 0x000fe200000000ff */
[----:B------:R-:W-:Y:S01]  /*80e0*/  FMUL.FTZ R26, R26, R7 ;  /* 0x000000071a1a7220 */ /* 0x000fe20000410000 */
[----:B------:R-:W-:Y:S01]  /*80f0*/  F2FP.F16.F32.PACK_AB R154, R176, R177 ;  /* 0x000000b1b09a723e */ /* 0x000fe200000000ff */
[----:B------:R-:W-:Y:S01]  /*8100*/  FMUL.FTZ R27, R27, R7 ;  /* 0x000000071b1b7220 */ /* 0x000fe20000410000 */
[----:B------:R-:W-:Y:S01]  /*8110*/  F2FP.F16.F32.PACK_AB R153, R169, R12 ;  /* 0x0000000ca999723e */ /* 0x000fe200000000ff */
[----:B------:R-:W1:Y:S01]  /*8120*/  MUFU.EX2 R165, R203 ;  /* 0x000000cb00a57308 */ /* 0x000e620000000800 */
[----:B--2---:R-:W-:Y:S01]  /*8130*/  FADD.FTZ R5, R163, R170 ;  /* 0x000000aaa3057221 */ /* 0x004fe20000010000 */
[----:B------:R-:W-:Y:S01]  /*8140*/  F2FP.F16.F32.PACK_AB R155, R196, R155 ;  /* 0x0000009bc49b723e */ /* 0x000fe200000000ff */
[----:B------:R-:W-:Y:S01]  /*8150*/  BAR.SYNC.DEFER_BLOCKING 0xf, 0x100 ;  /* 0x03c4000000007b1d */ /* 0x000fe20000010000 */
[----:B------:R-:W-:Y:S01]  /*8160*/  F2FP.F16.F32.PACK_AB R156, R182, R179 ;  /* 0x000000b3b69c723e */ /* 0x000fe200000000ff */
[----:B------:R-:W-:Y:S01]  /*8170*/  FMUL.FTZ R30, R30, R7 ;  /* 0x000000071e1e7220 */ /* 0x000fe20000410000 */
[----:B------:R-:W-:Y:S01]  /*8180*/  F2FP.F16.F32.PACK_AB R157, R20, R157 ;  /* 0x0000009d149d723e */ /* 0x000fe200000000ff */
[----:B------:R-:W-:Y:S01]  /*8190*/  FMUL.FTZ R31, R31, R7 ;  /* 0x000000071f1f7220 */ /* 0x000fe20000410000 */
[----:B------:R-:W-:Y:S01]  /*81a0*/  F2FP.F16.F32.PACK_AB R159, R198, R159 ;  /* 0x0000009fc69f723e */ /* 0x000fe200000000ff */
[----:B------:R-:W2:Y:S01]  /*81b0*/  MUFU.EX2 R204, R204 ;  /* 0x000000cc00cc7308 */ /* 0x000ea20000000800 */
[----:B0-----:R-:W-:Y:S01]  /*81c0*/  FADD.FTZ R172, R202, R5 ;  /* 0x00000005caac7221 */ /* 0x001fe20000010000 */
[----:B------:R-:W-:Y:S01]  /*81d0*/  F2FP.F16.F32.PACK_AB R162, R174, R171 ;  /* 0x000000abaea2723e */ /* 0x000fe200000000ff */
[----:B------:R-:W-:Y:S01]  /*81e0*/  FMUL.FTZ R34, R34, R7 ;  /* 0x0000000722227220 */ /* 0x000fe20000410000 */
[----:B------:R-:W-:Y:S01]  /*81f0*/  F2FP.F16.F32.PACK_AB R161, R200, R161 ;  /* 0x000000a1c8a1723e */ /* 0x000fe200000000ff */
[----:B------:R-:W-:Y:S01]  /*8200*/  FMUL.FTZ R35, R35, R7 ;  /* 0x0000000723237220 */ /* 0x000fe20000410000 */
[----:B------:R-:W-:Y:S01]  /*8210*/  F2FP.F16.F32.PACK_AB R163, R202, R163 ;  /* 0x000000a3caa3723e */ /* 0x000fe200000000ff */
        /* <DEDUP_REMOVED lines=10> */
[C---:B--2---:R-:W-:Y:S01]  /*82c0*/  FADD.FTZ R6, R204.reuse, R5 ;  /* 0x00000005cc067221 */ /* 0x044fe20000010000 */
[----:B------:R-:W-:Y:S01]  /*82d0*/  F2FP.F16.F32.PACK_AB R165, R204, R165 ;  /* 0x000000a5cca5723e */ /* 0x000fe200000000ff */
[----:B------:R2:W-:Y:S01]  /*82e0*/  STSM.16.M88.4 [R19+0x26800], R152 ;  /* 0x0268009813007844 */ /* 0x0005e20000000200 */
[-C--:B------:R-:W-:Y:S01]  /*82f0*/  FMUL.FTZ R51, R51, R7.reuse ;  /* 0x0000000733337220 */ /* 0x080fe20000410000 */
[-C--:B------:R-:W-:Y:S01]  /*8300*/  FMUL.FTZ R54, R54, R7.reuse ;  /* 0x0000000736367220 */ /* 0x080fe20000410000 */
[-C--:B------:R-:W-:Y:S01]  /*8310*/  FMUL.FTZ R55, R55, R7.reuse ;  /* 0x0000000737377220 */ /* 0x080fe20000410000 */
[----:B------:R2:W-:Y:S01]  /*8320*/  STSM.16.M88.4 [R22], R156 ;  /* 0x0000009c16007844 */ /* 0x0005e20000000200 */
[----:B------:R-:W3:Y:S01]  /*8330*/  MUFU.EX2 R178, R178 ;  /* 0x000000b200b27308 */ /* 0x000ee20000000800 */
[----:B0-----:R-:W-:Y:S01]  /*8340*/  FADD.FTZ R5, R167, R6 ;  /* 0x00000006a7057221 */ /* 0x001fe20000010000 */
[-C--:B------:R-:W-:Y:S01]  /*8350*/  FMUL.FTZ R58, R58, R7.reuse ;  /* 0x000000073a3a7220 */ /* 0x080fe20000410000 */
[----:B------:R2:W-:Y:S01]  /*8360*/  STSM.16.M88.4 [R184], R160 ;  /* 0x000000a0b8007844 */ /* 0x0005e20000000200 */
        /* <DEDUP_REMOVED lines=12> */
[----:B------:R-:W-:Y:S01]  /*8430*/  FMUL.FTZ R79, R79, R7 ;  /* 0x000000074f4f7220 */ /* 0x000fe20000410000 */
[C---:B---3--:R-:W-:Y:S01]  /*8440*/  F2FP.F16.F32.PACK_AB R166, R178.reuse, R173 ;  /* 0x000000adb2a6723e */ /* 0x048fe200000000ff */
[----:B------:R-:W-:Y:S01]  /*8450*/  FADD.FTZ R4, R178, R15 ;  /* 0x0000000fb2047221 */ /* 0x000fe20000010000 */
[-C--:B------:R-:W-:Y:S01]  /*8460*/  FMUL.FTZ R82, R82, R7.reuse ;  /* 0x0000000752527220 */ /* 0x080fe20000410000 */
[-C--:B------:R-:W-:Y:S01]  /*8470*/  FMUL.FTZ R83, R83, R7.reuse ;  /* 0x0000000753537220 */ /* 0x080fe20000410000 */
[-C--:B------:R-:W-:Y:S01]  /*8480*/  FMUL.FTZ R86, R86, R7.reuse ;  /* 0x0000000756567220 */ /* 0x080fe20000410000 */
[-C--:B------:R-:W-:Y:S01]  /*8490*/  FMUL.FTZ R87, R87, R7.reuse ;  /* 0x0000000757577220 */ /* 0x080fe20000410000 */
[-C--:B------:R-:W-:Y:S01]  /*84a0*/  FMUL.FTZ R90, R90, R7.reuse ;  /* 0x000000075a5a7220 */ /* 0x080fe20000410000 */
[----:B------:R-:W-:Y:S01]  /*84b0*/  FMUL.FTZ R91, R91, R7 ;  /* 0x000000075b5b7220 */ /* 0x000fe20000410000 */
[C---:B0-----:R-:W-:Y:S01]  /*84c0*/  F2FP.F16.F32.PACK_AB R167, R170.reuse, R167 ;  /* 0x000000a7aaa7723e */ /* 0x041fe200000000ff */
[----:B------:R-:W-:Y:S01]  /*84d0*/  FADD.FTZ R5, R170, R5 ;  /* 0x00000005aa057221 */ /* 0x000fe20000010000 */
[-C--:B------:R-:W-:Y:S01]  /*84e0*/  FMUL.FTZ R94, R94, R7.reuse ;  /* 0x000000075e5e7220 */ /* 0x080fe20000410000 */
[-C--:B------:R-:W-:Y:S01]  /*84f0*/  FMUL.FTZ R95, R95, R7.reuse ;  /* 0x000000075f5f7220 */ /* 0x080fe20000410000 */
[-C--:B------:R-:W-:Y:S01]  /*8500*/  FMUL.FTZ R98, R98, R7.reuse ;  /* 0x0000000762627220 */ /* 0x080fe20000410000 */
[----:B------:R2:W-:Y:S01]  /*8510*/  STSM.16.M88.4 [R23], R164 ;  /* 0x000000a417007844 */ /* 0x0005e20000000200 */
        /* <DEDUP_REMOVED lines=27> */
[----:B--2---:R-:W-:Y:S06]  /*86d0*/  @!P4 BRA `(.L_x_1738) ;  /* 0x000000000004c947 */ /* 0x004fec0003800000 */
[----:B------:R-:W-:Y:S01]  /*86e0*/  BPT.TRAP 0x1 ;  /* 0x000000040000795c */ /* 0x000fe20000300000 */
.L_x_1738:
[----:B------:R0:W1:Y:S01]  /*86f0*/  SYNCS.PHASECHK.TRANS64.TRYWAIT P0, [UR27+0x28c50], R8 ;  /* 0x028c5008ff0075a7 */ /* 0x000062000800015b */
[----:B------:R-:W-:Y:S05]  /*8700*/  @!P4 BRA `(.L_x_1739) ;  /* 0x000000000004c947 */ /* 0x000fea0003800000 */
[----:B------:R-:W-:Y:S01]  /*8710*/  BPT.TRAP 0x1 ;  /* 0x000000040000795c */ /* 0x000fe20000300000 */
.L_x_1739:
[----:B-1----:R-:W-:Y:S05]  /*8720*/  @P0 BRA `(.L_x_1740) ;  /* 0x0000000000080947 */ /* 0x002fea0003800000 */
[----:B------:R-:W1:Y:S02]  /*8730*/  SYNCS.PHASECHK.TRANS64.TRYWAIT P0, [UR27+0x28c50], R8 ;  /* 0x028c5008ff0075a7 */ /* 0x000e64000800015b */
[----:B-1----:R-:W-:Y:S05]  /*8740*/  @!P0 BRA `(.L_x_1741) ;  /* 0x000000d000b08947 */ /* 0x002fea0003800000 */
.L_x_1740:
[----:B------:R-:W-:Y:S01]  /*8750*/  ULEA UR11, UR22, UR45, 0xc ;  /* 0x0000002d160b7291 */ /* 0x000fe2000f8e603f */
[----:B------:R-:W-:Y:S01]  /*8760*/  WARPGROUP.ARRIVE ;  /* 0x00000000000079c5 */ /* 0x000fe20000000000 */
[----:B------:R-:W-:Y:S01]  /*8770*/  UMOV UR7, 0x40000040 ;  /* 0x4000004000077882 */ /* 0x000fe20000000000 */
[----:B------:R-:W-:Y:S01]  /*8780*/  ISETP.LT.AND P0, PT, R10, UR50, PT ;  /* 0x000000320a007c0c */ /* 0x000fe2000bf01270 */
[----:B-1----:R-:W-:Y:S01]  /*8790*/  @!P5 VIADD R21, R21, 0x28c60 ;  /* 0x00028c601515d836 */ /* 0x002fe20000000000 */
[----:B------:R-:W-:Y:S01]  /*87a0*/  UIADD3 UR50, UR50, -0x1, URZ ;  /* 0xffffffff32327890 */ /* 0x000fe2000fffe03f */
[----:B------:R-:W-:Y:S01]  /*87b0*/  IMAD.MOV.U32 R7, RZ, RZ, R168 ;  /* 0x000000ffff077224 */ /* 0x000fe200078e00a8 */
[----:B------:R-:W-:Y:S01]  /*87c0*/  UMOV UR6, UR11 ;  /* 0x0000000b00067c82 */ /* 0x000fe20008000000 */
[----:B------:R-:W-:Y:S01]  /*87d0*/  UMOV UR37, UR22 ;  /* 0x0000001600257c82 */ /* 0x000fe20008000000 */
        /* <DEDUP_REMOVED lines=32> */
[----:B------:R-:W-:Y:S01]  /*89e0*/  IMAD.MOV.U32 R7, RZ, RZ, R168 ;  /* 0x000000ffff077224 */ /* 0x000fe200078e00a8 */
[----:B------:R-:W-:Y:S01]  /*89f0*/  MOV R6, R14 ;  /* 0x0000000e00067202 */ /* 0x000fe20000000f00 */
[----:B------:R-:W-:-:S06]  /*8a00*/  UMOV UR37, UR22 ;  /* 0x0000001600257c82 */ /* 0x000fcc0008000000 */
.L_x_1725:
[----:B------:R-:W2:Y:S01]  /*8a10*/  LDC R12, c[0x0][0x9e4] ;  /* 0x00027900ff0c7b82 */ /* 0x000ea20000000800 */
[----:B------:R-:W-:Y:S01]  /*8a20*/  UIADD3 UR6, UR44, 0x40, -UR40 ;  /* 0x000000402c067890 */ /* 0x000fe2000fffe828 */
[----:B------:R-:W-:-:S03]  /*8a30*/  ULDC UR7, c[0x0][0x9dc] ;  /* 0x0002770000077ab9 */ /* 0x000fc60000000800 */
[----:B------:R-:W-:-:S04]  /*8a40*/  ULEA UR6, UR47, UR6, 0x6 ;  /* 0x000000062f067291 */ /* 0x000fc8000f8e303f */
[----:B------:R-:W-:-:S06]  /*8a50*/  UIADD3 UR7, UR6, -UR7, URZ ;  /* 0x8000000706077290 */ /* 0x000fcc000fffe03f */
[----:B0-----:R-:W-:Y:S01]  /*8a60*/  IMAD.U32 R8, RZ, RZ, UR7 ;  /* 0x00000007ff087e24 */ /* 0x001fe2000f8e00ff */
[----:B--2---:R-:W-:-:S13]  /*8a70*/  ISETP.GE.AND P6, PT, R12, 0x1, PT ;  /* 0x000000010c00780c */ /* 0x004fda0003fc6270 */
[----:B------:R-:W-:Y:S05]  /*8a80*/  @!P6 BRA `(.L_x_1743) ;  /* 0x000000000040e947 */ /* 0x000fea0003800000 */
[----:B------:R-:W-:-:S05]  /*8a90*/  IMAD.U32 R9, RZ, RZ, UR6 ;  /* 0x00000006ff097e24 */ /* 0x000fca000f8e00ff */
        /* <DEDUP_REMOVED lines=9> */
.L_x_1744:
[----:B------:R-:W-:-:S13]  /*8b30*/  ISETP.NE.AND P0, PT, R12, 0x1, PT ;  /* 0x000000010c00780c */ /* 0x000fda0003f05270 */
[----:B------:R-:W0:Y:S02]  /*8b40*/  @P0 LDC.64 R10, c[0x0][0x9e8] ;  /* 0x00027a00ff0a0b82 */ /* 0x000e240000000a00 */
[----:B0-----:R-:W-:-:S05]  /*8b50*/  @P0 IMAD.HI.U32 R10, R9, R10, RZ ;  /* 0x0000000a090a0227 */ /* 0x001fca00078e00ff */
[----:B------:R-:W-:-:S07]  /*8b60*/  @P0 SHF.R.U32.HI R9, RZ, R11, R10 ;  /* 0x0000000bff090219 */ /* 0x000fce000001160a */
.L_x_1745:
[----:B------:R-:W-:-:S05]  /*8b70*/  IMAD R9, R9, R12, RZ ;  /* 0x0000000c09097224 */ /* 0x000fca00078e02ff */
[----:B------:R-:W-:-:S07]  /*8b80*/  VIMNMX R8, R8, R9, !PT ;  /* 0x0000000908087248 */ /* 0x000fce0007fe0100 */
.L_x_1743:
[----:B------:R-:W-:-:S05]  /*8b90*/  VIADD R8, R8, 0x3f ;  /* 0x0000003f08087836 */ /* 0x000fca0000000000 */
[----:B------:R-:W-:-:S04]  /*8ba0*/  SHF.R.S32.HI R9, RZ, 0x1f, R8 ;  /* 0x0000001fff097819 */ /* 0x000fc80000011408 */
[----:B------:R-:W-:-:S04]  /*8bb0*/  LEA.HI R9, R9, R8, RZ, 0x6 ;  /* 0x0000000809097211 */ /* 0x000fc800078f30ff */
[----:B------:R-:W-:-:S04]  /*8bc0*/  SHF.R.S32.HI R9, RZ, 0x6, R9 ;  /* 0x00000006ff097819 */ /* 0x000fc80000011409 */
[----:B------:R-:W-:-:S04]  /*8bd0*/  VIMNMX R8, R186, R9, !PT ;  /* 0x00000009ba087248 */ /* 0x000fc80007fe0100 */
[----:B------:R-:W-:-:S13]  /*8be0*/  ISETP.LE.AND P0, PT, R8, UR50, PT ;  /* 0x0000003208007c0c */ /* 0x000fda000bf03270 */
[----:B------:R-:W-:Y:S05]  /*8bf0*/  @!P0 BRA `(.L_x_1746) ;  /* 0x0000001c00308947 */ /* 0x000fea0003800000 */
[----:B------:R-:W-:Y:S01]  /*8c00*/  IMAD.MOV.U32 R10, RZ, RZ, R7 ;  /* 0x000000ffff0a7224 */ /* 0x000fe200078e0007 */
[----:B------:R-:W-:Y:S01]  /*8c10*/  UMOV UR22, UR37 ;  /* 0x0000002500167c82 */ /* 0x000fe20008000000 */
[----:B------:R-:W-:Y:S01]  /*8c20*/  IMAD.MOV.U32 R15, RZ, RZ, R6 ;  /* 0x000000ffff0f7224 */ /* 0x000fe200078e0006 */
[----:B------:R-:W-:Y:S01]  /*8c30*/  ULDC UR21, c[0x0][0x988] ;  /* 0x0002620000157ab9 */ /* 0x000fe20000000800 */
[----:B------:R-:W-:-:S05]  /*8c40*/  ULDC UR23, c[0x0][0x9d8] ;  /* 0x0002760000177ab9 */ /* 0x000fca0000000800 */
.L_x_1755:
[----:B------:R-:W-:Y:S01]  /*8c50*/  UIADD3 UR37, UR22, 0x1, URZ ;  /* 0x0000000116257890 */ /* 0x000fe2000fffe03f */
[----:B------:R-:W-:Y:S01]  /*8c60*/  MOV R7, UR50 ;  /* 0x0000003200077c02 */ /* 0x000fe20008000f00 */
[----:B------:R-:W-:Y:S02]  /*8c70*/  UIADD3 UR50, UR50, -0x1, URZ ;  /* 0xffffffff32327890 */ /* 0x000fe4000fffe03f */
[----:B------:R-:W-:Y:S01]  /*8c80*/  UISETP.NE.AND UP0, UPT, UR37, 0x2, UPT ;  /* 0x000000022500788c */ /* 0x000fe2000bf05270 */
[----:B------:R-:W-:-:S03]  /*8c90*/  ISETP.GT.AND P0, PT, R7, R8, PT ;  /* 0x000000080700720c */ /* 0x000fc60003f04270 */
[----:B------:R-:W-:Y:S02]  /*8ca0*/  USEL UR6, URZ, 0x1, UP0 ;  /* 0x000000013f067887 */ /* 0x000fe40008000000 */
[----:B------:R-:W-:-:S04]  /*8cb0*/  USEL UR37, UR37, URZ, UP0 ;  /* 0x0000003f25257287 */ /* 0x000fc80008000000 */
[----:B------:R-:W-:Y:S01]  /*8cc0*/  LOP3.LUT R2, R2, UR6, RZ, 0x3c, !PT ;  /* 0x0000000602027c12 */ /* 0x000fe2000f8e3cff */
[----:B012---:R-:W-:Y:S07]  /*8cd0*/  @!P4 BRA `(.L_x_1747) ;  /* 0x000000000004c947 */ /* 0x007fee0003800000 */
[----:B------:R-:W-:Y:S01]  /*8ce0*/  BPT.TRAP 0x1 ;  /* 0x000000040000795c */ /* 0x000fe20000300000 */
.L_x_1747:
[----:B------:R-:W-:Y:S01]  /*8cf0*/  ULEA UR24, UR37, UR38, 0x3 ;  /* 0x0000002625187291 */ /* 0x000fe2000f8e183f */
[----:B------:R-:W-:-:S08]  /*8d00*/  SHF.L.U32 R9, R2, 0x1f, RZ ;  /* 0x0000001f02097819 */ /* 0x000fd000000006ff */
[----:B------:R0:W2:Y:S01]  /*8d10*/  SYNCS.PHASECHK.TRANS64.TRYWAIT P1, [UR24+0x28c30], R9 ;  /* 0x028c3009ff0075a7 */ /* 0x0000a20008020158 */
[----:B------:R-:W-:Y:S05]  /*8d20*/  @!P4 BRA `(.L_x_1748) ;  /* 0x000000000004c947 */ /* 0x000fea0003800000 */
[----:B------:R-:W-:Y:S01]  /*8d30*/  BPT.TRAP 0x1 ;  /* 0x000000040000795c */ /* 0x000fe20000300000 */
.L_x_1748:
[----:B--2---:R-:W-:Y:S05]  /*8d40*/  @P1 BRA `(.L_x_1749) ;  /* 0x0000000000081947 */ /* 0x004fea0003800000 */
[----:B------:R-:W2:Y:S02]  /*8d50*/  SYNCS.PHASECHK.TRANS64.TRYWAIT P1, [UR24+0x28c30], R9 ;  /* 0x028c3009ff0075a7 */ /* 0x000ea40008020158 */
[----:B--2---:R-:W-:Y:S05]  /*8d60*/  @!P1 BRA `(.L_x_1750) ;  /* 0x000000cc003c9947 */ /* 0x004fea0003800000 */
.L_x_1749:
[----:B------:R-:W-:Y:S01]  /*8d70*/  R2UR UR18, R0 ;  /* 0x00000000001272ca */ /* 0x000fe200000e0000 */
[----:B---3--:R-:W-:Y:S01]  /*8d80*/  WARPGROUP.ARRIVE ;  /* 0x00000000000079c5 */ /* 0x008fe20000000000 */
        /* <DEDUP_REMOVED lines=21> */
[----:B------:R-:W-:Y:S01]  /*8ee0*/  FMUL.FTZ R7, R153, UR23 ;  /* 0x0000001799077c20 */ /* 0x000fe20008410000 */
[----:B-1----:R-:W-:Y:S01]  /*8ef0*/  FMUL.FTZ R21, R156, UR23 ;  /* 0x000000179c157c20 */ /* 0x002fe20008410000 */
        /* <DEDUP_REMOVED lines=20> */
[----:B--2---:R-:W-:Y:S01]  /*9040*/  FMNMX.FTZ R6, R20, R15, !PT ;  /* 0x0000000f14067209 */ /* 0x004fe20007810000 */
[----:B------:R-:W-:Y:S01]  /*9050*/  FMUL.FTZ R163, R163, UR23 ;  /* 0x00000017a3a37c20 */ /* 0x000fe20008410000 */
[----:B------:R-:W-:Y:S01]  /*9060*/  FMUL.FTZ R166, R166, UR23 ;  /* 0x00000017a6a67c20 */ /* 0x000fe20008410000 */
[----:B------:R-:W-:Y:S01]  /*9070*/  FMUL.FTZ R167, R167, UR23 ;  /* 0x00000017a7a77c20 */ /* 0x000fe20008410000 */
[----:B------:R-:W-:Y:S01]  /*9080*/  FMUL.FTZ R172, R178, UR23 ;  /* 0x00000017b2ac7c20 */ /* 0x000fe20008410000 */
[----:B------:R-:W-:-:S02]  /*9090*/  FMUL.FTZ R176, R183, UR23 ;  /* 0x00000017b7b07c20 */ /* 0x000fc40008410000 */
[----:B------:R-:W2:Y:S01]  /*90a0*/  MUFU.TANH R152, R152 ;  /* 0x0000009800987308 */ /* 0x000ea20000002400 */
[----:B-1----:R-:W-:-:S07]  /*90b0*/  FMNMX.FTZ R6, R7, R6, !PT ;  /* 0x0000000607067209 */ /* 0x002fce0007810000 */
[----:B------:R-:W1:Y:S01]  /*90c0*/  MUFU.TANH R153, R153 ;  /* 0x0000009900997308 */ /* 0x000e620000002400 */
[----:B---3--:R-:W-:-:S07]  /*90d0*/  FMNMX.FTZ R165, R21, R6, !PT ;  /* 0x0000000615a57209 */ /* 0x008fce0007810000 */
[----:B------:R-:W3:Y:S01]  /*90e0*/  MUFU.TANH R154, R154 ;  /* 0x0000009a009a7308 */ /* 0x000ee20000002400 */
[----:B--2---:R-:W-:-:S07]  /*90f0*/  FMNMX.FTZ R6, R152, R165, !PT ;  /* 0x000000a598067209 */ /* 0x004fce0007810000 */
[----:B------:R-:W2:Y:S01]  /*9100*/  MUFU.TANH R155, R155 ;  /* 0x0000009b009b7308 */ /* 0x000ea20000002400 */
[----:B-1----:R-:W-:-:S07]  /*9110*/  FMNMX.FTZ R165, R153, R6, !PT ;  /* 0x0000000699a57209 */ /* 0x002fce0007810000 */
[----:B------:R-:W1:Y:S01]  /*9120*/  MUFU.TANH R156, R156 ;  /* 0x0000009c009c7308 */ /* 0x000e620000002400 */
[----:B---3--:R-:W-:Y:S01]  /*9130*/  FMNMX.FTZ R6, R154, R165, !PT ;  /* 0x000000a59a067209 */ /* 0x008fe20007810000 */
[----:B------:R-:W-:-:S06]  /*9140*/  FMUL.FTZ R165, R180, UR23 ;  /* 0x00000017b4a57c20 */ /* 0x000fcc0008410000 */
[----:B------:R-:W3:Y:S01]  /*9150*/  MUFU.TANH R157, R157 ;  /* 0x0000009d009d7308 */ /* 0x000ee20000002400 */
[----:B--2---:R-:W-:-:S07]  /*9160*/  FMNMX.FTZ R169, R155, R6, !PT ;  /* 0x000000069ba97209 */ /* 0x004fce0007810000 */
        /* <DEDUP_REMOVED lines=17> */
[----:B--2---:R-:W-:Y:S01]  /*9280*/  FMNMX.FTZ R6, R168, R169, !PT ;  /* 0x000000a9a8067209 */ /* 0x004fe20007810000 */
[----:B------:R-:W-:Y:S01]  /*9290*/  FMUL.FTZ R169, R170, UR23 ;  /* 0x00000017aaa97c20 */ /* 0x000fe20008410000 */
[----:B------:R-:W-:Y:S01]  /*92a0*/  FMUL.FTZ R170, R171, UR23 ;  /* 0x00000017abaa7c20 */ /* 0x000fe20008410000 */
[----:B------:R-:W-:Y:S01]  /*92b0*/  FMUL.FTZ R171, R174, UR23 ;  /* 0x00000017aeab7c20 */ /* 0x000fe20008410000 */
[----:B------:R-:W-:Y:S01]  /*92c0*/  FMUL.FTZ R174, R175, UR23 ;  /* 0x00000017afae7c20 */ /* 0x000fe20008410000 */
[----:B------:R-:W2:Y:S02]  /*92d0*/  SHFL.BFLY PT, R173, R6, 0x2, 0x1f ;  /* 0x0c401f0006ad7f89 */ /* 0x000ea400000e0000 */
[----:B------:R-:W4:Y:S01]  /*92e0*/  MUFU.TANH R13, R13 ;  /* 0x0000000d000d7308 */ /* 0x000f220000002400 */
[----:B-1----:R-:W-:-:S07]  /*92f0*/  FMNMX.FTZ R175, R11, R10, !PT ;  /* 0x0000000a0baf7209 */ /* 0x002fce0007810000 */
[----:B------:R-:W1:Y:S08]  /*9300*/  MUFU.TANH R14, R14 ;  /* 0x0000000e000e7308 */ /* 0x000e700000002400 */
[----:B------:R-:W5:Y:S01]  /*9310*/  MUFU.TANH R162, R162 ;  /* 0x000000a200a27308 */ /* 0x000f620000002400 */
[----:B--2---:R-:W-:Y:S01]  /*9320*/  FMNMX.FTZ R180, R6, R173, !PT ;  /* 0x000000ad06b47209 */ /* 0x004fe20007810000 */
[----:B------:R-:W-:-:S06]  /*9330*/  FMUL.FTZ R173, R179, UR23 ;  /* 0x00000017b3ad7c20 */ /* 0x000fcc0008410000 */
[----:B------:R-:W2:Y:S01]  /*9340*/  MUFU.TANH R163, R163 ;  /* 0x000000a300a37308 */ /* 0x000ea20000002400 */
[----:B---3--:R-:W-:Y:S01]  /*9350*/  FMNMX.FTZ R6, R12, R175, !PT ;  /* 0x000000af0c067209 */ /* 0x008fe20007810000 */
[----:B------:R-:W-:Y:S01]  /*9360*/  FMUL.FTZ R175, R182, UR23 ;  /* 0x00000017b6af7c20 */ /* 0x000fe20008410000 */
[----:B------:R-:W3:Y:S02]  /*9370*/  SHFL.BFLY PT, R181, R180, 0x1, 0x1f ;  /* 0x0c201f00b4b57f89 */ /* 0x000ee400000e0000 */
[----:B----4-:R-:W-:-:S03]  /*9380*/  FMNMX.FTZ R177, R13, R6, !PT ;  /* 0x000000060db17209 */ /* 0x010fc60007810000 */
[----:B------:R-:W4:Y:S01]  /*9390*/  MUFU.TANH R166, R166 ;  /* 0x000000a600a67308 */ /* 0x000f220000002400 */
[----:B-1----:R-:W-:-:S04]  /*93a0*/  FMNMX.FTZ R177, R14, R177, !PT ;  /* 0x000000b10eb17209 */ /* 0x002fc80007810000 */
[----:B-----5:R-:W-:-:S03]  /*93b0*/  FMNMX.FTZ R178, R162, R177, !PT ;  /* 0x000000b1a2b27209 */ /* 0x020fc60007810000 */
[----:B------:R-:W1:Y:S01]  /*93c0*/  MUFU.TANH R167, R167 ;  /* 0x000000a700a77308 */ /* 0x000e620000002400 */
[----:B--2---:R-:W-:-:S07]  /*93d0*/  FMNMX.FTZ R177, R163, R178, !PT ;  /* 0x000000b2a3b17209 */ /* 0x004fce0007810000 */
[----:B------:R-:W2:Y:S01]  /*93e0*/  MUFU.TANH R169, R169 ;  /* 0x000000a900a97308 */ /* 0x000ea20000002400 */
[----:B----4-:R-:W-:Y:S02]  /*93f0*/  FMNMX.FTZ R178, R166, R177, !PT ;  /* 0x000000b1a6b27209 */ /* 0x010fe40007810000 */
[----:B---3--:R-:W-:Y:S01]  /*9400*/  FMNMX.FTZ R6, R180, R181, !PT ;  /* 0x000000b5b4067209 */ /* 0x008fe20007810000 */
[----:B------:R-:W-:-:S04]  /*9410*/  IMAD.MOV R181, RZ, RZ, -R18 ;  /* 0x000000ffffb57224 */ /* 0x000fc800078e0a12 */
[----:B------:R-:W3:Y:S01]  /*9420*/  MUFU.TANH R170, R170 ;  /* 0x000000aa00aa7308 */ /* 0x000ee20000002400 */
[----:B-1----:R-:W-:Y:S01]  /*9430*/  FMNMX.FTZ R178, R167, R178, !PT ;  /* 0x000000b2a7b27209 */ /* 0x002fe20007810000 */
[C---:B------:R-:W-:Y:S01]  /*9440*/  FMUL.FTZ R179, R6.reuse, UR10 ;  /* 0x0000000a06b37c20 */ /* 0x040fe20008410000 */
[----:B------:R-:W-:Y:S01]  /*9450*/  FADD.FTZ R15, -R6, R15 ;  /* 0x0000000f060f7221 */ /* 0x000fe20000010100 */
[----:B------:R-:W-:Y:S02]  /*9460*/  ISETP.NE.AND P1, PT, R16, R181, PT ;  /* 0x000000b51000720c */ /* 0x000fe40003f25270 */
[--C-:B------:R-:W-:Y:S01]  /*9470*/  FFMA.FTZ R180, R7, UR10, -R179.reuse ;  /* 0x0000000a07b47c23 */ /* 0x100fe200080108b3 */
[----:B------:R-:W-:Y:S01]  /*9480*/  FMUL.FTZ R15, R15, UR10 ;  /* 0x0000000a0f0f7c20 */ /* 0x000fe20008410000 */
        /* <DEDUP_REMOVED lines=17> */
[----:B-1----:R-:W-:Y:S01]  /*95a0*/  FMNMX.FTZ R177, R171, R178, !PT ;  /* 0x000000b2abb17209 */ /* 0x002fe20007810000 */
[----:B------:R-:W-:-:S06]  /*95b0*/  FFMA.FTZ R168, R168, UR10, -R179 ;  /* 0x0000000aa8a87c23 */ /* 0x000fcc00080108b3 */
[----:B------:R-:W1:Y:S01]  /*95c0*/  MUFU.TANH R173, R173 ;  /* 0x000000ad00ad7308 */ /* 0x000e620000002400 */
[----:B--2---:R-:W-:-:S07]  /*95d0*/  FMNMX.FTZ R7, R174, R177, !PT ;  /* 0x000000b1ae077209 */ /* 0x004fce0007810000 */
[----:B------:R-:W2:Y:S01]  /*95e0*/  MUFU.TANH R175, R175 ;  /* 0x000000af00af7308 */ /* 0x000ea20000002400 */
[----:B---3--:R-:W-:-:S07]  /*95f0*/  FMNMX.FTZ R178, R172, R7, !PT ;  /* 0x00000007acb27209 */ /* 0x008fce0007810000 */
[----:B------:R-:W3:Y:S01]  /*9600*/  MUFU.TANH R176, R176 ;  /* 0x000000b000b07308 */ /* 0x000ee20000002400 */
[----:B-1----:R-:W-:-:S07]  /*9610*/  FMNMX.FTZ R178, R173, R178, !PT ;  /* 0x000000b2adb27209 */ /* 0x002fce0007810000 */
[----:B------:R-:W1:Y:S01]  /*9620*/  MUFU.EX2 R15, R15 ;  /* 0x0000000f000f7308 */ /* 0x000e620000000800 */
[----:B--2---:R-:W-:Y:S01]  /*9630*/  FMNMX.FTZ R7, R175, R178, !PT ;  /* 0x000000b2af077209 */ /* 0x004fe20007810000 */
[----:B------:R-:W-:-:S06]  /*9640*/  FFMA.FTZ R178, R152, UR10, -R179 ;  /* 0x0000000a98b27c23 */ /* 0x000fcc00080108b3 */
[----:B------:R-:W2:Y:S01]  /*9650*/  MUFU.EX2 R20, R20 ;  /* 0x0000001400147308 */ /* 0x000ea20000000800 */
[----:B---3--:R-:W-:-:S05]  /*9660*/  FMNMX.FTZ R7, R176, R7, !PT ;  /* 0x00000007b0077209 */ /* 0x008fca0007810000 */
[----:B------:R-:W3:Y:S02]  /*9670*/  SHFL.BFLY PT, R152, R7, 0x2, 0x1f ;  /* 0x0c401f0007987f89 */ /* 0x000ee400000e0000 */
[----:B------:R4:W5:Y:S01]  /*9680*/  MUFU.EX2 R177, R180 ;  /* 0x000000b400b17308 */ /* 0x0009620000000800 */
[-C--:B-1----:R-:W-:Y:S01]  /*9690*/  FMUL.FTZ R24, R24, R15.reuse ;  /* 0x0000000f18187220 */ /* 0x082fe20000410000 */
[-C--:B------:R-:W-:Y:S01]  /*96a0*/  FMUL.FTZ R25, R25, R15.reuse ;  /* 0x0000000f19197220 */ /* 0x080fe20000410000 */
[-C--:B------:R-:W-:Y:S01]  /*96b0*/  FMUL.FTZ R28, R28, R15.reuse ;  /* 0x0000000f1c1c7220 */ /* 0x080fe20000410000 */
[-C--:B------:R-:W-:Y:S01]  /*96c0*/  FMUL.FTZ R29, R29, R15.reuse ;  /* 0x0000000f1d1d7220 */ /* 0x080fe20000410000 */
[-C--:B------:R-:W-:Y:S01]  /*96d0*/  FMUL.FTZ R32, R32, R15.reuse ;  /* 0x0000000f20207220 */ /* 0x080fe20000410000 */
[-C--:B------:R-:W-:Y:S01]  /*96e0*/  FMUL.FTZ R33, R33, R15.reuse ;  /* 0x0000000f21217220 */ /* 0x080fe20000410000 */
[----:B------:R-:W-:Y:S01]  /*96f0*/  FMUL.FTZ R36, R36, R15 ;  /* 0x0000000f24247220 */ /* 0x000fe20000410000 */
[----:B------:R-:W-:Y:S01]  /*9700*/  MUFU.EX2 R21, R21 ;  /* 0x0000001500157308 */ /* 0x000fe20000000800 */
[----:B----4-:R-:W-:Y:S01]  /*9710*/  FFMA.FTZ R180, R154, UR10, -R179 ;  /* 0x0000000a9ab47c23 */ /* 0x010fe200080108b3 */
[----:B--2---:R-:W-:Y:S01]  /*9720*/  FFMA.FTZ R4, R15, R4, R20 ;  /* 0x000000040f047223 */ /* 0x004fe20000010014 */
[----:B------:R-:W-:-:S02]  /*9730*/  IMAD.U32 R154, RZ, RZ, UR22 ;  /* 0x00000016ff9a7e24 */ /* 0x000fc4000f8e00ff */
[-C--:B------:R-:W-:Y:S01]  /*9740*/  FMUL.FTZ R37, R37, R15.reuse ;  /* 0x0000000f25257220 */ /* 0x080fe20000410000 */
[-C--:B------:R-:W-:Y:S01]  /*9750*/  FMUL.FTZ R40, R40, R15.reuse ;  /* 0x0000000f28287220 */ /* 0x080fe20000410000 */
[-C--:B------:R-:W-:Y:S01]  /*9760*/  FMUL.FTZ R41, R41, R15.reuse ;  /* 0x0000000f29297220 */ /* 0x080fe20000410000 */
[----:B------:R-:W-:Y:S01]  /*9770*/  @!P1 IMAD R154, R154, 0x40, R17 ;  /* 0x000000409a9a9824 */ /* 0x000fe200078e0211 */
[----:B------:R-:W-:Y:S01]  /*9780*/  MUFU.EX2 R178, R178 ;  /* 0x000000b200b27308 */ /* 0x000fe20000000800 */
[----:B-----5:R-:W-:Y:S01]  /*9790*/  FADD.FTZ R4, R177, R4 ;  /* 0x00000004b1047221 */ /* 0x020fe20000010000 */
[-C--:B------:R-:W-:Y:S01]  /*97a0*/  FMUL.FTZ R44, R44, R15.reuse ;  /* 0x0000000f2c2c7220 */ /* 0x080fe20000410000 */
[-C--:B------:R-:W-:Y:S01]  /*97b0*/  FMUL.FTZ R45, R45, R15.reuse ;  /* 0x0000000f2d2d7220 */ /* 0x080fe20000410000 */
[----:B------:R-:W-:Y:S01]  /*97c0*/  @!P1 LEA R154, R154, UR38, 0x2 ;  /* 0x000000269a9a9c11 */ /* 0x000fe2000f8e10ff */
[-C--:B------:R-:W-:Y:S01]  /*97d0*/  FMUL.FTZ R48, R48, R15.reuse ;  /* 0x0000000f30307220 */ /* 0x080fe20000410000 */
[----:B---3--:R-:W-:Y:S01]  /*97e0*/  FMNMX.FTZ R152, R7, R152, !PT ;  /* 0x0000009807987209 */ /* 0x008fe20007810000 */
        /* <DEDUP_REMOVED lines=42> */
[--C-:B------:R-:W-:Y:S01]  /*9a90*/  FFMA.FTZ R202, R170, UR10, -R156.reuse ;  /* 0x0000000aaaca7c23 */ /* 0x100fe2000801089c */
[----:B------:R-:W1:Y:S01]  /*9aa0*/  MUFU.EX2 R10, R10 ;  /* 0x0000000a000a7308 */ /* 0x000e620000000800 */
[----:B------:R-:W-:Y:S01]  /*9ab0*/  FFMA.FTZ R179, R162, UR10, -R156 ;  /* 0x0000000aa2b37c23 */ /* 0x000fe2000801089c */
[----:B------:R-:W-:-:S02]  /*9ac0*/  IMAD.U32 R170, RZ, RZ, UR24 ;  /* 0x00000018ffaa7e24 */ /* 0x000fc4000f8e00ff */
[--C-:B------:R-:W-:Y:S01]  /*9ad0*/  FFMA.FTZ R198, R163, UR10, -R156.reuse ;  /* 0x0000000aa3c67c23 */ /* 0x100fe2000801089c */
[--C-:B------:R-:W-:Y:S01]  /*9ae0*/  FFMA.FTZ R200, R167, UR10, -R156.reuse ;  /* 0x0000000aa7c87c23 */ /* 0x100fe2000801089c */
[--C-:B------:R-:W-:Y:S01]  /*9af0*/  FFMA.FTZ R173, R173, UR10, -R156.reuse ;  /* 0x0000000aadad7c23 */ /* 0x100fe2000801089c */
[----:B------:R-:W-:Y:S02]  /*9b00*/  @!P5 VIADD R152, R170, 0x28c40 ;  /* 0x00028c40aa98d836 */ /* 0x000fe40000000000 */
[--C-:B------:R-:W-:Y:S01]  /*9b10*/  FFMA.FTZ R167, R169, UR10, -R156.reuse ;  /* 0x0000000aa9a77c23 */ /* 0x100fe2000801089c */
[----:B------:R-:W2:Y:S01]  /*9b20*/  MUFU.EX2 R11, R11 ;  /* 0x0000000b000b7308 */ /* 0x000ea20000000800 */
[--C-:B------:R-:W-:Y:S01]  /*9b30*/  FFMA.FTZ R169, R171, UR10, -R156.reuse ;  /* 0x0000000aaba97c23 */ /* 0x100fe2000801089c */
[--C-:B------:R-:W-:Y:S01]  /*9b40*/  FFMA.FTZ R163, R166, UR10, -R156.reuse ;  /* 0x0000000aa6a37c23 */ /* 0x100fe2000801089c */
[----:B------:R-:W-:Y:S01]  /*9b50*/  FFMA.FTZ R171, R172, UR10, -R156 ;  /* 0x0000000aacab7c23 */ /* 0x000fe2000801089c */
[----:B------:R-:W-:Y:S01]  /*9b60*/  @!P5 PRMT R152, RZ, 0x654, R152 ;  /* 0x00000654ff98d816 */ /* 0x000fe20000000098 */
[--C-:B------:R-:W-:Y:S01]  /*9b70*/  FFMA.FTZ R174, R174, UR10, -R156.reuse ;  /* 0x0000000aaeae7c23 */ /* 0x100fe2000801089c */
[--C-:B------:R-:W-:Y:S01]  /*9b80*/  FFMA.FTZ R175, R175, UR10, -R156.reuse ;  /* 0x0000000aafaf7c23 */ /* 0x100fe2000801089c */
[----:B------:R-:W-:Y:S01]  /*9b90*/  FFMA.FTZ R176, R176, UR10, -R156 ;  /* 0x0000000ab0b07c23 */ /* 0x000fe2000801089c */
[----:B------:R-:W3:Y:S01]  /*9ba0*/  MUFU.EX2 R12, R12 ;  /* 0x0000000c000c7308 */ /* 0x000ee20000000800 */
[----:B------:R4:W-:Y:S01]  /*9bb0*/  @!P5 SYNCS.ARRIVE.TRANS64.RED.A1T0 RZ, [R152+URZ], RZ ;  /* 0x000000ff98ffd9a7 */ /* 0x0009e2000810043f */
[----:B------:R-:W-:Y:S01]  /*9bc0*/  @!P1 STS [R154+0x28800], R15 ;  /* 0x0288000f9a009388 */ /* 0x000fe20000000800 */
[-C--:B------:R-:W-:Y:S01]  /*9bd0*/  FMUL.FTZ R105, R105, R15.reuse ;  /* 0x0000000f69697220 */ /* 0x080fe20000410000 */
[-C--:B------:R-:W-:Y:S01]  /*9be0*/  FMUL.FTZ R108, R108, R15.reuse ;  /* 0x0000000f6c6c7220 */ /* 0x080fe20000410000 */
[-C--:B------:R-:W-:Y:S01]  /*9bf0*/  FMUL.FTZ R109, R109, R15.reuse ;  /* 0x0000000f6d6d7220 */ /* 0x080fe20000410000 */
[----:B-1----:R1:W-:Y:S01]  /*9c00*/  @!P1 STS [R154+0x28820], R10 ;  /* 0x0288200a9a009388 */ /* 0x0023e20000000800 */
[----:B------:R-:W-:Y:S01]  /*9c10*/  FMUL.FTZ R112, R112, R15 ;  /* 0x0000000f70707220 */ /* 0x000fe20000410000 */
[----:B------:R-:W5:Y:S01]  /*9c20*/  MUFU.EX2 R13, R13 ;  /* 0x0000000d000d7308 */ /* 0x000f620000000800 */
[----:B--2---:R-:W-:Y:S01]  /*9c30*/  FFMA.FTZ R5, R10, R5, R11 ;  /* 0x000000050a057223 */ /* 0x004fe2000001000b */
        /* <DEDUP_REMOVED lines=20> */
[----:B------:R-:W-:Y:S01]  /*9d80*/  FMUL.FTZ R149, R149, R15 ;  /* 0x0000000f95957220 */ /* 0x000fe20000410000 */
[----:B------:R-:W-:Y:S01]  /*9d90*/  F2FP.F16.F32.PACK_AB R156, R180, R153 ;  /* 0x00000099b49c723e */ /* 0x000fe200000000ff */
[----:B------:R4:W-:Y:S01]  /*9da0*/  MUFU.EX2 R172, R173 ;  /* 0x000000ad00ac7308 */ /* 0x0009e20000000800 */
[----:B------:R-:W-:Y:S01]  /*9db0*/  F2FP.F16.F32.PACK_AB R158, R182, R155 ;  /* 0x0000009bb69e723e */ /* 0x000fe200000000ff */
[-C--:B------:R-:W-:Y:S01]  /*9dc0*/  FMUL.FTZ R26, R26, R10.reuse ;  /* 0x0000000a1a1a7220 */ /* 0x080fe20000410000 */
[----:B-1----:R-:W-:Y:S01]  /*9dd0*/  F2FP.F16.F32.PACK_AB R154, R178, R21 ;  /* 0x00000015b29a723e */ /* 0x002fe200000000ff */
[-C--:B------:R-:W-:Y:S01]  /*9de0*/  FMUL.FTZ R27, R27, R10.reuse ;  /* 0x0000000a1b1b7220 */ /* 0x080fe20000410000 */
[-C--:B------:R-:W-:Y:S01]  /*9df0*/  FMUL.FTZ R30, R30, R10.reuse ;  /* 0x0000000a1e1e7220 */ /* 0x080fe20000410000 */
[-C--:B------:R-:W-:Y:S01]  /*9e00*/  FMUL.FTZ R31, R31, R10.reuse ;  /* 0x0000000a1f1f7220 */ /* 0x080fe20000410000 */
[-C--:B------:R-:W-:Y:S01]  /*9e10*/  FMUL.FTZ R34, R34, R10.reuse ;  /* 0x0000000a22227220 */ /* 0x080fe20000410000 */
[----:B------:R-:W1:Y:S01]  /*9e20*/  MUFU.EX2 R198, R198 ;  /* 0x000000c600c67308 */ /* 0x000e620000000800 */
[----:B----4-:R-:W-:Y:S01]  /*9e30*/  FADD.FTZ R173, R21, R4 ;  /* 0x0000000415ad7221 */ /* 0x010fe20000010000 */
[----:B---3--:R-:W-:Y:S01]  /*9e40*/  FADD.FTZ R4, R12, R5 ;  /* 0x000000050c047221 */ /* 0x008fe20000010000 */
[-C--:B------:R-:W-:Y:S01]  /*9e50*/  FMUL.FTZ R35, R35, R10.reuse ;  /* 0x0000000a23237220 */ /* 0x080fe20000410000 */
[-C--:B------:R-:W-:Y:S01]  /*9e60*/  FMUL.FTZ R38, R38, R10.reuse ;  /* 0x0000000a26267220 */ /* 0x080fe20000410000 */
[----:B------:R-:W-:Y:S01]  /*9e70*/  FADD.FTZ R152, R178, R173 ;  /* 0x000000adb2987221 */ /* 0x000fe20000010000 */
[----:B-----5:R-:W-:Y:S01]  /*9e80*/  FADD.FTZ R5, R13, R4 ;  /* 0x000000040d057221 */ /* 0x020fe20000010000 */
[-C--:B------:R-:W-:Y:S01]  /*9e90*/  FMUL.FTZ R39, R39, R10.reuse ;  /* 0x0000000a27277220 */ /* 0x080fe20000410000 */
[----:B------:R-:W3:Y:S01]  /*9ea0*/  MUFU.EX2 R163, R163 ;  /* 0x000000a300a37308 */ /* 0x000ee20000000800 */
[----:B------:R-:W-:Y:S01]  /*9eb0*/  FADD.FTZ R173, R153, R152 ;  /* 0x0000009899ad7221 */ /* 0x000fe20000010000 */
[----:B--2---:R-:W-:Y:S01]  /*9ec0*/  FADD.FTZ R4, R14, R5 ;  /* 0x000000050e047221 */ /* 0x004fe20000010000 */
[----:B------:R-:W-:Y:S01]  /*9ed0*/  F2FP.F16.F32.PACK_AB R153, R12, R11 ;  /* 0x0000000b0c99723e */ /* 0x000fe200000000ff */
[-C--:B------:R-:W-:Y:S01]  /*9ee0*/  FMUL.FTZ R42, R42, R10.reuse ;  /* 0x0000000a2a2a7220 */ /* 0x080fe20000410000 */
[----:B------:R-:W-:Y:S01]  /*9ef0*/  FADD.FTZ R152, R180, R173 ;  /* 0x000000adb4987221 */ /* 0x000fe20000010000 */
[----:B0-----:R-:W-:Y:S01]  /*9f00*/  FADD.FTZ R5, R179, R4 ;  /* 0x00000004b3057221 */ /* 0x001fe20000010000 */
[-C--:B------:R-:W-:Y:S01]  /*9f10*/  FMUL.FTZ R43, R43, R10.reuse ;  /* 0x0000000a2b2b7220 */ /* 0x080fe20000410000 */
[----:B------:R-:W0:Y:S01]  /*9f20*/  MUFU.EX2 R200, R200 ;  /* 0x000000c800c87308 */ /* 0x000e220000000800 */
[----:B------:R-:W-:Y:S01]  /*9f30*/  FADD.FTZ R173, R155, R152 ;  /* 0x000000989bad7221 */ /* 0x000fe20000010000 */
[----:B-1----:R-:W-:Y:S01]  /*9f40*/  FADD.FTZ R4, R198, R5 ;  /* 0x00000005c6047221 */ /* 0x002fe20000010000 */
[----:B------:R-:W-:Y:S01]  /*9f50*/  F2FP.F16.F32.PACK_AB R155, R14, R13 ;  /* 0x0000000d0e9b723e */ /* 0x000fe200000000ff */
[-C--:B------:R-:W-:Y:S01]  /*9f60*/  FMUL.FTZ R46, R46, R10.reuse ;  /* 0x0000000a2e2e7220 */ /* 0x080fe20000410000 */
[----:B------:R-:W-:Y:S01]  /*9f70*/  FADD.FTZ R152, R182, R173 ;  /* 0x000000adb6987221 */ /* 0x000fe20000010000 */
[-C--:B------:R-:W-:Y:S01]  /*9f80*/  FMUL.FTZ R47, R47, R10.reuse ;  /* 0x0000000a2f2f7220 */ /* 0x080fe20000410000 */
[-C--:B------:R-:W-:Y:S01]  /*9f90*/  FMUL.FTZ R50, R50, R10.reuse ;  /* 0x0000000a32327220 */ /* 0x080fe20000410000 */
[----:B------:R-:W1:Y:S01]  /*9fa0*/  MUFU.EX2 R194, R194 ;  /* 0x000000c200c27308 */ /* 0x000e620000000800 */
[----:B---3--:R-:W-:Y:S01]  /*9fb0*/  FADD.FTZ R5, R163, R4 ;  /* 0x00000004a3057221 */ /* 0x008fe20000010000 */
[----:B------:R-:W-:Y:S01]  /*9fc0*/  FADD.FTZ R173, R157, R152 ;  /* 0x000000989dad7221 */ /* 0x000fe20000010000 */
        /* <DEDUP_REMOVED lines=30> */
[----:B0-----:R-:W-:Y:S01]  /*a1b0*/  FADD.FTZ R173, R159, R152 ;  /* 0x000000989fad7221 */ /* 0x001fe20000010000 */
[----:B------:R-:W-:Y:S01]  /*a1c0*/  F2FP.F16.F32.PACK_AB R152, R177, R20 ;  /* 0x00000014b198723e */ /* 0x000fe200000000ff */
[----:B------:R-:W-:Y:S01]  /*a1d0*/  BAR.SYNC.DEFER_BLOCKING 0xf, 0x100 ;  /* 0x03c4000000007b1d */ /* 0x000fe20000010000 */
        /* <DEDUP_REMOVED lines=16> */
[-C--:B------:R-:W-:Y:S01]  /*a2e0*/  FMUL.FTZ R115, R115, R10.reuse ;  /* 0x0000000a73737220 */ /* 0x080fe20000410000 */
[----:B------:R-:W-:Y:S01]  /*a2f0*/  F2FP.F16.F32.PACK_AB R159, R200, R163 ;  /* 0x000000a3c89f723e */ /* 0x000fe200000000ff */
[-C--:B------:R-:W-:Y:S01]  /*a300*/  FMUL.FTZ R118, R118, R10.reuse ;  /* 0x0000000a76767220 */ /* 0x080fe20000410000 */
[-C--:B------:R-:W-:Y:S01]  /*a310*/  FMUL.FTZ R119, R119, R10.reuse ;  /* 0x0000000a77777220 */ /* 0x080fe20000410000 */
[-C--:B------:R-:W-:Y:S01]  /*a320*/  FMUL.FTZ R122, R122, R10.reuse ;  /* 0x0000000a7a7a7220 */ /* 0x080fe20000410000 */
[----:B------:R-:W2:Y:S01]  /*a330*/  MUFU.EX2 R174, R174 ;  /* 0x000000ae00ae7308 */ /* 0x000ea20000000800 */
[----:B0-----:R-:W-:Y:S01]  /*a340*/  FADD.FTZ R5, R169, R4 ;  /* 0x00000004a9057221 */ /* 0x001fe20000010000 */
[----:B------:R0:W-:Y:S01]  /*a350*/  STSM.16.M88.4 [R19+0x26800], R152 ;  /* 0x0268009813007844 */ /* 0x0001e20000000200 */
[-C--:B------:R-:W-:Y:S01]  /*a360*/  FMUL.FTZ R123, R123, R10.reuse ;  /* 0x0000000a7b7b7220 */ /* 0x080fe20000410000 */
[-C--:B------:R-:W-:Y:S01]  /*a370*/  FMUL.FTZ R126, R126, R10.reuse ;  /* 0x0000000a7e7e7220 */ /* 0x080fe20000410000 */
[-C--:B------:R-:W-:Y:S01]  /*a380*/  FMUL.FTZ R127, R127, R10.reuse ;  /* 0x0000000a7f7f7220 */ /* 0x080fe20000410000 */
[----:B------:R0:W-:Y:S01]  /*a390*/  STSM.16.M88.4 [R22], R156 ;  /* 0x0000009c16007844 */ /* 0x0001e20000000200 */
        /* <DEDUP_REMOVED lines=13> */
[-C--:B------:R-:W-:Y:S01]  /*a470*/  FMUL.FTZ R146, R146, R10.reuse ;  /* 0x0000000a92927220 */ /* 0x080fe20000410000 */
[-C--:B------:R-:W-:Y:S01]  /*a480*/  FMUL.FTZ R147, R147, R10.reuse ;  /* 0x0000000a93937220 */ /* 0x080fe20000410000 */
[-C--:B------:R-:W-:Y:S01]  /*a490*/  FMUL.FTZ R150, R150, R10.reuse ;  /* 0x0000000a96967220 */ /* 0x080fe20000410000 */
[----:B------:R-:W-:Y:S01]  /*a4a0*/  FMUL.FTZ R151, R151, R10 ;  /* 0x0000000a97977220 */ /* 0x000fe20000410000 */
[----:B------:R-:W2:Y:S01]  /*a4b0*/  MUFU.EX2 R165, R165 ;  /* 0x000000a500a57308 */ /* 0x000ea20000000800 */
[C---:B---3--:R-:W-:Y:S01]  /*a4c0*/  FADD.FTZ R20, R164.reuse, R15 ;  /* 0x0000000fa4147221 */ /* 0x048fe20000010000 */
[----:B------:R-:W-:-:S02]  /*a4d0*/  F2FP.F16.F32.PACK_AB R164, R164, R161 ;  /* 0x000000a1a4a4723e */ /* 0x000fc400000000ff */
[----:B------:R-:W-:-:S04]  /*a4e0*/  F2FP.F16.F32.PACK_AB R161, R202, R167 ;  /* 0x000000a7caa1723e */ /* 0x000fc800000000ff */
[----:B------:R-:W3:Y:S01]  /*a4f0*/  MUFU.EX2 R168, R168 ;  /* 0x000000a800a87308 */ /* 0x000ee20000000800 */
[----:B-1----:R-:W-:Y:S01]  /*a500*/  FADD.FTZ R5, R171, R4 ;  /* 0x00000004ab057221 */ /* 0x002fe20000010000 */
[----:B------:R0:W-:Y:S03]  /*a510*/  STSM.16.M88.4 [R184], R160 ;  /* 0x000000a0b8007844 */ /* 0x0001e60000000200 */
[----:B------:R-:W-:-:S03]  /*a520*/  FADD.FTZ R12, R172, R5 ;  /* 0x00000005ac0c7221 */ /* 0x000fc60000010000 */
[----:B------:R-:W1:Y:S01]  /*a530*/  MUFU.EX2 R175, R175 ;  /* 0x000000af00af7308 */ /* 0x000e620000000800 */
[----:B--2---:R-:W-:-:S07]  /*a540*/  FADD.FTZ R15, R165, R20 ;  /* 0x00000014a50f7221 */ /* 0x004fce0000010000 */
[----:B------:R-:W2:Y:S01]  /*a550*/  MUFU.EX2 R176, R176 ;  /* 0x000000b000b07308 */ /* 0x000ea20000000800 */
[C---:B---3--:R-:W-:Y:S01]  /*a560*/  F2FP.F16.F32.PACK_AB R166, R168.reuse, R165 ;  /* 0x000000a5a8a6723e */ /* 0x048fe200000000ff */
[----:B------:R-:W-:Y:S01]  /*a570*/  FADD.FTZ R4, R168, R15 ;  /* 0x0000000fa8047221 */ /* 0x000fe20000010000 */
[----:B------:R-:W-:Y:S01]  /*a580*/  F2FP.F16.F32.PACK_AB R165, R172, R171 ;  /* 0x000000abaca5723e */ /* 0x000fe200000000ff */
[----:B-1----:R-:W-:Y:S01]  /*a590*/  FADD.FTZ R5, R175, R12 ;  /* 0x0000000caf057221 */ /* 0x002fe20000010000 */
[----:B--2---:R-:W-:-:S03]  /*a5a0*/  F2FP.F16.F32.PACK_AB R167, R176, R175 ;  /* 0x000000afb0a7723e */ /* 0x004fc600000000ff */
[----:B------:R-:W-:Y:S02]  /*a5b0*/  FADD.FTZ R5, R176, R5 ;  /* 0x00000005b0057221 */ /* 0x000fe40000010000 */
[----:B------:R0:W-:Y:S01]  /*a5c0*/  STSM.16.M88.4 [R23], R164 ;  /* 0x000000a417007844 */ /* 0x0001e20000000200 */
[----:B------:R-:W-:Y:S05]  /*a5d0*/  @!P4 BRA `(.L_x_1751) ;  /* 0x000000000004c947 */ /* 0x000fea0003800000 */
[----:B------:R-:W-:Y:S01]  /*a5e0*/  BPT.TRAP 0x1 ;  /* 0x000000040000795c */ /* 0x000fe20000300000 */
.L_x_1751:
[----:B------:R1:W2:Y:S01]  /*a5f0*/  SYNCS.PHASECHK.TRANS64.TRYWAIT P1, [UR24+0x28c50], R9 ;  /* 0x028c5009ff0075a7 */ /* 0x0002a20008020158 */
[----:B------:R-:W-:Y:S05]  /*a600*/  @!P4 BRA `(.L_x_1752) ;  /* 0x000000000004c947 */ /* 0x000fea0003800000 */
[----:B------:R-:W-:Y:S01]  /*a610*/  BPT.TRAP 0x1 ;  /* 0x000000040000795c */ /* 0x000fe20000300000 */
.L_x_1752:
[----:B--2---:R-:W-:Y:S05]  /*a620*/  @P1 BRA `(.L_x_1753) ;  /* 0x0000000000081947 */ /* 0x004fea0003800000 */
[----:B------:R-:W2:Y:S02]  /*a630*/  SYNCS.PHASECHK.TRANS64.TRYWAIT P1, [UR24+0x28c50], R9 ;  /* 0x028c5009ff0075a7 */ /* 0x000ea40008020158 */
[----:B--2---:R-:W-:Y:S05]  /*a640*/  @!P1 BRA `(.L_x_1754) ;  /* 0x000000b4001c9947 */ /* 0x004fea0003800000 */
.L_x_1753:
[----:B------:R-:W-:Y:S01]  /*a650*/  ULEA UR11, UR37, UR45, 0xc ;  /* 0x0000002d250b7291 */ /* 0x000fe2000f8e603f */
[----:B------:R-:W-:Y:S01]  /*a660*/  WARPGROUP.ARRIVE ;  /* 0x00000000000079c5 */ /* 0x000fe20000000000 */
[----:B------:R-:W-:Y:S01]  /*a670*/  UMOV UR7, 0x40000040 ;  /* 0x4000004000077882 */ /* 0x000fe20000000000 */
[----:B--2---:R-:W-:Y:S01]  /*a680*/  @!P5 IADD3 R170, R170, 0x28c60, RZ ;  /* 0x00028c60aaaad810 */ /* 0x004fe20007ffe0ff */
        /* <DEDUP_REMOVED lines=35> */
.L_x_1746:
[----:B------:R-:W-:-:S13]  /*a8c0*/  ISETP.LE.AND P0, PT, R186, UR50, PT ;  /* 0x00000032ba007c0c */ /* 0x000fda000bf03270 */
[----:B------:R-:W-:Y:S05]  /*a8d0*/  @!P0 BRA `(.L_x_1756) ;  /* 0x0000002400d08947 */ /* 0x000fea0003800000 */
[----:B------:R-:W-:Y:S01]  /*a8e0*/  UIADD3 UR6, UR44, -UR40, URZ ;  /* 0x800000282c067290 */ /* 0x000fe2000fffe03f */
[----:B------:R-:W-:Y:S01]  /*a8f0*/  IMAD.MOV.U32 R12, RZ, RZ, R7 ;  /* 0x000000ffff0c7224 */ /* 0x000fe200078e0007 */
[----:B------:R-:W-:Y:S01]  /*a900*/  UMOV UR22, UR37 ;  /* 0x0000002500167c82 */ /* 0x000fe20008000000 */
[----:B------:R-:W-:Y:S01]  /*a910*/  IMAD.MOV.U32 R10, RZ, RZ, R6 ;  /* 0x000000ffff0a7224 */ /* 0x000fe200078e0006 */
[----:B------:R-:W-:Y:S01]  /*a920*/  ULDC UR23, c[0x0][0x9e4] ;  /* 0x0002790000177ab9 */ /* 0x000fe20000000800 */
[----:B------:R-:W-:Y:S01]  /*a930*/  ULDC UR21, c[0x0][0x988] ;  /* 0x0002620000157ab9 */ /* 0x000fe20000000800 */
[----:B------:R-:W-:Y:S01]  /*a940*/  IMAD.U32 R8, RZ, RZ, UR6 ;  /* 0x00000006ff087e24 */ /* 0x000fe2000f8e00ff */
[----:B------:R-:W-:Y:S01]  /*a950*/  IADD3 R11, R3, UR6, RZ ;  /* 0x00000006030b7c10 */ /* 0x000fe2000fffe0ff */
[----:B------:R-:W-:Y:S01]  /*a960*/  ULDC UR24, c[0x0][0x9d8] ;  /* 0x0002760000187ab9 */ /* 0x000fe20000000800 */
[----:B------:R-:W-:Y:S02]  /*a970*/  ULDC UR25, c[0x0][0x9e0] ;  /* 0x0002780000197ab9 */ /* 0x000fe40000000800 */
[----:B------:R-:W-:-:S04]  /*a980*/  IADD3 R13, R8, 0x8, R3 ;  /* 0x00000008080d7810 */ /* 0x000fc80007ffe003 */
[----:B-1----:R-:W-:-:S07]  /*a990*/  LOP3.LUT R9, RZ, R13, RZ, 0x33, !PT ;  /* 0x0000000dff097212 */ /* 0x002fce00078e33ff */
.L_x_1773:
[----:B------:R-:W-:-:S04]  /*a9a0*/  UIADD3 UR37, UR22, 0x1, URZ ;  /* 0x0000000116257890 */ /* 0x000fc8000fffe03f */
[----:B------:R-:W-:-:S04]  /*a9b0*/  UISETP.NE.AND UP0, UPT, UR37, 0x2, UPT ;  /* 0x000000022500788c */ /* 0x000fc8000bf05270 */
[----:B------:R-:W-:Y:S02]  /*a9c0*/  USEL UR6, URZ, 0x1, UP0 ;  /* 0x000000013f067887 */ /* 0x000fe40008000000 */
[----:B------:R-:W-:-:S04]  /*a9d0*/  USEL UR37, UR37, URZ, UP0 ;  /* 0x0000003f25257287 */ /* 0x000fc80008000000 */
[----:B------:R-:W-:Y:S01]  /*a9e0*/  LOP3.LUT R2, R2, UR6, RZ, 0x3c, !PT ;  /* 0x0000000602027c12 */ /* 0x000fe2000f8e3cff */
[----:B-1--4-:R-:W-:Y:S07]  /*a9f0*/  @!P4 BRA `(.L_x_1757) ;  /* 0x000000000004c947 */ /* 0x012fee0003800000 */
[----:B------:R-:W-:Y:S01]  /*aa00*/  BPT.TRAP 0x1 ;  /* 0x000000040000795c */ /* 0x000fe20000300000 */
.L_x_1757:
[----:B------:R-:W-:Y:S01]  /*aa10*/  ULEA UR26, UR37, UR38, 0x3 ;  /* 0x00000026251a7291 */ /* 0x000fe2000f8e183f */
[----:B------:R-:W-:-:S08]  /*aa20*/  SHF.L.U32 R8, R2, 0x1f, RZ ;  /* 0x0000001f02087819 */ /* 0x000fd000000006ff */
[----:B------:R1:W4:Y:S01]  /*aa30*/  SYNCS.PHASECHK.TRANS64.TRYWAIT P0, [UR26+0x28c30], R8 ;  /* 0x028c3008ff0075a7 */ /* 0x000322000800015a */
[----:B------:R-:W-:Y:S05]  /*aa40*/  @!P4 BRA `(.L_x_1758) ;  /* 0x000000000004c947 */ /* 0x000fea0003800000 */
[----:B------:R-:W-:Y:S01]  /*aa50*/  BPT.TRAP 0x1 ;  /* 0x000000040000795c */ /* 0x000fe20000300000 */
.L_x_1758:
[----:B----4-:R-:W-:Y:S05]  /*aa60*/  @P0 BRA `(.L_x_1759) ;  /* 0x0000000000080947 */ /* 0x010fea0003800000 */
[----:B------:R-:W4:Y:S02]  /*aa70*/  SYNCS.PHASECHK.TRANS64.TRYWAIT P0, [UR26+0x28c30], R8 ;  /* 0x028c3008ff0075a7 */ /* 0x000f24000800015a */
[----:B----4-:R-:W-:Y:S05]  /*aa80*/  @!P0 BRA `(.L_x_1760) ;  /* 0x000000b000208947 */ /* 0x010fea0003800000 */
.L_x_1759:
[----:B------:R-:W-:Y:S01]  /*aa90*/  R2UR UR18, R0 ;  /* 0x00000000001272ca */ /* 0x000fe200000e0000 */
[----:B0-23--:R-:W-:Y:S01]  /*aaa0*/  WARPGROUP.ARRIVE ;  /* 0x00000000000079c5 */ /* 0x00dfe20000000000 */
[----:B------:R-:W-:Y:S01]  /*aab0*/  UMOV UR19, 0x40000040 ;  /* 0x4000004000137882 */ /* 0x000fe20000000000 */
[----:B------:R-:W-:Y:S01]  /*aac0*/  UMOV UR7, 0x40000040 ;  /* 0x4000004000077882 */ /* 0x000fe20000000000 */
[----:B------:R-:W-:Y:S01]  /*aad0*/  UMOV UR11, 0x40000040 ;  /* 0x40000040000b7882 */ /* 0x000fe20000000000 */
[----:B------:R-:W-:Y:S01]  /*aae0*/  UMOV UR15, 0x40000040 ;  /* 0x40000040000f7882 */ /* 0x000fe20000000000 */
[----:B------:R-:W-:Y:S02]  /*aaf0*/  IMAD.U32 R15, RZ, RZ, UR26 ;  /* 0x0000001aff0f7e24 */ /* 0x000fe4000f8e00ff */
[----:B----4-:R-:W-:Y:S02]  /*ab00*/  IMAD.U32 R7, RZ, RZ, UR40 ;  /* 0x00000028ff077e24 */ /* 0x010fe4000f8e00ff */
[----:B------:R-:W-:-:S03]  /*ab10*/  @!P5 VIADD R6, R15, 0x28c40 ;  /* 0x00028c400f06d836 */ /* 0x000fc60000000000 */
[----:B------:R-:W-:Y:S02]  /*ab20*/  ULEA UR18, UR37, UR18, 0x9 ;  /* 0x0000001225127291 */ /* 0x000fe4000f8e483f */
[----:B------:R-:W-:Y:S02]  /*ab30*/  @!P5 PRMT R6, RZ, 0x654, R6 ;  /* 0x00000654ff06d816 */ /* 0x000fe40000000006 */
        /* <DEDUP_REMOVED lines=84> */
[C---:B-----5:R-:W-:Y:S01]  /*b080*/  IADD3 R176, R3.reuse, R178, RZ ;  /* 0x000000b203b07210 */ /* 0x060fe20007ffe0ff */
[----:B-1----:R-:W-:Y:S01]  /*b090*/  IMAD.IADD R177, R3, 0x1, R182 ;  /* 0x0000000103b17824 */ /* 0x002fe200078e02b6 */
[----:B--234-:R-:W-:Y:S06]  /*b0a0*/  @!P6 BRA `(.L_x_1761) ;  /* 0x000000000060e947 */ /* 0x01cfec0003800000 */
[----:B------:R-:W-:Y:S01]  /*b0b0*/  ISETP.GT.AND P0, PT, R11, -0x1, PT ;  /* 0xffffffff0b00780c */ /* 0x000fe20003f04270 */
[----:B------:R-:W-:-:S12]  /*b0c0*/  BSSY B0, `(.L_x_1762) ;  /* 0x0000012000007945 */ /* 0x000fd80003800000 */
[----:B------:R-:W-:Y:S05]  /*b0d0*/  @P0 BRA `(.L_x_1763) ;  /* 0x0000000000280947 */ /* 0x000fea0003800000 */
[----:B------:R-:W-:Y:S02]  /*b0e0*/  IMAD.U32 R171, RZ, RZ, UR23 ;  /* 0x00000017ffab7e24 */ /* 0x000fe4000f8e00ff */
[----:B------:R-:W-:-:S03]  /*b0f0*/  IMAD.U32 R174, RZ, RZ, UR40 ;  /* 0x00000028ffae7e24 */ /* 0x000fc6000f8e00ff */
[----:B------:R-:W-:Y:S02]  /*b100*/  ISETP.NE.AND P0, PT, R171, 0x1, PT ;  /* 0x00000001ab00780c */ /* 0x000fe40003f05270 */
[----:B------:R-:W-:-:S04]  /*b110*/  IADD3 R169, R3, UR44, -R174 ;  /* 0x0000002c03a97c10 */ /* 0x000fc8000fffe8ae */
[----:B------:R-:W-:-:S07]  /*b120*/  LOP3.LUT R169, RZ, R169, RZ, 0x33, !PT ;  /* 0x000000a9ffa97212 */ /* 0x000fce00078e33ff */
[----:B------:R-:W1:Y:S02]  /*b130*/  @P0 LDC.64 R6, c[0x0][0x9e8] ;  /* 0x00027a00ff060b82 */ /* 0x000e640000000a00 */
[----:B-1----:R-:W-:-:S05]  /*b140*/  @P0 IMAD.HI.U32 R6, R169, R6, RZ ;  /* 0x00000006a9060227 */ /* 0x002fca00078e00ff */
[----:B------:R-:W-:-:S04]  /*b150*/  @P0 SHF.R.U32.HI R169, RZ, R7, R6 ;  /* 0x00000007ffa90219 */ /* 0x000fc80000011606 */
[----:B------:R-:W-:Y:S01]  /*b160*/  LOP3.LUT R6, RZ, R169, RZ, 0x33, !PT ;  /* 0x000000a9ff067212 */ /* 0x000fe200078e33ff */
[----:B------:R-:W-:Y:S06]  /*b170*/  BRA `(.L_x_1764) ;  /* 0x0000000000187947 */ /* 0x000fec0003800000 */
.L_x_1763:
[----:B------:R-:W-:-:S05]  /*b180*/  IMAD.U32 R171, RZ, RZ, UR23 ;  /* 0x00000017ffab7e24 */ /* 0x000fca000f8e00ff */
[----:B------:R-:W-:-:S13]  /*b190*/  ISETP.NE.AND P0, PT, R171, 0x1, PT ;  /* 0x00000001ab00780c */ /* 0x000fda0003f05270 */
[----:B------:R-:W1:Y:S02]  /*b1a0*/  @P0 LDC.64 R6, c[0x0][0x9e8] ;  /* 0x00027a00ff060b82 */ /* 0x000e640000000a00 */
[----:B-1----:R-:W-:-:S04]  /*b1b0*/  @P0 IMAD.HI.U32 R174, R11, R6, RZ ;  /* 0x000000060bae0227 */ /* 0x002fc800078e00ff */
[----:B------:R-:W-:Y:S01]  /*b1c0*/  IMAD.MOV.U32 R6, RZ, RZ, R11 ;  /* 0x000000ffff067224 */ /* 0x000fe200078e000b */
[----:B------:R-:W-:-:S07]  /*b1d0*/  @P0 SHF.R.U32.HI R6, RZ, R7, R174 ;  /* 0x00000007ff060219 */ /* 0x000fce00000116ae */
.L_x_1764:
[----:B------:R-:W-:Y:S05]  /*b1e0*/  BSYNC B0 ;  /* 0x0000000000007941 */ /* 0x000fea0003800000 */
.L_x_1762:
[----:B------:R-:W-:-:S05]  /*b1f0*/  IMAD R7, R6, R171, -UR7 ;  /* 0x8000000706077e24 */ /* 0x000fca000f8e02ab */
[----:B------:R-:W-:-:S04]  /*b200*/  IADD3 R7, -R16, R7, RZ ;  /* 0x0000000710077210 */ /* 0x000fc80007ffe1ff */
[----:B------:R-:W-:Y:S02]  /*b210*/  VIADDMNMX R176, R7, R171, R176, PT ;  /* 0x000000ab07b07246 */ /* 0x000fe400038001b0 */
[----:B------:R-:W-:-:S07]  /*b220*/  VIMNMX R177, R177, R7, !PT ;  /* 0x00000007b1b17248 */ /* 0x000fce0007fe0100 */
.L_x_1761:
[----:B------:R-:W-:-:S06]  /*b230*/  UISETP.GT.AND UP0, UPT, UR50, -0x1, UPT ;  /* 0xffffffff3200788c */ /* 0x000fcc000bf04270 */
[----:B------:R-:W-:-:S04]  /*b240*/  PLOP3.LUT P0, PT, PT, PT, UP0, 0x80, 0x0 ;  /* 0x000000000000781c */ /* 0x000fc80003f0f008 */
[C---:B------:R-:W-:Y:S02]  /*b250*/  ISETP.GT.AND P1, PT, R177.reuse, RZ, P0 ;  /* 0x000000ffb100720c */ /* 0x040fe40000724270 */
[C---:B------:R-:W-:Y:S02]  /*b260*/  ISETP.GT.AND P3, PT, R177.reuse, 0x1, P0 ;  /* 0x00000001b100780c */ /* 0x040fe40000764270 */
[----:B------:R-:W-:Y:S02]  /*b270*/  ISETP.LT.OR P2, PT, R176, 0x1, P1 ;  /* 0x00000001b000780c */ /* 0x000fe40000f41670 */
[----:B------:R-:W-:Y:S02]  /*b280*/  ISETP.GT.AND P1, PT, R177, 0x8, P0 ;  /* 0x00000008b100780c */ /* 0x000fe40000724270 */
[----:B0-----:R-:W-:Y:S02]  /*b290*/  FSEL R193, R193, -INF , !P2 ;  /* 0xff800000c1c17808 */ /* 0x001fe40005000000 */
        /* <DEDUP_REMOVED lines=49> */
[----:B------:R-:W-:-:S05]  /*b5b0*/  IMAD.U32 R179, RZ, RZ, UR23 ;  /* 0x00000017ffb37e24 */ /* 0x000fca000f8e00ff */
[----:B------:R-:W-:-:S13]  /*b5c0*/  ISETP.NE.AND P1, PT, R179, 0x1, PT ;  /* 0x00000001b300780c */ /* 0x000fda0003f25270 */
[----:B------:R-:W0:Y:S02]  /*b5d0*/  @P1 LDC.64 R6, c[0x0][0x9e8] ;  /* 0x00027a00ff061b82 */ /* 0x000e240000000a00 */
[----:B0-----:R-:W-:-:S04]  /*b5e0*/  @P1 IMAD.HI.U32 R178, R9, R6, RZ ;  /* 0x0000000609b21227 */ /* 0x001fc800078e00ff */
[----:B------:R-:W-:Y:S01]  /*b5f0*/  IMAD.MOV.U32 R6, RZ, RZ, R9 ;  /* 0x000000ffff067224 */ /* 0x000fe200078e0009 */
[----:B------:R-:W-:-:S04]  /*b600*/  @P1 SHF.R.U32.HI R6, RZ, R7, R178 ;  /* 0x00000007ff061219 */ /* 0x000fc800000116b2 */
[----:B------:R-:W-:Y:S01]  /*b610*/  LOP3.LUT R6, RZ, R6, RZ, 0x33, !PT ;  /* 0x00000006ff067212 */ /* 0x000fe200078e33ff */
[----:B------:R-:W-:Y:S06]  /*b620*/  BRA `(.L_x_1768) ;  /* 0x0000000000187947 */ /* 0x000fec0003800000 */
.L_x_1767:
[----:B------:R-:W-:-:S05]  /*b630*/  IMAD.U32 R179, RZ, RZ, UR23 ;  /* 0x00000017ffb37e24 */ /* 0x000fca000f8e00ff */
[----:B------:R-:W-:-:S13]  /*b640*/  ISETP.NE.AND P1, PT, R179, 0x1, PT ;  /* 0x00000001b300780c */ /* 0x000fda0003f25270 */
[----:B------:R-:W0:Y:S02]  /*b650*/  @P1 LDC.64 R6, c[0x0][0x9e8] ;  /* 0x00027a00ff061b82 */ /* 0x000e240000000a00 */
[----:B0-----:R-:W-:-:S04]  /*b660*/  @P1 IMAD.HI.U32 R178, R13, R6, RZ ;  /* 0x000000060db21227 */ /* 0x001fc800078e00ff */
[----:B------:R-:W-:Y:S01]  /*b670*/  IMAD.MOV.U32 R6, RZ, RZ, R13 ;  /* 0x000000ffff067224 */ /* 0x000fe200078e000d */
[----:B------:R-:W-:-:S07]  /*b680*/  @P1 SHF.R.U32.HI R6, RZ, R7, R178 ;  /* 0x00000007ff061219 */ /* 0x000fce00000116b2 */
.L_x_1768:
[----:B------:R-:W-:Y:S05]  /*b690*/  BSYNC B0 ;  /* 0x0000000000007941 */ /* 0x000fea0003800000 */
.L_x_1766:
[----:B------:R-:W-:-:S04]  /*b6a0*/  IMAD R7, R6, R179, -UR7 ;  /* 0x8000000706077e24 */ /* 0x000fc8000f8e02b3 */
[----:B------:R-:W-:-:S05]  /*b6b0*/  IMAD.IADD R7, R7, 0x1, -R16 ;  /* 0x0000000107077824 */ /* 0x000fca00078e0a10 */
[----:B------:R-:W-:Y:S02]  /*b6c0*/  VIADDMNMX R176, R7, R179, R176, PT ;  /* 0x000000b307b07246 */ /* 0x000fe400038001b0 */
[----:B------:R-:W-:-:S07]  /*b6d0*/  VIMNMX R177, R177, R7, !PT ;  /* 0x00000007b1b17248 */ /* 0x000fce0007fe0100 */
.L_x_1765:
        /* <DEDUP_REMOVED lines=33> */
[C---:B------:R-:W-:Y:S01]  /*b8f0*/  ISETP.GT.AND P2, PT, R177.reuse, 0x19, P0 ;  /* 0x00000019b100780c */ /* 0x040fe20000744270 */
[----:B------:R-:W0:Y:S01]  /*b900*/  SHFL.BFLY PT, R6, R7, 0x2, 0x1f ;  /* 0x0c401f0007067f89 */ /* 0x000e2200000e0000 */
[----:B------:R-:W-:Y:S02]  /*b910*/  FSEL R154, R154, -INF , !P3 ;  /* 0xff8000009a9a7808 */ /* 0x000fe40005800000 */
[----:B------:R-:W-:Y:S02]  /*b920*/  ISETP.GT.AND P3, PT, R177, 0x20, P0 ;  /* 0x00000020b100780c */ /* 0x000fe40000764270 */
[----:B------:R-:W-:-:S02]  /*b930*/  ISETP.LT.OR P2, PT, R176, 0x1a, P2 ;  /* 0x0000001ab000780c */ /* 0x000fc40001741670 */
[----:B------:R-:W-:Y:S02]  /*b940*/  ISETP.LT.OR P3, PT, R176, 0x21, P3 ;  /* 0x00000021b000780c */ /* 0x000fe40001f61670 */
[----:B------:R-:W-:Y:S02]  /*b950*/  FSEL R156, R156, -INF , !P2 ;  /* 0xff8000009c9c7808 */ /* 0x000fe40005000000 */
[----:B------:R-:W-:Y:S02]  /*b960*/  ISETP.GT.AND P2, PT, R177, 0x28, P0 ;  /* 0x00000028b100780c */ /* 0x000fe40000744270 */
[----:B------:R-:W-:Y:S02]  /*b970*/  FSEL R157, R157, -INF , !P3 ;  /* 0xff8000009d9d7808 */ /* 0x000fe40005800000 */
[----:B------:R-:W-:Y:S02]  /*b980*/  ISETP.LT.OR P2, PT, R176, 0x29, P2 ;  /* 0x00000029b000780c */ /* 0x000fe40001741670 */
[----:B------:R-:W-:-:S02]  /*b990*/  IADD3 R183, -R18, RZ, RZ ;  /* 0x000000ff12b77210 */ /* 0x000fc40007ffe1ff */
[----:B------:R-:W-:Y:S02]  /*b9a0*/  FSEL R159, R159, -INF , !P2 ;  /* 0xff8000009f9f7808 */ /* 0x000fe40005000000 */
[----:B------:R-:W-:Y:S02]  /*b9b0*/  ISETP.GT.AND P2, PT, R177, 0x30, P0 ;  /* 0x00000030b100780c */ /* 0x000fe40000744270 */
[----:B0-----:R-:W-:Y:S02]  /*b9c0*/  FMNMX.FTZ R178, R7, R6, !PT ;  /* 0x0000000607b27209 */ /* 0x001fe40007810000 */
[----:B------:R-:W-:-:S03]  /*b9d0*/  ISETP.LT.OR P2, PT, R176, 0x31, P2 ;  /* 0x00000031b000780c */ /* 0x000fc60001741670 */
[----:B------:R-:W0:Y:S01]  /*b9e0*/  SHFL.BFLY PT, R179, R178, 0x1, 0x1f ;  /* 0x0c201f00b2b37f89 */ /* 0x000e2200000e0000 */
[----:B------:R-:W-:Y:S02]  /*b9f0*/  FSEL R162, R162, -INF , !P2 ;  /* 0xff800000a2a27808 */ /* 0x000fe40005000000 */
[----:B------:R-:W-:-:S04]  /*ba00*/  ISETP.GT.AND P2, PT, R177, 0x38, P0 ;  /* 0x00000038b100780c */ /* 0x000fc80000744270 */
[----:B------:R-:W-:-:S04]  /*ba10*/  ISETP.LT.OR P2, PT, R176, 0x39, P2 ;  /* 0x00000039b000780c */ /* 0x000fc80001741670 */
[----:B------:R-:W-:Y:S02]  /*ba20*/  FSEL R166, R166, -INF , !P2 ;  /* 0xff800000a6a67808 */ /* 0x000fe40005000000 */
[----:B0-----:R-:W-:Y:S02]  /*ba30*/  FMNMX.FTZ R6, R178, R179, !PT ;  /* 0x000000b3b2067209 */ /* 0x001fe40007810000 */
[----:B------:R-:W-:Y:S02]  /*ba40*/  FSEL R179, R14, -INF , !P1 ;  /* 0xff8000000eb37808 */ /* 0x000fe40004800000 */
[----:B------:R-:W-:Y:S02]  /*ba50*/  ISETP.GT.AND P1, PT, R177, 0x18, P0 ;  /* 0x00000018b100780c */ /* 0x000fe40000724270 */
        /* <DEDUP_REMOVED lines=8> */
[----:B------:R-:W-:Y:S01]  /*bae0*/  FMNMX.FTZ R7, R153, R14, !PT ;  /* 0x0000000e99077209 */ /* 0x000fe20007810000 */
[----:B------:R-:W-:Y:S01]  /*baf0*/  FMUL.FTZ R14, R6, UR10 ;  /* 0x0000000a060e7c20 */ /* 0x000fe20008410000 */
[----:B------:R-:W-:Y:S02]  /*bb00*/  FSEL R158, R158, -INF , !P1 ;  /* 0xff8000009e9e7808 */ /* 0x000fe40004800000 */
[----:B------:R-:W-:Y:S02]  /*bb10*/  FMNMX.FTZ R178, R154, R7, !PT ;  /* 0x000000079ab27209 */ /* 0x000fe40007810000 */
        /* <DEDUP_REMOVED lines=16> */
[----:B------:R-:W-:Y:S02]  /*bc20*/  FSETP.NEU.FTZ.AND P3, PT, R6, -INF , PT ;  /* 0xff8000000600780b */ /* 0x000fe40003f7d000 */
[----:B------:R-:W-:Y:S02]  /*bc30*/  FSEL R167, R167, -INF , !P0 ;  /* 0xff800000a7a77808 */ /* 0x000fe40004000000 */
[----:B------:R-:W-:Y:S02]  /*bc40*/  FMNMX.FTZ R180, R166, R7, !PT ;  /* 0x00000007a6b47209 */ /* 0x000fe40007810000 */
[----:B------:R-:W-:Y:S02]  /*bc50*/  FSEL R14, R14, RZ, P3 ;  /* 0x000000ff0e0e7208 */ /* 0x000fe40001800000 */
[----:B------:R-:W-:-:S02]  /*bc60*/  FMNMX.FTZ R7, R167, R180, !PT ;  /* 0x000000b4a7077209 */ /* 0x000fc40007810000 */
[----:B------:R-:W-:Y:S01]  /*bc70*/  ISETP.NE.AND P1, PT, R16, R183, PT ;  /* 0x000000b71000720c */ /* 0x000fe20003f25270 */
[--C-:B------:R-:W-:Y:S01]  /*bc80*/  FFMA.FTZ R178, R194, UR10, -R14.reuse ;  /* 0x0000000ac2b27c23 */ /* 0x100fe2000801080e */
[--C-:B------:R-:W-:Y:S01]  /*bc90*/  FFMA.FTZ R182, R173, UR10, -R14.reuse ;  /* 0x0000000aadb67c23 */ /* 0x100fe2000801080e */
[----:B------:R-:W0:Y:S01]  /*bca0*/  SHFL.BFLY PT, R194, R7, 0x2, 0x1f ;  /* 0x0c401f0007c27f89 */ /* 0x000e2200000e0000 */
[----:B------:R-:W-:Y:S01]  /*bcb0*/  FSEL R173, R6, RZ, P3 ;  /* 0x000000ff06ad7208 */ /* 0x000fe20001800000 */
[--C-:B------:R-:W-:Y:S01]  /*bcc0*/  FFMA.FTZ R181, R193, UR10, -R14.reuse ;  /* 0x0000000ac1b57c23 */ /* 0x100fe2000801080e */
[--C-:B------:R-:W-:Y:S01]  /*bcd0*/  FFMA.FTZ R177, R195, UR10, -R14.reuse ;  /* 0x0000000ac3b17c23 */ /* 0x100fe2000801080e */
[----:B------:R-:W-:Y:S01]  /*bce0*/  MUFU.EX2 R178, R178 ;  /* 0x000000b200b27308 */ /* 0x000fe20000000800 */
[----:B------:R-:W-:Y:S01]  /*bcf0*/  FFMA.FTZ R176, R196, UR10, -R14 ;  /* 0x0000000ac4b07c23 */ /* 0x000fe2000801080e */
[----:B------:R-:W-:Y:S01]  /*bd00*/  FADD.FTZ R10, -R173, R10 ;  /* 0x0000000aad0a7221 */ /* 0x000fe20000010100 */
[--C-:B------:R-:W-:Y:S01]  /*bd10*/  FFMA.FTZ R197, R197, UR10, -R14.reuse ;  /* 0x0000000ac5c57c23 */ /* 0x100fe2000801080e */
[--C-:B------:R-:W-:Y:S01]  /*bd20*/  FFMA.FTZ R175, R175, UR10, -R14.reuse ;  /* 0x0000000aafaf7c23 */ /* 0x100fe2000801080e */
[--C-:B------:R-:W-:Y:S01]  /*bd30*/  FFMA.FTZ R169, R169, UR10, -R14.reuse ;  /* 0x0000000aa9a97c23 */ /* 0x100fe2000801080e */
[----:B------:R-:W-:Y:S01]  /*bd40*/  FMUL.FTZ R10, R10, UR10 ;  /* 0x0000000a0a0a7c20 */ /* 0x000fe20008410000 */
        /* <DEDUP_REMOVED lines=9> */
[----:B------:R-:W1:Y:S01]  /*bde0*/  MUFU.EX2 R10, R10 ;  /* 0x0000000a000a7308 */ /* 0x000e620000000800 */
[----:B0-----:R-:W-:-:S07]  /*bdf0*/  FMNMX.FTZ R194, R7, R194, !PT ;  /* 0x000000c207c27209 */ /* 0x001fce0007810000 */
[----:B------:R-:W0:Y:S01]  /*be00*/  MUFU.EX2 R177, R177 ;  /* 0x000000b100b17308 */ /* 0x000e220000000800 */
[----:B------:R-:W2:Y:S07]  /*be10*/  SHFL.BFLY PT, R7, R194, 0x1, 0x1f ;  /* 0x0c201f00c2077f89 */ /* 0x000eae00000e0000 */
[----:B------:R-:W3:Y:S01]  /*be20*/  MUFU.EX2 R176, R176 ;  /* 0x000000b000b07308 */ /* 0x000ee20000000800 */
[----:B-1----:R-:W-:Y:S01]  /*be30*/  FFMA.FTZ R193, R10, R4, R181 ;  /* 0x000000040ac17223 */ /* 0x002fe200000100b5 */
[-C--:B------:R-:W-:Y:S01]  /*be40*/  FMUL.FTZ R24, R24, R10.reuse ;  /* 0x0000000a18187220 */ /* 0x080fe20000410000 */
[-C--:B------:R-:W-:Y:S01]  /*be50*/  FMUL.FTZ R25, R25, R10.reuse ;  /* 0x0000000a19197220 */ /* 0x080fe20000410000 */
[-C--:B------:R-:W-:Y:S01]  /*be60*/  FMUL.FTZ R28, R28, R10.reuse ;  /* 0x0000000a1c1c7220 */ /* 0x080fe20000410000 */
[----:B------:R-:W-:Y:S01]  /*be70*/  FADD.FTZ R4, R178, R193 ;  /* 0x000000c1b2047221 */ /* 0x000fe20000010000 */
        /* <DEDUP_REMOVED lines=11> */
[----:B--2---:R-:W-:Y:S01]  /*bf30*/  FMNMX.FTZ R7, R194, R7, !PT ;  /* 0x00000007c2077209 */ /* 0x004fe20007810000 */
[-C--:B------:R-:W-:Y:S01]  /*bf40*/  FMUL.FTZ R45, R45, R10.reuse ;  /* 0x0000000a2d2d7220 */ /* 0x080fe20000410000 */
[-C--:B------:R-:W-:Y:S01]  /*bf50*/  FMUL.FTZ R48, R48, R10.reuse ;  /* 0x0000000a30307220 */ /* 0x080fe20000410000 */
[-C--:B------:R-:W-:Y:S01]  /*bf60*/  FMUL.FTZ R49, R49, R10.reuse ;  /* 0x0000000a31317220 */ /* 0x080fe20000410000 */
[C---:B------:R-:W-:Y:S01]  /*bf70*/  FSETP.NEU.FTZ.AND P0, PT, R7.reuse, -INF , PT ;  /* 0xff8000000700780b */ /* 0x040fe20003f1d000 */
[----:B------:R-:W-:Y:S01]  /*bf80*/  FMUL.FTZ R194, R7, UR10 ;  /* 0x0000000a07c27c20 */ /* 0x000fe20008410000 */
[-C--:B------:R-:W-:Y:S01]  /*bf90*/  FMUL.FTZ R52, R52, R10.reuse ;  /* 0x0000000a34347220 */ /* 0x080fe20000410000 */
[----:B------:R-:W2:Y:S01]  /*bfa0*/  MUFU.EX2 R169, R169 ;  /* 0x000000a900a97308 */ /* 0x000ea20000000800 */
[-C--:B------:R-:W-:Y:S01]  /*bfb0*/  FMUL.FTZ R53, R53, R10.reuse ;  /* 0x0000000a35357220 */ /* 0x080fe20000410000 */
[-C--:B------:R-:W-:Y:S01]  /*bfc0*/  FMUL.FTZ R56, R56, R10.reuse ;  /* 0x0000000a38387220 */ /* 0x080fe20000410000 */
[----:B------:R-:W-:Y:S01]  /*bfd0*/  FSEL R193, R194, RZ, P0 ;  /* 0x000000ffc2c17208 */ /* 0x000fe20000000000 */
[-C--:B------:R-:W-:Y:S01]  /*bfe0*/  FMUL.FTZ R57, R57, R10.reuse ;  /* 0x0000000a39397220 */ /* 0x080fe20000410000 */
[-C--:B------:R-:W-:Y:S01]  /*bff0*/  FMUL.FTZ R60, R60, R10.reuse ;  /* 0x0000000a3c3c7220 */ /* 0x080fe20000410000 */
[-C--:B------:R-:W-:Y:S01]  /*c000*/  FMUL.FTZ R61, R61, R10.reuse ;  /* 0x0000000a3d3d7220 */ /* 0x080fe20000410000 */
[-C--:B------:R-:W-:Y:S01]  /*c010*/  FMUL.FTZ R64, R64, R10.reuse ;  /* 0x0000000a40407220 */ /* 0x080fe20000410000 */
[----:B------:R-:W4:Y:S01]  /*c020*/  MUFU.EX2 R174, R174 ;  /* 0x000000ae00ae7308 */ /* 0x000f220000000800 */
[----:B------:R-:W-:Y:S01]  /*c030*/  FFMA.FTZ R14, R179, UR10, -R193 ;  /* 0x0000000ab30e7c23 */ /* 0x000fe200080108c1 */
[----:B---3--:R-:W-:Y:S01]  /*c040*/  FADD.FTZ R179, R176, R161 ;  /* 0x000000a1b0b37221 */ /* 0x008fe20000010000 */
[----:B------:R-:W-:Y:S01]  /*c050*/  FSEL R161, R7, RZ, P0 ;  /* 0x000000ff07a17208 */ /* 0x000fe20000000000 */
[--C-:B------:R-:W-:Y:S01]  /*c060*/  FFMA.FTZ R195, R155, UR10, -R193.reuse ;  /* 0x0000000a9bc37c23 */ /* 0x100fe200080108c1 */
[----:B------:R-:W-:Y:S01]  /*c070*/  FFMA.FTZ R20, R20, UR10, -R193 ;  /* 0x0000000a14147c23 */ /* 0x000fe200080108c1 */
[----:B-1----:R-:W-:Y:S01]  /*c080*/  FADD.FTZ R194, R180, R179 ;  /* 0x000000b3b4c27221 */ /* 0x002fe20000010000 */
[--C-:B------:R-:W-:Y:S01]  /*c090*/  FFMA.FTZ R179, R152, UR10, -R193.reuse ;  /* 0x0000000a98b37c23 */ /* 0x100fe200080108c1 */
[----:B------:R-:W-:Y:S01]  /*c0a0*/  MUFU.EX2 R173, R172 ;  /* 0x000000ac00ad7308 */ /* 0x000fe20000000800 */
[----:B------:R-:W-:Y:S01]  /*c0b0*/  FADD.FTZ R4, -R161, R12 ;  /* 0x0000000ca1047221 */ /* 0x000fe20000010100 */
[----:B0-----:R-:W-:Y:S01]  /*c0c0*/  FADD.FTZ R194, R175, R194 ;  /* 0x000000c2afc27221 */ /* 0x001fe20000010000 */
[--C-:B------:R-:W-:Y:S01]  /*c0d0*/  FFMA.FTZ R197, R157, UR10, -R193.reuse ;  /* 0x0000000a9dc57c23 */ /* 0x100fe200080108c1 */
[--C-:B------:R-:W-:Y:S01]  /*c0e0*/  FFMA.FTZ R153, R153, UR10, -R193.reuse ;  /* 0x0000000a99997c23 */ /* 0x100fe200080108c1 */
[----:B------:R-:W-:Y:S01]  /*c0f0*/  FMUL.FTZ R4, R4, UR10 ;  /* 0x0000000a04047c20 */ /* 0x000fe20008410000 */
[--C-:B------:R-:W-:Y:S01]  /*c100*/  FFMA.FTZ R199, R159, UR10, -R193.reuse ;  /* 0x0000000a9fc77c23 */ /* 0x100fe200080108c1 */
[--C-:B------:R-:W-:Y:S01]  /*c110*/  FFMA.FTZ R196, R156, UR10, -R193.reuse ;  /* 0x0000000a9cc47c23 */ /* 0x100fe200080108c1 */
[----:B------:R0:W-:Y:S01]  /*c120*/  MUFU.EX2 R172, R164 ;  /* 0x000000a400ac7308 */ /* 0x0001e20000000800 */
[--C-:B------:R-:W-:Y:S01]  /*c130*/  FFMA.FTZ R198, R158, UR10, -R193.reuse ;  /* 0x0000000a9ec67c23 */ /* 0x100fe200080108c1 */
[--C-:B------:R-:W-:Y:S01]  /*c140*/  FFMA.FTZ R200, R160, UR10, -R193.reuse ;  /* 0x0000000aa0c87c23 */ /* 0x100fe200080108c1 */
[--C-:B------:R-:W-:Y:S01]  /*c150*/  FFMA.FTZ R202, R163, UR10, -R193.reuse ;  /* 0x0000000aa3ca7c23 */ /* 0x100fe200080108c1 */
[--C-:B------:R-:W-:Y:S01]  /*c160*/  FFMA.FTZ R201, R162, UR10, -R193.reuse ;  /* 0x0000000aa2c97c23 */ /* 0x100fe200080108c1 */
[----:B------:R-:W-:Y:S01]  /*c170*/  FFMA.FTZ R203, R166, UR10, -R193 ;  /* 0x0000000aa6cb7c23 */ /* 0x000fe200080108c1 */
[-C--:B------:R-:W-:Y:S01]  /*c180*/  FMUL.FTZ R65, R65, R10.reuse ;  /* 0x0000000a41417220 */ /* 0x080fe20000410000 */
[----:B------:R-:W-:Y:S01]  /*c190*/  FMUL.FTZ R68, R68, R10 ;  /* 0x0000000a44447220 */ /* 0x000fe20000410000 */
[----:B------:R-:W1:Y:S01]  /*c1a0*/  MUFU.EX2 R171, R171 ;  /* 0x000000ab00ab7308 */ /* 0x000e620000000800 */
[----:B0-----:R-:W-:-:S02]  /*c1b0*/  IMAD.U32 R164, RZ, RZ, UR22 ;  /* 0x00000016ffa47e24 */ /* 0x001fc4000f8e00ff */
[-C--:B------:R-:W-:Y:S01]  /*c1c0*/  FMUL.FTZ R69, R69, R10.reuse ;  /* 0x0000000a45457220 */ /* 0x080fe20000410000 */
[-C--:B------:R-:W-:Y:S01]  /*c1d0*/  FMUL.FTZ R72, R72, R10.reuse ;  /* 0x0000000a48487220 */ /* 0x080fe20000410000 */
[-C--:B------:R-:W-:Y:S01]  /*c1e0*/  FMUL.FTZ R73, R73, R10.reuse ;  /* 0x0000000a49497220 */ /* 0x080fe20000410000 */
[----:B------:R-:W-:Y:S02]  /*c1f0*/  @!P1 IMAD R164, R164, 0x40, R17 ;  /* 0x00000040a4a49824 */ /* 0x000fe400078e0211 */
[-C--:B------:R-:W-:Y:S01]  /*c200*/  FMUL.FTZ R76, R76, R10.reuse ;  /* 0x0000000a4c4c7220 */ /* 0x080fe20000410000 */
[-C--:B------:R-:W-:Y:S01]  /*c210*/  FMUL.FTZ R77, R77, R10.reuse ;  /* 0x0000000a4d4d7220 */ /* 0x080fe20000410000 */
[----:B------:R-:W0:Y:S01]  /*c220*/  MUFU.EX2 R182, R182 ;  /* 0x000000b600b67308 */ /* 0x000e220000000800 */
[-C--:B------:R-:W-:Y:S01]  /*c230*/  FMUL.FTZ R80, R80, R10.reuse ;  /* 0x0000000a50507220 */ /* 0x080fe20000410000 */
[----:B------:R-:W-:Y:S01]  /*c240*/  @!P1 LEA R12, R164, UR38, 0x2 ;  /* 0x00000026a40c9c11 */ /* 0x000fe2000f8e10ff */
[--C-:B------:R-:W-:Y:S01]  /*c250*/  FFMA.FTZ R164, R21, UR10, -R193.reuse ;  /* 0x0000000a15a47c23 */ /* 0x100fe200080108c1 */
[----:B--2---:R-:W-:Y:S01]  /*c260*/  FADD.FTZ R21, R169, R194 ;  /* 0x000000c2a9157221 */ /* 0x004fe20000010000 */
[--C-:B------:R-:W-:Y:S01]  /*c270*/  FFMA.FTZ R194, R154, UR10, -R193.reuse ;  /* 0x0000000a9ac27c23 */ /* 0x100fe200080108c1 */
[----:B------:R-:W-:Y:S01]  /*c280*/  FFMA.FTZ R193, R167, UR10, -R193 ;  /* 0x0000000aa7c17c23 */ /* 0x000fe200080108c1 */
[----:B------:R-:W-:Y:S01]  /*c290*/  @!P1 STS [R12+0x28800], R10 ;  /* 0x0288000a0c009388 */ /* 0x000fe20000000800 */
[----:B------:R-:W-:Y:S01]  /*c2a0*/  MUFU.EX2 R170, R170 ;  /* 0x000000aa00aa7308 */ /* 0x000fe20000000800 */
[----:B----4-:R-:W-:Y:S01]  /*c2b0*/  FADD.FTZ R152, R174, R21 ;  /* 0x00000015ae987221 */ /* 0x010fe20000010000 */
[-C--:B------:R-:W-:Y:S01]  /*c2c0*/  FMUL.FTZ R81, R81, R10.reuse ;  /* 0x0000000a51517220 */ /* 0x080fe20000410000 */
[-C--:B------:R-:W-:Y:S01]  /*c2d0*/  FMUL.FTZ R84, R84, R10.reuse ;  /* 0x0000000a54547220 */ /* 0x080fe20000410000 */
[-C--:B------:R-:W-:Y:S01]  /*c2e0*/  FMUL.FTZ R85, R85, R10.reuse ;  /* 0x0000000a55557220 */ /* 0x080fe20000410000 */
[----:B-1----:R-:W-:Y:S01]  /*c2f0*/  FADD.FTZ R155, R171, R152 ;  /* 0x00000098ab9b7221 */ /* 0x002fe20000010000 */
[-C--:B------:R-:W-:Y:S01]  /*c300*/  FMUL.FTZ R88, R88, R10.reuse ;  /* 0x0000000a58587220 */ /* 0x080fe20000410000 */
[-C--:B------:R-:W-:Y:S01]  /*c310*/  FMUL.FTZ R89, R89, R10.reuse ;  /* 0x0000000a59597220 */ /* 0x080fe20000410000 */
[----:B------:R-:W-:Y:S01]  /*c320*/  MUFU.EX2 R165, R165 ;  /* 0x000000a500a57308 */ /* 0x000fe20000000800 */
[----:B0-----:R-:W-:Y:S01]  /*c330*/  FADD.FTZ R157, R182, R155 ;  /* 0x0000009bb69d7221 */ /* 0x001fe20000010000 */
        /* <DEDUP_REMOVED lines=30> */
[----:B------:R2:W3:Y:S01]  /*c520*/  MUFU.EX2 R161, R20 ;  /* 0x0000001400a17308 */ /* 0x0004e20000000800 */
[----:B0-----:R1:W-:Y:S01]  /*c530*/  @!P1 STS [R12+0x28820], R21 ;  /* 0x028820150c009388 */ /* 0x0013e20000000800 */
[-C--:B------:R-:W-:Y:S01]  /*c540*/  FMUL.FTZ R145, R145, R10.reuse ;  /* 0x0000000a91917220 */ /* 0x080fe20000410000 */
[-C--:B------:R-:W-:Y:S01]  /*c550*/  FMUL.FTZ R148, R148, R10.reuse ;  /* 0x0000000a94947220 */ /* 0x080fe20000410000 */
[----:B------:R-:W-:Y:S01]  /*c560*/  FMUL.FTZ R149, R149, R10 ;  /* 0x0000000a95957220 */ /* 0x000fe20000410000 */
[----:B------:R-:W-:Y:S01]  /*c570*/  F2FP.F16.F32.PACK_AB R152, R178, R181 ;  /* 0x000000b5b298723e */ /* 0x000fe200000000ff */
[----:B------:R-:W-:Y:S01]  /*c580*/  FMUL.FTZ R26, R26, R21 ;  /* 0x000000151a1a7220 */ /* 0x000fe20000410000 */
[----:B------:R-:W-:Y:S01]  /*c590*/  F2FP.F16.F32.PACK_AB R154, R176, R177 ;  /* 0x000000b1b09a723e */ /* 0x000fe200000000ff */
[----:B------:R0:W4:Y:S01]  /*c5a0*/  MUFU.EX2 R155, R164 ;  /* 0x000000a4009b7308 */ /* 0x0001220000000800 */
[----:B--2---:R-:W-:Y:S01]  /*c5b0*/  FADD.FTZ R20, R170, R157 ;  /* 0x0000009daa147221 */ /* 0x004fe20000010000 */
[----:B------:R-:W-:Y:S01]  /*c5c0*/  F2FP.F16.F32.PACK_AB R156, R175, R180 ;  /* 0x000000b4af9c723e */ /* 0x000fe200000000ff */
[----:B-1----:R-:W-:Y:S01]  /*c5d0*/  FFMA.FTZ R12, R21, R5, R14 ;  /* 0x00000005150c7223 */ /* 0x002fe2000001000e */
[----:B------:R-:W-:Y:S01]  /*c5e0*/  F2FP.F16.F32.PACK_AB R158, R174, R169 ;  /* 0x000000a9ae9e723e */ /* 0x000fe200000000ff */
[----:B------:R-:W-:Y:S01]  /*c5f0*/  FADD.FTZ R4, R173, R20 ;  /* 0x00000014ad047221 */ /* 0x000fe20000010000 */
[----:B------:R-:W-:Y:S01]  /*c600*/  F2FP.F16.F32.PACK_AB R160, R182, R171 ;  /* 0x000000abb6a0723e */ /* 0x000fe200000000ff */
[----:B------:R-:W-:Y:S01]  /*c610*/  FMUL.FTZ R27, R27, R21 ;  /* 0x000000151b1b7220 */ /* 0x000fe20000410000 */
[----:B------:R-:W1:Y:S01]  /*c620*/  MUFU.EX2 R20, R179 ;  /* 0x000000b300147308 */ /* 0x000e620000000800 */
[----:B------:R-:W-:Y:S01]  /*c630*/  FADD.FTZ R157, R165, R4 ;  /* 0x00000004a59d7221 */ /* 0x000fe20000010000 */
[----:B---3--:R-:W-:Y:S01]  /*c640*/  FADD.FTZ R12, R161, R12 ;  /* 0x0000000ca10c7221 */ /* 0x008fe20000010000 */
[----:B0-----:R-:W-:Y:S01]  /*c650*/  F2FP.F16.F32.PACK_AB R164, R168, R165 ;  /* 0x000000a5a8a4723e */ /* 0x001fe200000000ff */
[-C--:B------:R-:W-:Y:S01]  /*c660*/  FMUL.FTZ R30, R30, R21.reuse ;  /* 0x000000151e1e7220 */ /* 0x080fe20000410000 */
[----:B------:R-:W-:Y:S01]  /*c670*/  FADD.FTZ R159, R168, R157 ;  /* 0x0000009da89f7221 */ /* 0x000fe20000010000 */
[----:B------:R-:W-:Y:S01]  /*c680*/  F2FP.F16.F32.PACK_AB R162, R173, R170 ;  /* 0x000000aaada2723e */ /* 0x000fe200000000ff */
[-C--:B------:R-:W-:Y:S01]  /*c690*/  FMUL.FTZ R31, R31, R21.reuse ;  /* 0x000000151f1f7220 */ /* 0x080fe20000410000 */
[----:B------:R0:W2:Y:S01]  /*c6a0*/  MUFU.EX2 R157, R153 ;  /* 0x00000099009d7308 */ /* 0x0000a20000000800 */
[----:B------:R-:W-:Y:S01]  /*c6b0*/  FADD.FTZ R4, R172, R159 ;  /* 0x0000009fac047221 */ /* 0x000fe20000010000 */
[----:B----4-:R-:W-:Y:S01]  /*c6c0*/  FADD.FTZ R5, R155, R12 ;  /* 0x0000000c9b057221 */ /* 0x010fe20000010000 */
[-C--:B------:R-:W-:Y:S01]  /*c6d0*/  FMUL.FTZ R34, R34, R21.reuse ;  /* 0x0000001522227220 */ /* 0x080fe20000410000 */
[-C--:B------:R-:W-:Y:S01]  /*c6e0*/  FMUL.FTZ R35, R35, R21.reuse ;  /* 0x0000001523237220 */ /* 0x080fe20000410000 */
[-C--:B------:R-:W-:Y:S01]  /*c6f0*/  FMUL.FTZ R38, R38, R21.reuse ;  /* 0x0000001526267220 */ /* 0x080fe20000410000 */
[-C--:B------:R-:W-:Y:S01]  /*c700*/  FMUL.FTZ R39, R39, R21.reuse ;  /* 0x0000001527277220 */ /* 0x080fe20000410000 */
[-C--:B------:R-:W-:Y:S01]  /*c710*/  FMUL.FTZ R42, R42, R21.reuse ;  /* 0x000000152a2a7220 */ /* 0x080fe20000410000 */
[----:B------:R-:W3:Y:S01]  /*c720*/  MUFU.EX2 R194, R194 ;  /* 0x000000c200c27308 */ /* 0x000ee20000000800 */
[C---:B-1----:R-:W-:Y:S01]  /*c730*/  FADD.FTZ R12, R20.reuse, R5 ;  /* 0x00000005140c7221 */ /* 0x042fe20000010000 */
[----:B0-----:R-:W-:Y:S01]  /*c740*/  F2FP.F16.F32.PACK_AB R153, R161, R14 ;  /* 0x0000000ea199723e */ /* 0x001fe200000000ff */
[----:B------:R-:W-:Y:S01]  /*c750*/  FMUL.FTZ R43, R43, R21 ;  /* 0x000000152b2b7220 */ /* 0x000fe20000410000 */
[----:B------:R-:W-:Y:S01]  /*c760*/  F2FP.F16.F32.PACK_AB R155, R20, R155 ;  /* 0x0000009b149b723e */ /* 0x000fe200000000ff */
[----:B------:R-:W-:Y:S01]  /*c770*/  BAR.SYNC.DEFER_BLOCKING 0xf, 0x100 ;  /* 0x03c4000000007b1d */ /* 0x000fe20000010000 */
[-C--:B------:R-:W-:Y:S01]  /*c780*/  FMUL.FTZ R46, R46, R21.reuse ;  /* 0x000000152e2e7220 */ /* 0x080fe20000410000 */
[-C--:B------:R-:W-:Y:S01]  /*c790*/  FMUL.FTZ R47, R47, R21.reuse ;  /* 0x000000152f2f7220 */ /* 0x080fe20000410000 */
[-C--:B------:R-:W-:Y:S01]  /*c7a0*/  FMUL.FTZ R50, R50, R21.reuse ;  /* 0x0000001532327220 */ /* 0x080fe20000410000 */
[----:B--2---:R-:W-:Y:S01]  /*c7b0*/  FADD.FTZ R5, R157, R12 ;  /* 0x0000000c9d057221 */ /* 0x004fe20000010000 */
[-C--:B------:R-:W-:Y:S01]  /*c7c0*/  FMUL.FTZ R51, R51, R21.reuse ;  /* 0x0000001533337220 */ /* 0x080fe20000410000 */
[----:B------:R-:W0:Y:S01]  /*c7d0*/  MUFU.EX2 R159, R195 ;  /* 0x000000c3009f7308 */ /* 0x000e220000000800 */
[-C--:B------:R-:W-:Y:S01]  /*c7e0*/  FMUL.FTZ R54, R54, R21.reuse ;  /* 0x0000001536367220 */ /* 0x080fe20000410000 */
[-C--:B------:R-:W-:Y:S01]  /*c7f0*/  FMUL.FTZ R55, R55, R21.reuse ;  /* 0x0000001537377220 */ /* 0x080fe20000410000 */
[-C--:B------:R-:W-:Y:S01]  /*c800*/  FMUL.FTZ R58, R58, R21.reuse ;  /* 0x000000153a3a7220 */ /* 0x080fe20000410000 */
[-C--:B------:R-:W-:Y:S01]  /*c810*/  FMUL.FTZ R59, R59, R21.reuse ;  /* 0x000000153b3b7220 */ /* 0x080fe20000410000 */
[----:B------:R-:W-:Y:S01]  /*c820*/  FMUL.FTZ R62, R62, R21 ;  /* 0x000000153e3e7220 */ /* 0x000fe20000410000 */
[C---:B---3--:R-:W-:Y:S01]  /*c830*/  FADD.FTZ R12, R194.reuse, R5 ;  /* 0x00000005c20c7221 */ /* 0x048fe20000010000 */
        /* <DEDUP_REMOVED lines=15> */
[-C--:B------:R-:W-:Y:S01]  /*c930*/  FMUL.FTZ R83, R83, R21.reuse ;  /* 0x0000001553537220 */ /* 0x080fe20000410000 */
[----:B------:R-:W-:Y:S01]  /*c940*/  FMUL.FTZ R86, R86, R21 ;  /* 0x0000001556567220 */ /* 0x000fe20000410000 */
[----:B------:R-:W3:Y:S01]  /*c950*/  MUFU.EX2 R198, R198 ;  /* 0x000000c600c67308 */ /* 0x000ee20000000800 */
        /* <DEDUP_REMOVED lines=34> */
[-C--:B------:R-:W-:Y:S01]  /*cb80*/  FMUL.FTZ R130, R130, R21.reuse ;  /* 0x0000001582827220 */ /* 0x080fe20000410000 */
[-C--:B------:R-:W-:Y:S01]  /*cb90*/  FMUL.FTZ R131, R131, R21.reuse ;  /* 0x0000001583837220 */ /* 0x080fe20000410000 */
[-C--:B------:R-:W-:Y:S01]  /*cba0*/  FMUL.FTZ R134, R134, R21.reuse ;  /* 0x0000001586867220 */ /* 0x080fe20000410000 */
[-C--:B------:R-:W-:Y:S01]  /*cbb0*/  FMUL.FTZ R135, R135, R21.reuse ;  /* 0x0000001587877220 */ /* 0x080fe20000410000 */
[----:B------:R0:W-:Y:S01]  /*cbc0*/  STSM.16.M88.4 [R184], R160 ;  /* 0x000000a0b8007844 */ /* 0x0001e20000000200 */
        /* <DEDUP_REMOVED lines=12> */
[----:B------:R-:W-:-:S04]  /*cc90*/  FMUL.FTZ R151, R151, R21 ;  /* 0x0000001597977220 */ /* 0x000fc80000410000 */
[----:B------:R-:W1:Y:S01]  /*cca0*/  MUFU.EX2 R12, R193 ;  /* 0x000000c1000c7308 */ /* 0x000e620000000800 */
[----:B--2---:R-:W-:Y:S01]  /*ccb0*/  FADD.FTZ R5, R167, R10 ;  /* 0x0000000aa7057221 */ /* 0x004fe20000010000 */
[C---:B---3--:R-:W-:Y:S01]  /*ccc0*/  F2FP.F16.F32.PACK_AB R166, R183.reuse, R172 ;  /* 0x000000acb7a6723e */ /* 0x048fe200000000ff */
[----:B------:R-:W-:Y:S01]  /*ccd0*/  FADD.FTZ R4, R183, R4 ;  /* 0x00000004b7047221 */ /* 0x000fe20000010000 */
[C---:B-1----:R-:W-:Y:S01]  /*cce0*/  F2FP.F16.F32.PACK_AB R167, R12.reuse, R167 ;  /* 0x000000a70ca7723e */ /* 0x042fe200000000ff */
[----:B------:R-:W-:-:S04]  /*ccf0*/  FADD.FTZ R5, R12, R5 ;  /* 0x000000050c057221 */ /* 0x000fc80000010000 */
[----:B------:R0:W-:Y:S01]  /*cd00*/  STSM.16.M88.4 [R23], R164 ;  /* 0x000000a417007844 */ /* 0x0001e20000000200 */
[----:B------:R-:W-:Y:S05]  /*cd10*/  @!P4 BRA `(.L_x_1769) ;  /* 0x000000000004c947 */ /* 0x000fea0003800000 */
[----:B------:R-:W-:Y:S01]  /*cd20*/  BPT.TRAP 0x1 ;  /* 0x000000040000795c */ /* 0x000fe20000300000 */
.L_x_1769:
[----:B------:R1:W2:Y:S01]  /*cd30*/  SYNCS.PHASECHK.TRANS64.TRYWAIT P0, [UR26+0x28c50], R8 ;  /* 0x028c5008ff0075a7 */ /* 0x0002a2000800015a */
[----:B------:R-:W-:Y:S05]  /*cd40*/  @!P4 BRA `(.L_x_1770) ;  /* 0x000000000004c947 */ /* 0x000fea0003800000 */
[----:B------:R-:W-:Y:S01]  /*cd50*/  BPT.TRAP 0x1 ;  /* 0x000000040000795c */ /* 0x000fe20000300000 */
.L_x_1770:
[----:B--2---:R-:W-:Y:S05]  /*cd60*/  @P0 BRA `(.L_x_1771) ;  /* 0x0000000000080947 */ /* 0x004fea0003800000 */
[----:B------:R-:W2:Y:S02]  /*cd70*/  SYNCS.PHASECHK.TRANS64.TRYWAIT P0, [UR26+0x28c50], R8 ;  /* 0x028c5008ff0075a7 */ /* 0x000ea4000800015a */
[----:B--2---:R-:W-:Y:S05]  /*cd80*/  @!P0 BRA `(.L_x_1772) ;  /* 0x0000008c00788947 */ /* 0x004fea0003800000 */
.L_x_1771:
[----:B------:R-:W-:Y:S01]  /*cd90*/  ULEA UR11, UR37, UR45, 0xc ;  /* 0x0000002d250b7291 */ /* 0x000fe2000f8e603f */
[----:B------:R-:W-:Y:S01]  /*cda0*/  WARPGROUP.ARRIVE ;  /* 0x00000000000079c5 */ /* 0x000fe20000000000 */
[----:B------:R-:W-:Y:S01]  /*cdb0*/  UMOV UR7, 0x40000040 ;  /* 0x4000004000077882 */ /* 0x000fe20000000000 */
[----:B------:R-:W-:Y:S01]  /*cdc0*/  ISETP.LT.AND P0, PT, R186, UR50, PT ;  /* 0x00000032ba007c0c */ /* 0x000fe2000bf01270 */
[----:B--2---:R-:W-:Y:S01]  /*cdd0*/  @!P5 VIADD R15, R15, 0x28c60 ;  /* 0x00028c600f0fd836 */ /* 0x004fe20000000000 */
        /* <DEDUP_REMOVED lines=36> */
.L_x_1756:
[----:B------:R-:W5:Y:S01]  /*d020*/  SHFL.BFLY PT, R3, R4, 0x2, 0x1f ;  /* 0x0c401f0004037f89 */ /* 0x000f6200000e0000 */
[----:B------:R-:W-:Y:S01]  /*d030*/  IADD3 R11, -R18, RZ, RZ ;  /* 0x000000ff120b7210 */ /* 0x000fe20007ffe1ff */
[----:B------:R-:W-:Y:S02]  /*d040*/  IMAD.MOV.U32 R10, RZ, RZ, RZ ;  /* 0x000000ffff0a7224 */ /* 0x000fe400078e00ff */
[----:B-1----:R-:W1:Y:S01]  /*d050*/  SHFL.BFLY PT, R8, R5, 0x2, 0x1f ;  /* 0x0c401f0005087f89 */ /* 0x002e6200000e0000 */
[----:B------:R-:W-:Y:S08]  /*d060*/  BAR.ARV 0x8, 0xa0 ;  /* 0x0202800000007b1d */ /* 0x000ff00000002000 */
[----:B------:R-:W-:Y:S01]  /*d070*/  BAR.SYNC.DEFER_BLOCKING 0xf, 0x100 ;  /* 0x03c4000000007b1d */ /* 0x000fe20000010000 */
[----:B------:R-:W-:Y:S01]  /*d080*/  ISETP.NE.AND P0, PT, R16, R11, PT ;  /* 0x0000000b1000720c */ /* 0x000fe20003f05270 */
[----:B----4-:R-:W-:-:S02]  /*d090*/  IMAD.U32 R15, RZ, RZ, UR10 ;  /* 0x0000000aff0f7e24 */ /* 0x010fc4000f8e00ff */
[----:B------:R-:W-:Y:S02]  /*d0a0*/  VIADD R187, R187, 0x1 ;  /* 0x00000001bbbb7836 */ /* 0x000fe40000000000 */
[----:B-----5:R-:W-:Y:S01]  /*d0b0*/  FADD.FTZ R3, R3, R4 ;  /* 0x0000000403037221 */ /* 0x020fe20000010000 */
[----:B------:R-:W-:Y:S02]  /*d0c0*/  IMAD.MOV.U32 R4, RZ, RZ, RZ ;  /* 0x000000ffff047224 */ /* 0x000fe400078e00ff */
[----:B-1----:R-:W-:Y:S02]  /*d0d0*/  FADD.FTZ R8, R8, R5 ;  /* 0x0000000508087221 */ /* 0x002fe40000010000 */
[----:B------:R-:W1:Y:S01]  /*d0e0*/  SHFL.BFLY PT, R0, R3, 0x1, 0x1f ;  /* 0x0c201f0003007f89 */ /* 0x000e6200000e0000 */
[----:B------:R-:W-:-:S03]  /*d0f0*/  IMAD.U32 R5, RZ, RZ, UR10 ;  /* 0x0000000aff057e24 */ /* 0x000fc6000f8e00ff */
[----:B------:R-:W4:Y:S01]  /*d100*/  SHFL.BFLY PT, R9, R8, 0x1, 0x1f ;  /* 0x0c201f0008097f89 */ /* 0x000f2200000e0000 */
[----:B-1----:R-:W-:Y:S01]  /*d110*/  FADD.FTZ R12, R3, R0 ;  /* 0x00000000030c7221 */ /* 0x002fe20000010000 */
[----:B------:R-:W-:Y:S01]  /*d120*/  IMAD.U32 R0, RZ, RZ, UR37 ;  /* 0x00000025ff007e24 */ /* 0x000fe2000f8e00ff */
[----:B------:R-:W-:Y:S01]  /*d130*/  UIADD3 UR37, UR37, 0x1, URZ ;  /* 0x0000000125257890 */ /* 0x000fe2000fffe03f */
[----:B------:R-:W-:Y:S02]  /*d140*/  IMAD.MOV.U32 R3, RZ, RZ, -0x800000 ;  /* 0xff800000ff037424 */ /* 0x000fe400078e00ff */
[----:B----4-:R-:W-:Y:S01]  /*d150*/  FADD.FTZ R13, R8, R9 ;  /* 0x00000009080d7221 */ /* 0x010fe20000010000 */
[----:B------:R-:W-:Y:S01]  /*d160*/  FSETP.NE.FTZ.AND P1, PT, R12, RZ, PT ;  /* 0x000000ff0c00720b */ /* 0x000fe20003f35000 */
[----:B------:R-:W-:Y:S01]  /*d170*/  @!P0 IMAD R0, R0, 0x40, R17 ;  /* 0x0000004000008824 */ /* 0x000fe200078e0211 */
[----:B------:R-:W-:Y:S02]  /*d180*/  UISETP.NE.AND UP0, UPT, UR37, 0x2, UPT ;  /* 0x000000022500788c */ /* 0x000fe4000bf05270 */
[----:B------:R-:W-:-:S02]  /*d190*/  FSETP.NE.FTZ.AND P2, PT, R13, RZ, PT ;  /* 0x000000ff0d00720b */ /* 0x000fc40003f55000 */
[----:B------:R-:W-:Y:S01]  /*d1a0*/  @!P0 LEA R11, R0, UR38, 0x2 ;  /* 0x00000026000b8c11 */ /* 0x000fe2000f8e10ff */
[----:B------:R-:W-:Y:S01]  /*d1b0*/  USEL UR4, URZ, 0x1, UP0 ;  /* 0x000000013f047887 */ /* 0x000fe20008000000 */
[----:B------:R-:W-:Y:S01]  /*d1c0*/  MOV R0, 0xff800000 ;  /* 0xff80000000007802 */ /* 0x000fe20000000f00 */
[----:B------:R-:W-:-:S04]  /*d1d0*/  USEL UR37, UR37, URZ, UP0 ;  /* 0x0000003f25257287 */ /* 0x000fc80008000000 */
[----:B------:R-:W1:Y:S01]  /*d1e0*/  @P1 MUFU.RCP R10, R12 ;  /* 0x0000000c000a1308 */ /* 0x000e620000001000 */
[----:B------:R-:W-:Y:S01]  /*d1f0*/  @P1 FMUL.FTZ R5, R5, 0.69314718246459960938 ;  /* 0x3f31721805051820 */ /* 0x000fe20000410000 */
[----:B------:R-:W-:Y:S02]  /*d200*/  LOP3.LUT R2, R2, UR4, RZ, 0x3c, !PT ;  /* 0x0000000402027c12 */ /* 0x000fe4000f8e3cff */
[----:B------:R-:W-:-:S04]  /*d210*/  @P2 FMUL.FTZ R15, R15, 0.69314718246459960938 ;  /* 0x3f3172180f0f2820 */ /* 0x000fc80000410000 */
[----:B------:R-:W4:Y:S08]  /*d220*/  @P2 MUFU.RCP R4, R13 ;  /* 0x0000000d00042308 */ /* 0x000f300000001000 */
[----:B------:R-:W5:Y:S01]  /*d230*/  @P1 MUFU.LG2 R9, R12 ;  /* 0x0000000c00091308 */ /* 0x000f620000000c00 */
[----:B-1----:R-:W-:Y:S01]  /*d240*/  @!P0 STS [R11+0x28800], R10 ;  /* 0x0288000a0b008388 */ /* 0x002fe20000000800 */
[-C--:B------:R-:W-:Y:S01]  /*d250*/  FMUL.FTZ R169, R24, R10.reuse ;  /* 0x0000000a18a97220 */ /* 0x080fe20000410000 */
[-C--:B0--3--:R-:W-:Y:S01]  /*d260*/  FMUL.FTZ R165, R25, R10.reuse ;  /* 0x0000000a19a57220 */ /* 0x089fe20000410000 */
[-C--:B------:R-:W-:Y:S01]  /*d270*/  FMUL.FTZ R167, R28, R10.reuse ;  /* 0x0000000a1ca77220 */ /* 0x080fe20000410000 */
[-C--:B------:R-:W-:Y:S01]  /*d280*/  FMUL.FTZ R8, R29, R10.reuse ;  /* 0x0000000a1d087220 */ /* 0x080fe20000410000 */
[-C--:B------:R-:W-:Y:S01]  /*d290*/  FMUL.FTZ R159, R32, R10.reuse ;  /* 0x0000000a209f7220 */ /* 0x080fe20000410000 */
[-C--:B------:R-:W-:Y:S01]  /*d2a0*/  FMUL.FTZ R33, R33, R10.reuse ;  /* 0x0000000a21217220 */ /* 0x080fe20000410000 */
[-C--:B------:R-:W-:Y:S01]  /*d2b0*/  FMUL.FTZ R36, R36, R10.reuse ;  /* 0x0000000a24247220 */ /* 0x080fe20000410000 */
[----:B----4-:R0:W-:Y:S01]  /*d2c0*/  @!P0 STS [R11+0x28820], R4 ;  /* 0x028820040b008388 */ /* 0x0101e20000000800 */
        /* <DEDUP_REMOVED lines=9> */
[----:B0-----:R-:W0:Y:S01]  /*d360*/  @P2 MUFU.LG2 R11, R13 ;  /* 0x0000000d000b2308 */ /* 0x001e220000000c00 */
        /* <DEDUP_REMOVED lines=48> */
[----:B-----5:R-:W-:Y:S01]  /*d670*/  @P1 FMUL.FTZ R10, R9, 0.69314718246459960938 ;  /* 0x3f317218090a1820 */ /* 0x020fe20000410000 */
[----:B0-----:R-:W-:Y:S01]  /*d680*/  @P2 FMUL.FTZ R12, R11, 0.69314718246459960938 ;  /* 0x3f3172180b0c2820 */ /* 0x001fe20000410000 */
        /* <DEDUP_REMOVED lines=68> */
.L_x_1689:
[----:B------:R-:W0:Y:S08]  /*dad0*/  S2UR UR4, SR_CgaCtaId ;  /* 0x00000000000479c3 */ /* 0x000e300000008800 */
[----:B------:R-:W-:Y:S06]  /*dae0*/  BAR.SYNC.DEFER_BLOCKING 0x5, 0x120 ;  /* 0x0144800000007b1d */ /* 0x000fec0000010000 */
[----:B------:R-:W-:Y:S01]  /*daf0*/  UMOV UR38, 0x400 ;  /* 0x0000040000267882 */ /* 0x000fe20000000000 */
[----:B------:R-:W-:Y:S01]  /*db00*/  BSSY B0, `(.L_x_1774) ;  /* 0x0000290000007945 */ /* 0x000fe20003800000 */
[----:B0-----:R-:W-:-:S09]  /*db10*/  ULEA UR38, UR4, UR38, 0x18 ;  /* 0x0000002604267291 */ /* 0x001fd2000f8ec03f */
[----:B------:R-:W0:Y:S02]  /*db20*/  LDS.128 R4, [UR38+0x28cd0] ;  /* 0x028cd026ff047984 */ /* 0x000e240008000c00 */
[----:B0-----:R-:W-:Y:S02]  /*db30*/  R2UR UR47, R5 ;  /* 0x00000000052f72ca */ /* 0x001fe400000e0000 */
[----:B------:R-:W-:Y:S02]  /*db40*/  R2UR UR6, R6 ;  /* 0x00000000060672ca */ /* 0x000fe400000e0000 */
[----:B------:R-:W-:Y:S01]  /*db50*/  R2UR UR5, R7 ;  /* 0x00000000070572ca */ /* 0x000fe200000e0000 */
[----:B------:R-:W-:Y:S06]  /*db60*/  BAR.ARV 0x4, 0x120 ;  /* 0x0104800000007b1d */ /* 0x000fec0000002000 */
[----:B------:R-:W-:Y:S08]  /*db70*/  @P0 BRA `(.L_x_1775) ;  /* 0x0000001c00580947 */ /* 0x000ff00003800000 */
[----:B------:R-:W0:Y:S08]  /*db80*/  S2UR UR4, SR_SWINHI ;  /* 0x00000000000479c3 */ /* 0x000e300000002f00 */
[----:B------:R-:W-:Y:S01]  /*db90*/  BAR.SYNC.DEFER_BLOCKING 0x1, 0x100 ;  /* 0x0044000000007b1d */ /* 0x000fe20000010000 */
[----:B------:R-:W-:Y:S02]  /*dba0*/  F2FP.F16.F32.PACK_AB R40, R41, R40 ;  /* 0x000000282928723e */ /* 0x000fe400000000ff */
[----:B------:R-:W-:-:S02]  /*dbb0*/  F2FP.F16.F32.PACK_AB R41, R43, R42 ;  /* 0x0000002a2b29723e */ /* 0x000fc400000000ff */
[----:B------:R-:W-:Y:S01]  /*dbc0*/  F2FP.F16.F32.PACK_AB R48, R49, R48 ;  /* 0x000000303130723e */ /* 0x000fe200000000ff */
[----:B------:R-:W-:Y:S01]  /*dbd0*/  ULDC.64 UR10, c[0x0][0xbe0] ;  /* 0x0002f800000a7ab9 */ /* 0x000fe20000000a00 */
[----:B------:R-:W-:Y:S01]  /*dbe0*/  F2FP.F16.F32.PACK_AB R42, R45, R44 ;  /* 0x0000002c2d2a723e */ /* 0x000fe200000000ff */
[----:B------:R-:W-:Y:S01]  /*dbf0*/  UISETP.NE.U32.AND UP1, UPT, UR10, URZ, UPT ;  /* 0x0000003f0a00728c */ /* 0x000fe2000bf25070 */
[----:B------:R-:W-:Y:S02]  /*dc00*/  F2FP.F16.F32.PACK_AB R43, R47, R46 ;  /* 0x0000002e2f2b723e */ /* 0x000fe400000000ff */
[----:B------:R-:W-:Y:S01]  /*dc10*/  F2FP.F16.F32.PACK_AB R49, R51, R50 ;  /* 0x000000323331723e */ /* 0x000fe200000000ff */
[----:B------:R-:W-:Y:S01]  /*dc20*/  UISETP.NE.AND.EX UP1, UPT, UR11, URZ, UPT, UP1 ;  /* 0x0000003f0b00728c */ /* 0x000fe2000bf25310 */
[----:B------:R-:W-:Y:S02]  /*dc30*/  F2FP.F16.F32.PACK_AB R56, R57, R56 ;  /* 0x000000383938723e */ /* 0x000fe400000000ff */
[----:B------:R-:W-:Y:S01]  /*dc40*/  F2FP.F16.F32.PACK_AB R50, R53, R52 ;  /* 0x000000343532723e */ /* 0x000fe200000000ff */
[----:B------:R-:W-:Y:S01]  /*dc50*/  ULDC.64 UR10, c[0x0][0xbd8] ;  /* 0x0002f600000a7ab9 */ /* 0x000fe20000000a00 */
[----:B------:R-:W-:Y:S01]  /*dc60*/  F2FP.F16.F32.PACK_AB R51, R55, R54 ;  /* 0x000000363733723e */ /* 0x000fe200000000ff */
[----:B------:R-:W-:Y:S01]  /*dc70*/  UIMAD.WIDE UR10, UR43, 0x4, UR10 ;  /* 0x000000042b0a78a5 */ /* 0x000fe2000f8e020a */
[----:B------:R-:W-:-:S02]  /*dc80*/  F2FP.F16.F32.PACK_AB R57, R59, R58 ;  /* 0x0000003a3b39723e */ /* 0x000fc400000000ff */
[----:B------:R-:W-:Y:S01]  /*dc90*/  F2FP.F16.F32.PACK_AB R64, R65, R64 ;  /* 0x000000404140723e */ /* 0x000fe200000000ff */
[----:B------:R-:W-:Y:S01]  /*dca0*/  UMOV UR8, UR38 ;  /* 0x0000002600087c82 */ /* 0x000fe20008000000 */
[----:B0-----:R-:W-:Y:S01]  /*dcb0*/  UMOV UR9, UR4 ;  /* 0x0000000400097c82 */ /* 0x001fe20008000000 */
[----:B------:R-:W-:Y:S01]  /*dcc0*/  F2FP.F16.F32.PACK_AB R58, R61, R60 ;  /* 0x0000003c3d3a723e */ /* 0x000fe200000000ff */
[----:B------:R-:W-:Y:S01]  /*dcd0*/  IMAD.U32 R134, RZ, RZ, UR8 ;  /* 0x00000008ff867e24 */ /* 0x000fe2000f8e00ff */
[----:B------:R-:W-:Y:S01]  /*dce0*/  F2FP.F16.F32.PACK_AB R59, R63, R62 ;  /* 0x0000003e3f3b723e */ /* 0x000fe200000000ff */
[----:B------:R-:W-:Y:S01]  /*dcf0*/  IMAD.U32 R135, RZ, RZ, UR9 ;  /* 0x00000009ff877e24 */ /* 0x000fe2000f8e00ff */
[----:B------:R-:W-:Y:S01]  /*dd00*/  F2FP.F16.F32.PACK_AB R65, R67, R66 ;  /* 0x000000424341723e */ /* 0x000fe200000000ff */
[----:B------:R-:W-:Y:S01]  /*dd10*/  ULDC.64 UR8, c[0x0][0xbd8] ;  /* 0x0002f60000087ab9 */ /* 0x000fe20000000a00 */
[----:B------:R-:W-:Y:S01]  /*dd20*/  F2FP.F16.F32.PACK_AB R72, R73, R72 ;  /* 0x000000484948723e */ /* 0x000fe200000000ff */
[----:B------:R-:W-:Y:S01]  /*dd30*/  IMAD.WIDE R4, R191, 0x2, R134 ;  /* 0x00000002bf047825 */ /* 0x000fe200078e0286 */
[----:B------:R-:W-:Y:S01]  /*dd40*/  F2FP.F16.F32.PACK_AB R66, R69, R68 ;  /* 0x000000444542723e */ /* 0x000fe200000000ff */
[----:B------:R-:W-:Y:S01]  /*dd50*/  UISETP.NE.U32.AND UP0, UPT, UR8, URZ, UPT ;  /* 0x0000003f0800728c */ /* 0x000fe2000bf05070 */
[----:B------:R-:W-:-:S02]  /*dd60*/  F2FP.F16.F32.PACK_AB R67, R71, R70 ;  /* 0x000000464743723e */ /* 0x000fc400000000ff */
[C---:B------:R-:W-:Y:S01]  /*dd70*/  IADD3 R173, P1, R4.reuse, 0x20, RZ ;  /* 0x0000002004ad7810 */ /* 0x040fe20007f3e0ff */
[----:B------:R-:W-:Y:S01]  /*dd80*/  UISETP.NE.AND.EX UP0, UPT, UR9, URZ, UPT, UP0 ;  /* 0x0000003f0900728c */ /* 0x000fe2000bf05300 */
[C---:B------:R-:W-:Y:S02]  /*dd90*/  LOP3.LUT R7, R4.reuse, 0x380, RZ, 0xc0, !PT ;  /* 0x0000038004077812 */ /* 0x040fe400078ec0ff */
[-C--:B------:R-:W-:Y:S01]  /*dda0*/  IADD3.X R11, RZ, R5.reuse, RZ, P1, !PT ;  /* 0x00000005ff0b7210 */ /* 0x080fe20000ffe4ff */
[----:B------:R-:W-:Y:S01]  /*ddb0*/  @UP1 ULDC.64 UR8, c[0x0][0xbe0] ;  /* 0x0002f80000081ab9 */ /* 0x000fe20000000a00 */
[C---:B------:R-:W-:Y:S01]  /*ddc0*/  IADD3 R12, P0, R4.reuse, 0x40, RZ ;  /* 0x00000040040c7810 */ /* 0x040fe20007f1e0ff */
[----:B------:R-:W-:Y:S01]  /*ddd0*/  @UP1 UIMAD.WIDE UR8, UR43, 0x4, UR8 ;  /* 0x000000042b0818a5 */ /* 0x000fe2000f8e0208 */
        /* <DEDUP_REMOVED lines=14> */
[C---:B------:R-:W-:Y:S02]  /*dec0*/  IADD3 R193, P0, R4.reuse, 0x4020, RZ ;  /* 0x0000402004c17810 */ /* 0x040fe40007f1e0ff */
        /* <DEDUP_REMOVED lines=10> */
[----:B------:R-:W-:Y:S01]  /*df70*/  LOP3.LUT R4, R7, R4, RZ, 0x3c, !PT ;  /* 0x0000000407047212 */ /* 0x000fe200078e3cff */
[--C-:B------:R-:W-:Y:S01]  /*df80*/  IMAD.X R119, RZ, RZ, R5.reuse, P2 ;  /* 0x000000ffff777224 */ /* 0x100fe200010e0605 */
[----:B------:R-:W-:Y:S01]  /*df90*/  LOP3.LUT R7, R12, 0x380, RZ, 0xc0, !PT ;  /* 0x000003800c077812 */ /* 0x000fe200078ec0ff */
[----:B------:R-:W-:Y:S01]  /*dfa0*/  IMAD.X R9, RZ, RZ, R5, P1 ;  /* 0x000000ffff097224 */ /* 0x000fe200008e0605 */
[----:B------:R-:W-:Y:S02]  /*dfb0*/  LOP3.LUT R6, R173, 0x380, RZ, 0xc0, !PT ;  /* 0x00000380ad067812 */ /* 0x000fe400078ec0ff */
[----:B------:R-:W-:Y:S02]  /*dfc0*/  SHF.R.U64 R7, R7, 0x3, RZ ;  /* 0x0000000307077819 */ /* 0x000fe400000012ff */
[----:B------:R-:W-:Y:S02]  /*dfd0*/  SHF.R.U64 R6, R6, 0x3, RZ ;  /* 0x0000000306067819 */ /* 0x000fe400000012ff */
[----:B------:R-:W-:-:S02]  /*dfe0*/  LOP3.LUT R12, R7, R12, RZ, 0x3c, !PT ;  /* 0x0000000c070c7212 */ /* 0x000fc400078e3cff */
[----:B------:R-:W-:Y:S02]  /*dff0*/  LOP3.LUT R7, R28, 0x380, RZ, 0xc0, !PT ;  /* 0x000003801c077812 */ /* 0x000fe400078ec0ff */
[----:B------:R-:W-:Y:S02]  /*e000*/  LOP3.LUT R10, R6, R173, RZ, 0x3c, !PT ;  /* 0x000000ad060a7212 */ /* 0x000fe400078e3cff */
        /* <DEDUP_REMOVED lines=10> */
[-C--:B------:R-:W-:Y:S02]  /*e0b0*/  IADD3.X R115, RZ, R5.reuse, RZ, P5, !PT ;  /* 0x00000005ff737210 */ /* 0x080fe40002ffe4ff */
[----:B------:R-:W-:Y:S02]  /*e0c0*/  MOV R173, R4 ;  /* 0x0000000400ad7202 */ /* 0x000fe40000000f00 */
[----:B------:R-:W-:Y:S02]  /*e0d0*/  LOP3.LUT R7, R199, 0x380, RZ, 0xc0, !PT ;  /* 0x00000380c7077812 */ /* 0x000fe400078ec0ff */
[----:B------:R-:W-:Y:S02]  /*e0e0*/  LOP3.LUT R14, R175, 0x380, RZ, 0xc0, !PT ;  /* 0x00000380af0e7812 */ /* 0x000fe400078ec0ff */
[----:B------:R-:W-:Y:S02]  /*e0f0*/  F2FP.F16.F32.PACK_AB R5, R27, R26 ;  /* 0x0000001a1b05723e */ /* 0x000fe400000000ff */
[----:B------:R-:W-:-:S02]  /*e100*/  LOP3.LUT R20, R177, 0x380, RZ, 0xc0, !PT ;  /* 0x00000380b1147812 */ /* 0x000fc400078ec0ff */
[----:B------:R-:W-:Y:S02]  /*e110*/  LOP3.LUT R98, R6, R193, RZ, 0x3c, !PT ;  /* 0x000000c106627212 */ /* 0x000fe400078e3cff */
[----:B------:R-:W-:Y:S02]  /*e120*/  LOP3.LUT R27, R174, 0x380, RZ, 0xc0, !PT ;  /* 0x00000380ae1b7812 */ /* 0x000fe400078ec0ff */
[----:B------:R-:W-:Y:S02]  /*e130*/  LOP3.LUT R26, R201, 0x380, RZ, 0xc0, !PT ;  /* 0x00000380c91a7812 */ /* 0x000fe400078ec0ff */
[----:B------:R-:W-:Y:S02]  /*e140*/  F2FP.F16.F32.PACK_AB R6, R8, R167 ;  /* 0x000000a70806723e */ /* 0x000fe400000000ff */
[----:B------:R-:W-:Y:S02]  /*e150*/  SHF.R.U64 R8, R7, 0x3, RZ ;  /* 0x0000000307087819 */ /* 0x000fe400000012ff */
[----:B------:R-:W-:-:S02]  /*e160*/  SHF.R.U64 R14, R14, 0x3, RZ ;  /* 0x000000030e0e7819 */ /* 0x000fc400000012ff */
[----:B------:R-:W-:Y:S02]  /*e170*/  LOP3.LUT R90, R181, 0x380, RZ, 0xc0, !PT ;  /* 0x00000380b55a7812 */ /* 0x000fe400078ec0ff */
[----:B------:R-:W-:Y:S02]  /*e180*/  F2FP.F16.F32.PACK_AB R4, R165, R169 ;  /* 0x000000a9a504723e */ /* 0x000fe400000000ff */
[----:B------:R-:W-:Y:S02]  /*e190*/  F2FP.F16.F32.PACK_AB R7, R31, R30 ;  /* 0x0000001e1f07723e */ /* 0x000fe400000000ff */
[----:B------:R-:W-:Y:S02]  /*e1a0*/  SHF.R.U64 R20, R20, 0x3, RZ ;  /* 0x0000000314147819 */ /* 0x000fe400000012ff */
[----:B------:R-:W-:Y:S01]  /*e1b0*/  LOP3.LUT R94, R183, 0x380, RZ, 0xc0, !PT ;  /* 0x00000380b75e7812 */ /* 0x000fe200078ec0ff */
[----:B------:R0:W-:Y:S01]  /*e1c0*/  STSM.16.M88.4 [R173], R4 ;  /* 0x00000004ad007844 */ /* 0x0001e20000000200 */
[----:B------:R-:W-:-:S02]  /*e1d0*/  SHF.R.U64 R27, R27, 0x3, RZ ;  /* 0x000000031b1b7819 */ /* 0x000fc400000012ff */
[----:B------:R-:W-:Y:S02]  /*e1e0*/  LOP3.LUT R106, R195, 0x380, RZ, 0xc0, !PT ;  /* 0x00000380c36a7812 */ /* 0x000fe400078ec0ff */
[----:B------:R-:W-:Y:S02]  /*e1f0*/  SHF.R.U64 R26, R26, 0x3, RZ ;  /* 0x000000031a1a7819 */ /* 0x000fe400000012ff */
[----:B------:R-:W-:Y:S02]  /*e200*/  LOP3.LUT R14, R14, R175, RZ, 0x3c, !PT ;  /* 0x000000af0e0e7212 */ /* 0x000fe400078e3cff */
[----:B------:R-:W-:Y:S02]  /*e210*/  SHF.R.U64 R90, R90, 0x3, RZ ;  /* 0x000000035a5a7819 */ /* 0x000fe400000012ff */
[----:B------:R-:W-:Y:S02]  /*e220*/  LOP3.LUT R114, R8, R199, RZ, 0x3c, !PT ;  /* 0x000000c708727212 */ /* 0x000fe400078e3cff */
[----:B------:R-:W-:-:S02]  /*e230*/  LOP3.LUT R20, R20, R177, RZ, 0x3c, !PT ;  /* 0x000000b114147212 */ /* 0x000fc400078e3cff */
[----:B------:R-:W-:Y:S02]  /*e240*/  SHF.R.U64 R94, R94, 0x3, RZ ;  /* 0x000000035e5e7819 */ /* 0x000fe400000012ff */
[----:B------:R-:W-:Y:S02]  /*e250*/  LOP3.LUT R110, R197, 0x380, RZ, 0xc0, !PT ;  /* 0x00000380c56e7812 */ /* 0x000fe400078ec0ff */
[----:B------:R-:W-:Y:S02]  /*e260*/  LOP3.LUT R8, R27, R174, RZ, 0x3c, !PT ;  /* 0x000000ae1b087212 */ /* 0x000fe400078e3cff */
[----:B------:R-:W-:Y:S02]  /*e270*/  SHF.R.U64 R106, R106, 0x3, RZ ;  /* 0x000000036a6a7819 */ /* 0x000fe400000012ff */
[----:B------:R-:W-:Y:S02]  /*e280*/  LOP3.LUT R118, R26, R201, RZ, 0x3c, !PT ;  /* 0x000000c91a767212 */ /* 0x000fe400078e3cff */
[----:B------:R-:W-:-:S02]  /*e290*/  MOV R27, R10 ;  /* 0x0000000a001b7202 */ /* 0x000fc40000000f00 */
[----:B0-----:R-:W-:Y:S02]  /*e2a0*/  F2FP.F16.F32.PACK_AB R4, R33, R159 ;  /* 0x0000009f2104723e */ /* 0x001fe400000000ff */
[----:B------:R-:W-:Y:S02]  /*e2b0*/  F2FP.F16.F32.PACK_AB R5, R35, R34 ;  /* 0x000000222305723e */ /* 0x000fe400000000ff */
[----:B------:R-:W-:Y:S02]  /*e2c0*/  F2FP.F16.F32.PACK_AB R6, R37, R36 ;  /* 0x000000242506723e */ /* 0x000fe400000000ff */
[----:B------:R-:W-:Y:S02]  /*e2d0*/  F2FP.F16.F32.PACK_AB R7, R39, R38 ;  /* 0x000000262707723e */ /* 0x000fe400000000ff */
[----:B------:R-:W-:Y:S02]  /*e2e0*/  MOV R26, R12 ;  /* 0x0000000c001a7202 */ /* 0x000fe40000000f00 */
[----:B------:R-:W-:Y:S01]  /*e2f0*/  LOP3.LUT R90, R90, R181, RZ, 0x3c, !PT ;  /* 0x000000b55a5a7212 */ /* 0x000fe200078e3cff */
[----:B------:R0:W-:Y:S01]  /*e300*/  STSM.16.M88.4 [R27], R4 ;  /* 0x000000041b007844 */ /* 0x0001e20000000200 */
[----:B------:R-:W-:-:S02]  /*e310*/  MOV R15, R14 ;  /* 0x0000000e000f7202 */ /* 0x000fc40000000f00 */
[----:B------:R-:W-:Y:S01]  /*e320*/  LOP3.LUT R94, R94, R183, RZ, 0x3c, !PT ;  /* 0x000000b75e5e7212 */ /* 0x000fe200078e3cff */
[----:B------:R-:W-:Y:S01]  /*e330*/  STSM.16.M88.4 [R26], R40 ;  /* 0x000000281a007844 */ /* 0x000fe20000000200 */
[----:B------:R-:W-:Y:S02]  /*e340*/  SHF.R.U64 R110, R110, 0x3, RZ ;  /* 0x000000036e6e7819 */ /* 0x000fe400000012ff */
[----:B------:R-:W-:Y:S01]  /*e350*/  MOV R20, R20 ;  /* 0x0000001400147202 */ /* 0x000fe20000000f00 */
[----:B------:R-:W-:Y:S01]  /*e360*/  STSM.16.M88.4 [R15], R48 ;  /* 0x000000300f007844 */ /* 0x000fe20000000200 */
[----:B------:R-:W-:Y:S02]  /*e370*/  LOP3.LUT R106, R106, R195, RZ, 0x3c, !PT ;  /* 0x000000c36a6a7212 */ /* 0x000fe400078e3cff */
[----:B------:R-:W-:Y:S01]  /*e380*/  MOV R24, R24 ;  /* 0x0000001800187202 */ /* 0x000fe20000000f00 */
[----:B------:R-:W-:Y:S01]  /*e390*/  STSM.16.M88.4 [R20], R56 ;  /* 0x0000003814007844 */ /* 0x000fe20000000200 */
[----:B------:R-:W-:-:S02]  /*e3a0*/  F2FP.F16.F32.PACK_AB R73, R75, R74 ;  /* 0x0000004a4b49723e */ /* 0x000fc400000000ff */
[----:B------:R-:W-:Y:S01]  /*e3b0*/  F2FP.F16.F32.PACK_AB R80, R81, R80 ;  /* 0x000000505150723e */ /* 0x000fe200000000ff */
[----:B------:R-:W-:Y:S01]  /*e3c0*/  STSM.16.M88.4 [R24], R64 ;  /* 0x0000004018007844 */ /* 0x000fe20000000200 */
[----:B------:R-:W-:Y:S01]  /*e3d0*/  MOV R28, R28 ;  /* 0x0000001c001c7202 */ /* 0x000fe20000000f00 */
[----:B0-----:R-:W-:Y:S01]  /*e3e0*/  IMAD.U32 R6, RZ, RZ, UR10 ;  /* 0x0000000aff067e24 */ /* 0x001fe2000f8e00ff */
[----:B------:R-:W-:Y:S02]  /*e3f0*/  F2FP.F16.F32.PACK_AB R74, R77, R76 ;  /* 0x0000004c4d4a723e */ /* 0x000fe400000000ff */
[----:B------:R-:W-:Y:S02]  /*e400*/  F2FP.F16.F32.PACK_AB R75, R79, R78 ;  /* 0x0000004e4f4b723e */ /* 0x000fe400000000ff */
[----:B------:R-:W-:Y:S02]  /*e410*/  F2FP.F16.F32.PACK_AB R81, R83, R82 ;  /* 0x000000525351723e */ /* 0x000fe400000000ff */
[----:B------:R-:W-:Y:S01]  /*e420*/  MOV R14, R90 ;  /* 0x0000005a000e7202 */ /* 0x000fe20000000f00 */
[----:B------:R-:W-:Y:S01]  /*e430*/  STSM.16.M88.4 [R28], R72 ;  /* 0x000000481c007844 */ /* 0x000fe20000000200 */
[----:B------:R-:W-:-:S02]  /*e440*/  F2FP.F16.F32.PACK_AB R82, R85, R84 ;  /* 0x000000545552723e */ /* 0x000fc400000000ff */
[----:B------:R-:W-:Y:S02]  /*e450*/  F2FP.F16.F32.PACK_AB R83, R87, R86 ;  /* 0x000000565753723e */ /* 0x000fe400000000ff */
[----:B------:R-:W-:Y:S02]  /*e460*/  F2FP.F16.F32.PACK_AB R88, R89, R88 ;  /* 0x000000585958723e */ /* 0x000fe400000000ff */
[----:B------:R-:W-:Y:S01]  /*e470*/  LOP3.LUT R110, R110, R197, RZ, 0x3c, !PT ;  /* 0x000000c56e6e7212 */ /* 0x000fe200078e3cff */
[----:B------:R-:W-:Y:S01]  /*e480*/  STSM.16.M88.4 [R14], R80 ;  /* 0x000000500e007844 */ /* 0x000fe20000000200 */
        /* <DEDUP_REMOVED lines=42> */
[----:B------:R-:W-:Y:S01]  /*e730*/  MOV R10, R8 ;  /* 0x00000008000a7202 */ /* 0x000fe20000000f00 */
[----:B------:R2:W-:Y:S01]  /*e740*/  STSM.16.M88.4 [R118], R136 ;  /* 0x0000008876007844 */ /* 0x0005e20000000200 */
[----:B------:R-:W-:Y:S01]  /*e750*/  F2FP.F16.F32.PACK_AB R146, R149, R148 ;  /* 0x000000949592723e */ /* 0x000fe200000000ff */
[----:B------:R-:W-:Y:S01]  /*e760*/  IMAD.U32 R8, RZ, RZ, UR8 ;  /* 0x00000008ff087e24 */ /* 0x000fe2000f8e00ff */
[----:B------:R-:W-:Y:S01]  /*e770*/  F2FP.F16.F32.PACK_AB R147, R151, R150 ;  /* 0x000000969793723e */ /* 0x000fe200000000ff */
[----:B------:R-:W-:Y:S01]  /*e780*/  IMAD.U32 R9, RZ, RZ, UR9 ;  /* 0x00000009ff097e24 */ /* 0x000fe2000f8e00ff */
[----:B------:R-:W-:-:S02]  /*e790*/  PLOP3.LUT P6, PT, PT, PT, UP1, 0x80, 0x0 ;  /* 0x000000000000781c */ /* 0x000fc40003fcf018 */
[----:B------:R-:W-:Y:S01]  /*e7a0*/  PLOP3.LUT P0, PT, PT, PT, UP0, 0x80, 0x0 ;  /* 0x000000000000781c */ /* 0x000fe20003f0f008 */
[----:B------:R2:W-:Y:S01]  /*e7b0*/  STSM.16.M88.4 [R10], R144 ;  /* 0x000000900a007844 */ /* 0x0005e20000000200 */
[----:B------:R-:W-:Y:S01]  /*e7c0*/  MOV R7, UR11 ;  /* 0x0000000b00077c02 */ /* 0x000fe20008000f00 */
[----:B------:R-:W-:Y:S08]  /*e7d0*/  BAR.SYNC.DEFER_BLOCKING 0x1, 0x100 ;  /* 0x0044000000007b1d */ /* 0x000ff00000010000 */
[----:B------:R3:W4:Y:S04]  /*e7e0*/  @P6 LDG.E R8, desc[UR48][R8.64] ;  /* 0x0000003008086981 */ /* 0x000728000c1e1900 */
[----:B------:R-:W5:Y:S01]  /*e7f0*/  @P0 LDG.E R5, desc[UR48][R6.64] ;  /* 0x0000003006050981 */ /* 0x000f62000c1e1900 */
[----:B0-----:R-:W-:Y:S01]  /*e800*/  IMAD R11, R188, 0x40, R185 ;  /* 0x00000040bc0b7824 */ /* 0x001fe200078e02b9 */
[----:B------:R-:W-:Y:S01]  /*e810*/  ULDC UR7, c[0x0][0xa88] ;  /* 0x0002a20000077ab9 */ /* 0x000fe20000000800 */
[----:B------:R-:W-:-:S02]  /*e820*/  UMOV UR4, URZ ;  /* 0x0000003f00047c82 */ /* 0x000fc40008000000 */
[----:B------:R-:W-:-:S03]  /*e830*/  IMAD.WIDE R134, R11, 0x2, R134 ;  /* 0x000000020b867825 */ /* 0x000fc600078e0286 */
[C---:B------:R-:W-:Y:S02]  /*e840*/  IADD3 R11, P2, R134.reuse, 0x1000, RZ ;  /* 0x00001000860b7810 */ /* 0x040fe40007f5e0ff */
[C---:B------:R-:W-:Y:S02]  /*e850*/  IADD3 R29, P1, R134.reuse, 0x2000, RZ ;  /* 0x00002000861d7810 */ /* 0x040fe40007f3e0ff */
[----:B---3--:R-:W-:Y:S02]  /*e860*/  P2R R9, PR, RZ, 0x4 ;  /* 0x00000004ff097803 */ /* 0x008fe40000000000 */
[C---:B------:R-:W-:Y:S02]  /*e870*/  IADD3 R13, P2, R134.reuse, 0x3000, RZ ;  /* 0x00003000860d7810 */ /* 0x040fe40007f5e0ff */
[C---:B------:R-:W-:Y:S02]  /*e880*/  IADD3 R37, P3, R134.reuse, 0x4000, RZ ;  /* 0x0000400086257810 */ /* 0x040fe40007f7e0ff */
[----:B------:R-:W-:-:S02]  /*e890*/  IADD3 R25, P4, R134, 0x5000, RZ ;  /* 0x0000500086197810 */ /* 0x000fc40007f9e0ff */
[----:B------:R-:W-:Y:S02]  /*e8a0*/  IADD3 R41, P5, R134, 0x6000, RZ ;  /* 0x0000600086297810 */ /* 0x000fe40007fbe0ff */
[----:B------:R-:W-:Y:S02]  /*e8b0*/  LOP3.LUT R4, R11, 0x380, RZ, 0xc0, !PT ;  /* 0x000003800b047812 */ /* 0x000fe400078ec0ff */
[----:B------:R-:W-:Y:S02]  /*e8c0*/  LOP3.LUT R28, R29, 0x380, RZ, 0xc0, !PT ;  /* 0x000003801d1c7812 */ /* 0x000fe400078ec0ff */
[----:B-1----:R-:W-:Y:S02]  /*e8d0*/  LOP3.LUT R12, R13, 0x380, RZ, 0xc0, !PT ;  /* 0x000003800d0c7812 */ /* 0x002fe400078ec0ff */
        /* <DEDUP_REMOVED lines=9> */
[----:B------:R-:W-:Y:S02]  /*e970*/  LOP3.LUT R4, R4, R11, RZ, 0x3c, !PT ;  /* 0x0000000b04047212 */ /* 0x000fe400078e3cff */
[----:B------:R-:W-:Y:S02]  /*e980*/  LOP3.LUT R28, R28, R29, RZ, 0x3c, !PT ;  /* 0x0000001d1c1c7212 */ /* 0x000fe400078e3cff */
[----:B------:R-:W-:Y:S02]  /*e990*/  LOP3.LUT R12, R12, R13, RZ, 0x3c, !PT ;  /* 0x0000000d0c0c7212 */ /* 0x000fe400078e3cff */
[----:B------:R-:W-:Y:S02]  /*e9a0*/  LOP3.LUT R36, R36, R37, RZ, 0x3c, !PT ;  /* 0x0000002524247212 */ /* 0x000fe400078e3cff */
[----:B------:R-:W-:-:S02]  /*e9b0*/  LOP3.LUT R24, R24, R25, RZ, 0x3c, !PT ;  /* 0x0000001918187212 */ /* 0x000fc400078e3cff */
[----:B------:R-:W-:Y:S02]  /*e9c0*/  LOP3.LUT R40, R40, R41, RZ, 0x3c, !PT ;  /* 0x0000002928287212 */ /* 0x000fe400078e3cff */
[----:B----4-:R-:W-:Y:S02]  /*e9d0*/  @P6 R2UR UR7, R8 ;  /* 0x00000000080762ca */ /* 0x010fe400000e0000 */
[----:B-----5:R-:W-:Y:S01]  /*e9e0*/  @P0 R2UR UR4, R5 ;  /* 0x00000000050402ca */ /* 0x020fe200000e0000 */
[----:B--2---:R-:W-:-:S14]  /*e9f0*/  @P6 BRA `(.L_x_1776) ;  /* 0x0000000000186947 */ /* 0x004fdc0003800000 */
[----:B------:R-:W-:Y:S05]  /*ea00*/  @!P0 BRA `(.L_x_1776) ;  /* 0x0000000000148947 */ /* 0x000fea0003800000 */
[----:B------:R-:W2:Y:S04]  /*ea10*/  LDG.E R10, desc[UR48][R6.64] ;  /* 0x00000030060a7981 */ /* 0x000ea8000c1e1900 */
[----:B------:R-:W3:Y:S01]  /*ea20*/  LDG.E R8, desc[UR48][R6.64+0x4] ;  /* 0x0000043006087981 */ /* 0x000ee2000c1e1900 */
[----:B--2---:R-:W-:Y:S02]  /*ea30*/  R2UR UR8, R10 ;  /* 0x000000000a0872ca */ /* 0x004fe400000e0000 */
[----:B---3--:R-:W-:-:S13]  /*ea40*/  R2UR UR7, R8 ;  /* 0x00000000080772ca */ /* 0x008fda00000e0000 */
[----:B------:R-:W-:-:S12]  /*ea50*/  UIADD3 UR7, -UR8, UR7, URZ ;  /* 0x0000000708077290 */ /* 0x000fd8000fffe13f */
.L_x_1776:
        /* <DEDUP_REMOVED lines=10> */
[--C-:B------:R-:W-:Y:S01]  /*eb00*/  IMAD.X R41, RZ, RZ, R135.reuse, P5 ;  /* 0x000000ffff297224 */ /* 0x100fe200028e0687 */
[----:B------:R-:W-:Y:S01]  /*eb10*/  LOP3.LUT R48, R49, 0x380, RZ, 0xc0, !PT ;  /* 0x0000038031307812 */ /* 0x000fe200078ec0ff */
[----:B------:R-:W-:Y:S01]  /*eb20*/  USHF.R.S32.HI UR8, URZ, 0x1f, UR43 ;  /* 0x0000001f3f087899 */ /* 0x000fe2000801142b */
[----:B------:R-:W-:Y:S01]  /*eb30*/  LOP3.LUT R44, R45, 0x380, RZ, 0xc0, !PT ;  /* 0x000003802d2c7812 */ /* 0x000fe200078ec0ff */
[----:B------:R-:W-:Y:S01]  /*eb40*/  USHF.R.S32.HI UR11, URZ, 0x1f, UR4 ;  /* 0x0000001f3f0b7899 */ /* 0x000fe20008011404 */
[----:B------:R-:W-:Y:S01]  /*eb50*/  SHF.R.U64 R48, R48, 0x3, RZ ;  /* 0x0000000330307819 */ /* 0x000fe200000012ff */
[----:B------:R-:W-:Y:S01]  /*eb60*/  USHF.R.S32.HI UR14, URZ, 0x1f, UR41 ;  /* 0x0000001f3f0e7899 */ /* 0x000fe20008011429 */
[----:B------:R-:W-:Y:S01]  /*eb70*/  SHF.R.U64 R32, R32, 0x3, RZ ;  /* 0x0000000320207819 */ /* 0x000fe200000012ff */
[----:B------:R-:W-:Y:S01]  /*eb80*/  USEL UR15, UR43, URZ, !UP0 ;  /* 0x0000003f2b0f7287 */ /* 0x000fe2000c000000 */
[----:B------:R-:W-:Y:S01]  /*eb90*/  SHF.R.U64 R44, R44, 0x3, RZ ;  /* 0x000000032c2c7819 */ /* 0x000fe200000012ff */
[----:B------:R-:W-:Y:S01]  /*eba0*/  USEL UR16, UR8, URZ, !UP0 ;  /* 0x0000003f08107287 */ /* 0x000fe2000c000000 */
[----:B------:R-:W-:Y:S01]  /*ebb0*/  LOP3.LUT R48, R48, R49, RZ, 0x3c, !PT ;  /* 0x0000003130307212 */ /* 0x000fe200078e3cff */
[--C-:B------:R-:W-:Y:S01]  /*ebc0*/  IMAD.X R49, RZ, RZ, R135.reuse, P6 ;  /* 0x000000ffff317224 */ /* 0x100fe200030e0687 */
[----:B------:R-:W-:Y:S01]  /*ebd0*/  LOP3.LUT R32, R32, R33, RZ, 0x3c, !PT ;  /* 0x0000002120207212 */ /* 0x000fe200078e3cff */
[----:B------:R-:W-:Y:S01]  /*ebe0*/  IMAD.X R33, RZ, RZ, R135, P0 ;  /* 0x000000ffff217224 */ /* 0x000fe200000e0687 */
[----:B0-----:R-:W-:-:S02]  /*ebf0*/  ISETP.NE.AND P6, PT, R6, RZ, PT ;  /* 0x000000ff0600720c */ /* 0x001fc40003fc5270 */
[----:B------:R-:W-:Y:S01]  /*ec00*/  LOP3.LUT R44, R44, R45, RZ, 0x3c, !PT ;  /* 0x0000002d2c2c7212 */ /* 0x000fe200078e3cff */
[----:B------:R-:W-:Y:S01]  /*ec10*/  IMAD.X R45, RZ, RZ, R135, P1 ;  /* 0x000000ffff2d7224 */ /* 0x000fe200008e0687 */
[----:B------:R-:W-:Y:S02]  /*ec20*/  IADD3.X R25, RZ, R135, RZ, P4, !PT ;  /* 0x00000087ff197210 */ /* 0x000fe400027fe4ff */
[C---:B------:R-:W-:Y:S02]  /*ec30*/  IADD3 R57, P2, R134.reuse, 0xa000, RZ ;  /* 0x0000a00086397810 */ /* 0x040fe40007f5e0ff */
[C---:B------:R-:W-:Y:S02]  /*ec40*/  IADD3 R53, P3, R134.reuse, 0xb000, RZ ;  /* 0x0000b00086357810 */ /* 0x040fe40007f7e0ff */
[C---:B------:R-:W-:Y:S02]  /*ec50*/  IADD3 R65, P4, R134.reuse, 0xc000, RZ ;  /* 0x0000c00086417810 */ /* 0x040fe40007f9e0ff */
[----:B------:R-:W-:-:S02]  /*ec60*/  IADD3 R61, P5, R134, 0xd000, RZ ;  /* 0x0000d000863d7810 */ /* 0x000fc40007fbe0ff */
[C---:B------:R-:W-:Y:S02]  /*ec70*/  IADD3 R73, P0, R134.reuse, 0xe000, RZ ;  /* 0x0000e00086497810 */ /* 0x040fe40007f1e0ff */
[----:B------:R-:W-:Y:S02]  /*ec80*/  IADD3 R7, P1, R134, 0xf000, RZ ;  /* 0x0000f00086077810 */ /* 0x000fe40007f3e0ff */
[----:B------:R-:W-:Y:S02]  /*ec90*/  LOP3.LUT R56, R57, 0x380, RZ, 0xc0, !PT ;  /* 0x0000038039387812 */ /* 0x000fe400078ec0ff */
[----:B------:R-:W-:Y:S01]  /*eca0*/  LOP3.LUT R52, R53, 0x380, RZ, 0xc0, !PT ;  /* 0x0000038035347812 */ /* 0x000fe200078ec0ff */
[----:B------:R-:W-:Y:S01]  /*ecb0*/  IMAD.X R69, RZ, RZ, R135, P1 ;  /* 0x000000ffff457224 */ /* 0x000fe200008e0687 */
[----:B------:R-:W-:Y:S02]  /*ecc0*/  LOP3.LUT R64, R65, 0x380, RZ, 0xc0, !PT ;  /* 0x0000038041407812 */ /* 0x000fe400078ec0ff */
[----:B------:R-:W-:-:S02]  /*ecd0*/  LOP3.LUT R60, R61, 0x380, RZ, 0xc0, !PT ;  /* 0x000003803d3c7812 */ /* 0x000fc400078ec0ff */
[----:B------:R-:W-:Y:S02]  /*ece0*/  LOP3.LUT R72, R73, 0x380, RZ, 0xc0, !PT ;  /* 0x0000038049487812 */ /* 0x000fe400078ec0ff */
        /* <DEDUP_REMOVED lines=8> */
[----:B------:R-:W-:Y:S02]  /*ed70*/  SHF.R.U64 R6, R6, 0x3, RZ ;  /* 0x0000000306067819 */ /* 0x000fe400000012ff */
[----:B------:R-:W-:Y:S01]  /*ed80*/  LOP3.LUT R56, R56, R57, RZ, 0x3c, !PT ;  /* 0x0000003938387212 */ /* 0x000fe200078e3cff */
[----:B------:R-:W-:Y:S01]  /*ed90*/  IMAD.X R57, RZ, RZ, R135, P2 ;  /* 0x000000ffff397224 */ /* 0x000fe200010e0687 */
[----:B------:R-:W-:-:S02]  /*eda0*/  LOP3.LUT R52, R52, R53, RZ, 0x3c, !PT ;  /* 0x0000003534347212 */ /* 0x000fc400078e3cff */
[----:B------:R-:W-:Y:S01]  /*edb0*/  LOP3.LUT R64, R64, R65, RZ, 0x3c, !PT ;  /* 0x0000004140407212 */ /* 0x000fe200078e3cff */
[--C-:B------:R-:W-:Y:S01]  /*edc0*/  IMAD.X R65, RZ, RZ, R135.reuse, P4 ;  /* 0x000000ffff417224 */ /* 0x100fe200020e0687 */
[----:B------:R-:W-:Y:S01]  /*edd0*/  LOP3.LUT R60, R60, R61, RZ, 0x3c, !PT ;  /* 0x0000003d3c3c7212 */ /* 0x000fe200078e3cff */
[--C-:B------:R-:W-:Y:S01]  /*ede0*/  IMAD.X R61, RZ, RZ, R135.reuse, P5 ;  /* 0x000000ffff3d7224 */ /* 0x100fe200028e0687 */
[----:B------:R-:W-:Y:S01]  /*edf0*/  LOP3.LUT R72, R72, R73, RZ, 0x3c, !PT ;  /* 0x0000004948487212 */ /* 0x000fe200078e3cff */
[----:B------:R-:W-:Y:S01]  /*ee00*/  IMAD.X R73, RZ, RZ, R135, P0 ;  /* 0x000000ffff497224 */ /* 0x000fe200000e0687 */
[----:B------:R-:W-:Y:S02]  /*ee10*/  IADD3.X R53, RZ, R135, RZ, P3, !PT ;  /* 0x00000087ff357210 */ /* 0x000fe40001ffe4ff */
[----:B------:R-:W-:Y:S02]  /*ee20*/  LOP3.LUT R134, R9, R134, RZ, 0x3c, !PT ;  /* 0x0000008609867212 */ /* 0x000fe400078e3cff */
[----:B------:R-:W-:Y:S01]  /*ee30*/  LOP3.LUT R68, R6, R7, RZ, 0x3c, !PT ;  /* 0x0000000706447212 */ /* 0x000fe200078e3cff */
[----:B------:R-:W-:Y:S06]  /*ee40*/  @P6 BRA `(.L_x_1777) ;  /* 0x00000000006c6947 */ /* 0x000fec0003800000 */
[----:B------:R-:W-:Y:S01]  /*ee50*/  ULDC.64 UR12, c[0x0][0xb70] ;  /* 0x0002dc00000c7ab9 */ /* 0x000fe20000000a00 */
[----:B------:R-:W-:Y:S01]  /*ee60*/  UMOV UR8, UR4 ;  /* 0x0000000400087c82 */ /* 0x000fe20008000000 */
[----:B------:R-:W-:Y:S01]  /*ee70*/  UIMAD UR10, UR14, UR12, URZ ;  /* 0x0000000c0e0a72a4 */ /* 0x000fe2000f8e023f */
[----:B------:R-:W-:Y:S01]  /*ee80*/  IMAD.U32 R8, RZ, RZ, UR42 ;  /* 0x0000002aff087e24 */ /* 0x000fe2000f8e00ff */
[----:B------:R-:W-:Y:S01]  /*ee90*/  UMOV UR9, UR11 ;  /* 0x0000000b00097c82 */ /* 0x000fe20008000000 */
[----:B------:R-:W-:Y:S01]  /*eea0*/  IADD3 R7, -R18, RZ, RZ ;  /* 0x000000ff12077210 */ /* 0x000fe20007ffe1ff */
[----:B------:R-:W-:Y:S01]  /*eeb0*/  UIMAD.WIDE.U32 UR8, UR41, UR12, UR8 ;  /* 0x0000000c290872a5 */ /* 0x000fe2000f8e0008 */
[----:B------:R-:W-:Y:S01]  /*eec0*/  IMAD R8, R8, 0x40, R17 ;  /* 0x0000004008087824 */ /* 0x000fe200078e0211 */
[----:B------:R-:W-:Y:S01]  /*eed0*/  UIMAD UR10, UR41, UR13, UR10 ;  /* 0x0000000d290a72a4 */ /* 0x000fe2000f8e020a */
[----:B------:R-:W-:Y:S02]  /*eee0*/  ISETP.NE.AND P0, PT, R16, R7, PT ;  /* 0x000000071000720c */ /* 0x000fe40003f05270 */
[----:B------:R-:W-:Y:S01]  /*eef0*/  ULDC.64 UR12, c[0x0][0xb78] ;  /* 0x0002de00000c7ab9 */ /* 0x000fe20000000a00 */
[----:B------:R-:W-:Y:S01]  /*ef00*/  UIADD3 UR9, UR9, UR10, URZ ;  /* 0x0000000a09097290 */ /* 0x000fe2000fffe03f */
[C---:B------:R-:W-:Y:S01]  /*ef10*/  VIADD R10, R8.reuse, 0x8 ;  /* 0x00000008080a7836 */ /* 0x040fe20000000000 */
[----:B------:R-:W-:Y:S01]  /*ef20*/  UIMAD UR10, UR16, UR12, URZ ;  /* 0x0000000c100a72a4 */ /* 0x000fe2000f8e023f */
[----:B------:R-:W-:Y:S01]  /*ef30*/  SHF.R.S32.HI R6, RZ, 0x1f, R8 ;  /* 0x0000001fff067819 */ /* 0x000fe20000011408 */
[----:B------:R-:W-:Y:S01]  /*ef40*/  UIMAD.WIDE.U32 UR8, UR15, UR12, UR8 ;  /* 0x0000000c0f0872a5 */ /* 0x000fe2000f8e0008 */
[----:B------:R-:W-:Y:S01]  /*ef50*/  ISETP.GE.OR P1, PT, R8, UR7, P0 ;  /* 0x0000000708007c0c */ /* 0x000fe20008726670 */
[----:B------:R-:W-:Y:S01]  /*ef60*/  UIMAD UR10, UR15, UR13, UR10 ;  /* 0x0000000d0f0a72a4 */ /* 0x000fe2000f8e020a */
[----:B------:R-:W-:-:S02]  /*ef70*/  ISETP.GE.OR P0, PT, R10, UR7, P0 ;  /* 0x000000070a007c0c */ /* 0x000fc40008706670 */
        /* <DEDUP_REMOVED lines=8> */
.L_x_1777:
[C---:B0-----:R-:W-:Y:S01]  /*f000*/  VIADD R3, R185.reuse, 0x40 ;  /* 0x00000040b9037836 */ /* 0x041fe20000000000 */
[----:B------:R-:W-:Y:S01]  /*f010*/  ULDC UR12, c[0x0][0xa8c] ;  /* 0x0002a300000c7ab9 */ /* 0x000fe20000000800 */
[C---:B------:R-:W-:Y:S01]  /*f020*/  VIADD R82, R185.reuse, 0x80 ;  /* 0x00000080b9527836 */ /* 0x040fe20000000000 */
[----:B------:R-:W-:Y:S01]  /*f030*/  IADD3 R83, R185, 0xc0, RZ ;  /* 0x000000c0b9537810 */ /* 0x000fe20007ffe0ff */
[----:B------:R-:W-:Y:S01]  /*f040*/  ULDC.64 UR18, c[0x0][0xaa0] ;  /* 0x0002a80000127ab9 */ /* 0x000fe20000000a00 */
[----:B------:R-:W-:Y:S01]  /*f050*/  ISETP.GE.AND P1, PT, R3, UR12, PT ;  /* 0x0000000c03007c0c */ /* 0x000fe2000bf26270 */
[----:B------:R0:W5:Y:S01]  /*f060*/  LD.E.128 R8, desc[UR48][R134.64] ;  /* 0x0000003086087980 */ /* 0x000162000c101d00 */
[----:B------:R-:W-:Y:S02]  /*f070*/  ISETP.GE.AND P0, PT, R185, UR12, PT ;  /* 0x0000000cb9007c0c */ /* 0x000fe4000bf06270 */
[----:B------:R-:W-:Y:S01]  /*f080*/  SEL R20, RZ, 0xffffffff, P1 ;  /* 0xffffffffff147807 */ /* 0x000fe20000800000 */
        /* <DEDUP_REMOVED lines=10> */
[----:B------:R-:W-:Y:S01]  /*f130*/  UIMAD UR8, UR11, UR18, URZ ;  /* 0x000000120b0872a4 */ /* 0x000fe2000f8e023f */
[----:B------:R-:W5:Y:S02]  /*f140*/  LD.E.128 R36, desc[UR48][R36.64] ;  /* 0x0000003024247980 */ /* 0x000f64000c101d00 */
[----:B------:R-:W-:Y:S01]  /*f150*/  LOP3.LUT R0, R20, R0, R21, 0xfe, !PT ;  /* 0x0000000014007212 */ /* 0x000fe200078efe15 */
[C---:B------:R-:W-:Y:S01]  /*f160*/  VIADD R86, R185.reuse, 0x100 ;  /* 0x00000100b9567836 */ /* 0x040fe20000000000 */
[----:B------:R-:W5:Y:S01]  /*f170*/  LD.E.128 R24, desc[UR48][R24.64] ;  /* 0x0000003018187980 */ /* 0x000f62000c101d00 */
[----:B------:R-:W-:Y:S01]  /*f180*/  SHF.R.S32.HI R21, RZ, 0x1f, R185 ;  /* 0x0000001fff157819 */ /* 0x000fe200000114b9 */
[----:B------:R-:W-:Y:S01]  /*f190*/  VIADD R87, R185, 0x140 ;  /* 0x00000140b9577836 */ /* 0x000fe20000000000 */
[----:B------:R-:W-:Y:S01]  /*f1a0*/  ULDC.64 UR10, c[0x0][0xae0] ;  /* 0x0002b800000a7ab9 */ /* 0x000fe20000000a00 */
[----:B------:R-:W5:Y:S01]  /*f1b0*/  LD.E.128 R40, desc[UR48][R40.64] ;  /* 0x0000003028287980 */ /* 0x000f62000c101d00 */
[----:B------:R-:W-:-:S02]  /*f1c0*/  IMAD.U32 R77, RZ, RZ, UR18 ;  /* 0x00000012ff4d7e24 */ /* 0x000fc4000f8e00ff */
[----:B------:R-:W-:Y:S01]  /*f1d0*/  IMAD.MOV.U32 R20, RZ, RZ, R185 ;  /* 0x000000ffff147224 */ /* 0x000fe200078e00b9 */
[----:B------:R-:W5:Y:S01]  /*f1e0*/  LD.E.128 R32, desc[UR48][R32.64] ;  /* 0x0000003020207980 */ /* 0x000f62000c101d00 */
[----:B------:R-:W-:-:S03]  /*f1f0*/  UIMAD UR8, UR4, UR19, UR8 ;  /* 0x00000013040872a4 */ /* 0x000fc6000f8e0208 */
[----:B------:R-:W5:Y:S04]  /*f200*/  LD.E.128 R48, desc[UR48][R48.64] ;  /* 0x0000003030307980 */ /* 0x000f68000c101d00 */
[----:B------:R-:W5:Y:S04]  /*f210*/  LD.E.128 R44, desc[UR48][R44.64] ;  /* 0x000000302c2c7980 */ /* 0x000f68000c101d00 */
[----:B------:R-:W5:Y:S04]  /*f220*/  LD.E.128 R56, desc[UR48][R56.64] ;  /* 0x0000003038387980 */ /* 0x000f68000c101d00 */
[----:B------:R-:W5:Y:S04]  /*f230*/  LD.E.128 R52, desc[UR48][R52.64] ;  /* 0x0000003034347980 */ /* 0x000f68000c101d00 */
[----:B------:R-:W5:Y:S04]  /*f240*/  LD.E.128 R64, desc[UR48][R64.64] ;  /* 0x0000003040407980 */ /* 0x000f68000c101d00 */
[----:B------:R-:W5:Y:S04]  /*f250*/  LD.E.128 R60, desc[UR48][R60.64] ;  /* 0x000000303c3c7980 */ /* 0x000f68000c101d00 */
[----:B------:R-:W5:Y:S04]  /*f260*/  LD.E.128 R72, desc[UR48][R72.64] ;  /* 0x0000003048487980 */ /* 0x000f68000c101d00 */
[----:B------:R-:W5:Y:S01]  /*f270*/  LD.E.128 R68, desc[UR48][R68.64] ;  /* 0x0000003044447980 */ /* 0x000f62000c101d00 */
[----:B------:R-:W-:Y:S01]  /*f280*/  IMAD.WIDE.U32 R20, R77, UR4, R20 ;  /* 0x000000044d147c25 */ /* 0x000fe2000f8e0014 */
[----:B------:R-:W-:Y:S01]  /*f290*/  ISETP.GE.AND P0, PT, R86, UR12, PT ;  /* 0x0000000c56007c0c */ /* 0x000fe2000bf06270 */
[----:B------:R-:W-:Y:S01]  /*f2a0*/  UIMAD UR4, UR14, UR10, URZ ;  /* 0x0000000a0e0472a4 */ /* 0x000fe2000f8e023f */
[----:B------:R-:W-:Y:S01]  /*f2b0*/  @!PT LDS RZ, [RZ] ;  /* 0x00000000fffff984 */ /* 0x000fe20000000800 */
[----:B------:R-:W-:Y:S01]  /*f2c0*/  @!PT LDS RZ, [RZ] ;  /* 0x00000000fffff984 */ /* 0x000fe20000000800 */
[----:B------:R-:W-:Y:S01]  /*f2d0*/  @!PT LDS RZ, [RZ] ;  /* 0x00000000fffff984 */ /* 0x000fe20000000800 */
[----:B------:R-:W-:Y:S01]  /*f2e0*/  @!PT LDS RZ, [RZ] ;  /* 0x00000000fffff984 */ /* 0x000fe20000000800 */
[----:B------:R1:W-:Y:S06]  /*f2f0*/  MEMBAR.ALL.CTA ;  /* 0x0000000000007992 */ /* 0x0003ec0000008000 */
[----:B-1----:R-:W1:Y:S01]  /*f300*/  FENCE.VIEW.ASYNC.S ;  /* 0x00000000000073c6 */ /* 0x002e620000000000 */
[----:B------:R-:W-:Y:S01]  /*f310*/  ISETP.GE.AND P1, PT, R87, UR12, PT ;  /* 0x0000000c57007c0c */ /* 0x000fe2000bf26270 */
[----:B------:R-:W-:Y:S01]  /*f320*/  UIMAD UR9, UR42, -0x40, UR7 ;  /* 0xffffffc02a0978a4 */ /* 0x000fe2000f8e0207 */
[----:B------:R-:W-:Y:S01]  /*f330*/  VIADD R21, R21, UR8 ;  /* 0x0000000815157c36 */ /* 0x000fe20008000000 */
[----:B------:R-:W-:Y:S01]  /*f340*/  IADD3 R78, R185, 0x180, RZ ;  /* 0x00000180b94e7810 */ /* 0x000fe20007ffe0ff */
[----:B------:R-:W-:Y:S01]  /*f350*/  IMAD.U32 R79, RZ, RZ, UR10 ;  /* 0x0000000aff4f7e24 */ /* 0x000fe2000f8e00ff */
[----:B------:R-:W-:Y:S01]  /*f360*/  SEL R77, RZ, 0x10, P0 ;  /* 0x00000010ff4d7807 */ /* 0x000fe20000000000 */
[----:B------:R-:W-:Y:S01]  /*f370*/  UIMAD UR8, UR41, UR11, UR4 ;  /* 0x0000000b290872a4 */ /* 0x000fe2000f8e0204 */
[----:B------:R-:W-:Y:S01]  /*f380*/  SEL R76, RZ, 0x20, P1 ;  /* 0x00000020ff4c7807 */ /* 0x000fe20000800000 */
[----:B------:R-:W-:Y:S01]  /*f390*/  UIADD3 UR4, UR38, 0x28c20, URZ ;  /* 0x00028c2026047890 */ /* 0x000fe2000fffe03f */
[----:B------:R-:W-:Y:S01]  /*f3a0*/  IMAD.WIDE.U32 R20, R79, UR41, R20 ;  /* 0x000000294f147c25 */ /* 0x000fe2000f8e0014 */
[----:B------:R-:W-:Y:S01]  /*f3b0*/  ULDC.64 UR10, c[0x0][0xae8] ;  /* 0x0002ba00000a7ab9 */ /* 0x000fe20000000a00 */
[----:B------:R-:W-:Y:S01]  /*f3c0*/  ISETP.GE.AND P2, PT, R188, UR9, PT ;  /* 0x00000009bc007c0c */ /* 0x000fe2000bf46270 */
[----:B------:R-:W-:Y:S01]  /*f3d0*/  UIMAD UR7, UR16, UR10, URZ ;  /* 0x0000000a100772a4 */ /* 0x000fe2000f8e023f */
[----:B------:R-:W-:Y:S01]  /*f3e0*/  ISETP.GE.AND P0, PT, R78, UR12, PT ;  /* 0x0000000c4e007c0c */ /* 0x000fe2000bf06270 */
[----:B------:R-:W-:Y:S01]  /*f3f0*/  VIADD R78, R188, 0x20 ;  /* 0x00000020bc4e7836 */ /* 0x000fe20000000000 */
[----:B------:R-:W-:Y:S01]  /*f400*/  LOP3.LUT R77, R76, R0, R77, 0xfe, !PT ;  /* 0x000000004c4d7212 */ /* 0x000fe200078efe4d */
[----:B------:R-:W-:Y:S01]  /*f410*/  VIADD R76, R185, 0x1c0 ;  /* 0x000001c0b94c7836 */ /* 0x000fe20000000000 */
[----:B------:R-:W-:Y:S01]  /*f420*/  UPRMT UR4, URZ, 0x654, UR4 ;  /* 0x000006543f047896 */ /* 0x000fe20008000004 */
[----:B------:R-:W-:Y:S01]  /*f430*/  MOV R79, UR10 ;  /* 0x0000000a004f7c02 */ /* 0x000fe20008000f00 */
[----:B------:R-:W-:Y:S01]  /*f440*/  VIADD R21, R21, UR8 ;  /* 0x0000000815157c36 */ /* 0x000fe20008000000 */
[----:B------:R-:W-:Y:S01]  /*f450*/  SEL R0, RZ, 0x40, P0 ;  /* 0x00000040ff007807 */ /* 0x000fe20000000000 */
[----:B------:R-:W-:Y:S01]  /*f460*/  UIMAD UR7, UR15, UR11, UR7 ;  /* 0x0000000b0f0772a4 */ /* 0x000fe2000f8e0207 */
[----:B------:R-:W-:Y:S01]  /*f470*/  ISETP.GE.AND P1, PT, R76, UR12, PT ;  /* 0x0000000c4c007c0c */ /* 0x000fe2000bf26270 */
[----:B------:R-:W-:Y:S01]  /*f480*/  BSSY B1, `(.L_x_1778) ;  /* 0x0000026000017945 */ /* 0x000fe20003800000 */
[----:B------:R-:W-:Y:S01]  /*f490*/  ISETP.GE.AND P0, PT, R78, UR9, PT ;  /* 0x000000094e007c0c */ /* 0x000fe2000bf06270 */
[----:B------:R-:W-:Y:S01]  /*f4a0*/  IMAD.WIDE.U32 R78, R79, UR15, R20 ;  /* 0x0000000f4f4e7c25 */ /* 0x000fe2000f8e0014 */
[----:B------:R-:W-:Y:S01]  /*f4b0*/  LOP3.LUT R0, R77, R0, RZ, 0xfc, !PT ;  /* 0x000000004d007212 */ /* 0x000fe200078efcff */
[----:B-1----:R-:W-:Y:S01]  /*f4c0*/  SYNCS.ARRIVE.TRANS64.RED.A1T0 RZ, [UR4], RZ ;  /* 0x000000ffffff79a7 */ /* 0x002fe20008100404 */
[----:B------:R-:W-:Y:S01]  /*f4d0*/  SHF.R.S32.HI R189, RZ, 0x1f, R188 ;  /* 0x0000001fffbd7819 */ /* 0x000fe200000114bc */
[----:B------:R-:W-:Y:S01]  /*f4e0*/  IMAD.U32 R77, RZ, RZ, UR42 ;  /* 0x0000002aff4d7e24 */ /* 0x000fe2000f8e00ff */
[----:B------:R-:W-:Y:S01]  /*f4f0*/  SEL R21, RZ, 0x80, P1 ;  /* 0x00000080ff157807 */ /* 0x000fe20000800000 */
[----:B------:R-:W-:-:S02]  /*f500*/  VIADD R85, R79, UR7 ;  /* 0x000000074f557c36 */ /* 0x000fc40008000000 */
[----:B------:R-:W-:Y:S01]  /*f510*/  IMAD.WIDE R76, R77, 0x40, R188 ;  /* 0x000000404d4c7825 */ /* 0x000fe200078e02bc */
[----:B------:R-:W-:Y:S01]  /*f520*/  LOP3.LUT R84, R0, R21, RZ, 0xfc, !PT ;  /* 0x0000001500547212 */ /* 0x000fe200078efcff */
[----:B0-----:R-:W-:Y:S06]  /*f530*/  @P2 BRA `(.L_x_1779) ;  /* 0x0000000000682947 */ /* 0x001fec0003800000 */
        /* <DEDUP_REMOVED lines=16> */
[----:B-----5:R0:W-:Y:S01]  /*f640*/  @!P2 STG.E.128 desc[UR48][R80.64], R8 ;  /* 0x000000085000a986 */ /* 0x0201e2000c101d30 */
        /* <DEDUP_REMOVED lines=9> */
.L_x_1779:
[----:B------:R-:W-:Y:S05]  /*f6e0*/  BSYNC B1 ;  /* 0x0000000000017941 */ /* 0x000fea0003800000 */
.L_x_1778:
[----:B------:R-:W-:Y:S05]  /*f6f0*/  @P0 BRA `(.L_x_1780) ;  /* 0x0000000c00400947 */ /* 0x000fea0003800000 */
[----:B0----5:R-:W-:Y:S01]  /*f700*/  IADD3 R11, P0, R76, 0x20, RZ ;  /* 0x000000204c0b7810 */ /* 0x021fe20007f1e0ff */
        /* <DEDUP_REMOVED lines=29> */
.L_x_1775:
[----:B------:R-:W-:Y:S01]  /*f8e0*/  ULDC.64 UR8, c[0x0][0xbe0] ;  /* 0x0002f80000087ab9 */ /* 0x000fe20000000a00 */
[----:B------:R-:W-:Y:S01]  /*f8f0*/  MOV R3, RZ ;  /* 0x000000ff00037202 */ /* 0x000fe20000000f00 */
[----:B------:R-:W-:Y:S01]  /*f900*/  UISETP.NE.U32.AND UP0, UPT, UR8, URZ, UPT ;  /* 0x0000003f0800728c */ /* 0x000fe2000bf05070 */
[----:B------:R-:W-:Y:S01]  /*f910*/  VIADD R12, R185, 0x40 ;  /* 0x00000040b90c7836 */ /* 0x000fe20000000000 */
[----:B------:R-:W-:Y:S02]  /*f920*/  ULDC UR14, c[0x0][0xa8c] ;  /* 0x0002a300000e7ab9 */ /* 0x000fe40000000800 */
[----:B------:R-:W-:-:S03]  /*f930*/  UISETP.NE.AND.EX UP1, UPT, UR9, URZ, UPT, UP0 ;  /* 0x0000003f0900728c */ /* 0x000fc6000bf25300 */
[----:B------:R-:W-:Y:S02]  /*f940*/  ULDC.64 UR8, c[0x0][0xbd8] ;  /* 0x0002f60000087ab9 */ /* 0x000fe40000000a00 */
[----:B------:R-:W-:Y:S01]  /*f950*/  UISETP.NE.U32.AND UP0, UPT, UR8, URZ, UPT ;  /* 0x0000003f0800728c */ /* 0x000fe2000bf05070 */
[----:B------:R-:W-:-:S03]  /*f960*/  PLOP3.LUT P3, PT, PT, PT, UP1, 0x80, 0x0 ;  /* 0x000000000000781c */ /* 0x000fc60003f6f018 */
[----:B------:R-:W-:-:S03]  /*f970*/  UISETP.NE.AND.EX UP0, UPT, UR9, URZ, UPT, UP0 ;  /* 0x0000003f0900728c */ /* 0x000fc6000bf05300 */
[----:B------:R-:W-:Y:S02]  /*f980*/  @UP1 ULDC.64 UR8, c[0x0][0xbe0] ;  /* 0x0002f80000081ab9 */ /* 0x000fe40000000a00 */
[----:B------:R-:W-:Y:S01]  /*f990*/  @UP1 UIMAD.WIDE UR10, UR43, 0x4, UR8 ;  /* 0x000000042b0a18a5 */ /* 0x000fe2000f8e0208 */
[----:B------:R-:W-:Y:S02]  /*f9a0*/  PLOP3.LUT P2, PT, PT, PT, UP0, 0x80, 0x0 ;  /* 0x000000000000781c */ /* 0x000fe40003f4f008 */
[----:B------:R-:W-:Y:S02]  /*f9b0*/  ULDC.64 UR8, c[0x0][0xbd8] ;  /* 0x0002f60000087ab9 */ /* 0x000fe40000000a00 */
[----:B------:R-:W-:Y:S01]  /*f9c0*/  UIMAD.WIDE UR8, UR43, 0x4, UR8 ;  /* 0x000000042b0878a5 */ /* 0x000fe2000f8e0208 */
[----:B------:R-:W-:Y:S02]  /*f9d0*/  IMAD.U32 R6, RZ, RZ, UR10 ;  /* 0x0000000aff067e24 */ /* 0x000fe4000f8e00ff */
[----:B------:R-:W-:-:S03]  /*f9e0*/  IMAD.U32 R7, RZ, RZ, UR11 ;  /* 0x0000000bff077e24 */ /* 0x000fc6000f8e00ff */
[----:B------:R-:W-:Y:S02]  /*f9f0*/  IMAD.U32 R4, RZ, RZ, UR8 ;  /* 0x00000008ff047e24 */ /* 0x000fe4000f8e00ff */
[----:B------:R0:W2:Y:S01]  /*fa00*/  @P3 LDG.E R6, desc[UR48][R6.64] ;  /* 0x0000003006063981 */ /* 0x0000a2000c1e1900 */
[----:B------:R-:W-:-:S05]  /*fa10*/  IMAD.U32 R5, RZ, RZ, UR9 ;  /* 0x00000009ff057e24 */ /* 0x000fca000f8e00ff */
[----:B------:R1:W5:Y:S01]  /*fa20*/  @P2 LDG.E R3, desc[UR48][R4.64] ;  /* 0x0000003004032981 */ /* 0x000362000c1e1900 */
[----:B------:R-:W-:Y:S01]  /*fa30*/  ISETP.GE.AND P1, PT, R12, UR14, PT ;  /* 0x0000000e0c007c0c */ /* 0x000fe2000bf26270 */
[C---:B------:R-:W-:Y:S01]  /*fa40*/  VIADD R13, R185.reuse, 0x80 ;  /* 0x00000080b90d7836 */ /* 0x040fe20000000000 */
[C---:B------:R-:W-:Y:S01]  /*fa50*/  ISETP.GE.AND P0, PT, R185.reuse, UR14, PT ;  /* 0x0000000eb9007c0c */ /* 0x040fe2000bf06270 */
[----:B------:R-:W-:Y:S01]  /*fa60*/  VIADD R14, R185, 0xc0 ;  /* 0x000000c0b90e7836 */ /* 0x000fe20000000000 */
[----:B------:R-:W-:Y:S01]  /*fa70*/  SEL R8, RZ, 0xffffffff, P1 ;  /* 0xffffffffff087807 */ /* 0x000fe20000800000 */
[----:B------:R-:W-:Y:S01]  /*fa80*/  ULDC UR4, c[0x0][0xa88] ;  /* 0x0002a20000047ab9 */ /* 0x000fe20000000800 */
[----:B------:R-:W-:Y:S02]  /*fa90*/  SEL R0, RZ, 0x1, P0 ;  /* 0x00000001ff007807 */ /* 0x000fe40000000000 */
[----:B0-----:R-:W-:Y:S02]  /*faa0*/  SHF.L.U32 R7, R8, 0x1, RZ ;  /* 0x0000000108077819 */ /* 0x001fe400000006ff */
[----:B------:R-:W-:-:S02]  /*fab0*/  ISETP.GE.AND P0, PT, R13, UR14, PT ;  /* 0x0000000e0d007c0c */ /* 0x000fc4000bf06270 */
[----:B------:R-:W-:Y:S02]  /*fac0*/  ISETP.GE.AND P1, PT, R14, UR14, PT ;  /* 0x0000000e0e007c0c */ /* 0x000fe4000bf26270 */
[----:B------:R-:W-:Y:S02]  /*fad0*/  LOP3.LUT R0, R7, 0x2, R0, 0xe2, !PT ;  /* 0x0000000207007812 */ /* 0x000fe400078ee200 */
[----:B------:R-:W-:Y:S02]  /*fae0*/  SEL R7, RZ, 0x4, P0 ;  /* 0x00000004ff077807 */ /* 0x000fe40000000000 */
[----:B------:R-:W-:-:S04]  /*faf0*/  SEL R8, RZ, 0x8, P1 ;  /* 0x00000008ff087807 */ /* 0x000fc80000800000 */
[----:B------:R-:W-:Y:S02]  /*fb00*/  LOP3.LUT R9, R8, R0, R7, 0xfe, !PT ;  /* 0x0000000008097212 */ /* 0x000fe400078efe07 */
[----:B--2---:R-:W-:Y:S01]  /*fb10*/  @P3 R2UR UR4, R6 ;  /* 0x00000000060432ca */ /* 0x004fe200000e0000 */
[----:B-1----:R-:W-:-:S14]  /*fb20*/  @P3 BRA `(.L_x_1781) ;  /* 0x0000000000183947 */ /* 0x002fdc0003800000 */
[----:B------:R-:W-:Y:S05]  /*fb30*/  @!P2 BRA `(.L_x_1781) ;  /* 0x000000000014a947 */ /* 0x000fea0003800000 */
[----:B------:R-:W2:Y:S04]  /*fb40*/  LDG.E R6, desc[UR48][R4.64] ;  /* 0x0000003004067981 */ /* 0x000ea8000c1e1900 */
[----:B------:R-:W3:Y:S01]  /*fb50*/  LDG.E R0, desc[UR48][R4.64+0x4] ;  /* 0x0000043004007981 */ /* 0x000ee2000c1e1900 */
[----:B--2---:R-:W-:Y:S02]  /*fb60*/  R2UR UR7, R6 ;  /* 0x00000000060772ca */ /* 0x004fe400000e0000 */
[----:B---3--:R-:W-:-:S13]  /*fb70*/  R2UR UR4, R0 ;  /* 0x00000000000472ca */ /* 0x008fda00000e0000 */
[----:B------:R-:W-:-:S12]  /*fb80*/  UIADD3 UR4, -UR7, UR4, URZ ;  /* 0x0000000407047290 */ /* 0x000fd8000fffe13f */
.L_x_1781:
[----:B------:R-:W-:Y:S01]  /*fb90*/  ISETP.GT.AND P0, PT, R192, 0x3f, PT ;  /* 0x0000003fc000780c */ /* 0x000fe20003f04270 */
[----:B------:R-:W-:Y:S01]  /*fba0*/  USHF.R.S32.HI UR7, URZ, 0x1f, UR43 ;  /* 0x0000001f3f077899 */ /* 0x000fe2000801142b */
[----:B------:R-:W-:Y:S01]  /*fbb0*/  BSSY B1, `(.L_x_1782) ;  /* 0x0000022000017945 */ /* 0x000fe20003800000 */
[----:B------:R-:W-:Y:S01]  /*fbc0*/  USHF.R.S32.HI UR9, URZ, 0x1f, UR41 ;  /* 0x0000001f3f097899 */ /* 0x000fe20008011429 */
[C---:B------:R-:W-:Y:S01]  /*fbd0*/  VIADD R24, R185.reuse, 0x100 ;  /* 0x00000100b9187836 */ /* 0x040fe20000000000 */
[----:B------:R-:W-:Y:S01]  /*fbe0*/  USEL UR10, UR43, URZ, !UP0 ;  /* 0x0000003f2b0a7287 */ /* 0x000fe2000c000000 */
[----:B------:R-:W-:Y:S01]  /*fbf0*/  VIADD R25, R185, 0x140 ;  /* 0x00000140b9197836 */ /* 0x000fe20000000000 */
[----:B------:R-:W-:Y:S01]  /*fc00*/  USEL UR11, UR7, URZ, !UP0 ;  /* 0x0000003f070b7287 */ /* 0x000fe2000c000000 */
[----:B------:R-:W-:Y:S02]  /*fc10*/  SHF.R.S32.HI R10, RZ, 0x1f, R185 ;  /* 0x0000001fff0a7819 */ /* 0x000fe400000114b9 */
[----:B-----5:R-:W-:-:S03]  /*fc20*/  SHF.R.S32.HI R8, RZ, 0x1f, R3 ;  /* 0x0000001fff087819 */ /* 0x020fc60000011403 */
[----:B------:R-:W-:Y:S06]  /*fc30*/  @P0 BRA `(.L_x_1783) ;  /* 0x0000000000640947 */ /* 0x000fec0003800000 */
[----:B------:R-:W0:Y:S01]  /*fc40*/  S2R R0, SR_TID.X ;  /* 0x0000000000007919 */ /* 0x000e220000002100 */
[----:B------:R-:W-:-:S04]  /*fc50*/  IMAD.U32 R5, RZ, RZ, UR42 ;  /* 0x0000002aff057e24 */ /* 0x000fc8000f8e00ff */
[----:B0-----:R-:W-:-:S04]  /*fc60*/  IMAD R0, R5, 0x40, R0 ;  /* 0x0000004005007824 */ /* 0x001fc800078e0200 */
[----:B------:R-:W-:-:S05]  /*fc70*/  VIADD R0, R0, 0xffffff80 ;  /* 0xffffff8000007836 */ /* 0x000fca0000000000 */
[----:B------:R-:W-:-:S13]  /*fc80*/  ISETP.GE.AND P0, PT, R0, UR4, PT ;  /* 0x0000000400007c0c */ /* 0x000fda000bf06270 */
[----:B------:R-:W-:Y:S05]  /*fc90*/  @P0 BRA `(.L_x_1783) ;  /* 0x00000000004c0947 */ /* 0x000fea0003800000 */
[C---:B------:R-:W-:Y:S01]  /*fca0*/  IADD3 R4, P0, R0.reuse, R3, RZ ;  /* 0x0000000300047210 */ /* 0x040fe20007f1e0ff */
[----:B------:R-:W-:Y:S02]  /*fcb0*/  ULDC.64 UR12, c[0x0][0xb70] ;  /* 0x0002dc00000c7ab9 */ /* 0x000fe40000000a00 */
[----:B------:R-:W-:Y:S01]  /*fcc0*/  UIMAD UR7, UR9, UR12, URZ ;  /* 0x0000000c090772a4 */ /* 0x000fe2000f8e023f */
[----:B------:R-:W-:Y:S02]  /*fcd0*/  LEA.HI.X.SX32 R5, R0, R8, 0x1, P0 ;  /* 0x0000000800057211 */ /* 0x000fe400000f0eff */
[----:B------:R-:W-:Y:S01]  /*fce0*/  MOV R7, UR12 ;  /* 0x0000000c00077c02 */ /* 0x000fe20008000f00 */
[----:B------:R-:W-:-:S03]  /*fcf0*/  UIMAD UR7, UR41, UR13, UR7 ;  /* 0x0000000d290772a4 */ /* 0x000fc6000f8e0207 */
[----:B------:R-:W-:Y:S01]  /*fd00*/  ULDC.64 UR12, c[0x0][0xb78] ;  /* 0x0002de00000c7ab9 */ /* 0x000fe20000000a00 */
[----:B------:R-:W-:Y:S01]  /*fd10*/  IMAD.WIDE.U32 R4, R7, UR41, R4 ;  /* 0x0000002907047c25 */ /* 0x000fe2000f8e0004 */
[----:B------:R-:W-:-:S03]  /*fd20*/  UIMAD UR8, UR11, UR12, URZ ;  /* 0x0000000c0b0872a4 */ /* 0x000fc6000f8e023f */
[----:B------:R-:W-:Y:S01]  /*fd30*/  VIADD R5, R5, UR7 ;  /* 0x0000000705057c36 */ /* 0x000fe20008000000 */
[----:B------:R-:W-:Y:S01]  /*fd40*/  UIMAD UR8, UR10, UR13, UR8 ;  /* 0x0000000d0a0872a4 */ /* 0x000fe2000f8e0208 */
[----:B------:R-:W-:Y:S02]  /*fd50*/  IMAD.U32 R7, RZ, RZ, UR12 ;  /* 0x0000000cff077e24 */ /* 0x000fe4000f8e00ff */
[----:B------:R-:W-:Y:S02]  /*fd60*/  ULDC.64 UR12, c[0x0][0xb40] ;  /* 0x0002d000000c7ab9 */ /* 0x000fe40000000a00 */
[----:B------:R-:W-:-:S04]  /*fd70*/  IMAD.WIDE.U32 R4, R7, UR10, R4 ;  /* 0x0000000a07047c25 */ /* 0x000fc8000f8e0004 */
[----:B------:R-:W-:Y:S01]  /*fd80*/  VIADD R5, R5, UR8 ;  /* 0x0000000805057c36 */ /* 0x000fe20008000000 */
[----:B------:R-:W-:-:S04]  /*fd90*/  LEA R6, P0, R4, UR12, 0x2 ;  /* 0x0000000c04067c11 */ /* 0x000fc8000f8010ff */
[----:B------:R-:W-:Y:S01]  /*fda0*/  LEA.HI.X R7, R4, UR13, R5, 0x2, P0 ;  /* 0x0000000d04077c11 */ /* 0x000fe200080f1405 */
[----:B------:R-:W-:-:S05]  /*fdb0*/  IMAD.MOV.U32 R5, RZ, RZ, -0x800000 ;  /* 0xff800000ff057424 */ /* 0x000fca00078e00ff */
[----:B------:R0:W-:Y:S03]  /*fdc0*/  STG.E desc[UR48][R6.64], R5 ;  /* 0x0000000506007986 */ /* 0x0001e6000c101930 */
.L_x_1783:
[----:B------:R-:W-:Y:S05]  /*fdd0*/  BSYNC B1 ;  /* 0x0000000000017941 */ /* 0x000fea0003800000 */
.L_x_1782:
[----:B------:R-:W-:Y:S01]  /*fde0*/  ULDC.64 UR12, c[0x0][0xaa0] ;  /* 0x0002a800000c7ab9 */ /* 0x000fe20000000a00 */
[----:B0-----:R-:W-:Y:S01]  /*fdf0*/  MOV R5, R10 ;  /* 0x0000000a00057202 */ /* 0x001fe20000000f00 */
[----:B------:R-:W-:Y:S01]  /*fe00*/  IMAD.MOV.U32 R4, RZ, RZ, R185 ;  /* 0x000000ffff047224 */ /* 0x000fe200078e00b9 */
[----:B------:R-:W-:Y:S01]  /*fe10*/  ISETP.GE.AND P0, PT, R24, UR14, PT ;  /* 0x0000000e18007c0c */ /* 0x000fe2000bf06270 */
[----:B------:R-:W-:Y:S01]  /*fe20*/  IMAD R0, R8, UR12, RZ ;  /* 0x0000000c08007c24 */ /* 0x000fe2000f8e02ff */
[----:B------:R-:W-:Y:S01]  /*fe30*/  ISETP.GE.AND P1, PT, R25, UR14, PT ;  /* 0x0000000e19007c0c */ /* 0x000fe2000bf26270 */
[C---:B------:R-:W-:Y:S01]  /*fe40*/  IMAD.WIDE.U32 R4, R3.reuse, UR12, R4 ;  /* 0x0000000c03047c25 */ /* 0x040fe2000f8e0004 */
[----:B------:R-:W-:Y:S01]  /*fe50*/  UIMAD UR8, UR42, -0x40, UR4 ;  /* 0xffffffc02a0878a4 */ /* 0x000fe2000f8e0204 */
[----:B------:R-:W-:Y:S01]  /*fe60*/  BSSY B1, `(.L_x_1784) ;  /* 0x000003c000017945 */ /* 0x000fe20003800000 */
[----:B------:R-:W-:Y:S01]  /*fe70*/  SEL R6, RZ, 0x20, P1 ;  /* 0x00000020ff067807 */ /* 0x000fe20000800000 */
[----:B------:R-:W-:Y:S01]  /*fe80*/  IMAD R3, R3, UR13, R0 ;  /* 0x0000000d03037c24 */ /* 0x000fe2000f8e0200 */
[----:B------:R-:W-:Y:S01]  /*fe90*/  ULDC.64 UR12, c[0x0][0xae0] ;  /* 0x0002b800000c7ab9 */ /* 0x000fe20000000a00 */
[----:B------:R-:W-:Y:S01]  /*fea0*/  VIADD R7, R185, 0x180 ;  /* 0x00000180b9077836 */ /* 0x000fe20000000000 */
[----:B------:R-:W-:Y:S01]  /*feb0*/  UIMAD UR7, UR9, UR12, URZ ;  /* 0x0000000c090772a4 */ /* 0x000fe2000f8e023f */
[----:B------:R-:W-:Y:S01]  /*fec0*/  IMAD.IADD R5, R5, 0x1, R3 ;  /* 0x0000000105057824 */ /* 0x000fe200078e0203 */
[----:B------:R-:W-:Y:S01]  /*fed0*/  SEL R0, RZ, 0x10, P0 ;  /* 0x00000010ff007807 */ /* 0x000fe20000000000 */
[----:B------:R-:W-:Y:S01]  /*fee0*/  IMAD.U32 R3, RZ, RZ, UR12 ;  /* 0x0000000cff037e24 */ /* 0x000fe2000f8e00ff */
[----:B------:R-:W-:Y:S01]  /*fef0*/  UIMAD UR7, UR41, UR13, UR7 ;  /* 0x0000000d290772a4 */ /* 0x000fe2000f8e0207 */
[----:B------:R-:W-:-:S02]  /*ff00*/  ISETP.GE.AND P1, PT, R188, UR8, PT ;  /* 0x00000008bc007c0c */ /* 0x000fc4000bf26270 */
[----:B------:R-:W-:Y:S01]  /*ff10*/  IMAD.WIDE.U32 R4, R3, UR41, R4 ;  /* 0x0000002903047c25 */ /* 0x000fe2000f8e0004 */
[----:B------:R-:W-:Y:S01]  /*ff20*/  ULDC.64 UR12, c[0x0][0xae8] ;  /* 0x0002ba00000c7ab9 */ /* 0x000fe20000000a00 */
[----:B------:R-:W-:Y:S01]  /*ff30*/  LOP3.LUT R9, R6, R9, R0, 0xfe, !PT ;  /* 0x0000000906097212 */ /* 0x000fe200078efe00 */
[----:B------:R-:W-:Y:S01]  /*ff40*/  UIMAD UR4, UR11, UR12, URZ ;  /* 0x0000000c0b0472a4 */ /* 0x000fe2000f8e023f */
[----:B------:R-:W-:Y:S01]  /*ff50*/  ISETP.GE.AND P0, PT, R7, UR14, PT ;  /* 0x0000000e07007c0c */ /* 0x000fe2000bf06270 */
[----:B------:R-:W-:Y:S01]  /*ff60*/  VIADD R3, R185, 0x1c0 ;  /* 0x000001c0b9037836 */ /* 0x000fe20000000000 */
[----:B------:R-:W-:Y:S01]  /*ff70*/  IADD3 R5, R5, UR7, RZ ;  /* 0x0000000705057c10 */ /* 0x000fe2000fffe0ff */
[----:B------:R-:W-:Y:S01]  /*ff80*/  VIADD R6, R188, 0x20 ;  /* 0x00000020bc067836 */ /* 0x000fe20000000000 */
[----:B------:R-:W-:Y:S01]  /*ff90*/  SEL R0, RZ, 0x40, P0 ;  /* 0x00000040ff007807 */ /* 0x000fe20000000000 */
[----:B------:R-:W-:Y:S01]  /*ffa0*/  IMAD.U32 R7, RZ, RZ, UR12 ;  /* 0x0000000cff077e24 */ /* 0x000fe2000f8e00ff */
[----:B------:R-:W-:Y:S01]  /*ffb0*/  UIMAD UR4, UR10, UR13, UR4 ;  /* 0x0000000d0a0472a4 */ /* 0x000fe2000f8e0204 */
[----:B------:R-:W-:-:S02]  /*ffc0*/  ISETP.GE.AND P2, PT, R3, UR14, PT ;  /* 0x0000000e03007c0c */ /* 0x000fc4000bf46270 */
[----:B------:R-:W-:Y:S01]  /*ffd0*/  ISETP.GE.AND P0, PT, R6, UR8, PT ;  /* 0x0000000806007c0c */ /* 0x000fe2000bf06270 */
[----:B------:R-:W-:Y:S01]  /*ffe0*/  IMAD.WIDE.U32 R6, R7, UR10, R4 ;  /* 0x0000000a07067c25 */ /* 0x000fe2000f8e0004 */
[----:B------:R-:W-:Y:S02]  /*fff0*/  LOP3.LUT R15, R9, R0, RZ, 0xfc, !PT ;  /* 0x00000000090f7212 */ /* 0x000fe400078efcff */
[--C-:B------:R-:W-:Y:S01]  /*10000*/  SHF.R.S32.HI R5, RZ, 0x1f, R188.reuse ;  /* 0x0000001fff057819 */ /* 0x100fe200000114bc */
[----:B------:R-:W-:Y:S01]  /*10010*/  IMAD.U32 R9, RZ, RZ, UR42 ;  /* 0x0000002aff097e24 */ /* 0x000fe2000f8e00ff */
[----:B------:R-:W-:Y:S01]  /*10020*/  SEL R0, RZ, 0x80, P2 ;  /* 0x00000080ff007807 */ /* 0x000fe20001000000 */
[----:B------:R-:W-:Y:S02]  /*10030*/  IMAD.MOV.U32 R4, RZ, RZ, R188 ;  /* 0x000000ffff047224 */ /* 0x000fe400078e00bc */
[----:B------:R-:W-:Y:S01]  /*10040*/  VIADD R11, R7, UR4 ;  /* 0x00000004070b7c36 */ /* 0x000fe20008000000 */
[----:B------:R-:W-:Y:S01]  /*10050*/  LOP3.LUT R0, R15, R0, RZ, 0xfc, !PT ;  /* 0x000000000f007212 */ /* 0x000fe200078efcff */
[----:B------:R-:W-:Y:S01]  /*10060*/  IMAD.WIDE R8, R9, 0x40, R4 ;  /* 0x0000004009087825 */ /* 0x000fe200078e0204 */
[----:B------:R-:W-:Y:S06]  /*10070*/  @P1 BRA `(.L_x_1785) ;  /* 0x0000000000681947 */ /* 0x000fec0003800000 */
[----:B------:R-:W-:Y:S01]  /*10080*/  ULDC.64 UR10, c[0x0][0xad8] ;  /* 0x0002b600000a7ab9 */ /* 0x000fe20000000a00 */
[----:B------:R-:W-:Y:S01]  /*10090*/  MOV R5, R11 ;  /* 0x0000000b00057202 */ /* 0x000fe20000000f00 */
        /* <DEDUP_REMOVED lines=10> */
[C---:B------:R-:W-:Y:S02]  /*10140*/  LEA R20, P1, R4.reuse, UR10, 0x1 ;  /* 0x0000000a04147c11 */ /* 0x040fe4000f8208ff */
[----:B------:R-:W-:Y:S02]  /*10150*/  ISETP.GE.AND P2, PT, R25, UR14, PT ;  /* 0x0000000e19007c0c */ /* 0x000fe4000bf46270 */
        /* <DEDUP_REMOVED lines=12> */
.L_x_1785:
[----:B------:R-:W-:Y:S05]  /*10220*/  BSYNC B1 ;  /* 0x0000000000017941 */ /* 0x000fea0003800000 */
.L_x_1784:
[----:B------:R-:W-:Y:S05]  /*10230*/  @P0 BRA `(.L_x_1780) ;  /* 0x0000000000700947 */ /* 0x000fea0003800000 */
[----:B------:R-:W-:Y:S01]  /*10240*/  IADD3 R3, P0, R8, 0x20, RZ ;  /* 0x0000002008037810 */ /* 0x000fe20007f1e0ff */
[----:B------:R-:W-:Y:S01]  /*10250*/  ULDC.64 UR8, c[0x0][0xad8] ;  /* 0x0002b60000087ab9 */ /* 0x000fe20000000a00 */
[----:B------:R-:W-:Y:S01]  /*10260*/  IMAD.MOV.U32 R4, RZ, RZ, R6 ;  /* 0x000000ffff047224 */ /* 0x000fe200078e0006 */
[----:B------:R-:W-:Y:S01]  /*10270*/  ISETP.GE.AND P1, PT, R13, UR14, PT ;  /* 0x0000000e0d007c0c */ /* 0x000fe2000bf26270 */
        /* <DEDUP_REMOVED lines=8> */
[----:B------:R-:W-:-:S03]  /*10300*/  LOP3.LUT P4, RZ, R15, 0x40, RZ, 0xc0, !PT ;  /* 0x000000400fff7812 */ /* 0x000fc6000788c0ff */
        /* <DEDUP_REMOVED lines=15> */
.L_x_1780:
[----:B------:R-:W-:Y:S05]  /*10400*/  BSYNC B0 ;  /* 0x0000000000007941 */ /* 0x000fea0003800000 */
.L_x_1774:
[----:B------:R-:W-:Y:S02]  /*10410*/  ULDC UR4, c[0x0][0xc14] ;  /* 0x0003050000047ab9 */ /* 0x000fe40000000800 */
[----:B------:R-:W-:-:S06]  /*10420*/  UISETP.GE.AND UP0, UPT, UR5, UR4, UPT ;  /* 0x000000040500728c */ /* 0x000fcc000bf06270 */
[----:B------:R-:W-:-:S13]  /*10430*/  PLOP3.LUT P0, PT, PT, PT, UP0, 0x80, 0x0 ;  /* 0x000000000000781c */ /* 0x000fda0003f0f008 */
[----:B------:R-:W-:Y:S05]  /*10440*/  @!P0 BRA `(.L_x_1786) ;  /* 0xffffff0800b48947 */ /* 0x000fea000383ffff */
[----:B------:R-:W-:Y:S05]  /*10450*/  EXIT ;  /* 0x000000000000794d */ /* 0x000fea0003800000 */
.L_x_1677:
[----:B------:R-:W-:-:S08]  /*10460*/  NOP ;  /* 0x0000000000007918 */ /* 0x000fd00000000000 */
[----:B------:R-:W0:-:S00]  /*10470*/  USETMAXREG.DEALLOC.CTAPOOL 0x18 ;  /* 0x00000018000079c8 */ /* 0x000e0000080e0500 */
[----:B0-----:R-:W-:-:S06]  /*10480*/  LOP3.LUT R0, R0, 0x3, RZ, 0xc0, !PT ;  /* 0x0000000300007812 */ /* 0x001fcc00078ec0ff */
[----:B------:R-:W0:Y:S02]  /*10490*/  SHFL.IDX PT, R0, R0, RZ, 0x1f ;  /* 0x00001fff00007589 */ /* 0x000e2400000e0000 */
[----:B0-----:R-:W-:-:S13]  /*104a0*/  ISETP.NE.AND P0, PT, R0, RZ, PT ;  /* 0x000000ff0000720c */ /* 0x001fda0003f05270 */
[----:B------:R-:W-:Y:S05]  /*104b0*/  @P0 EXIT ;  /* 0x000000000000094d */ /* 0x000fea0003800000 */
[----:B------:R-:W-:Y:S01]  /*104c0*/  LOP3.LUT R7, R4, 0x1f, RZ, 0xc0, !PT ;  /* 0x0000001f04077812 */ /* 0x000fe200078ec0ff */
[----:B------:R-:W-:Y:S01]  /*104d0*/  ULDC UR5, c[0x0][0xc14] ;  /* 0x0003050000057ab9 */ /* 0x000fe20000000800 */
[----:B------:R-:W-:Y:S02]  /*104e0*/  LOP3.LUT R0, R0, 0xffffffdf, RZ, 0xc0, !PT ;  /* 0xffffffdf00007812 */ /* 0x000fe400078ec0ff */
[----:B------:R-:W-:Y:S01]  /*104f0*/  MOV R8, RZ ;  /* 0x000000ff00087202 */ /* 0x000fe20000000f00 */
[----:B------:R-:W0:Y:S01]  /*10500*/  S2UR UR6, SR_CTAID.X ;  /* 0x00000000000679c3 */ /* 0x000e220000002500 */
[----:B------:R-:W-:Y:S01]  /*10510*/  ISETP.NE.AND P0, PT, R7, 0x1f, PT ;  /* 0x0000001f0700780c */ /* 0x000fe20003f05270 */
[----:B------:R-:W-:-:S12]  /*10520*/  ULDC UR4, c[0x0][0xc10] ;  /* 0x0003040000047ab9 */ /* 0x000fd80000000800 */
[----:B------:R-:W-:Y:S02]  /*10530*/  @P0 LOP3.LUT R0, R0, 0x20, RZ, 0xfc, !PT ;  /* 0x0000002000000812 */ /* 0x000fe400078efcff */
[----:B------:R-:W-:-:S13]  /*10540*/  ISETP.GE.OR P0, PT, R7, UR5, !P0 ;  /* 0x0000000507007c0c */ /* 0x000fda000c706670 */
[----:B------:R-:W1:Y:S02]  /*10550*/  @!P0 LDC.64 R2, c[0x0][0xc58] ;  /* 0x00031600ff028b82 */ /* 0x000e640000000a00 */
[----:B-1----:R-:W-:-:S05]  /*10560*/  @!P0 IMAD.WIDE.U32 R2, R7, 0x4, R2 ;  /* 0x0000000407028825 */ /* 0x002fca00078e0002 */
[----:B------:R-:W2:Y:S01]  /*10570*/  @!P0 LDG.E R8, desc[UR48][R2.64] ;  /* 0x0000003002088981 */ /* 0x000ea2000c1e1900 */
[C---:B------:R-:W-:Y:S02]  /*10580*/  ISETP.NE.AND P1, PT, R7.reuse, RZ, PT ;  /* 0x000000ff0700720c */ /* 0x040fe40003f25270 */
[----:B------:R-:W-:Y:S02]  /*10590*/  ISETP.GE.U32.AND P0, PT, R7, 0x2, PT ;  /* 0x000000020700780c */ /* 0x000fe40003f06070 */
        /* <DEDUP_REMOVED lines=16> */
[----:B-1----:R-:W-:Y:S01]  /*106a0*/  SEL R3, R6, RZ, P0 ;  /* 0x000000ff06037207 */ /* 0x002fe20000000000 */
[----:B------:R-:W-:Y:S01]  /*106b0*/  IMAD.MOV.U32 R6, RZ, RZ, RZ ;  /* 0x000000ffff067224 */ /* 0x000fe200078e00ff */
[----:B------:R-:W-:-:S03]  /*106c0*/  ISETP.GE.U32.AND P0, PT, R7, 0x8, PT ;  /* 0x000000080700780c */ /* 0x000fc60003f06070 */
[----:B------:R-:W-:-:S05]  /*106d0*/  IMAD.IADD R3, R4, 0x1, R3 ;  /* 0x0000000104037824 */ /* 0x000fca00078e0203 */
[----:B------:R-:W1:Y:S05]  /*106e0*/  SHFL.UP PT, R2, R3, 0x8, RZ ;  /* 0x0500000003027989 */ /* 0x000e6a00000e00ff */
        /* <DEDUP_REMOVED lines=19> */
.L_x_1791:
[----:B------:R-:W-:Y:S01]  /*10820*/  VIADD R6, R6, 0x1f ;  /* 0x0000001f06067836 */ /* 0x000fe20000000000 */
[----:B------:R-:W-:-:S04]  /*10830*/  MOV R19, UR7 ;  /* 0x0000000700137c02 */ /* 0x000fc80008000f00 */
[----:B------:R-:W-:-:S13]  /*10840*/  ISETP.GE.AND P0, PT, R6, UR5, PT ;  /* 0x0000000506007c0c */ /* 0x000fda000bf06270 */
[----:B------:R-:W-:Y:S05]  /*10850*/  @P0 BRA `(.L_x_1788) ;  /* 0x0000000400c40947 */ /* 0x000fea0003800000 */
[----:B------:R-:W0:Y:S01]  /*10860*/  S2R R9, SR_TID.X ;  /* 0x0000000000097919 */ /* 0x000e220000002100 */
        /* <DEDUP_REMOVED lines=10> */
.L_x_1790:
[----:B------:R-:W-:Y:S05]  /*10910*/  BSYNC B0 ;  /* 0x0000000000007941 */ /* 0x000fea0003800000 */
.L_x_1789:
[----:B0----5:R-:W0:Y:S01]  /*10920*/  SHFL.UP PT, R2, R8, 0x1, RZ ;  /* 0x0420000008027989 */ /* 0x021e2200000e00ff */
[C---:B------:R-:W-:Y:S02]  /*10930*/  ISETP.NE.AND P0, PT, R9.reuse, RZ, PT ;  /* 0x000000ff0900720c */ /* 0x040fe40003f05270 */
[C---:B------:R-:W-:Y:S02]  /*10940*/  ISETP.GE.U32.AND P1, PT, R9.reuse, 0x2, PT ;  /* 0x000000020900780c */ /* 0x040fe40003f26070 */
        /* <DEDUP_REMOVED lines=22> */
.L_x_1787:
[----:B------:R-:W-:-:S04]  /*10ab0*/  IMAD.IADD R7, R5, 0x1, -R2 ;  /* 0x0000000105077824 */ /* 0x000fc800078e0a02 */
[----:B------:R-:W-:-:S05]  /*10ac0*/  IMAD R2, R4, UR4, R7 ;  /* 0x0000000404027c24 */ /* 0x000fca000f8e0207 */
[----:B------:R-:W-:Y:S02]  /*10ad0*/  ISETP.GT.AND P0, PT, R2, UR6, PT ;  /* 0x0000000602007c0c */ /* 0x000fe4000bf04270 */
[----:B------:R-:W0:Y:S11]  /*10ae0*/  LDC.64 R2, c[0x0][0xc68] ;  /* 0x00031a00ff027b82 */ /* 0x000e360000000a00 */
[----:B------:R-:W-:-:S04]  /*10af0*/  VOTE.ANY R9, PT, !P0 ;  /* 0x0000000000097806 */ /* 0x000fc800040e0100 */
[----:B------:R-:W1:Y:S02]  /*10b00*/  POPC R5, R9 ;  /* 0x0000000900057309 */ /* 0x000e640000000000 */
[----:B-1----:R-:W-:-:S04]  /*10b10*/  IMAD.IADD R19, R5, 0x1, R6 ;  /* 0x0000000105137824 */ /* 0x002fc800078e0206 */
[----:B0-----:R-:W-:-:S05]  /*10b20*/  IMAD.WIDE R2, R19, 0x4, R2 ;  /* 0x0000000413027825 */ /* 0x001fca00078e0202 */
[----:B------:R-:W2:Y:S01]  /*10b30*/  LDG.E R10, desc[UR48][R2.64] ;  /* 0x00000030020a7981 */ /* 0x000ea2000c1e1900 */
[----:B------:R-:W-:-:S03]  /*10b40*/  ISETP.NE.AND P0, PT, R9, RZ, PT ;  /* 0x000000ff0900720c */ /* 0x000fc60003f05270 */
[----:B------:R-:W2:Y:S02]  /*10b50*/  SHFL.IDX PT, R17, R8, R5, 0x1f ;  /* 0x00001f0508117589 */ /* 0x000ea400000e0000 */
[----:B--2---:R-:W-:-:S05]  /*10b60*/  IMAD R6, R17, R10, RZ ;  /* 0x0000000a11067224 */ /* 0x004fca00078e02ff */
[----:B------:R-:W-:-:S04]  /*10b70*/  IABS R11, R6 ;  /* 0x00000006000b7213 */ /* 0x000fc80000000000 */
[----:B------:R-:W0:Y:S08]  /*10b80*/  I2F.RP R12, R11 ;  /* 0x0000000b000c7306 */ /* 0x000e300000209400 */
[----:B0-----:R-:W0:Y:S02]  /*10b90*/  MUFU.RCP R12, R12 ;  /* 0x0000000c000c7308 */ /* 0x001e240000001000 */
[----:B0-----:R-:W-:-:S06]  /*10ba0*/  VIADD R13, R12, 0xffffffe ;  /* 0x0ffffffe0c0d7836 */ /* 0x001fcc0000000000 */
[----:B------:R0:W1:Y:S01]  /*10bb0*/  F2I.FTZ.U32.TRUNC.NTZ R3, R13 ;  /* 0x0000000d00037305 */ /* 0x000062000021f000 */
[----:B------:R-:W-:Y:S05]  /*10bc0*/  @!P0 BRA `(.L_x_1792) ;  /* 0x0000000000088947 */ /* 0x000fea0003800000 */
[----:B------:R-:W-:-:S05]  /*10bd0*/  IADD3 R5, R5, -0x1, RZ ;  /* 0xffffffff05057810 */ /* 0x000fca0007ffe0ff */
[----:B------:R2:W3:Y:S02]  /*10be0*/  SHFL.IDX PT, R16, R4, R5, 0x1f ;  /* 0x00001f0504107589 */ /* 0x0004e400000e0000 */
.L_x_1792:
[----:B-1----:R-:W-:Y:S01]  /*10bf0*/  IMAD.MOV R2, RZ, RZ, -R3 ;  /* 0x000000ffff027224 */ /* 0x002fe200078e0a03 */
[----:B--2---:R-:W-:Y:S01]  /*10c00*/  IABS R4, R6 ;  /* 0x0000000600047213 */ /* 0x004fe20000000000 */
[----:B---3--:R-:W-:Y:S02]  /*10c10*/  IMAD R16, R16, UR4, R7 ;  /* 0x0000000410107c24 */ /* 0x008fe4000f8e0207 */
[----:B------:R-:W-:Y:S02]  /*10c20*/  IMAD R5, R2, R11, RZ ;  /* 0x0000000b02057224 */ /* 0x000fe400078e02ff */
[----:B------:R-:W-:Y:S02]  /*10c30*/  IMAD.MOV.U32 R2, RZ, RZ, RZ ;  /* 0x000000ffff027224 */ /* 0x000fe400078e00ff */
[----:B------:R-:W-:Y:S02]  /*10c40*/  IMAD.MOV R4, RZ, RZ, -R4 ;  /* 0x000000ffff047224 */ /* 0x000fe400078e0a04 */
[----:B------:R-:W-:Y:S01]  /*10c50*/  IMAD.HI.U32 R2, R3, R5, R2 ;  /* 0x0000000503027227 */ /* 0x000fe200078e0002 */
[----:B------:R-:W-:-:S04]  /*10c60*/  IADD3 R5, -R16, UR6, RZ ;  /* 0x0000000610057c10 */ /* 0x000fc8000fffe1ff */
[----:B------:R-:W-:-:S05]  /*10c70*/  IABS R3, R5 ;  /* 0x0000000500037213 */ /* 0x000fca0000000000 */
        /* <DEDUP_REMOVED lines=11> */
[----:B------:R-:W-:-:S05]  /*10d30*/  @!P0 LOP3.LUT R2, RZ, R6, RZ, 0x33, !PT ;  /* 0x00000006ff028212 */ /* 0x000fca00078e33ff */
[----:B------:R-:W-:Y:S02]  /*10d40*/  IMAD R4, R10, R2, RZ ;  /* 0x000000020a047224 */ /* 0x000fe400078e02ff */
[----:B------:R-:W-:Y:S02]  /*10d50*/  IMAD.MOV R2, RZ, RZ, -R2 ;  /* 0x000000ffff027224 */ /* 0x000fe400078e0a02 */
[----:B------:R-:W-:Y:S02]  /*10d60*/  IMAD.MOV R3, RZ, RZ, -R4 ;  /* 0x000000ffff037224 */ /* 0x000fe400078e0a04 */
[----:B------:R-:W-:-:S03]  /*10d70*/  IMAD R5, R6, R2, R5 ;  /* 0x0000000206057224 */ /* 0x000fc600078e0205 */
[----:B------:R-:W-:-:S04]  /*10d80*/  VIADDMNMX R10, R3, UR4, R10, PT ;  /* 0x00000004030a7c46 */ /* 0x000fc8000b80010a */
[-C--:B------:R-:W-:Y:S02]  /*10d90*/  IABS R7, R10.reuse ;  /* 0x0000000a00077213 */ /* 0x080fe40000000000 */
[----:B------:R-:W-:Y:S02]  /*10da0*/  IABS R6, R10 ;  /* 0x0000000a00067213 */ /* 0x000fe40000000000 */
[----:B------:R-:W1:Y:S03]  /*10db0*/  I2F.RP R8, R7 ;  /* 0x0000000700087306 */ /* 0x000e660000209400 */
[----:B------:R-:W-:-:S05]  /*10dc0*/  IMAD.MOV R6, RZ, RZ, -R6 ;  /* 0x000000ffff067224 */ /* 0x000fca00078e0a06 */
[----:B-1----:R-:W1:Y:S02]  /*10dd0*/  MUFU.RCP R8, R8 ;  /* 0x0000000800087308 */ /* 0x002e640000001000 */
[----:B-1----:R-:W-:-:S06]  /*10de0*/  VIADD R3, R8, 0xffffffe ;  /* 0x0ffffffe08037836 */ /* 0x002fcc0000000000 */
[----:B------:R-:W1:Y:S02]  /*10df0*/  F2I.FTZ.U32.TRUNC.NTZ R3, R3 ;  /* 0x0000000300037305 */ /* 0x000e64000021f000 */
[----:B-1----:R-:W-:-:S04]  /*10e00*/  IMAD.MOV R2, RZ, RZ, -R3 ;  /* 0x000000ffff027224 */ /* 0x002fc800078e0a03 */
[----:B------:R-:W-:Y:S01]  /*10e10*/  IMAD R9, R2, R7, RZ ;  /* 0x0000000702097224 */ /* 0x000fe200078e02ff */
[----:B------:R-:W-:-:S05]  /*10e20*/  MOV R2, RZ ;  /* 0x000000ff00027202 */ /* 0x000fca0000000f00 */
[----:B------:R-:W-:Y:S01]  /*10e30*/  IMAD.HI.U32 R2, R3, R9, R2 ;  /* 0x0000000903027227 */ /* 0x000fe200078e0002 */
[----:B------:R-:W-:Y:S02]  /*10e40*/  IABS R9, R5 ;  /* 0x0000000500097213 */ /* 0x000fe40000000000 */
[C---:B------:R-:W-:Y:S02]  /*10e50*/  LOP3.LUT R3, R5.reuse, R10, RZ, 0x3c, !PT ;  /* 0x0000000a05037212 */ /* 0x040fe400078e3cff */
[----:B------:R-:W-:Y:S01]  /*10e60*/  IADD3 R5, R5, R4, RZ ;  /* 0x0000000405057210 */ /* 0x000fe20007ffe0ff */
[----:B------:R-:W-:-:S04]  /*10e70*/  IMAD.HI.U32 R2, R2, R9, RZ ;  /* 0x0000000902027227 */ /* 0x000fc800078e00ff */
[----:B------:R-:W-:-:S05]  /*10e80*/  IMAD R6, R2, R6, R9 ;  /* 0x0000000602067224 */ /* 0x000fca00078e0209 */
[----:B------:R-:W-:-:S13]  /*10e90*/  ISETP.GT.U32.AND P0, PT, R7, R6, PT ;  /* 0x000000060700720c */ /* 0x000fda0003f04070 */
[----:B------:R-:W-:Y:S02]  /*10ea0*/  @!P0 IMAD.IADD R6, R6, 0x1, -R7 ;  /* 0x0000000106068824 */ /* 0x000fe400078e0a07 */
[----:B------:R-:W-:-:S03]  /*10eb0*/  @!P0 VIADD R2, R2, 0x1 ;  /* 0x0000000102028836 */ /* 0x000fc60000000000 */
[----:B------:R-:W-:-:S13]  /*10ec0*/  ISETP.GE.U32.AND P0, PT, R6, R7, PT ;  /* 0x000000070600720c */ /* 0x000fda0003f06070 */
[----:B------:R-:W-:Y:S01]  /*10ed0*/  @P0 VIADD R2, R2, 0x1 ;  /* 0x0000000102020836 */ /* 0x000fe20000000000 */
[----:B------:R-:W-:-:S13]  /*10ee0*/  ISETP.GE.AND P0, PT, R3, RZ, PT ;  /* 0x000000ff0300720c */ /* 0x000fda0003f06270 */
[----:B------:R-:W-:Y:S01]  /*10ef0*/  @!P0 IMAD.MOV R2, RZ, RZ, -R2 ;  /* 0x000000ffff028224 */ /* 0x000fe200078e0a02 */
[----:B------:R-:W-:-:S13]  /*10f00*/  ISETP.NE.AND P0, PT, R10, RZ, PT ;  /* 0x000000ff0a00720c */ /* 0x000fda0003f05270 */
[----:B------:R-:W-:Y:S01]  /*10f10*/  @!P0 LOP3.LUT R2, RZ, R10, RZ, 0x33, !PT ;  /* 0x0000000aff028212 */ /* 0x000fe200078e33ff */
[----:B------:R-:W-:-:S04]  /*10f20*/  IMAD.MOV R10, RZ, RZ, -R10 ;  /* 0x000000ffff0a7224 */ /* 0x000fc800078e0a0a */
[----:B------:R-:W-:Y:S01]  /*10f30*/  IMAD R18, R2, R10, R5 ;  /* 0x0000000a02127224 */ /* 0x000fe200078e0205 */
[----:B------:R-:W-:-:S05]  /*10f40*/  LOP3.LUT R2, RZ, R2, RZ, 0x33, !PT ;  /* 0x00000002ff027212 */ /* 0x000fca00078e33ff */
[----:B------:R-:W-:Y:S01]  /*10f50*/  IMAD.IADD R17, R17, 0x1, R2 ;  /* 0x0000000111117824 */ /* 0x000fe200078e0202 */
[----:B------:R-:W-:Y:S06]  /*10f60*/  BRA `(.L_x_1793) ;  /* 0x00000000000c7947 */ /* 0x000fec0003800000 */
.L_x_1788:
[----:B------:R-:W-:Y:S02]  /*10f70*/  IMAD.MOV.U32 R17, RZ, RZ, RZ ;  /* 0x000000ffff117224 */ /* 0x000fe400078e00ff */
[----:B------:R-:W-:Y:S02]  /*10f80*/  IMAD.U32 R16, RZ, RZ, UR6 ;  /* 0x00000006ff107e24 */ /* 0x000fe4000f8e00ff */
[----:B------:R-:W-:-:S07]  /*10f90*/  IMAD.MOV.U32 R18, RZ, RZ, RZ ;  /* 0x000000ffff127224 */ /* 0x000fce00078e00ff */
.L_x_1793:
[----:B------:R-:W1:Y:S01]  /*10fa0*/  S2R R2, SR_TID.X ;  /* 0x0000000000027919 */ /* 0x000e620000002100 */
[----:B------:R-:W-:Y:S01]  /*10fb0*/  STL [R1], RZ ;  /* 0x000000ff01007387 */ /* 0x000fe20000100800 */
[----:B-1----:R-:W-:-:S04]  /*10fc0*/  LOP3.LUT R2, R2, 0x1f, RZ, 0xc0, !PT ;  /* 0x0000001f02027812 */ /* 0x002fc800078ec0ff */
[----:B------:R-:W-:-:S13]  /*10fd0*/  ISETP.NE.AND P0, PT, R2, RZ, PT ;  /* 0x000000ff0200720c */ /* 0x000fda0003f05270 */
[----:B------:R-:W1:Y:S01]  /*10fe0*/  @!P0 S2R R3, SR_CgaCtaId ;  /* 0x0000000000038919 */ /* 0x000e620000008800 */
[----:B------:R-:W-:-:S04]  /*10ff0*/  @!P0 MOV R0, 0x400 ;  /* 0x0000040000008802 */ /* 0x000fc80000000f00 */
[----:B-1----:R-:W-:-:S05]  /*11000*/  @!P0 LEA R0, R3, R0, 0x18 ;  /* 0x0000000003008211 */ /* 0x002fca00078ec0ff */
[----:B------:R1:W-:Y:S01]  /*11010*/  @!P0 STS.128 [R0+0x28cd0], R16 ;  /* 0x028cd01000008388 */ /* 0x0003e20000000c00 */
[----:B------:R-:W-:Y:S06]  /*11020*/  BAR.ARV 0x5, 0x120 ;  /* 0x0144800000007b1d */ /* 0x000fec0000002000 */
[----:B------:R-:W-:Y:S02]  /*11030*/  ISETP.GE.AND P0, PT, R19, UR5, PT ;  /* 0x0000000513007c0c */ /* 0x000fe4000bf06270 */
[----:B-1----:R-:W-:-:S05]  /*11040*/  MOV R0, 0x1 ;  /* 0x0000000100007802 */ /* 0x002fca0000000f00 */
[----:B------:R1:W-:Y:S04]  /*11050*/  STL [R1+0x4], R0 ;  /* 0x0000040001007387 */ /* 0x0003e80000100800 */
[----:B------:R1:W-:Y:S02]  /*11060*/  STL [R1+0x18], RZ ;  /* 0x000018ff01007387 */ /* 0x0003e40000100800 */
[----:B------:R-:W-:Y:S05]  /*11070*/  @P0 BRA `(.L_x_1794) ;  /* 0x0000004000e80947 */ /* 0x000fea0003800000 */
[----:B-1----:R-:W-:Y:S01]  /*11080*/  IMAD.MOV.U32 R0, RZ, RZ, 0x1 ;  /* 0x00000001ff007424 */ /* 0x002fe200078e00ff */
[----:B------:R1:W-:Y:S01]  /*11090*/  STL [R1+0x18], RZ ;  /* 0x000018ff01007387 */ /* 0x0003e20000100800 */
[----:B------:R-:W-:Y:S01]  /*110a0*/  ULDC UR37, c[0x0][0xc] ;  /* 0x0000030000257ab9 */ /* 0x000fe20000000800 */
[----:B------:R-:W-:Y:S02]  /*110b0*/  ULDC.64 UR38, c[0x0][0x198] ;  /* 0x0000660000267ab9 */ /* 0x000fe40000000a00 */
[----:B------:R1:W-:Y:S04]  /*110c0*/  STL [R1+0x4], R0 ;  /* 0x0000040001007387 */ /* 0x0003e80000100800 */
[----:B------:R1:W-:Y:S02]  /*110d0*/  STL [R1], RZ ;  /* 0x000000ff01007387 */ /* 0x0003e40000100800 */
.L_x_1867:
[----:B------:R-:W-:Y:S05]  /*110e0*/  YIELD ;  /* 0x0000000000007946 */ /* 0x000fea0003800000 */
[----:B------:R-:W-:Y:S01]  /*110f0*/  ULDC.64 UR4, c[0x0][0xa28] ;  /* 0x00028a0000047ab9 */ /* 0x000fe20000000a00 */
[----:B------:R-:W-:Y:S01]  /*11100*/  IMAD.MOV.U32 R4, RZ, RZ, RZ ;  /* 0x000000ffff047224 */ /* 0x000fe200078e00ff */
[----:B------:R-:W-:Y:S01]  /*11110*/  ISETP.NE.U32.AND P0, PT, RZ, UR4, PT ;  /* 0x00000004ff007c0c */ /* 0x000fe2000bf05070 */
[----:B-1----:R-:W-:Y:S01]  /*11120*/  IMAD.MOV.U32 R0, RZ, RZ, RZ ;  /* 0x000000ffff007224 */ /* 0x002fe200078e00ff */
[----:B------:R-:W-:Y:S02]  /*11130*/  ULDC.64 UR6, c[0x0][0xa08] ;  /* 0x0002820000067ab9 */ /* 0x000fe40000000a00 */
[----:B------:R-:W-:Y:S01]  /*11140*/  ISETP.NE.AND.EX P0, PT, RZ, UR5, PT, P0 ;  /* 0x00000005ff007c0c */ /* 0x000fe2000bf05300 */
[----:B------:R-:W-:-:S12]  /*11150*/  ULDC.64 UR4, c[0x0][0xa00] ;  /* 0x0002800000047ab9 */ /* 0x000fd80000000a00 */
[----:B--2---:R-:W1:Y:S01]  /*11160*/  @P0 LDC.64 R2, c[0x0][0xa28] ;  /* 0x00028a00ff020b82 */ /* 0x004e620000000a00 */
[----:B------:R-:W-:Y:S01]  /*11170*/  ISETP.NE.U32.AND P2, PT, RZ, UR4, PT ;  /* 0x00000004ff007c0c */ /* 0x000fe2000bf45070 */
[----:B-1----:R-:W-:-:S05]  /*11180*/  @P0 IMAD.WIDE R2, R19, 0x4, R2 ;  /* 0x0000000413020825 */ /* 0x002fca00078e0202 */
[----:B------:R1:W5:Y:S01]  /*11190*/  @P0 LDG.E R4, desc[UR48][R2.64] ;  /* 0x0000003002040981 */ /* 0x000362000c1e1900 */
[----:B------:R-:W-:Y:S01]  /*111a0*/  ISETP.NE.AND.EX P2, PT, RZ, UR5, PT, P2 ;  /* 0x00000005ff007c0c */ /* 0x000fe2000bf45320 */
[----:B------:R-:W-:Y:S01]  /*111b0*/  ULDC.64 UR4, c[0x0][0xa18] ;  /* 0x0002860000047ab9 */ /* 0x000fe20000000a00 */
[----:B-1----:R-:W1:Y:S02]  /*111c0*/  LDC.64 R2, c[0x0][0xa00] ;  /* 0x00028000ff027b82 */ /* 0x002e640000000a00 */
[----:B-1----:R-:W-:-:S09]  /*111d0*/  IMAD.WIDE R2, R19, 0x4, R2 ;  /* 0x0000000413027825 */ /* 0x002fd200078e0202 */
[----:B------:R-:W2:Y:S01]  /*111e0*/  @P2 LDG.E R0, desc[UR48][R2.64] ;  /* 0x0000003002002981 */ /* 0x000ea2000c1e1900 */
[----:B------:R-:W-:Y:S01]  /*111f0*/  ISETP.NE.U32.AND P1, PT, RZ, UR4, PT ;  /* 0x00000004ff007c0c */ /* 0x000fe2000bf25070 */
[----:B------:R-:W-:-:S03]  /*11200*/  ULDC UR4, c[0x0][0x288] ;  /* 0x0000a20000047ab9 */ /* 0x000fc60000000800 */
[----:B------:R-:W-:-:S13]  /*11210*/  ISETP.NE.AND.EX P1, PT, RZ, UR5, PT, P1 ;  /* 0x00000005ff007c0c */ /* 0x000fda000bf25310 */
[----:B------:R-:W1:Y:S02]  /*11220*/  @P1 LDC.64 R6, c[0x0][0xa18] ;  /* 0x00028600ff061b82 */ /* 0x000e640000000a00 */
[----:B-1----:R-:W-:Y:S01]  /*11230*/  @P1 IMAD.WIDE R6, R19, 0x4, R6 ;  /* 0x0000000413061825 */ /* 0x002fe200078e0206 */
[----:B--2---:R1:W-:Y:S03]  /*11240*/  STL [R1+0x1c], R0 ;  /* 0x00001c0001007387 */ /* 0x0043e60000100800 */
[----:B-1----:R-:W-:Y:S01]  /*11250*/  IMAD.U32 R0, RZ, RZ, UR4 ;  /* 0x00000004ff007e24 */ /* 0x002fe2000f8e00ff */
[----:B------:R-:W-:-:S05]  /*11260*/  ULDC.64 UR4, c[0x0][0x3f8] ;  /* 0x0000fe0000047ab9 */ /* 0x000fca0000000a00 */
[----:B------:R1:W5:Y:S01]  /*11270*/  @P1 LDG.E R0, desc[UR48][R6.64] ;  /* 0x0000003006001981 */ /* 0x000362000c1e1900 */
[----:B------:R-:W-:Y:S01]  /*11280*/  UISETP.NE.U32.AND UP0, UPT, UR4, URZ, UPT ;  /* 0x0000003f0400728c */ /* 0x000fe2000bf05070 */
[----:B------:R-:W-:Y:S02]  /*11290*/  ISETP.NE.U32.AND P0, PT, RZ, UR6, PT ;  /* 0x00000006ff007c0c */ /* 0x000fe4000bf05070 */
[----:B------:R-:W-:Y:S01]  /*112a0*/  ULDC UR4, c[0x0][0x404] ;  /* 0x0001010000047ab9 */ /* 0x000fe20000000800 */
[----:B------:R-:W-:Y:S01]  /*112b0*/  UISETP.NE.AND.EX UP0, UPT, UR5, URZ, UPT, UP0 ;  /* 0x0000003f0500728c */ /* 0x000fe2000bf05300 */
[----:B------:R-:W-:Y:S02]  /*112c0*/  ISETP.NE.AND.EX P0, PT, RZ, UR7, PT, P0 ;  /* 0x00000007ff007c0c */ /* 0x000fe4000bf05300 */
[----:B------:R-:W-:Y:S01]  /*112d0*/  ULDC UR5, c[0x0][0x2e0] ;  /* 0x0000b80000057ab9 */ /* 0x000fe20000000800 */
[----:B------:R-:W-:-:S04]  /*112e0*/  USEL UR4, UR4, 0x1, UP0 ;  /* 0x0000000104047887 */ /* 0x000fc80008000000 */
[----:B------:R-:W-:-:S06]  /*112f0*/  UIMAD UR4, UR4, UR5, URZ ;  /* 0x00000005040472a4 */ /* 0x000fcc000f8e023f */
[----:B------:R-:W-:Y:S01]  /*11300*/  IMAD.U32 R5, RZ, RZ, UR4 ;  /* 0x00000004ff057e24 */ /* 0x000fe2000f8e00ff */
[----:B-1----:R-:W-:Y:S06]  /*11310*/  @P1 BRA `(.L_x_1795) ;  /* 0x0000000000101947 */ /* 0x002fec0003800000 */
[----:B------:R-:W-:Y:S05]  /*11320*/  @!P2 BRA `(.L_x_1795) ;  /* 0x00000000000ca947 */ /* 0x000fea0003800000 */
[----:B------:R-:W2:Y:S04]  /*11330*/  LDG.E R7, desc[UR48][R2.64] ;  /* 0x0000003002077981 */ /* 0x000ea8000c1e1900 */
[----:B-----5:R-:W2:Y:S02]  /*11340*/  LDG.E R0, desc[UR48][R2.64+0x4] ;  /* 0x0000043002007981 */ /* 0x020ea4000c1e1900 */
[----:B--2---:R-:W-:-:S07]  /*11350*/  IADD3 R0, -R7, R0, RZ ;  /* 0x0000000007007210 */ /* 0x004fce0007ffe1ff */
.L_x_1795:
[----:B------:R-:W1:Y:S01]  /*11360*/  LDC.64 R2, c[0x0][0xa08] ;  /* 0x00028200ff027b82 */ /* 0x000e620000000a00 */
[----:B------:R-:W-:Y:S01]  /*11370*/  IMAD.MOV.U32 R7, RZ, RZ, RZ ;  /* 0x000000ffff077224 */ /* 0x000fe200078e00ff */
[----:B------:R-:W-:Y:S01]  /*11380*/  ULDC.64 UR4, c[0x0][0xa20] ;  /* 0x0002880000047ab9 */ /* 0x000fe20000000a00 */
[----:B-1----:R-:W-:-:S05]  /*11390*/  IMAD.WIDE R2, R19, 0x4, R2 ;  /* 0x0000000413027825 */ /* 0x002fca00078e0202 */
[----:B------:R-:W2:Y:S01]  /*113a0*/  @P0 LDG.E R7, desc[UR48][R2.64] ;  /* 0x0000003002070981 */ /* 0x000ea2000c1e1900 */
[----:B------:R-:W-:-:S04]  /*113b0*/  ISETP.NE.U32.AND P1, PT, RZ, UR4, PT ;  /* 0x00000004ff007c0c */ /* 0x000fc8000bf25070 */
[----:B------:R-:W-:Y:S01]  /*113c0*/  ISETP.NE.AND.EX P1, PT, RZ, UR5, PT, P1 ;  /* 0x00000005ff007c0c */ /* 0x000fe2000bf25310 */
[----:B--2--5:R-:W-:-:S05]  /*113d0*/  IMAD.IADD R6, R7, 0x1, R4 ;  /* 0x0000000107067824 */ /* 0x024fca00078e0204 */
[----:B------:R1:W-:Y:S07]  /*113e0*/  STL [R1+0x8], R6 ;  /* 0x0000080601007387 */ /* 0x0003ee0000100800 */
[----:B------:R-:W-:Y:S05]  /*113f0*/  @!P1 BRA `(.L_x_1796) ;  /* 0x0000000000109947 */ /* 0x000fea0003800000 */
[----:B------:R-:W2:Y:S02]  /*11400*/  LDC.64 R2, c[0x0][0xa20] ;  /* 0x00028800ff027b82 */ /* 0x000ea40000000a00 */
[----:B--2---:R-:W-:-:S05]  /*11410*/  IMAD.WIDE R2, R19, 0x4, R2 ;  /* 0x0000000413027825 */ /* 0x004fca00078e0202 */
[----:B------:R2:W5:Y:S01]  /*11420*/  LDG.E R5, desc[UR48][R2.64] ;  /* 0x0000003002057981 */ /* 0x000562000c1e1900 */
[----:B------:R-:W-:Y:S05]  /*11430*/  BRA `(.L_x_1797) ;  /* 0x0000000000107947 */ /* 0x000fea0003800000 */
.L_x_1796:
[----:B------:R-:W-:Y:S05]  /*11440*/  @!P0 BRA `(.L_x_1797) ;  /* 0x00000000000c8947 */ /* 0x000fea0003800000 */
[----:B-1----:R-:W2:Y:S04]  /*11450*/  LDG.E R6, desc[UR48][R2.64] ;  /* 0x0000003002067981 */ /* 0x002ea8000c1e1900 */
[----:B------:R-:W2:Y:S02]  /*11460*/  LDG.E R5, desc[UR48][R2.64+0x4] ;  /* 0x0000043002057981 */ /* 0x000ea4000c1e1900 */
[----:B--2---:R-:W-:-:S07]  /*11470*/  IMAD.IADD R5, R5, 0x1, -R6 ;  /* 0x0000000105057824 */ /* 0x004fce00078e0a06 */
.L_x_1797:
[----:B--2---:R-:W2:Y:S01]  /*11480*/  LDC.64 R2, c[0x0][0x9e0] ;  /* 0x00027800ff027b82 */ /* 0x004ea20000000a00 */
[----:B-----5:R-:W-:Y:S01]  /*11490*/  IMAD.IADD R7, R5, 0x1, -R4 ;  /* 0x0000000105077824 */ /* 0x020fe200078e0a04 */
[----:B------:R-:W-:-:S04]  /*114a0*/  LEA R4, R17, 0x40, 0x6 ;  /* 0x0000004011047811 */ /* 0x000fc800078e30ff */
[----:B------:R-:W-:Y:S02]  /*114b0*/  IADD3 R9, R7, R4, -R0 ;  /* 0x0000000407097210 */ /* 0x000fe40007ffe800 */
[----:B--2---:R-:W-:-:S03]  /*114c0*/  ISETP.GE.AND P0, PT, R3, 0x1, PT ;  /* 0x000000010300780c */ /* 0x004fc60003f06270 */
[----:B------:R-:W-:-:S10]  /*114d0*/  IMAD.IADD R2, R9, 0x1, R2 ;  /* 0x0000000109027824 */ /* 0x000fd400078e0202 */
[----:B------:R-:W-:Y:S05]  /*114e0*/  @!P0 BRA `(.L_x_1798) ;  /* 0x0000000000488947 */ /* 0x000fea0003800000 */
[C---:B------:R-:W-:Y:S01]  /*114f0*/  ISETP.GT.AND P1, PT, R9.reuse, RZ, PT ;  /* 0x000000ff0900720c */ /* 0x040fe20003f24270 */
[----:B------:R-:W-:Y:S01]  /*11500*/  BSSY B0, `(.L_x_1799) ;  /* 0x000000e000007945 */ /* 0x000fe20003800000 */
[----:B-1----:R-:W-:-:S11]  /*11510*/  IADD3 R6, R9, -0x1, RZ ;  /* 0xffffffff09067810 */ /* 0x002fd60007ffe0ff */
        /* <DEDUP_REMOVED lines=8> */
.L_x_1800:
[----:B------:R-:W-:-:S13]  /*115a0*/  ISETP.NE.AND P1, PT, R3, 0x1, PT ;  /* 0x000000010300780c */ /* 0x000fda0003f25270 */
[----:B------:R-:W1:Y:S02]  /*115b0*/  @P1 LDC.64 R4, c[0x0][0x9e8] ;  /* 0x00027a00ff041b82 */ /* 0x000e640000000a00 */
[----:B-1----:R-:W-:-:S05]  /*115c0*/  @P1 IMAD.HI.U32 R4, R6, R4, RZ ;  /* 0x0000000406041227 */ /* 0x002fca00078e00ff */
[----:B------:R-:W-:-:S07]  /*115d0*/  @P1 SHF.R.U32.HI R6, RZ, R5, R4 ;  /* 0x00000005ff061219 */ /* 0x000fce0000011604 */
.L_x_1801:
[----:B------:R-:W-:Y:S05]  /*115e0*/  BSYNC B0 ;  /* 0x0000000000007941 */ /* 0x000fea0003800000 */
.L_x_1799:
[----:B------:R-:W-:-:S05]  /*115f0*/  IMAD R5, R6, R3, R3 ;  /* 0x0000000306057224 */ /* 0x000fca00078e0203 */
[----:B------:R-:W-:-:S07]  /*11600*/  VIMNMX R2, R2, R5, PT ;  /* 0x0000000502027248 */ /* 0x000fce0003fe0100 */
.L_x_1798:
[----:B------:R-:W-:Y:S01]  /*11610*/  VIADD R2, R2, 0x3f ;  /* 0x0000003f02027836 */ /* 0x000fe20000000000 */
[----:B------:R-:W-:Y:S01]  /*11620*/  ULDC UR4, c[0x0][0x9dc] ;  /* 0x0002770000047ab9 */ /* 0x000fe20000000800 */
[----:B------:R-:W-:-:S03]  /*11630*/  IMAD R0, R17, 0x40, -R0 ;  /* 0x0000004011007824 */ /* 0x000fc600078e0a00 */
[----:B------:R-:W-:-:S04]  /*11640*/  SHF.R.S32.HI R5, RZ, 0x1f, R2 ;  /* 0x0000001fff057819 */ /* 0x000fc80000011402 */
[----:B------:R-:W-:Y:S01]  /*11650*/  LEA.HI R4, R5, R2, RZ, 0x6 ;  /* 0x0000000205047211 */ /* 0x000fe200078f30ff */
[C---:B------:R-:W-:Y:S02]  /*11660*/  VIADD R2, R7.reuse, 0x3f ;  /* 0x0000003f07027836 */ /* 0x040fe40000000000 */
[----:B------:R-:W-:Y:S01]  /*11670*/  IMAD.IADD R7, R7, 0x1, R0 ;  /* 0x0000000107077824 */ /* 0x000fe200078e0200 */
[----:B------:R-:W-:Y:S02]  /*11680*/  SHF.R.S32.HI R4, RZ, 0x6, R4 ;  /* 0x00000006ff047819 */ /* 0x000fe40000011404 */
[----:B------:R-:W-:Y:S02]  /*11690*/  SHF.R.S32.HI R5, RZ, 0x1f, R2 ;  /* 0x0000001fff057819 */ /* 0x000fe40000011402 */
[----:B------:R-:W-:Y:S02]  /*116a0*/  IADD3 R0, R7, -UR4, RZ ;  /* 0x8000000407007c10 */ /* 0x000fe4000fffe0ff */
[----:B------:R-:W-:-:S04]  /*116b0*/  LEA.HI R5, R5, R2, RZ, 0x6 ;  /* 0x0000000205057211 */ /* 0x000fc800078f30ff */
[----:B------:R-:W-:-:S04]  /*116c0*/  SHF.R.S32.HI R5, RZ, 0x6, R5 ;  /* 0x00000006ff057819 */ /* 0x000fc80000011405 */
[----:B-1----:R-:W-:-:S05]  /*116d0*/  VIMNMX R6, R5, R4, PT ;  /* 0x0000000405067248 */ /* 0x002fca0003fe0100 */
[----:B------:R1:W-:Y:S01]  /*116e0*/  STL [R1+0x14], R6 ;  /* 0x0000140601007387 */ /* 0x0003e20000100800 */
[----:B------:R-:W-:Y:S05]  /*116f0*/  @!P0 BRA `(.L_x_1802) ;  /* 0x0000000000448947 */ /* 0x000fea0003800000 */
[----:B------:R-:W-:Y:S01]  /*11700*/  ISETP.GT.AND P0, PT, R7, -0x1, PT ;  /* 0xffffffff0700780c */ /* 0x000fe20003f04270 */
[----:B------:R-:W-:-:S12]  /*11710*/  BSSY B0, `(.L_x_1803) ;  /* 0x000000d000007945 */ /* 0x000fd80003800000 */
        /* <DEDUP_REMOVED lines=8> */
.L_x_1804:
[----:B------:R-:W-:-:S13]  /*117a0*/  ISETP.NE.AND P0, PT, R3, 0x1, PT ;  /* 0x000000010300780c */ /* 0x000fda0003f05270 */
[----:B------:R-:W2:Y:S02]  /*117b0*/  @P0 LDC.64 R4, c[0x0][0x9e8] ;  /* 0x00027a00ff040b82 */ /* 0x000ea40000000a00 */
[----:B--2---:R-:W-:-:S05]  /*117c0*/  @P0 IMAD.HI.U32 R4, R7, R4, RZ ;  /* 0x0000000407040227 */ /* 0x004fca00078e00ff */
[----:B------:R-:W-:-:S07]  /*117d0*/  @P0 SHF.R.U32.HI R7, RZ, R5, R4 ;  /* 0x00000005ff070219 */ /* 0x000fce0000011604 */
.L_x_1805:
[----:B------:R-:W-:Y:S05]  /*117e0*/  BSYNC B0 ;  /* 0x0000000000007941 */ /* 0x000fea0003800000 */
.L_x_1803:
[----:B------:R-:W-:-:S05]  /*117f0*/  IMAD R3, R7, R3, RZ ;  /* 0x0000000307037224 */ /* 0x000fca00078e02ff */
[----:B------:R-:W-:-:S07]  /*11800*/  VIMNMX R0, R0, R3, !PT ;  /* 0x0000000300007248 */ /* 0x000fce0007fe0100 */
.L_x_1802:
[----:B------:R-:W-:Y:S01]  /*11810*/  SHF.R.S32.HI R3, RZ, 0x1f, R0 ;  /* 0x0000001fff037819 */ /* 0x000fe20000011400 */
[----:B------:R-:W-:Y:S03]  /*11820*/  BSSY B6, `(.L_x_1806) ;  /* 0x00002fe000067945 */ /* 0x000fe60003800000 */
[----:B------:R-:W-:-:S04]  /*11830*/  LEA.HI R3, R3, R0, RZ, 0x6 ;  /* 0x0000000003037211 */ /* 0x000fc800078f30ff */
[----:B------:R-:W-:-:S04]  /*11840*/  SHF.R.S32.HI R3, RZ, 0x6, R3 ;  /* 0x00000006ff037819 */ /* 0x000fc80000011403 */
[----:B------:R-:W-:-:S04]  /*11850*/  VIMNMX R2, RZ, R3, !PT ;  /* 0x00000003ff027248 */ /* 0x000fc80007fe0100 */
[----:B------:R-:W-:Y:S01]  /*11860*/  ISETP.GT.AND P0, PT, R6, R2, PT ;  /* 0x000000020600720c */ /* 0x000fe20003f04270 */
[----:B------:R2:W-:-:S12]  /*11870*/  STL [R1+0xc], R2 ;  /* 0x00000c0201007387 */ /* 0x0005d80000100800 */
[----:B--2---:R-:W-:Y:S05]  /*11880*/  @P0 BRA `(.L_x_1807) ;  /* 0x0000000000440947 */ /* 0x004fea0003800000 */
[----:B------:R-:W2:Y:S02]  /*11890*/  S2R R2, SR_TID.X ;  /* 0x0000000000027919 */ /* 0x000ea40000002100 */
[----:B--2---:R-:W-:-:S04]  /*118a0*/  LOP3.LUT R2, R2, 0x1f, RZ, 0xc0, !PT ;  /* 0x0000001f02027812 */ /* 0x004fc800078ec0ff */
[----:B------:R-:W-:-:S13]  /*118b0*/  ISETP.NE.AND P1, PT, R2, RZ, PT ;  /* 0x000000ff0200720c */ /* 0x000fda0003f25270 */
[----:B------:R-:W-:Y:S05]  /*118c0*/  @P1 BRA `(.L_x_1808) ;  /* 0x0000002c00cc1947 */ /* 0x000fea0003800000 */
[----:B------:R-:W2:Y:S01]  /*118d0*/  S2R R7, SR_LANEID ;  /* 0x0000000000077919 */ /* 0x000ea20000000000 */
[----:B------:R-:W-:Y:S01]  /*118e0*/  VOTEU.ANY UR4, UPT, PT ;  /* 0x0000000000047886 */ /* 0x000fe200038e0100 */
[----:B------:R-:W3:Y:S01]  /*118f0*/  LDC.64 R2, c[0x0][0xc38] ;  /* 0x00030e00ff027b82 */ /* 0x000ee20000000a00 */
[----:B------:R-:W2:Y:S08]  /*11900*/  FLO.U32 R0, UR4 ;  /* 0x0000000400007d00 */ /* 0x000eb000080e0000 */
[----:B------:R-:W3:Y:S01]  /*11910*/  POPC R5, UR4 ;  /* 0x0000000400057d09 */ /* 0x000ee20008000000 */
[----:B--2---:R-:W-:-:S13]  /*11920*/  ISETP.EQ.U32.AND P0, PT, R0, R7, PT ;  /* 0x000000070000720c */ /* 0x004fda0003f02070 */
[----:B---3--:R-:W2:Y:S01]  /*11930*/  @P0 ATOMG.E.ADD.STRONG.GPU PT, R3, desc[UR48][R2.64], R5 ;  /* 0x00000005020309a8 */ /* 0x008ea200081ee1f0 */
[----:B------:R-:W3:Y:S02]  /*11940*/  S2R R4, SR_LTMASK ;  /* 0x0000000000047919 */ /* 0x000ee40000003900 */
[----:B---3--:R-:W-:-:S04]  /*11950*/  LOP3.LUT R4, R4, UR4, RZ, 0xc0, !PT ;  /* 0x0000000404047c12 */ /* 0x008fc8000f8ec0ff */
[----:B------:R-:W3:Y:S01]  /*11960*/  POPC R7, R4 ;  /* 0x0000000400077309 */ /* 0x000ee20000000000 */
[----:B--2---:R-:W3:Y:S02]  /*11970*/  SHFL.IDX PT, R0, R3, R0, 0x1f ;  /* 0x00001f0003007589 */ /* 0x004ee400000e0000 */
[----:B---3--:R-:W-:Y:S01]  /*11980*/  IADD3 R16, R0, UR37, R7 ;  /* 0x0000002500107c10 */ /* 0x008fe2000fffe007 */
[----:B------:R-:W-:Y:S06]  /*11990*/  BRA `(.L_x_1808) ;  /* 0x0000002c00987947 */ /* 0x000fec0003800000 */
.L_x_1807:
[----:B------:R-:W2:Y:S01]  /*119a0*/  S2R R3, SR_CgaCtaId ;  /* 0x0000000000037919 */ /* 0x000ea20000008800 */
[----:B------:R-:W-:-:S04]  /*119b0*/  MOV R0, 0x400 ;  /* 0x0000040000007802 */ /* 0x000fc80000000f00 */
[----:B--2---:R-:W-:-:S05]  /*119c0*/  LEA R2, R3, R0, 0x18 ;  /* 0x0000000003027211 */ /* 0x004fca00078ec0ff */
[----:B------:R2:W-:Y:S01]  /*119d0*/  STL [R1+0x10], R2 ;  /* 0x0000100201007387 */ /* 0x0005e20000100800 */
[----:B------:R-:W-:-:S05]  /*119e0*/  VIADD R0, R2, 0x22400 ;  /* 0x0002240002007836 */ /* 0x000fca0000000000 */
[----:B------:R-:W-:-:S13]  /*119f0*/  LOP3.LUT P0, RZ, R0, 0x3ff, RZ, 0xc0, !PT ;  /* 0x000003ff00ff7812 */ /* 0x000fda000780c0ff */
[----:B--2---:R-:W-:Y:S05]  /*11a00*/  @!P0 BRA `(.L_x_1809) ;  /* 0x0000000000408947 */ /* 0x004fea0003800000 */
[----:B------:R-:W-:Y:S01]  /*11a10*/  MOV R2, 0x0 ;  /* 0x0000000000027802 */ /* 0x000fe20000000f00 */
[----:B------:R-:W-:Y:S01]  /*11a20*/  ULDC.64 UR6, c[0x4][0x88] ;  /* 0x0100220000067ab9 */ /* 0x000fe20000000a00 */
[----:B------:R-:W-:Y:S01]  /*11a30*/  ULDC.64 UR8, c[0x4][0x90] ;  /* 0x0100240000087ab9 */ /* 0x000fe20000000a00 */
[----:B------:R-:W-:Y:S01]  /*11a40*/  ULDC.64 UR4, c[0x4][0x8] ;  /* 0x0100020000047ab9 */ /* 0x000fe20000000a00 */
[----:B------:R-:W-:Y:S01]  /*11a50*/  IMAD.U32 R4, RZ, RZ, UR6 ;  /* 0x00000006ff047e24 */ /* 0x000fe2000f8e00ff */
[----:B------:R-:W-:Y:S01]  /*11a60*/  MOV R10, UR4 ;  /* 0x00000004000a7c02 */ /* 0x000fe20008000f00 */
[----:B------:R-:W2:Y:S01]  /*11a70*/  LDC.64 R2, c[0x4][R2] ;  /* 0x0100000002027b82 */ /* 0x000ea20000000a00 */
[----:B------:R-:W-:Y:S02]  /*11a80*/  IMAD.U32 R5, RZ, RZ, UR7 ;  /* 0x00000007ff057e24 */ /* 0x000fe4000f8e00ff */
[----:B-1----:R-:W-:Y:S02]  /*11a90*/  IMAD.U32 R6, RZ, RZ, UR8 ;  /* 0x00000008ff067e24 */ /* 0x002fe4000f8e00ff */
[----:B------:R-:W-:-:S02]  /*11aa0*/  IMAD.U32 R7, RZ, RZ, UR9 ;  /* 0x00000009ff077e24 */ /* 0x000fc4000f8e00ff */
[----:B------:R-:W-:Y:S02]  /*11ab0*/  IMAD.U32 R11, RZ, RZ, UR5 ;  /* 0x00000005ff0b7e24 */ /* 0x000fe4000f8e00ff */
[----:B------:R-:W-:Y:S02]  /*11ac0*/  IMAD.MOV.U32 R8, RZ, RZ, 0x70 ;  /* 0x00000070ff087424 */ /* 0x000fe400078e00ff */
[----:B------:R-:W-:Y:S02]  /*11ad0*/  IMAD.MOV.U32 R12, RZ, RZ, 0x1 ;  /* 0x00000001ff0c7424 */ /* 0x000fe400078e00ff */
[----:B0-----:R-:W-:-:S07]  /*11ae0*/  IMAD.MOV.U32 R13, RZ, RZ, RZ ;  /* 0x000000ffff0d7224 */ /* 0x001fce00078e00ff */
[----:B------:R-:W-:-:S07]  /*11af0*/  LEPC R20, `(.L_x_1809) ;  /* 0x000000001014794e */ /* 0x000fce0000000000 */
[----:B--2---:R-:W-:Y:S05]  /*11b00*/  CALL.ABS.NOINC R2 ;  /* 0x0000000002007343 */ /* 0x004fea0003c00000 */
.L_x_1809:
        /* <DEDUP_REMOVED lines=8> */
[----:B------:R2:W3:Y:S01]  /*11b90*/  LDC.64 R2, c[0x4][R0] ;  /* 0x0100000000027b82 */ /* 0x0004e20000000a00 */
[----:B------:R-:W-:Y:S01]  /*11ba0*/  MOV R4, UR6 ;  /* 0x0000000600047c02 */ /* 0x000fe20008000f00 */
[----:B------:R-:W-:Y:S01]  /*11bb0*/  IMAD.U32 R5, RZ, RZ, UR7 ;  /* 0x00000007ff057e24 */ /* 0x000fe2000f8e00ff */
[----:B------:R-:W-:Y:S01]  /*11bc0*/  MOV R8, 0x70 ;  /* 0x0000007000087802 */ /* 0x000fe20000000f00 */
[----:B-1----:R-:W-:Y:S02]  /*11bd0*/  IMAD.U32 R6, RZ, RZ, UR8 ;  /* 0x00000008ff067e24 */ /* 0x002fe4000f8e00ff */
[----:B------:R-:W-:-:S02]  /*11be0*/  IMAD.U32 R7, RZ, RZ, UR9 ;  /* 0x00000009ff077e24 */ /* 0x000fc4000f8e00ff */
[----:B------:R-:W-:Y:S02]  /*11bf0*/  IMAD.U32 R10, RZ, RZ, UR4 ;  /* 0x00000004ff0a7e24 */ /* 0x000fe4000f8e00ff */
[----:B------:R-:W-:Y:S02]  /*11c00*/  IMAD.U32 R11, RZ, RZ, UR5 ;  /* 0x00000005ff0b7e24 */ /* 0x000fe4000f8e00ff */
[----:B------:R-:W-:Y:S02]  /*11c10*/  IMAD.MOV.U32 R12, RZ, RZ, 0x1 ;  /* 0x00000001ff0c7424 */ /* 0x000fe400078e00ff */
[----:B0-2---:R-:W-:-:S07]  /*11c20*/  IMAD.MOV.U32 R13, RZ, RZ, RZ ;  /* 0x000000ffff0d7224 */ /* 0x005fce00078e00ff */
[----:B------:R-:W-:-:S07]  /*11c30*/  LEPC R20, `(.L_x_1811) ;  /* 0x000000001014794e */ /* 0x000fce0000000000 */
[----:B---3--:R-:W-:Y:S05]  /*11c40*/  CALL.ABS.NOINC R2 ;  /* 0x0000000002007343 */ /* 0x008fea0003c00000 */
.L_x_1811:
[----:B------:R-:W-:Y:S01]  /*11c50*/  MOV R2, 0x0 ;  /* 0x0000000000027802 */ /* 0x000fe20000000f00 */
[----:B------:R-:W-:Y:S01]  /*11c60*/  ULDC.64 UR6, c[0x4][0x88] ;  /* 0x0100220000067ab9 */ /* 0x000fe20000000a00 */
[----:B------:R-:W-:Y:S01]  /*11c70*/  ULDC.64 UR8, c[0x4][0x90] ;  /* 0x0100240000087ab9 */ /* 0x000fe20000000a00 */
[----:B------:R-:W-:Y:S01]  /*11c80*/  ULDC.64 UR4, c[0x4][0x18] ;  /* 0x0100060000047ab9 */ /* 0x000fe20000000a00 */
[----:B------:R-:W-:Y:S01]  /*11c90*/  IMAD.U32 R4, RZ, RZ, UR6 ;  /* 0x00000006ff047e24 */ /* 0x000fe2000f8e00ff */
[----:B------:R-:W-:Y:S01]  /*11ca0*/  MOV R7, UR9 ;  /* 0x0000000900077c02 */ /* 0x000fe20008000f00 */
[----:B------:R-:W0:Y:S01]  /*11cb0*/  LDC.64 R2, c[0x4][R2] ;  /* 0x0100000002027b82 */ /* 0x000e220000000a00 */
        /* <DEDUP_REMOVED lines=8> */
[----:B0-----:R-:W-:Y:S05]  /*11d40*/  CALL.ABS.NOINC R2 ;  /* 0x0000000002007343 */ /* 0x001fea0003c00000 */
.L_x_1810:
[----:B------:R-:W2:Y:S01]  /*11d50*/  LDL.LU R7, [R1+0x1c] ;  /* 0x00001c0001077983 */ /* 0x000ea20000300800 */
[----:B------:R-:W3:Y:S01]  /*11d60*/  LDC R0, c[0x0][0x428] ;  /* 0x00010a00ff007b82 */ /* 0x000ee20000000800 */
[----:B------:R-:W-:Y:S01]  /*11d70*/  ULDC.64 UR4, c[0x0][0x9f8] ;  /* 0x00027e0000047ab9 */ /* 0x000fe20000000a00 */
[----:B------:R-:W-:Y:S01]  /*11d80*/  IMAD.MOV.U32 R4, RZ, RZ, R19 ;  /* 0x000000ffff047224 */ /* 0x000fe200078e0013 */
[----:B-1----:R-:W1:Y:S01]  /*11d90*/  S2R R6, SR_TID.X ;  /* 0x0000000000067919 */ /* 0x002e620000002100 */
[----:B---3--:R-:W-:Y:S02]  /*11da0*/  ISETP.NE.AND P0, PT, R0, 0x1, PT ;  /* 0x000000010000780c */ /* 0x008fe40003f05270 */
[----:B------:R-:W-:Y:S02]  /*11db0*/  MOV R0, R18 ;  /* 0x0000001200007202 */ /* 0x000fe40000000f00 */
[----:B-1----:R-:W-:-:S09]  /*11dc0*/  LOP3.LUT R6, R6, 0x1f, RZ, 0xc0, !PT ;  /* 0x0000001f06067812 */ /* 0x002fd200078ec0ff */
[----:B------:R-:W1:Y:S08]  /*11dd0*/  @P0 LDC R3, c[0x0][0x42c] ;  /* 0x00010b00ff030b82 */ /* 0x000e700000000800 */
[----:B------:R-:W3:Y:S01]  /*11de0*/  @P0 LDC R5, c[0x0][0x430] ;  /* 0x00010c00ff050b82 */ /* 0x000ee20000000800 */
[----:B-1----:R-:W-:-:S05]  /*11df0*/  @P0 IMAD.HI.U32 R2, R18, R3, RZ ;  /* 0x0000000312020227 */ /* 0x002fca00078e00ff */
[----:B---3--:R-:W-:Y:S02]  /*11e00*/  @P0 SHF.R.U32.HI R0, RZ, R5, R2 ;  /* 0x00000005ff000219 */ /* 0x008fe40000011602 */
[----:B------:R-:W-:-:S04]  /*11e10*/  ISETP.NE.U32.AND P0, PT, RZ, UR4, PT ;  /* 0x00000004ff007c0c */ /* 0x000fc8000bf05070 */
[----:B------:R-:W-:Y:S01]  /*11e20*/  ISETP.NE.AND.EX P0, PT, RZ, UR5, PT, P0 ;  /* 0x00000005ff007c0c */ /* 0x000fe2000bf05300 */
[----:B------:R-:W-:-:S12]  /*11e30*/  ULDC.64 UR4, c[0x0][0xa00] ;  /* 0x0002800000047ab9 */ /* 0x000fd80000000a00 */
[----:B------:R-:W1:Y:S01]  /*11e40*/  @P0 LDC.64 R2, c[0x0][0x9f8] ;  /* 0x00027e00ff020b82 */ /* 0x000e620000000a00 */
[----:B------:R-:W-:-:S04]  /*11e50*/  ISETP.NE.AND P6, PT, R6, RZ, PT ;  /* 0x000000ff0600720c */ /* 0x000fc80003fc5270 */
[----:B------:R-:W-:-:S09]  /*11e60*/  PLOP3.LUT P1, PT, P6, PT, PT, 0x8, 0x0 ;  /* 0x000000000000781c */ /* 0x000fd2000372e170 */
[----:B------:R-:W-:Y:S01]  /*11e70*/  VOTEU.ALL UP1, P6 ;  /* 0x00000000003f7886 */ /* 0x000fe20003020000 */
[----:B-1----:R-:W-:-:S05]  /*11e80*/  @P0 IMAD.WIDE R2, R19, 0x4, R2 ;  /* 0x0000000413020825 */ /* 0x002fca00078e0202 */
[----:B------:R1:W5:Y:S01]  /*11e90*/  @P0 LDG.E R4, desc[UR48][R2.64] ;  /* 0x0000003002040981 */ /* 0x000362000c1e1900 */
[----:B------:R-:W-:Y:S01]  /*11ea0*/  ISETP.NE.U32.AND P0, PT, RZ, UR4, PT ;  /* 0x00000004ff007c0c */ /* 0x000fe2000bf05070 */
[----:B------:R-:W-:-:S03]  /*11eb0*/  @!UP1 UIADD3 UR8, UP0, UR38, 0x270, URZ ;  /* 0x0000027026089890 */ /* 0x000fc6000ff1e03f */
[----:B------:R-:W-:Y:S01]  /*11ec0*/  ISETP.NE.AND.EX P0, PT, RZ, UR5, PT, P0 ;  /* 0x00000005ff007c0c */ /* 0x000fe2000bf05300 */
[----:B------:R-:W-:-:S03]  /*11ed0*/  @!UP1 UIADD3.X UR9, URZ, UR39, URZ, UP0, !UPT ;  /* 0x000000273f099290 */ /* 0x000fc600087fe43f */
[----:B------:R-:W-:Y:S01]  /*11ee0*/  SEL R6, R19, RZ, !P0 ;  /* 0x000000ff13067207 */ /* 0x000fe20004000000 */
[----:B------:R-:W-:Y:S01]  /*11ef0*/  VOTEU.ALL UP0, P6 ;  /* 0x00000000003f7886 */ /* 0x000fe20003000000 */
[----:B-12---:R-:W-:-:S07]  /*11f00*/  IMAD R17, R17, 0x40, R7 ;  /* 0x0000004011117824 */ /* 0x006fce00078e0207 */
.L_x_1812:
        /* <DEDUP_REMOVED lines=9> */
[----:B-1----:R-:W-:Y:S05]  /*11fa0*/  @P1 BRA.U.ANY `(.L_x_1812) ;  /* 0xfffffffd00d81947 */ /* 0x002fea000393ffff */
[----:B------:R-:W2:Y:S01]  /*11fb0*/  LDL R5, [R1+0x14] ;  /* 0x0000140001057983 */ /* 0x000ea20000100800 */
[----:B------:R-:W1:Y:S01]  /*11fc0*/  LDC.64 R2, c[0x0][0x3f8] ;  /* 0x0000fe00ff027b82 */ /* 0x000e620000000a00 */
[----:B------:R-:W-:Y:S02]  /*11fd0*/  ULDC.64 UR4, c[0x0][0xa08] ;  /* 0x0002820000047ab9 */ /* 0x000fe40000000a00 */
[----:B-1----:R-:W-:Y:S01]  /*11fe0*/  LOP3.LUT P0, RZ, R2, UR4, RZ, 0xfc, !PT ;  /* 0x0000000402ff7c12 */ /* 0x002fe2000f80fcff */
[----:B------:R-:W-:-:S03]  /*11ff0*/  UMOV UR4, 0xffffffff ;  /* 0xffffffff00047882 */ /* 0x000fc60000000000 */
[----:B------:R-:W-:-:S04]  /*12000*/  LOP3.LUT P0, RZ, R3, UR5, RZ, 0xfc, P0 ;  /* 0x0000000503ff7c12 */ /* 0x000fc8000800fcff */
[----:B-----5:R-:W-:Y:S01]  /*12010*/  SEL R7, R4, RZ, !P0 ;  /* 0x000000ff04077207 */ /* 0x020fe20004000000 */
[----:B--2---:R-:W-:Y:S01]  /*12020*/  VIADD R8, R5, 0xffffffff ;  /* 0xffffffff05087836 */ /* 0x004fe20000000000 */
[----:B------:R-:W-:Y:S07]  /*12030*/  BRA.DIV UR4, `(.L_x_1813) ;  /* 0x0000003a04e07947 */ /* 0x000fee000b800000 */
.L_x_1884:
[----:B------:R-:W-:Y:S01]  /*12040*/  UMOV UR4, 0xffffffff ;  /* 0xffffffff00047882 */ /* 0x000fe20000000000 */
[----:B------:R-:W-:Y:S02]  /*12050*/  SHF.R.S32.HI R5, RZ, 0x1f, R4 ;  /* 0x0000001fff057819 */ /* 0x000fe40000011404 */
[----:B------:R-:W-:Y:S05]  /*12060*/  BRA.DIV UR4, `(.L_x_1814) ;  /* 0x0000003e04087947 */ /* 0x000fea000b800000 */
[----:B------:R-:W-:-:S13]  /*12070*/  ELECT P6, URZ, PT ;  /* 0x00000000003f782f */ /* 0x000fda00038c0000 */
.L_x_1887:
        /* <DEDUP_REMOVED lines=10> */
[----:B------:R-:W-:-:S04]  /*12120*/  @P0 SHF.R.U32.HI R7, RZ, R11, R10 ;  /* 0x0000000bff070219 */ /* 0x000fc8000001160a */
[--C-:B------:R-:W-:Y:S01]  /*12130*/  SHF.R.S32.HI R11, RZ, 0x1f, R7.reuse ;  /* 0x0000001fff0b7819 */ /* 0x100fe20000011407 */
[----:B------:R-:W-:Y:S01]  /*12140*/  IMAD.MOV R9, RZ, RZ, -R7 ;  /* 0x000000ffff097224 */ /* 0x000fe200078e0a07 */
[----:B------:R-:W-:-:S03]  /*12150*/  MOV R10, R7 ;  /* 0x00000007000a7202 */ /* 0x000fc60000000f00 */
[----:B------:R-:W-:Y:S02]  /*12160*/  IMAD R8, R12, R9, R8 ;  /* 0x000000090c087224 */ /* 0x000fe400078e0208 */
[----:B------:R-:W-:Y:S02]  /*12170*/  IMAD R9, R5, UR4, RZ ;  /* 0x0000000405097c24 */ /* 0x000fe4000f8e02ff */
[----:B------:R-:W-:-:S04]  /*12180*/  IMAD.WIDE.U32 R10, R4, UR4, R10 ;  /* 0x00000004040a7c25 */ /* 0x000fc8000f8e000a */
[----:B------:R-:W-:Y:S01]  /*12190*/  IMAD R9, R4, UR5, R9 ;  /* 0x0000000504097c24 */ /* 0x000fe2000f8e0209 */
[----:B------:R-:W-:-:S03]  /*121a0*/  LEA R12, P0, R10, R2, 0x2 ;  /* 0x000000020a0c7211 */ /* 0x000fc600078010ff */
[----:B------:R-:W-:-:S05]  /*121b0*/  IMAD.IADD R7, R11, 0x1, R9 ;  /* 0x000000010b077824 */ /* 0x000fca00078e0209 */
[----:B0-----:R-:W-:-:S05]  /*121c0*/  LEA.HI.X R13, R10, R3, R7, 0x2, P0 ;  /* 0x000000030a0d7211 */ /* 0x001fca00000f1407 */
[----:B------:R1:W5:Y:S02]  /*121d0*/  LDG.E R7, desc[UR48][R12.64] ;  /* 0x000000300c077981 */ /* 0x000364000c1e1900 */
.L_x_1816:
[----:B------:R-:W2:Y:S01]  /*121e0*/  LDL R9, [R1] ;  /* 0x0000000001097983 */ /* 0x000ea20000100800 */
[----:B------:R-:W-:-:S03]  /*121f0*/  MOV R11, 0x400 ;  /* 0x00000400000b7802 */ /* 0x000fc60000000f00 */
[----:B------:R-:W3:Y:S01]  /*12200*/  LDL R10, [R1+0x4] ;  /* 0x00000400010a7983 */ /* 0x000ee20000100800 */
[----:B-1----:R-:W1:Y:S02]  /*12210*/  S2R R12, SR_CgaCtaId ;  /* 0x00000000000c7919 */ /* 0x002e640000008800 */
[----:B-1----:R-:W-:-:S05]  /*12220*/  LEA R11, R12, R11, 0x18 ;  /* 0x0000000b0c0b7211 */ /* 0x002fca00078ec0ff */
[----:B--2---:R-:W-:Y:S01]  /*12230*/  IMAD R9, R9, 0x8, R11 ;  /* 0x0000000809097824 */ /* 0x004fe200078e020b */
[----:B---3--:R-:W-:-:S04]  /*12240*/  SHF.L.U32 R10, R10, 0x1f, RZ ;  /* 0x0000001f0a0a7819 */ /* 0x008fc800000006ff */
[----:B------:R-:W1:Y:S02]  /*12250*/  SYNCS.PHASECHK.TRANS64.TRYWAIT P0, [R9+URZ+0x28c40], R10 ;  /* 0x028c400a090075a7 */ /* 0x000e64000800017f */
[----:B-1----:R-:W-:Y:S05]  /*12260*/  @!P0 BRA `(.L_x_1817) ;  /* 0x0000003800a88947 */ /* 0x002fea0003800000 */
.L_x_1888:
[----:B------:R-:W2:Y:S02]  /*12270*/  S2R R11, SR_TID.X ;  /* 0x00000000000b7919 */ /* 0x000ea40000002100 */
        /* <DEDUP_REMOVED lines=8> */
[----:B---3--:R-:W-:Y:S05]  /*12300*/  @!P1 BRA `(.L_x_1818) ;  /* 0x0000000000049947 */ /* 0x008fea0003800000 */
[----:B------:R-:W-:Y:S01]  /*12310*/  BPT.TRAP 0x1 ;  /* 0x000000040000795c */ /* 0x000fe20000300000 */
.L_x_1818:
[----:B------:R-:W2:Y:S01]  /*12320*/  LDL R11, [R1] ;  /* 0x00000000010b7983 */ /* 0x000ea20000100800 */
[----:B------:R-:W-:-:S03]  /*12330*/  MOV R12, 0x400 ;  /* 0x00000400000c7802 */ /* 0x000fc60000000f00 */
[----:B-1----:R-:W3:Y:S01]  /*12340*/  LDL R10, [R1+0x8] ;  /* 0x00000800010a7983 */ /* 0x002ee20000100800 */
[----:B0-----:R-:W0:Y:S01]  /*12350*/  S2R R13, SR_CgaCtaId ;  /* 0x00000000000d7919 */ /* 0x001e220000008800 */
[----:B------:R-:W-:Y:S02]  /*12360*/  R2UR UR9, R9 ;  /* 0x00000000090972ca */ /* 0x000fe400000e0000 */
[----:B------:R-:W-:Y:S01]  /*12370*/  R2UR UR11, R8 ;  /* 0x00000000080b72ca */ /* 0x000fe200000e0000 */
[----:B------:R-:W-:Y:S01]  /*12380*/  UIADD3 UR6, UP0, UR38, 0x370, URZ ;  /* 0x0000037026067890 */ /* 0x000fe2000ff1e03f */
[----:B------:R-:W-:Y:S02]  /*12390*/  R2UR UR12, R0 ;  /* 0x00000000000c72ca */ /* 0x000fe400000e0000 */
[----:B-----5:R-:W-:Y:S01]  /*123a0*/  R2UR UR13, R7 ;  /* 0x00000000070d72ca */ /* 0x020fe200000e0000 */
[----:B------:R-:W-:Y:S01]  /*123b0*/  UIADD3.X UR7, URZ, UR39, URZ, UP0, !UPT ;  /* 0x000000273f077290 */ /* 0x000fe200087fe43f */
[----:B0-----:R-:W-:-:S05]  /*123c0*/  LEA R12, R13, R12, 0x18 ;  /* 0x0000000c0d0c7211 */ /* 0x001fca00078ec0ff */
[----:B------:R-:W-:Y:S01]  /*123d0*/  UIADD3 UR9, UR9, 0x28c30, URZ ;  /* 0x00028c3009097890 */ /* 0x000fe2000fffe03f */
[----:B------:R-:W-:Y:S01]  /*123e0*/  UMOV UR5, 0x14f00000 ;  /* 0x14f0000000057882 */ /* 0x000fe20000000000 */
[----:B------:R-:W-:Y:S01]  /*123f0*/  UMOV UR10, URZ ;  /* 0x0000003f000a7c82 */ /* 0x000fe20008000000 */
[----:B--2---:R-:W-:Y:S01]  /*12400*/  IMAD R9, R11, 0x2000, R12 ;  /* 0x000020000b097824 */ /* 0x004fe200078e020c */
[----:B---3--:R-:W-:-:S04]  /*12410*/  R2UR UR4, R10 ;  /* 0x000000000a0472ca */ /* 0x008fc800000e0000 */
[----:B------:R-:W-:-:S09]  /*12420*/  R2UR UR8, R9 ;  /* 0x00000000090872ca */ /* 0x000fd200000e0000 */
[----:B------:R-:W-:-:S04]  /*12430*/  ULEA UR11, UR11, UR4, 0x6 ;  /* 0x000000040b0b7291 */ /* 0x000fc8000f8e303f */
[----:B------:R-:W-:Y:S01]  /*12440*/  UIADD3 UR8, UR8, 0x22400, URZ ;  /* 0x0002240008087890 */ /* 0x000fe2000fffe03f */
[----:B------:R-:W-:-:S08]  /*12450*/  UMOV UR4, 0x0 ;  /* 0x0000000000047882 */ /* 0x000fd00000000000 */
[----:B------:R1:W-:Y:S02]  /*12460*/  UTMALDG.4D [UR8], [UR6], desc[UR4] ;  /* 0x00000408060075b4 */ /* 0x0003e40008019000 */
[----:B-1----:R-:W-:Y:S01]  /*12470*/  NOP ;  /* 0x0000000000007918 */ /* 0x002fe20000000000 */
.L_x_1815:
[----:B------:R-:W2:Y:S01]  /*12480*/  LDL.LU R12, [R1+0x18] ;  /* 0x00001800010c7983 */ /* 0x000ea20000300800 */
[----:B------:R-:W-:Y:S01]  /*12490*/  MOV R10, 0x400 ;  /* 0x00000400000a7802 */ /* 0x000fe20000000f00 */
[----:B------:R-:W-:Y:S05]  /*124a0*/  WARPSYNC.ALL ;  /* 0x0000000000007948 */ /* 0x000fea0003800000 */
[----:B------:R-:W1:Y:S01]  /*124b0*/  S2R R11, SR_CgaCtaId ;  /* 0x00000000000b7919 */ /* 0x000e620000008800 */
        /* <DEDUP_REMOVED lines=11> */
[----:B-1----:R-:W-:Y:S01]  /*12570*/  LEA R10, R11, R10, 0x18 ;  /* 0x0000000a0b0a7211 */ /* 0x002fe200078ec0ff */
        /* <DEDUP_REMOVED lines=12> */
[----:B------:R-:W2:Y:S02]  /*12640*/  SYNCS.PHASECHK.TRANS64.TRYWAIT P0, [R10+URZ+0x28c20], R6 ;  /* 0x028c20060a0075a7 */ /* 0x000ea4000800017f */
[----:B-12---:R-:W-:Y:S05]  /*12650*/  @!P0 BRA `(.L_x_1820) ;  /* 0x0000003400c08947 */ /* 0x006fea0003800000 */
.L_x_1889:
[----:B------:R-:W-:Y:S05]  /*12660*/  BSYNC B0 ;  /* 0x0000000000007941 */ /* 0x000fea0003800000 */
.L_x_1819:
[----:B------:R-:W-:Y:S04]  /*12670*/  BSSY B0, `(.L_x_1821) ;  /* 0x000004f000007945 */ /* 0x000fe80003800000 */
[----:B------:R-:W-:Y:S05]  /*12680*/  @!P6 BRA `(.L_x_1822) ;  /* 0x000000040034e947 */ /* 0x000fea0003800000 */
[----:B------:R-:W2:Y:S01]  /*12690*/  LDL R10, [R1] ;  /* 0x00000000010a7983 */ /* 0x000ea20000100800 */
[----:B------:R-:W-:-:S03]  /*126a0*/  MOV R11, 0x400 ;  /* 0x00000400000b7802 */ /* 0x000fc60000000f00 */
[----:B-1----:R-:W3:Y:S01]  /*126b0*/  LDL R9, [R1+0x4] ;  /* 0x0000040001097983 */ /* 0x002ee20000100800 */
[----:B------:R-:W1:Y:S02]  /*126c0*/  S2R R12, SR_CgaCtaId ;  /* 0x00000000000c7919 */ /* 0x000e640000008800 */
[----:B-1----:R-:W-:-:S05]  /*126d0*/  LEA R11, R12, R11, 0x18 ;  /* 0x0000000b0c0b7211 */ /* 0x002fca00078ec0ff */
[----:B--2---:R-:W-:Y:S01]  /*126e0*/  IMAD R6, R10, 0x8, R11 ;  /* 0x000000080a067824 */ /* 0x004fe200078e020b */
[----:B---3--:R-:W-:-:S04]  /*126f0*/  SHF.L.U32 R9, R9, 0x1f, RZ ;  /* 0x0000001f09097819 */ /* 0x008fc800000006ff */
[----:B------:R-:W1:Y:S02]  /*12700*/  SYNCS.PHASECHK.TRANS64.TRYWAIT P0, [R6+URZ+0x28c60], R9 ;  /* 0x028c6009060075a7 */ /* 0x000e64000800017f */
[----:B-1----:R-:W-:Y:S05]  /*12710*/  @!P0 BRA `(.L_x_1823) ;  /* 0x0000003400b08947 */ /* 0x002fea0003800000 */
.L_x_1890:
        /* <DEDUP_REMOVED lines=11> */
.L_x_1824:
[----:B------:R-:W2:Y:S01]  /*127d0*/  LDL R10, [R1] ;  /* 0x00000000010a7983 */ /* 0x000ea20000100800 */
[----:B------:R-:W-:-:S03]  /*127e0*/  MOV R11, 0x400 ;  /* 0x00000400000b7802 */ /* 0x000fc60000000f00 */
[----:B-1----:R-:W3:Y:S01]  /*127f0*/  LDL R9, [R1+0x8] ;  /* 0x0000080001097983 */ /* 0x002ee20000100800 */
[----:B------:R-:W1:Y:S01]  /*12800*/  S2R R12, SR_CgaCtaId ;  /* 0x00000000000c7919 */ /* 0x000e620000008800 */
[----:B------:R-:W-:Y:S02]  /*12810*/  R2UR UR9, R6 ;  /* 0x00000000060972ca */ /* 0x000fe400000e0000 */
[----:B------:R-:W-:Y:S01]  /*12820*/  R2UR UR11, R8 ;  /* 0x00000000080b72ca */ /* 0x000fe200000e0000 */
[----:B------:R-:W-:Y:S01]  /*12830*/  UIADD3 UR4, UP0, UR38, 0x470, URZ ;  /* 0x0000047026047890 */ /* 0x000fe2000ff1e03f */
[----:B------:R-:W-:Y:S02]  /*12840*/  R2UR UR12, R0 ;  /* 0x00000000000c72ca */ /* 0x000fe400000e0000 */
[----:B------:R-:W-:Y:S02]  /*12850*/  R2UR UR13, R7 ;  /* 0x00000000070d72ca */ /* 0x000fe400000e0000 */
        /* <DEDUP_REMOVED lines=12> */
[----:B------:R-:W-:-:S09]  /*12920*/  R2UR UR14, R6 ;  /* 0x00000000060e72ca */ /* 0x000fd200000e0000 */
[----:B------:R-:W-:-:S04]  /*12930*/  ULEA UR11, UR11, UR5, 0x6 ;  /* 0x000000050b0b7291 */ /* 0x000fc8000f8e303f */
[----:B------:R-:W-:Y:S02]  /*12940*/  UIADD3 UR8, UR14, 0x400, URZ ;  /* 0x000004000e087890 */ /* 0x000fe4000fffe03f */
[----:B------:R-:W-:Y:S02]  /*12950*/  UIADD3.X UR5, URZ, UR39, URZ, UP0, !UPT ;  /* 0x000000273f057290 */ /* 0x000fe400087fe43f */
        /* <DEDUP_REMOVED lines=32> */
.L_x_1822:
[----:B------:R-:W-:Y:S05]  /*12b60*/  BSYNC B0 ;  /* 0x0000000000007941 */ /* 0x000fea0003800000 */
.L_x_1821:
[----:B-1----:R-:W2:Y:S04]  /*12b70*/  LDL R6, [R1+0x14] ;  /* 0x0000140001067983 */ /* 0x002ea80000100800 */
[----:B------:R-:W3:Y:S01]  /*12b80*/  LDL R9, [R1+0xc] ;  /* 0x00000c0001097983 */ /* 0x000ee20000100800 */
[----:B------:R-:W-:Y:S01]  /*12b90*/  BSSY B0, `(.L_x_1825) ;  /* 0x00001ab000007945 */ /* 0x000fe20003800000 */
[----:B--2---:R-:W-:-:S05]  /*12ba0*/  VIADD R8, R6, 0xfffffffe ;  /* 0xfffffffe06087836 */ /* 0x004fca0000000000 */
[----:B---3--:R-:W-:-:S13]  /*12bb0*/  ISETP.GE.AND P0, PT, R8, R9, PT ;  /* 0x000000090800720c */ /* 0x008fda0003f06270 */
[----:B------:R-:W-:Y:S05]  /*12bc0*/  @!P0 BRA `(.L_x_1826) ;  /* 0x00000018009c8947 */ /* 0x000fea0003800000 */
[----:B------:R-:W-:Y:S01]  /*12bd0*/  LOP3.LUT R10, RZ, R9, RZ, 0x33, !PT ;  /* 0x00000009ff0a7212 */ /* 0x000fe200078e33ff */
[----:B------:R-:W-:Y:S01]  /*12be0*/  BSSY B1, `(.L_x_1827) ;  /* 0x0000090000017945 */ /* 0x000fe20003800000 */
[----:B------:R-:W-:-:S04]  /*12bf0*/  IADD3 R9, -R6, RZ, RZ ;  /* 0x000000ff06097210 */ /* 0x000fc80007ffe1ff */
[----:B------:R-:W-:-:S05]  /*12c00*/  VIADDMNMX R10, R9, 0x1, R10, !PT ;  /* 0x00000001090a7846 */ /* 0x000fca000780010a */
[----:B------:R-:W-:-:S05]  /*12c10*/  IMAD.IADD R6, R6, 0x1, R10 ;  /* 0x0000000106067824 */ /* 0x000fca00078e020a */
[----:B------:R-:W-:-:S04]  /*12c20*/  LOP3.LUT R6, R6, 0x1, RZ, 0xc0, !PT ;  /* 0x0000000106067812 */ /* 0x000fc800078ec0ff */
[----:B------:R-:W-:-:S13]  /*12c30*/  ISETP.NE.U32.AND P0, PT, R6, 0x1, PT ;  /* 0x000000010600780c */ /* 0x000fda0003f05070 */
[----:B------:R-:W-:Y:S05]  /*12c40*/  @P0 BRA `(.L_x_1828) ;  /* 0x0000000800240947 */ /* 0x000fea0003800000 */
[----:B------:R-:W2:Y:S04]  /*12c50*/  LDL.LU R11, [R1] ;  /* 0x00000000010b7983 */ /* 0x000ea80000300800 */
[----:B0-----:R-:W3:Y:S01]  /*12c60*/  LDL.LU R13, [R1+0x4] ;  /* 0x00000400010d7983 */ /* 0x001ee20000300800 */
        /* <DEDUP_REMOVED lines=25> */
[C---:B------:R-:W-:Y:S02]  /*12e00*/  LEA R2, P0, R6.reuse, R2, 0x2 ;  /* 0x0000000206027211 */ /* 0x040fe400078010ff */
[----:B------:R-:W-:Y:S02]  /*12e10*/  IADD3 R7, -R9, RZ, RZ ;  /* 0x000000ff09077210 */ /* 0x000fe40007ffe1ff */
[----:B------:R-:W-:-:S03]  /*12e20*/  LEA.HI.X R3, R6, R3, R11, 0x2, P0 ;  /* 0x0000000306037211 */ /* 0x000fc600000f140b */
[----:B------:R-:W-:Y:S02]  /*12e30*/  IMAD R8, R12, R7, R8 ;  /* 0x000000070c087224 */ /* 0x000fe400078e0208 */
[----:B------:R1:W5:Y:S05]  /*12e40*/  LDG.E R7, desc[UR48][R2.64] ;  /* 0x0000003002077981 */ /* 0x00036a000c1e1900 */
.L_x_1831:
[----:B-1----:R-:W1:Y:S01]  /*12e50*/  S2R R3, SR_CgaCtaId ;  /* 0x0000000000037919 */ /* 0x002e620000008800 */
[----:B------:R-:W-:-:S04]  /*12e60*/  MOV R2, 0x400 ;  /* 0x0000040000027802 */ /* 0x000fc80000000f00 */
[----:B-1----:R-:W-:Y:S02]  /*12e70*/  LEA R2, R3, R2, 0x18 ;  /* 0x0000000203027211 */ /* 0x002fe400078ec0ff */
[----:B------:R-:W-:-:S03]  /*12e80*/  SHF.L.U32 R3, R13, 0x1f, RZ ;  /* 0x0000001f0d037819 */ /* 0x000fc600000006ff */
[----:B------:R-:W-:-:S04]  /*12e90*/  IMAD R2, R14, 0x8, R2 ;  /* 0x000000080e027824 */ /* 0x000fc800078e0202 */
[----:B------:R-:W1:Y:S02]  /*12ea0*/  SYNCS.PHASECHK.TRANS64.TRYWAIT P0, [R2+URZ+0x28c40], R3 ;  /* 0x028c4003020075a7 */ /* 0x000e64000800017f */
[----:B-1----:R-:W-:Y:S05]  /*12eb0*/  @!P0 BRA `(.L_x_1832) ;  /* 0x0000002c00dc8947 */ /* 0x002fea0003800000 */
.L_x_1891:
[----:B------:R-:W2:Y:S02]  /*12ec0*/  S2R R6, SR_TID.X ;  /* 0x0000000000067919 */ /* 0x000ea40000002100 */
[----:B--2---:R-:W-:-:S04]  /*12ed0*/  LOP3.LUT R6, R6, 0x7f, RZ, 0xc0, !PT ;  /* 0x0000007f06067812 */ /* 0x004fc800078ec0ff */
[----:B------:R-:W-:-:S13]  /*12ee0*/  ISETP.NE.AND P1, PT, R6, RZ, PT ;  /* 0x000000ff0600720c */ /* 0x000fda0003f25270 */
        /* <DEDUP_REMOVED lines=8> */
.L_x_1833:
[----:B------:R-:W2:Y:S01]  /*12f70*/  LDL R6, [R1] ;  /* 0x0000000001067983 */ /* 0x000ea20000100800 */
        /* <DEDUP_REMOVED lines=21> */
.L_x_1892:
        /* <DEDUP_REMOVED lines=8> */
.L_x_1835:
        /* <DEDUP_REMOVED lines=54> */
.L_x_1830:
[----:B------:R-:W-:Y:S05]  /*134b0*/  BSYNC B2 ;  /* 0x0000000000027941 */ /* 0x000fea0003800000 */
.L_x_1829:
[----:B------:R-:W2:Y:S02]  /*134c0*/  LDL R2, [R1+0x14] ;  /* 0x0000140001027983 */ /* 0x000ea40000100800 */
[----:B--2---:R-:W-:-:S07]  /*134d0*/  VIADD R8, R2, 0xfffffffd ;  /* 0xfffffffd02087836 */ /* 0x004fce0000000000 */
.L_x_1828:
[----:B------:R-:W-:Y:S05]  /*134e0*/  BSYNC B1 ;  /* 0x0000000000017941 */ /* 0x000fea0003800000 */
.L_x_1827:
[----:B------:R-:W2:Y:S01]  /*134f0*/  LDL.LU R2, [R1+0x14] ;  /* 0x0000140001027983 */ /* 0x000ea20000300800 */
[----:B------:R-:W-:Y:S01]  /*13500*/  VIADD R10, R10, 0xfffffffe ;  /* 0xfffffffe0a0a7836 */ /* 0x000fe20000000000 */
[----:B--2---:R-:W-:-:S04]  /*13510*/  LOP3.LUT R3, RZ, R2, RZ, 0x33, !PT ;  /* 0x00000002ff037212 */ /* 0x004fc800078e33ff */
[----:B------:R-:W-:-:S13]  /*13520*/  ISETP.NE.AND P0, PT, R10, R3, PT ;  /* 0x000000030a00720c */ /* 0x000fda0003f05270 */
[----:B------:R-:W-:Y:S05]  /*13530*/  @!P0 BRA `(.L_x_1826) ;  /* 0x0000001000408947 */ /* 0x000fea0003800000 */
.L_x_1850:
        /* <DEDUP_REMOVED lines=11> */
[----:B------:R-:W-:Y:S02]  /*135f0*/  MOV R11, R8 ;  /* 0x00000008000b7202 */ /* 0x000fe40000000f00 */
        /* <DEDUP_REMOVED lines=10> */
[--C-:B------:R-:W-:Y:S01]  /*136a0*/  SHF.R.S32.HI R3, RZ, 0x1f, R2.reuse ;  /* 0x0000001fff037819 */ /* 0x100fe20000011402 */
[----:B------:R-:W-:-:S04]  /*136b0*/  IMAD.MOV R11, RZ, RZ, -R2 ;  /* 0x000000ffff0b7224 */ /* 0x000fc800078e0a02 */
        /* <DEDUP_REMOVED lines=8> */
.L_x_1838:
[----:B------:R-:W2:Y:S01]  /*13740*/  S2R R3, SR_CgaCtaId ;  /* 0x0000000000037919 */ /* 0x000ea20000008800 */
[----:B------:R-:W-:-:S04]  /*13750*/  MOV R2, 0x400 ;  /* 0x0000040000027802 */ /* 0x000fc80000000f00 */
[----:B--2---:R-:W-:Y:S02]  /*13760*/  LEA R2, R3, R2, 0x18 ;  /* 0x0000000203027211 */ /* 0x004fe400078ec0ff */
[----:B------:R-:W-:-:S03]  /*13770*/  SHF.L.U32 R3, R10, 0x1f, RZ ;  /* 0x0000001f0a037819 */ /* 0x000fc600000006ff */
[----:B------:R-:W-:-:S04]  /*13780*/  IMAD R2, R9, 0x8, R2 ;  /* 0x0000000809027824 */ /* 0x000fc800078e0202 */
[----:B------:R-:W2:Y:S02]  /*13790*/  SYNCS.PHASECHK.TRANS64.TRYWAIT P0, [R2+URZ+0x28c40], R3 ;  /* 0x028c4003020075a7 */ /* 0x000ea4000800017f */
[----:B--2---:R-:W-:Y:S05]  /*137a0*/  @!P0 BRA `(.L_x_1839) ;  /* 0x0000002400c88947 */ /* 0x004fea0003800000 */
.L_x_1893:
[----:B-1----:R-:W1:Y:S02]  /*137b0*/  S2R R6, SR_TID.X ;  /* 0x0000000000067919 */ /* 0x002e640000002100 */
        /* <DEDUP_REMOVED lines=8> */
[----:B---3--:R-:W-:Y:S05]  /*13840*/  @!P1 BRA `(.L_x_1840) ;  /* 0x0000000000049947 */ /* 0x008fea0003800000 */
[----:B------:R-:W-:Y:S01]  /*13850*/  BPT.TRAP 0x1 ;  /* 0x000000040000795c */ /* 0x000fe20000300000 */
.L_x_1840:
[----:B------:R-:W3:Y:S01]  /*13860*/  LDL R12, [R1+0x8] ;  /* 0x00000800010c7983 */ /* 0x000ee20000100800 */
[----:B------:R-:W-:Y:S01]  /*13870*/  MOV R6, 0x400 ;  /* 0x0000040000067802 */ /* 0x000fe20000000f00 */
[----:B0-----:R-:W0:Y:S01]  /*13880*/  S2R R13, SR_CgaCtaId ;  /* 0x00000000000d7919 */ /* 0x001e220000008800 */
        /* <DEDUP_REMOVED lines=16> */
[----:B------:R-:W1:Y:S02]  /*13990*/  SYNCS.PHASECHK.TRANS64.TRYWAIT P1, [R2+URZ+0x28c60], R3 ;  /* 0x028c6003020075a7 */ /* 0x000e64000802017f */
[----:B01----:R-:W-:Y:S05]  /*139a0*/  @!P1 BRA `(.L_x_1841) ;  /* 0x00000024005c9947 */ /* 0x003fea0003800000 */
.L_x_1894:
[----:B------:R-:W-:Y:S05]  /*139b0*/  @P0 BRA `(.L_x_1842) ;  /* 0x00000000001c0947 */ /* 0x000fea0003800000 */
[----:B------:R-:W1:Y:S01]  /*139c0*/  S2R R11, SR_TID.X ;  /* 0x00000000000b7919 */ /* 0x000e620000002100 */
[----:B0-2---:R-:W-:-:S04]  /*139d0*/  IMAD.MOV.U32 R3, RZ, RZ, 0x10000 ;  /* 0x00010000ff037424 */ /* 0x005fc800078e00ff */
[----:B------:R3:W-:Y:S01]  /*139e0*/  SYNCS.ARRIVE.TRANS64 RZ, [R2+URZ+0x28c50], R3 ;  /* 0x028c500302ff79a7 */ /* 0x0007e2000800003f */
[----:B-1----:R-:W-:-:S04]  /*139f0*/  LOP3.LUT R11, R11, 0x1f, RZ, 0xc0, !PT ;  /* 0x0000001f0b0b7812 */ /* 0x002fc800078ec0ff */
[----:B------:R-:W-:-:S13]  /*13a00*/  ISETP.NE.AND P1, PT, R11, RZ, PT ;  /* 0x000000ff0b00720c */ /* 0x000fda0003f25270 */
[----:B---3--:R-:W-:Y:S05]  /*13a10*/  @!P1 BRA `(.L_x_1842) ;  /* 0x0000000000049947 */ /* 0x008fea0003800000 */
[----:B------:R-:W-:Y:S01]  /*13a20*/  BPT.TRAP 0x1 ;  /* 0x000000040000795c */ /* 0x000fe20000300000 */
.L_x_1842:
[----:B------:R-:W1:Y:S01]  /*13a30*/  S2R R11, SR_CgaCtaId ;  /* 0x00000000000b7919 */ /* 0x000e620000008800 */
[----:B0-2---:R-:W-:Y:S01]  /*13a40*/  MOV R3, 0x400 ;  /* 0x0000040000037802 */ /* 0x005fe20000000f00 */
        /* <DEDUP_REMOVED lines=15> */
[----:B-1----:R-:W-:-:S05]  /*13b40*/  LEA R3, R11, R3, 0x18 ;  /* 0x000000030b037211 */ /* 0x002fca00078ec0ff */
        /* <DEDUP_REMOVED lines=34> */
[----:B-1----:R-:W-:Y:S01]  /*13d70*/  NOP ;  /* 0x0000000000007918 */ /* 0x002fe20000000000 */
.L_x_1837:
[----:B------:R-:W-:Y:S05]  /*13d80*/  BSYNC B1 ;  /* 0x0000000000017941 */ /* 0x000fea0003800000 */
.L_x_1836:
[----:B------:R-:W-:Y:S01]  /*13d90*/  IADD3 R9, R9, 0x1, RZ ;  /* 0x0000000109097810 */ /* 0x000fe20007ffe0ff */
[----:B------:R-:W-:Y:S03]  /*13da0*/  BSSY B1, `(.L_x_1843) ;  /* 0x0000085000017945 */ /* 0x000fe60003800000 */
[----:B------:R-:W-:-:S04]  /*13db0*/  ISETP.NE.AND P0, PT, R9, 0x2, PT ;  /* 0x000000020900780c */ /* 0x000fc80003f05270 */
[----:B------:R-:W-:Y:S02]  /*13dc0*/  SEL R3, RZ, 0x1, P0 ;  /* 0x00000001ff037807 */ /* 0x000fe40000000000 */
[----:B------:R-:W-:Y:S01]  /*13dd0*/  SEL R12, R9, RZ, P0 ;  /* 0x000000ff090c7207 */ /* 0x000fe20000000000 */
[----:B------:R-:W-:Y:S01]  /*13de0*/  VIADD R9, R8, 0xffffffff ;  /* 0xffffffff08097836 */ /* 0x000fe20000000000 */
[----:B------:R-:W-:-:S05]  /*13df0*/  LOP3.LUT R11, R10, R3, RZ, 0x3c, !PT ;  /* 0x000000030a0b7212 */ /* 0x000fca00078e3cff */
[----:B------:R1:W-:Y:S04]  /*13e00*/  STL [R1+0x4], R11 ;  /* 0x0000040b01007387 */ /* 0x0003e80000100800 */
[----:B------:R1:W-:Y:S01]  /*13e10*/  STL [R1], R12 ;  /* 0x0000000c01007387 */ /* 0x0003e20000100800 */
[----:B------:R-:W-:Y:S05]  /*13e20*/  @!P6 BRA `(.L_x_1844) ;  /* 0x0000000400f0e947 */ /* 0x000fea0003800000 */
        /* <DEDUP_REMOVED lines=9> */
[----:B--2---:R-:W-:-:S04]  /*13ec0*/  @P0 IMAD.HI.U32 R6, R10, R2, RZ ;  /* 0x000000020a060227 */ /* 0x004fc800078e00ff */
[----:B------:R-:W-:Y:S01]  /*13ed0*/  IMAD.MOV.U32 R2, RZ, RZ, R10 ;  /* 0x000000ffff027224 */ /* 0x000fe200078e000a */
[----:B------:R-:W-:-:S05]  /*13ee0*/  @P0 SHF.R.U32.HI R2, RZ, R3, R6 ;  /* 0x00000003ff020219 */ /* 0x000fca0000011606 */
[----:B------:R-:W-:-:S04]  /*13ef0*/  IMAD.MOV R3, RZ, RZ, -R2 ;  /* 0x000000ffff037224 */ /* 0x000fc800078e0a02 */
[----:B------:R-:W-:Y:S01]  /*13f00*/  IMAD R10, R7, R3, R10 ;  /* 0x00000003070a7224 */ /* 0x000fe200078e020a */
[----:B------:R-:W-:Y:S01]  /*13f10*/  SHF.R.S32.HI R3, RZ, 0x1f, R2 ;  /* 0x0000001fff037819 */ /* 0x000fe20000011402 */
[----:B------:R-:W-:-:S04]  /*13f20*/  IMAD R7, R5, UR6, RZ ;  /* 0x0000000605077c24 */ /* 0x000fc8000f8e02ff */
[C---:B------:R-:W-:Y:S02]  /*13f30*/  IMAD R6, R4.reuse, UR7, R7 ;  /* 0x0000000704067c24 */ /* 0x040fe4000f8e0207 */
[----:B------:R-:W-:-:S05]  /*13f40*/  IMAD.WIDE.U32 R2, R4, UR6, R2 ;  /* 0x0000000604027c25 */ /* 0x000fca000f8e0002 */
[----:B------:R-:W-:Y:S02]  /*13f50*/  IADD3 R3, R6, R3, RZ ;  /* 0x0000000306037210 */ /* 0x000fe40007ffe0ff */
[----:B------:R-:W-:-:S04]  /*13f60*/  LEA R6, P0, R2, UR4, 0x2 ;  /* 0x0000000402067c11 */ /* 0x000fc8000f8010ff */
[----:B------:R-:W-:-:S06]  /*13f70*/  LEA.HI.X R7, R2, UR5, R3, 0x2, P0 ;  /* 0x0000000502077c11 */ /* 0x000fcc00080f1403 */
[----:B------:R2:W5:Y:S03]  /*13f80*/  LDG.E R7, desc[UR48][R6.64] ;  /* 0x0000003006077981 */ /* 0x000566000c1e1900 */
.L_x_1845:
[----:B------:R-:W3:Y:S01]  /*13f90*/  S2R R3, SR_CgaCtaId ;  /* 0x0000000000037919 */ /* 0x000ee20000008800 */
[----:B------:R-:W-:-:S04]  /*13fa0*/  MOV R2, 0x400 ;  /* 0x0000040000027802 */ /* 0x000fc80000000f00 */
[----:B---3--:R-:W-:Y:S02]  /*13fb0*/  LEA R2, R3, R2, 0x18 ;  /* 0x0000000203027211 */ /* 0x008fe400078ec0ff */
[----:B------:R-:W-:-:S03]  /*13fc0*/  SHF.L.U32 R3, R11, 0x1f, RZ ;  /* 0x0000001f0b037819 */ /* 0x000fc600000006ff */
[----:B------:R-:W-:-:S04]  /*13fd0*/  IMAD R2, R12, 0x8, R2 ;  /* 0x000000080c027824 */ /* 0x000fc800078e0202 */
[----:B------:R-:W3:Y:S02]  /*13fe0*/  SYNCS.PHASECHK.TRANS64.TRYWAIT P0, [R2+URZ+0x28c40], R3 ;  /* 0x028c4003020075a7 */ /* 0x000ee4000800017f */
[----:B---3--:R-:W-:Y:S05]  /*13ff0*/  @!P0 BRA `(.L_x_1846) ;  /* 0x0000001c00dc8947 */ /* 0x008fea0003800000 */
.L_x_1895:
        /* <DEDUP_REMOVED lines=11> */
.L_x_1847:
[----:B------:R-:W2:Y:S01]  /*140b0*/  LDL R6, [R1] ;  /* 0x0000000001067983 */ /* 0x000ea20000100800 */
[----:B-1----:R-:W-:-:S03]  /*140c0*/  MOV R12, 0x400 ;  /* 0x00000400000c7802 */ /* 0x002fc60000000f00 */
[----:B------:R-:W4:Y:S01]  /*140d0*/  LDL R11, [R1+0x8] ;  /* 0x00000800010b7983 */ /* 0x000f220000100800 */
        /* <DEDUP_REMOVED lines=17> */
[----:B------:R-:W1:Y:S02]  /*141f0*/  SYNCS.PHASECHK.TRANS64.TRYWAIT P1, [R2+URZ+0x28c60], R3 ;  /* 0x028c6003020075a7 */ /* 0x000e64000802017f */
[----:B01----:R-:W-:Y:S05]  /*14200*/  @!P1 BRA `(.L_x_1848) ;  /* 0x0000001c006c9947 */ /* 0x003fea0003800000 */
.L_x_1896:
[----:B------:R-:W-:Y:S05]  /*14210*/  @P0 BRA `(.L_x_1849) ;  /* 0x00000000001c0947 */ /* 0x000fea0003800000 */
[----:B------:R-:W1:Y:S01]  /*14220*/  S2R R10, SR_TID.X ;  /* 0x00000000000a7919 */ /* 0x000e620000002100 */
[----:B0--3--:R-:W-:-:S04]  /*14230*/  MOV R3, 0x10000 ;  /* 0x0001000000037802 */ /* 0x009fc80000000f00 */
[----:B------:R2:W-:Y:S01]  /*14240*/  SYNCS.ARRIVE.TRANS64 RZ, [R2+URZ+0x28c50], R3 ;  /* 0x028c500302ff79a7 */ /* 0x0005e2000800003f */
[----:B-1----:R-:W-:-:S04]  /*14250*/  LOP3.LUT R10, R10, 0x1f, RZ, 0xc0, !PT ;  /* 0x0000001f0a0a7812 */ /* 0x002fc800078ec0ff */
[----:B------:R-:W-:-:S13]  /*14260*/  ISETP.NE.AND P1, PT, R10, RZ, PT ;  /* 0x000000ff0a00720c */ /* 0x000fda0003f25270 */
[----:B--2---:R-:W-:Y:S05]  /*14270*/  @!P1 BRA `(.L_x_1849) ;  /* 0x0000000000049947 */ /* 0x004fea0003800000 */
[----:B------:R-:W-:Y:S01]  /*14280*/  BPT.TRAP 0x1 ;  /* 0x000000040000795c */ /* 0x000fe20000300000 */
.L_x_1849:
[----:B0--3--:R-:W2:Y:S01]  /*14290*/  LDL R3, [R1] ;  /* 0x0000000001037983 */ /* 0x009ea20000100800 */
        /* <DEDUP_REMOVED lines=53> */
.L_x_1844:
[----:B------:R-:W-:Y:S05]  /*145f0*/  BSYNC B1 ;  /* 0x0000000000017941 */ /* 0x000fea0003800000 */
.L_x_1843:
[----:B------:R-:W2:Y:S01]  /*14600*/  LDL R2, [R1+0xc] ;  /* 0x00000c0001027983 */ /* 0x000ea20000100800 */
[----:B------:R-:W-:Y:S01]  /*14610*/  VIADD R8, R8, 0xfffffffe ;  /* 0xfffffffe08087836 */ /* 0x000fe20000000000 */
[----:B--2---:R-:W-:-:S13]  /*14620*/  ISETP.GT.AND P0, PT, R9, R2, PT ;  /* 0x000000020900720c */ /* 0x004fda0003f04270 */
[----:B------:R-:W-:Y:S05]  /*14630*/  @P0 BRA `(.L_x_1850) ;  /* 0xffffffec00c00947 */ /* 0x000fea000383ffff */
.L_x_1826:
[----:B------:R-:W-:Y:S05]  /*14640*/  BSYNC B0 ;  /* 0x0000000000007941 */ /* 0x000fea0003800000 */
.L_x_1825:
        /* <DEDUP_REMOVED lines=23> */
.L_x_1852:
[----:B------:R-:W-:Y:S05]  /*147c0*/  BSYNC B0 ;  /* 0x0000000000007941 */ /* 0x000fea0003800000 */
.L_x_1851:
[----:B--2---:R-:W2:Y:S02]  /*147d0*/  LDL.LU R2, [R1+0x4] ;  /* 0x0000040001027983 */ /* 0x004ea40000300800 */
[----:B--2---:R-:W-:-:S05]  /*147e0*/  LOP3.LUT R2, R2, R0, RZ, 0x3c, !PT ;  /* 0x0000000002027212 */ /* 0x004fca00078e3cff */
[----:B------:R2:W-:Y:S02]  /*147f0*/  STL [R1+0x4], R2 ;  /* 0x0000040201007387 */ /* 0x0005e40000100800 */
.L_x_1808:
[----:B------:R-:W-:Y:S05]  /*14800*/  BSYNC B6 ;  /* 0x0000000000067941 */ /* 0x000fea0003800000 */
.L_x_1806:
[----:B------:R-:W-:-:S03]  /*14810*/  UMOV UR4, 0xffffffff ;  /* 0xffffffff00047882 */ /* 0x000fc60000000000 */
[----:B------:R-:W-:Y:S05]  /*14820*/  BRA.DIV UR4, `(.L_x_1853) ;  /* 0x0000001604f87947 */ /* 0x000fea000b800000 */
[----:B------:R3:W4:Y:S04]  /*14830*/  SHFL.IDX PT, R4, R16, RZ, 0x1f ;  /* 0x00001fff10047589 */ /* 0x00072800000e0000 */
[----:B------:R3:W0:Y:S02]  /*14840*/  SHFL.IDX PT, R7, R16, 0x1, 0x1f ;  /* 0x00201f0010077f89 */ /* 0x00062400000e0000 */
.L_x_1900:
[----:B-1----:R-:W1:Y:S01]  /*14850*/  S2R R6, SR_TID.X ;  /* 0x0000000000067919 */ /* 0x002e620000002100 */
[----:B------:R-:W-:Y:S01]  /*14860*/  ULDC UR4, c[0x0][0xc14] ;  /* 0x0003050000047ab9 */ /* 0x000fe20000000800 */
[----:B------:R-:W-:Y:S01]  /*14870*/  BSSY B0, `(.L_x_1854) ;  /* 0x000000b000007945 */ /* 0x000fe20003800000 */
[----:B------:R-:W-:Y:S01]  /*14880*/  MOV R0, UR4 ;  /* 0x0000000400007c02 */ /* 0x000fe20008000f00 */
[----:B------:R-:W-:Y:S01]  /*14890*/  IMAD.MOV.U32 R17, RZ, RZ, RZ ;  /* 0x000000ffff117224 */ /* 0x000fe200078e00ff */
[----:B-1----:R-:W-:-:S04]  /*148a0*/  LOP3.LUT R6, R6, 0x1f, RZ, 0xc0, !PT ;  /* 0x0000001f06067812 */ /* 0x002fc800078ec0ff */
[C---:B------:R-:W-:Y:S01]  /*148b0*/  ISETP.NE.AND P0, PT, R6.reuse, 0x1f, PT ;  /* 0x0000001f0600780c */ /* 0x040fe20003f05270 */
[----:B------:R-:W-:-:S05]  /*148c0*/  IMAD.IADD R5, R6, 0x1, R19 ;  /* 0x0000000106057824 */ /* 0x000fca00078e0213 */
[----:B------:R-:W-:-:S13]  /*148d0*/  ISETP.GE.OR P0, PT, R5, R0, !P0 ;  /* 0x000000000500720c */ /* 0x000fda0004706670 */
[----:B------:R-:W-:Y:S05]  /*148e0*/  @P0 BRA `(.L_x_1855) ;  /* 0x00000000000c0947 */ /* 0x000fea0003800000 */
[----:B--2---:R-:W1:Y:S02]  /*148f0*/  LDC.64 R2, c[0x0][0xc58] ;  /* 0x00031600ff027b82 */ /* 0x004e640000000a00 */
[----:B-1----:R-:W-:-:S05]  /*14900*/  IMAD.WIDE R2, R5, 0x4, R2 ;  /* 0x0000000405027825 */ /* 0x002fca00078e0202 */
[----:B------:R1:W5:Y:S02]  /*14910*/  LDG.E R17, desc[UR48][R2.64] ;  /* 0x0000003002117981 */ /* 0x000364000c1e1900 */
.L_x_1855:
[----:B------:R-:W-:Y:S05]  /*14920*/  BSYNC B0 ;  /* 0x0000000000007941 */ /* 0x000fea0003800000 */
.L_x_1854:
[----:B------:R-:W-:-:S03]  /*14930*/  UMOV UR4, 0xffffffff ;  /* 0xffffffff00047882 */ /* 0x000fc60000000000 */
[----:B------:R-:W-:Y:S05]  /*14940*/  BRA.DIV UR4, `(.L_x_1856) ;  /* 0x0000001604fc7947 */ /* 0x000fea000b800000 */
[----:B0----5:R-:W0:Y:S01]  /*14950*/  SHFL.UP PT, R14, R17, 0x1, RZ ;  /* 0x04200000110e7989 */ /* 0x021e2200000e00ff */
[C---:B------:R-:W-:Y:S02]  /*14960*/  ISETP.NE.AND P0, PT, R6.reuse, RZ, PT ;  /* 0x000000ff0600720c */ /* 0x040fe40003f05270 */
[----:B------:R-:W-:Y:S02]  /*14970*/  ISETP.GE.U32.AND P1, PT, R6, 0x2, PT ;  /* 0x000000020600780c */ /* 0x000fe40003f26070 */
[----:B0-----:R-:W-:Y:S02]  /*14980*/  SEL R14, R14, RZ, P0 ;  /* 0x000000ff0e0e7207 */ /* 0x001fe40000000000 */
[----:B------:R-:W-:-:S03]  /*14990*/  ISETP.GE.U32.AND P0, PT, R6, 0x4, PT ;  /* 0x000000040600780c */ /* 0x000fc60003f06070 */
[----:B------:R-:W-:-:S05]  /*149a0*/  IMAD.IADD R13, R17, 0x1, R14 ;  /* 0x00000001110d7824 */ /* 0x000fca00078e020e */
[----:B------:R-:W1:Y:S02]  /*149b0*/  SHFL.UP PT, R14, R13, 0x2, RZ ;  /* 0x044000000d0e7989 */ /* 0x000e6400000e00ff */
[----:B-12---:R-:W-:Y:S02]  /*149c0*/  SEL R2, R14, RZ, P1 ;  /* 0x000000ff0e027207 */ /* 0x006fe40000800000 */
        /* <DEDUP_REMOVED lines=12> */
[----:B------:R0:W1:Y:S02]  /*14a90*/  SHFL.IDX PT, R14, R2, 0x1f, 0x1f ;  /* 0x03e01f00020e7f89 */ /* 0x00006400000e0000 */
.L_x_1908:
[----:B------:R-:W-:Y:S02]  /*14aa0*/  ULDC UR4, c[0x0][0xc10] ;  /* 0x0003040000047ab9 */ /* 0x000fe40000000800 */
[----:B------:R-:W-:-:S04]  /*14ab0*/  IMAD.U32 R5, RZ, RZ, UR4 ;  /* 0x00000004ff057e24 */ /* 0x000fc8000f8e00ff */
[----:B-1----:R-:W-:-:S04]  /*14ac0*/  IMAD R14, R14, R5, RZ ;  /* 0x000000050e0e7224 */ /* 0x002fc800078e02ff */
[----:B------:R-:W-:-:S05]  /*14ad0*/  IMAD.IADD R7, R7, 0x1, R14 ;  /* 0x0000000107077824 */ /* 0x000fca00078e020e */
[----:B----4-:R-:W-:-:S13]  /*14ae0*/  ISETP.GT.AND P0, PT, R7, R4, PT ;  /* 0x000000040700720c */ /* 0x010fda0003f04270 */
[----:B------:R-:W-:Y:S05]  /*14af0*/  @P0 BRA `(.L_x_1857) ;  /* 0x0000000000b40947 */ /* 0x000fea0003800000 */
[----:B------:R-:W1:Y:S02]  /*14b00*/  LDC R0, c[0x0][0xc14] ;  /* 0x00030500ff007b82 */ /* 0x000e640000000800 */
.L_x_1862:
[----:B------:R-:W-:-:S05]  /*14b10*/  VIADD R19, R19, 0x1f ;  /* 0x0000001f13137836 */ /* 0x000fca0000000000 */
[----:B-1----:R-:W-:-:S13]  /*14b20*/  ISETP.GE.AND P0, PT, R19, R0, PT ;  /* 0x000000001300720c */ /* 0x002fda0003f06270 */
[----:B------:R-:W-:Y:S05]  /*14b30*/  @P0 BRA `(.L_x_1858) ;  /* 0x0000000400ec0947 */ /* 0x000fea0003800000 */
[----:B------:R-:W1:Y:S01]  /*14b40*/  S2R R6, SR_TID.X ;  /* 0x0000000000067919 */ /* 0x000e620000002100 */
[----:B------:R-:W-:Y:S01]  /*14b50*/  BSSY B0, `(.L_x_1859) ;  /* 0x000000a000007945 */ /* 0x000fe20003800000 */
[----:B------:R-:W-:Y:S01]  /*14b60*/  IMAD.MOV.U32 R17, RZ, RZ, RZ ;  /* 0x000000ffff117224 */ /* 0x000fe200078e00ff */
[----:B-1----:R-:W-:-:S04]  /*14b70*/  LOP3.LUT R6, R6, 0x1f, RZ, 0xc0, !PT ;  /* 0x0000001f06067812 */ /* 0x002fc800078ec0ff */
[C---:B------:R-:W-:Y:S02]  /*14b80*/  ISETP.NE.AND P1, PT, R6.reuse, 0x1f, PT ;  /* 0x0000001f0600780c */ /* 0x040fe40003f25270 */
[----:B------:R-:W-:-:S04]  /*14b90*/  IADD3 R5, R6, R19, RZ ;  /* 0x0000001306057210 */ /* 0x000fc80007ffe0ff */
[----:B------:R-:W-:-:S13]  /*14ba0*/  ISETP.GE.OR P0, PT, R5, R0, !P1 ;  /* 0x000000000500720c */ /* 0x000fda0004f06670 */
[----:B------:R-:W-:Y:S05]  /*14bb0*/  @P0 BRA `(.L_x_1860) ;  /* 0x00000000000c0947 */ /* 0x000fea0003800000 */
[----:B0-----:R-:W0:Y:S02]  /*14bc0*/  LDC.64 R2, c[0x0][0xc58] ;  /* 0x00031600ff027b82 */ /* 0x001e240000000a00 */
[----:B0-----:R-:W-:-:S05]  /*14bd0*/  IMAD.WIDE R2, R5, 0x4, R2 ;  /* 0x0000000405027825 */ /* 0x001fca00078e0202 */
[----:B------:R1:W5:Y:S02]  /*14be0*/  LDG.E R17, desc[UR48][R2.64] ;  /* 0x0000003002117981 */ /* 0x000364000c1e1900 */
.L_x_1860:
[----:B------:R-:W-:Y:S05]  /*14bf0*/  BSYNC B0 ;  /* 0x0000000000007941 */ /* 0x000fea0003800000 */
.L_x_1859:
        /* <DEDUP_REMOVED lines=9> */
[----:B01----:R-:W-:Y:S02]  /*14c90*/  SEL R2, R14, RZ, P1 ;  /* 0x000000ff0e027207 */ /* 0x003fe40000800000 */
        /* <DEDUP_REMOVED lines=13> */
.L_x_1916:
[----:B------:R-:W-:Y:S02]  /*14d70*/  ULDC UR4, c[0x0][0xc10] ;  /* 0x0003040000047ab9 */ /* 0x000fe40000000800 */
[----:B------:R-:W-:-:S04]  /*14d80*/  IMAD.U32 R5, RZ, RZ, UR4 ;  /* 0x00000004ff057e24 */ /* 0x000fc8000f8e00ff */
[----:B-1----:R-:W-:-:S04]  /*14d90*/  IMAD R14, R14, R5, RZ ;  /* 0x000000050e0e7224 */ /* 0x002fc800078e02ff */
[----:B------:R-:W-:-:S05]  /*14da0*/  IMAD.IADD R7, R14, 0x1, R7 ;  /* 0x000000010e077824 */ /* 0x000fca00078e0207 */
[----:B------:R-:W-:-:S13]  /*14db0*/  ISETP.GT.AND P0, PT, R7, R4, PT ;  /* 0x000000040700720c */ /* 0x000fda0003f04270 */
[----:B------:R-:W-:Y:S05]  /*14dc0*/  @!P0 BRA `(.L_x_1862) ;  /* 0xfffffffc00508947 */ /* 0x000fea000383ffff */
.L_x_1857:
[----:B---3--:R-:W-:Y:S01]  /*14dd0*/  IMAD.IADD R16, R7, 0x1, -R14 ;  /* 0x0000000107107824 */ /* 0x008fe200078e0a0e */
[----:B------:R-:W-:-:S03]  /*14de0*/  UMOV UR4, 0xffffffff ;  /* 0xffffffff00047882 */ /* 0x000fc60000000000 */
[----:B------:R-:W-:-:S05]  /*14df0*/  IMAD R3, R2, R5, R16 ;  /* 0x0000000502037224 */ /* 0x000fca00078e0210 */
[----:B------:R-:W-:Y:S01]  /*14e00*/  ISETP.GT.AND P6, PT, R3, R4, PT ;  /* 0x000000040300720c */ /* 0x000fe20003fc4270 */
[----:B------:R-:W-:-:S12]  /*14e10*/  BRA.DIV UR4, `(.L_x_1863) ;  /* 0x0000001a04687947 */ /* 0x000fd8000b800000 */
[----:B------:R-:W-:-:S04]  /*14e20*/  VOTE.ANY R3, PT, !P6 ;  /* 0x0000000000037806 */ /* 0x000fc800070e0100 */
[----:B------:R-:W1:Y:S02]  /*14e30*/  POPC R6, R3 ;  /* 0x0000000300067309 */ /* 0x000e640000000000 */
[----:B-1----:R1:W2:Y:S02]  /*14e40*/  SHFL.IDX PT, R17, R17, R6, 0x1f ;  /* 0x00001f0611117589 */ /* 0x0022a400000e0000 */
.L_x_1920:
[----:B------:R-:W-:Y:S02]  /*14e50*/  ISETP.NE.AND P0, PT, R3, RZ, PT ;  /* 0x000000ff0300720c */ /* 0x000fe40003f05270 */
[----:B------:R-:W-:-:S11]  /*14e60*/  MOV R7, RZ ;  /* 0x000000ff00077202 */ /* 0x000fd60000000f00 */
[----:B------:R-:W-:Y:S05]  /*14e70*/  @!P0 BRA `(.L_x_1864) ;  /* 0x0000000000108947 */ /* 0x000fea0003800000 */
[----:B------:R-:W-:Y:S01]  /*14e80*/  UMOV UR4, 0xffffffff ;  /* 0xffffffff00047882 */ /* 0x000fe20000000000 */
[----:B------:R-:W-:Y:S02]  /*14e90*/  VIADD R12, R6, 0xffffffff ;  /* 0xffffffff060c7836 */ /* 0x000fe40000000000 */
[----:B------:R-:W-:Y:S05]  /*14ea0*/  BRA.DIV UR4, `(.L_x_1865) ;  /* 0x0000001a048c7947 */ /* 0x000fea000b800000 */
[----:B------:R3:W4:Y:S02]  /*14eb0*/  SHFL.IDX PT, R7, R2, R12, 0x1f ;  /* 0x00001f0c02077589 */ /* 0x00072400000e0000 */
.L_x_1864:
[----:B0--3--:R-:W0:Y:S01]  /*14ec0*/  LDC.64 R2, c[0x0][0xc68] ;  /* 0x00031a00ff027b82 */ /* 0x009e220000000a00 */
[----:B------:R-:W-:-:S04]  /*14ed0*/  IMAD.IADD R19, R6, 0x1, R19 ;  /* 0x0000000106137824 */ /* 0x000fc800078e0213 */
[----:B0-----:R-:W-:-:S05]  /*14ee0*/  IMAD.WIDE R2, R19, 0x4, R2 ;  /* 0x0000000413027825 */ /* 0x001fca00078e0202 */
[----:B------:R0:W1:Y:S01]  /*14ef0*/  LDG.E R8, desc[UR48][R2.64] ;  /* 0x0000003002087981 */ /* 0x000062000c1e1900 */
[----:B----4-:R-:W-:-:S04]  /*14f00*/  IMAD R16, R7, R5, R16 ;  /* 0x0000000507107224 */ /* 0x010fc800078e0210 */
[----:B------:R-:W-:Y:S01]  /*14f10*/  IMAD.IADD R7, R4, 0x1, -R16 ;  /* 0x0000000104077824 */ /* 0x000fe200078e0a10 */
[----:B0-----:R-:W-:Y:S01]  /*14f20*/  MOV R2, RZ ;  /* 0x000000ff00027202 */ /* 0x001fe20000000f00 */
[----:B-12---:R-:W-:-:S05]  /*14f30*/  IMAD R6, R17, R8, RZ ;  /* 0x0000000811067224 */ /* 0x006fca00078e02ff */
[-C--:B------:R-:W-:Y:S02]  /*14f40*/  IABS R9, R6.reuse ;  /* 0x0000000600097213 */ /* 0x080fe40000000000 */
[----:B------:R-:W-:Y:S02]  /*14f50*/  IABS R4, R6 ;  /* 0x0000000600047213 */ /* 0x000fe40000000000 */
[----:B------:R-:W0:Y:S03]  /*14f60*/  I2F.RP R10, R9 ;  /* 0x00000009000a7306 */ /* 0x000e260000209400 */
[----:B------:R-:W-:-:S05]  /*14f70*/  IMAD.MOV R4, RZ, RZ, -R4 ;  /* 0x000000ffff047224 */ /* 0x000fca00078e0a04 */
[----:B0-----:R-:W0:Y:S02]  /*14f80*/  MUFU.RCP R10, R10 ;  /* 0x0000000a000a7308 */ /* 0x001e240000001000 */
[----:B0-----:R-:W-:-:S06]  /*14f90*/  VIADD R11, R10, 0xffffffe ;  /* 0x0ffffffe0a0b7836 */ /* 0x001fcc0000000000 */
[----:B------:R-:W0:Y:S02]  /*14fa0*/  F2I.FTZ.U32.TRUNC.NTZ R3, R11 ;  /* 0x0000000b00037305 */ /* 0x000e24000021f000 */
[----:B0-----:R-:W-:-:S04]  /*14fb0*/  IMAD.MOV R12, RZ, RZ, -R3 ;  /* 0x000000ffff0c7224 */ /* 0x001fc800078e0a03 */
[----:B------:R-:W-:-:S04]  /*14fc0*/  IMAD R13, R12, R9, RZ ;  /* 0x000000090c0d7224 */ /* 0x000fc800078e02ff */
[----:B------:R-:W-:Y:S01]  /*14fd0*/  IMAD.HI.U32 R2, R3, R13, R2 ;  /* 0x0000000d03027227 */ /* 0x000fe200078e0002 */
        /* <DEDUP_REMOVED lines=9> */
[----:B------:R-:W-:-:S03]  /*15070*/  ISETP.GE.AND P0, PT, R3, RZ, PT ;  /* 0x000000ff0300720c */ /* 0x000fc60003f06270 */
[----:B------:R-:W-:-:S10]  /*15080*/  IMAD.MOV.U32 R9, RZ, RZ, R2 ;  /* 0x000000ffff097224 */ /* 0x000fd400078e0002 */
[----:B------:R-:W-:Y:S01]  /*15090*/  @!P0 IMAD.MOV R9, RZ, RZ, -R9 ;  /* 0x000000ffff098224 */ /* 0x000fe200078e0a09 */
[----:B------:R-:W-:-:S13]  /*150a0*/  ISETP.NE.AND P0, PT, R6, RZ, PT ;  /* 0x000000ff0600720c */ /* 0x000fda0003f05270 */
[----:B------:R-:W-:-:S05]  /*150b0*/  @!P0 LOP3.LUT R9, RZ, R6, RZ, 0x33, !PT ;  /* 0x00000006ff098212 */ /* 0x000fca00078e33ff */
[----:B------:R-:W-:Y:S01]  /*150c0*/  IMAD R4, R8, R9, RZ ;  /* 0x0000000908047224 */ /* 0x000fe200078e02ff */
[----:B------:R-:W-:-:S03]  /*150d0*/  IADD3 R9, -R9, RZ, RZ ;  /* 0x000000ff09097210 */ /* 0x000fc60007ffe1ff */
[----:B------:R-:W-:Y:S02]  /*150e0*/  IMAD.MOV R2, RZ, RZ, -R4 ;  /* 0x000000ffff027224 */ /* 0x000fe400078e0a04 */
[----:B------:R-:W-:-:S03]  /*150f0*/  IMAD R7, R6, R9, R7 ;  /* 0x0000000906077224 */ /* 0x000fc600078e0207 */
[----:B------:R-:W-:Y:S01]  /*15100*/  VIADDMNMX R8, R2, R5, R8, PT ;  /* 0x0000000502087246 */ /* 0x000fe20003800108 */
[----:B------:R-:W-:-:S03]  /*15110*/  IMAD.IADD R4, R7, 0x1, R4 ;  /* 0x0000000107047824 */ /* 0x000fc600078e0204 */
[----:B------:R-:W-:-:S04]  /*15120*/  IABS R5, R8 ;  /* 0x0000000800057213 */ /* 0x000fc80000000000 */
[----:B------:R-:W0:Y:S08]  /*15130*/  I2F.RP R10, R5 ;  /* 0x00000005000a7306 */ /* 0x000e300000209400 */
[----:B0-----:R-:W0:Y:S02]  /*15140*/  MUFU.RCP R10, R10 ;  /* 0x0000000a000a7308 */ /* 0x001e240000001000 */
[----:B0-----:R-:W-:-:S06]  /*15150*/  VIADD R2, R10, 0xffffffe ;  /* 0x0ffffffe0a027836 */ /* 0x001fcc0000000000 */
[----:B------:R0:W1:Y:S02]  /*15160*/  F2I.FTZ.U32.TRUNC.NTZ R3, R2 ;  /* 0x0000000200037305 */ /* 0x000064000021f000 */
[----:B0-----:R-:W-:Y:S02]  /*15170*/  IMAD.MOV.U32 R2, RZ, RZ, RZ ;  /* 0x000000ffff027224 */ /* 0x001fe400078e00ff */
[----:B-1----:R-:W-:-:S04]  /*15180*/  IMAD.MOV R6, RZ, RZ, -R3 ;  /* 0x000000ffff067224 */ /* 0x002fc800078e0a03 */
[----:B------:R-:W-:Y:S01]  /*15190*/  IMAD R9, R6, R5, RZ ;  /* 0x0000000506097224 */ /* 0x000fe200078e02ff */
[----:B------:R-:W-:-:S03]  /*151a0*/  IABS R6, R7 ;  /* 0x0000000700067213 */ /* 0x000fc60000000000 */
[----:B------:R-:W-:Y:S01]  /*151b0*/  IMAD.HI.U32 R3, R3, R9, R2 ;  /* 0x0000000903037227 */ /* 0x000fe200078e0002 */
[----:B------:R-:W-:-:S05]  /*151c0*/  IABS R9, R8 ;  /* 0x0000000800097213 */ /* 0x000fca0000000000 */
        /* <DEDUP_REMOVED lines=12> */
[----:B------:R-:W-:Y:S01]  /*15290*/  @!P0 LOP3.LUT R3, RZ, R8, RZ, 0x33, !PT ;  /* 0x00000008ff038212 */ /* 0x000fe200078e33ff */
[----:B------:R-:W-:-:S03]  /*152a0*/  IMAD.MOV R8, RZ, RZ, -R8 ;  /* 0x000000ffff087224 */ /* 0x000fc600078e0a08 */
[----:B------:R-:W-:Y:S01]  /*152b0*/  LOP3.LUT R2, RZ, R3, RZ, 0x33, !PT ;  /* 0x00000003ff027212 */ /* 0x000fe200078e33ff */
[----:B------:R-:W-:-:S03]  /*152c0*/  IMAD R18, R3, R8, R4 ;  /* 0x0000000803127224 */ /* 0x000fc600078e0204 */
[----:B------:R-:W-:Y:S01]  /*152d0*/  IADD3 R17, R17, R2, RZ ;  /* 0x0000000211117210 */ /* 0x000fe20007ffe0ff */
[----:B------:R-:W-:Y:S06]  /*152e0*/  BRA `(.L_x_1866) ;  /* 0x00000000001c7947 */ /* 0x000fec0003800000 */
.L_x_1858:
[----:B------:R-:W-:Y:S01]  /*152f0*/  UMOV UR4, URZ ;  /* 0x0000003f00047c82 */ /* 0x000fe20008000000 */
[----:B------:R-:W-:Y:S01]  /*15300*/  UMOV UR5, URZ ;  /* 0x0000003f00057c82 */ /* 0x000fe20008000000 */
[----:B------:R-:W-:Y:S01]  /*15310*/  ULDC UR6, c[0x0][0xc14] ;  /* 0x0003050000067ab9 */ /* 0x000fe20000000800 */
[----:B---3--:R-:W-:Y:S02]  /*15320*/  IMAD.MOV.U32 R16, RZ, RZ, R4 ;  /* 0x000000ffff107224 */ /* 0x008fe400078e0004 */
[----:B------:R-:W-:Y:S02]  /*15330*/  IMAD.U32 R17, RZ, RZ, UR4 ;  /* 0x00000004ff117e24 */ /* 0x000fe4000f8e00ff */
[----:B------:R-:W-:Y:S02]  /*15340*/  IMAD.U32 R18, RZ, RZ, UR5 ;  /* 0x00000005ff127e24 */ /* 0x000fe4000f8e00ff */
[----:B------:R-:W-:-:S07]  /*15350*/  IMAD.U32 R19, RZ, RZ, UR6 ;  /* 0x00000006ff137e24 */ /* 0x000fce000f8e00ff */
.L_x_1866:
        /* <DEDUP_REMOVED lines=12> */
.L_x_1794:
[----:B-1----:R-:W3:Y:S01]  /*15420*/  LDL.LU R0, [R1+0x18] ;  /* 0x0000180001007983 */ /* 0x002ee20000300800 */
[----:B------:R-:W-:Y:S01]  /*15430*/  BSSY B0, `(.L_x_1868) ;  /* 0x000000b000007945 */ /* 0x000fe20003800000 */
[----:B------:R-:W1:Y:S01]  /*15440*/  S2R R5, SR_CgaCtaId ;  /* 0x0000000000057919 */ /* 0x000e620000008800 */
[----:B---3--:R-:W-:-:S04]  /*15450*/  IADD3 R0, R0, 0x1, RZ ;  /* 0x0000000100007810 */ /* 0x008fc80007ffe0ff */
[----:B--2---:R-:W-:-:S04]  /*15460*/  LEA.HI R2, R0, R0, RZ, 0x1 ;  /* 0x0000000000027211 */ /* 0x004fc800078f08ff */
[----:B------:R-:W-:-:S05]  /*15470*/  LOP3.LUT R3, R2, 0xfffffffe, RZ, 0xc0, !PT ;  /* 0xfffffffe02037812 */ /* 0x000fca00078ec0ff */
[----:B------:R-:W-:Y:S01]  /*15480*/  IMAD.IADD R3, R0, 0x1, -R3 ;  /* 0x0000000100037824 */ /* 0x000fe200078e0a03 */
[----:B------:R-:W-:-:S04]  /*15490*/  MOV R0, 0x400 ;  /* 0x0000040000007802 */ /* 0x000fc80000000f00 */
[----:B-1----:R-:W-:Y:S02]  /*154a0*/  LEA R0, R5, R0, 0x18 ;  /* 0x0000000005007211 */ /* 0x002fe400078ec0ff */
[----:B------:R-:W-:-:S04]  /*154b0*/  SHF.L.U32 R3, R3, 0x1f, RZ ;  /* 0x0000001f03037819 */ /* 0x000fc800000006ff */
[----:B------:R-:W1:Y:S02]  /*154c0*/  SYNCS.PHASECHK.TRANS64.TRYWAIT P0, [R0+URZ+0x28c20], R3 ;  /* 0x028c2003000075a7 */ /* 0x000e64000800017f */
[----:B-1----:R-:W-:Y:S05]  /*154d0*/  @!P0 BRA `(.L_x_1869) ;  /* 0x0000001400288947 */ /* 0x002fea0003800000 */
.L_x_1923:
[----:B------:R-:W-:Y:S05]  /*154e0*/  BSYNC B0 ;  /* 0x0000000000007941 */ /* 0x000fea0003800000 */
.L_x_1868:
[----:B------:R-:W-:-:S03]  /*154f0*/  UMOV UR4, 0xffffffff ;  /* 0xffffffff00047882 */ /* 0x000fc60000000000 */
[----:B------:R-:W-:Y:S05]  /*15500*/  BRA.DIV UR4, `(.L_x_1870) ;  /* 0x0000001604307947 */ /* 0x000fea000b800000 */
[----:B------:R-:W2:Y:S02]  /*15510*/  S2R R2, SR_TID.X ;  /* 0x0000000000027919 */ /* 0x000ea40000002100 */
[----:B--2---:R-:W-:-:S04]  /*15520*/  SHF.R.U32.HI R2, RZ, 0x5, R2 ;  /* 0x00000005ff027819 */ /* 0x004fc80000011602 */
[----:B------:R-:W-:-:S05]  /*15530*/  LOP3.LUT R2, R2, 0x3, RZ, 0xc0, !PT ;  /* 0x0000000302027812 */ /* 0x000fca00078ec0ff */
[----:B------:R2:W3:Y:S02]  /*15540*/  SHFL.IDX PT, R14, R2, RZ, 0x1f ;  /* 0x00001fff020e7589 */ /* 0x0004e400000e0000 */
.L_x_1926:
[----:B---3--:R-:W-:Y:S01]  /*15550*/  ISETP.NE.AND P0, PT, R14, RZ, PT ;  /* 0x000000ff0e00720c */ /* 0x008fe20003f05270 */
[----:B------:R-:W-:-:S12]  /*15560*/  BSSY B0, `(.L_x_1871) ;  /* 0x0000027000007945 */ /* 0x000fd80003800000 */
[----:B------:R-:W-:Y:S05]  /*15570*/  @P0 BRA `(.L_x_1872) ;  /* 0x0000000000940947 */ /* 0x000fea0003800000 */
[----:B------:R-:W-:-:S03]  /*15580*/  UMOV UR4, 0xffffffff ;  /* 0xffffffff00047882 */ /* 0x000fc60000000000 */
[----:B------:R-:W-:Y:S05]  /*15590*/  BRA.DIV UR4, `(.L_x_1873) ;  /* 0x0000001604407947 */ /* 0x000fea000b800000 */
[----:B------:R-:W-:-:S13]  /*155a0*/  ELECT P6, URZ, PT ;  /* 0x00000000003f782f */ /* 0x000fda00038c0000 */
.L_x_1929:
[----:B------:R-:W-:Y:S05]  /*155b0*/  @!P6 BRA `(.L_x_1872) ;  /* 0x000000000084e947 */ /* 0x000fea0003800000 */
[----:B------:R-:W-:-:S06]  /*155c0*/  ULOP3.LUT UR4, UR36, 0x2, URZ, 0xfc, !UPT ;  /* 0x0000000224047892 */ /* 0x000fcc000f8efc3f */
[----:B--2---:R-:W-:-:S05]  /*155d0*/  IMAD.U32 R2, RZ, RZ, UR4 ;  /* 0x00000004ff027e24 */ /* 0x004fca000f8e00ff */
[----:B------:R-:W-:-:S13]  /*155e0*/  ISETP.NE.AND P2, PT, R2, 0x3, PT ;  /* 0x000000030200780c */ /* 0x000fda0003f45270 */
[----:B------:R-:W-:Y:S05]  /*155f0*/  @!P2 BRA `(.L_x_1874) ;  /* 0x000000000004a947 */ /* 0x000fea0003800000 */
[----:B------:R-:W-:Y:S01]  /*15600*/  BPT.TRAP 0x1 ;  /* 0x000000040000795c */ /* 0x000fe20000300000 */
.L_x_1874:
[----:B-1----:R-:W2:Y:S04]  /*15610*/  LDL R3, [R1] ;  /* 0x0000000001037983 */ /* 0x002ea80000100800 */
[----:B------:R-:W3:Y:S01]  /*15620*/  LDL.LU R7, [R1+0x4] ;  /* 0x0000040001077983 */ /* 0x000ee20000300800 */
[----:B------:R-:W-:-:S04]  /*15630*/  VIADD R2, R0, 0x28c40 ;  /* 0x00028c4000027836 */ /* 0x000fc80000000000 */
[C---:B--2---:R-:W-:Y:S01]  /*15640*/  IMAD R6, R3.reuse, 0x8, R2 ;  /* 0x0000000803067824 */ /* 0x044fe200078e0202 */
[----:B------:R-:W-:Y:S02]  /*15650*/  IADD3 R3, R3, 0x1, RZ ;  /* 0x0000000103037810 */ /* 0x000fe40007ffe0ff */
[----:B---3--:R-:W-:Y:S02]  /*15660*/  SHF.L.U32 R5, R7, 0x1f, RZ ;  /* 0x0000001f07057819 */ /* 0x008fe400000006ff */
[C---:B------:R-:W-:Y:S02]  /*15670*/  ISETP.NE.AND P1, PT, R3.reuse, 0x2, PT ;  /* 0x000000020300780c */ /* 0x040fe40003f25270 */
[----:B------:R-:W1:Y:S02]  /*15680*/  SYNCS.PHASECHK.TRANS64.TRYWAIT P0, [R6+URZ], R5 ;  /* 0x00000005060075a7 */ /* 0x000e64000800017f */
[----:B------:R-:W-:Y:S02]  /*15690*/  SEL R4, RZ, 0x1, P1 ;  /* 0x00000001ff047807 */ /* 0x000fe40000800000 */
[----:B------:R-:W-:-:S02]  /*156a0*/  SEL R3, R3, RZ, P1 ;  /* 0x000000ff03037207 */ /* 0x000fc40000800000 */
[----:B------:R-:W-:-:S03]  /*156b0*/  LOP3.LUT R4, R7, R4, RZ, 0x3c, !PT ;  /* 0x0000000407047212 */ /* 0x000fc600078e3cff */
[----:B------:R-:W-:Y:S01]  /*156c0*/  IMAD R7, R3, 0x8, R2 ;  /* 0x0000000803077824 */ /* 0x000fe200078e0202 */
[----:B------:R-:W-:Y:S01]  /*156d0*/  SHF.L.U32 R2, R4, 0x1f, RZ ;  /* 0x0000001f04027819 */ /* 0x000fe200000006ff */
[----:B-1----:R-:W-:Y:S06]  /*156e0*/  @!P0 BRA `(.L_x_1875) ;  /* 0x00000014000c8947 */ /* 0x002fec0003800000 */
.L_x_1930:
[----:B------:R-:W2:Y:S02]  /*156f0*/  SYNCS.PHASECHK.TRANS64.TRYWAIT P0, [R7+URZ], R2 ;  /* 0x00000002070075a7 */ /* 0x000ea4000800017f */
[----:B--2---:R-:W-:Y:S05]  /*15700*/  @!P0 BRA `(.L_x_1876) ;  /* 0x0000001400188947 */ /* 0x004fea0003800000 */
.L_x_1931:
[----:B------:R-:W-:Y:S05]  /*15710*/  @!P2 BRA `(.L_x_1877) ;  /* 0x000000000004a947 */ /* 0x000fea0003800000 */
[----:B------:R-:W-:Y:S01]  /*15720*/  BPT.TRAP 0x1 ;  /* 0x000000040000795c */ /* 0x000fe20000300000 */
.L_x_1877:
[----:B------:R-:W3:Y:S01]  /*15730*/  LDL.LU R4, [R1] ;  /* 0x0000000001047983 */ /* 0x000ee20000300800 */
[----:B------:R-:W-:-:S04]  /*15740*/  VIADD R0, R0, 0x28c60 ;  /* 0x00028c6000007836 */ /* 0x000fc80000000000 */
[----:B---3--:R-:W-:-:S04]  /*15750*/  IMAD R4, R4, 0x8, R0 ;  /* 0x0000000804047824 */ /* 0x008fc800078e0200 */
[----:B------:R-:W3:Y:S02]  /*15760*/  SYNCS.PHASECHK.TRANS64.TRYWAIT P0, [R4+URZ], R5 ;  /* 0x00000005040075a7 */ /* 0x000ee4000800017f */
[----:B---3--:R-:W-:Y:S05]  /*15770*/  @!P0 BRA `(.L_x_1878) ;  /* 0x0000001400108947 */ /* 0x008fea0003800000 */
.L_x_1932:
[----:B------:R-:W-:-:S07]  /*15780*/  IMAD R3, R3, 0x8, R0 ;  /* 0x0000000803037824 */ /* 0x000fce00078e0200 */
.L_x_1879:
[----:B----4-:R4:W0:Y:S02]  /*15790*/  SYNCS.PHASECHK.TRANS64.TRYWAIT P0, [R3+URZ], R2 ;  /* 0x00000002030075a7 */ /* 0x010824000800017f */
[----:B0-----:R-:W-:Y:S05]  /*157a0*/  @!P0 NANOSLEEP.SYNCS 0x989680 ;  /* 0x009896800000895d */ /* 0x001fea0003900000 */
[----:B------:R-:W0:Y:S02]  /*157b0*/  @!P0 SYNCS.PHASECHK.TRANS64 P0, [R3+URZ], R2 ;  /* 0x00000002030085a7 */ /* 0x000e24000800007f */
[----:B0-----:R-:W-:Y:S05]  /*157c0*/  @!P0 BRA `(.L_x_1879) ;  /* 0xfffffffc00f08947 */ /* 0x001fea000383ffff */
.L_x_1872:
[----:B------:R-:W-:Y:S05]  /*157d0*/  BSYNC B0 ;  /* 0x0000000000007941 */ /* 0x000fea0003800000 */
.L_x_1871:
[----:B------:R-:W-:Y:S05]  /*157e0*/  EXIT ;  /* 0x000000000000794d */ /* 0x000fea0003800000 */
.L_x_1691:
[----:B0-----:R-:W-:-:S04]  /*157f0*/  MOV R3, UR22 ;  /* 0x0000001600037c02 */ /* 0x001fc80008000f00 */
[----:B------:R0:W1:Y:S03]  /*15800*/  SYNCS.PHASECHK.TRANS64.TRYWAIT P1, [R3+URZ+0x28c50], R0 ;  /* 0x028c5000030075a7 */ /* 0x000066000802017f */
[----:B-1----:R-:W-:Y:S05]  /*15810*/  @!P1 NANOSLEEP.SYNCS 0x989680 ;  /* 0x009896800000995d */ /* 0x002fea0003900000 */
[----:B------:R-:W1:Y:S02]  /*15820*/  @!P1 SYNCS.PHASECHK.TRANS64 P1, [R3+URZ+0x28c50], R0 ;  /* 0x028c5000030095a7 */ /* 0x000e64000802007f */
[----:B-1----:R-:W-:Y:S05]  /*15830*/  @!P1 BRA `(.L_x_1691) ;  /* 0xfffffffc00ec9947 */ /* 0x002fea000383ffff */
[----:B------:R-:W-:Y:S05]  /*15840*/  BRA `(.L_x_1880) ;  /* 0xfffffec400307947 */ /* 0x000fea000383ffff */
.L_x_1696:
[----:B-1----:R-:W-:-:S04]  /*15850*/  IMAD.U32 R6, RZ, RZ, UR20 ;  /* 0x00000014ff067e24 */ /* 0x002fc8000f8e00ff */
[----:B------:R1:W2:Y:S03]  /*15860*/  SYNCS.PHASECHK.TRANS64.TRYWAIT P1, [R6+URZ+0x28c50], R3 ;  /* 0x028c5003060075a7 */ /* 0x0002a6000802017f */
[----:B--2---:R-:W-:Y:S05]  /*15870*/  @!P1 NANOSLEEP.SYNCS 0x989680 ;  /* 0x009896800000995d */ /* 0x004fea0003900000 */
[----:B------:R-:W2:Y:S02]  /*15880*/  @!P1 SYNCS.PHASECHK.TRANS64 P1, [R6+URZ+0x28c50], R3 ;  /* 0x028c5003060095a7 */ /* 0x000ea4000802007f */
[----:B--2---:R-:W-:Y:S05]  /*15890*/  @!P1 BRA `(.L_x_1696) ;  /* 0xfffffffc00ec9947 */ /* 0x004fea000383ffff */
[----:B------:R-:W-:Y:S05]  /*158a0*/  BRA `(.L_x_1695) ;  /* 0xfffffed0002c7947 */ /* 0x000fea000383ffff */
.L_x_1705:
[----:B0-----:R-:W-:-:S04]  /*158b0*/  IMAD.U32 R3, RZ, RZ, UR38 ;  /* 0x00000026ff037e24 */ /* 0x001fc8000f8e00ff */
[----:B------:R0:W1:Y:S03]  /*158c0*/  SYNCS.PHASECHK.TRANS64.TRYWAIT P0, [R3+URZ+0x28c00], R0 ;  /* 0x028c0000030075a7 */ /* 0x000066000800017f */
[----:B-1----:R-:W-:Y:S05]  /*158d0*/  @!P0 NANOSLEEP.SYNCS 0x989680 ;  /* 0x009896800000895d */ /* 0x002fea0003900000 */
[----:B------:R-:W1:Y:S02]  /*158e0*/  @!P0 SYNCS.PHASECHK.TRANS64 P0, [R3+URZ+0x28c00], R0 ;  /* 0x028c0000030085a7 */ /* 0x000e64000800007f */
[----:B-1----:R-:W-:Y:S05]  /*158f0*/  @!P0 BRA `(.L_x_1705) ;  /* 0xfffffffc00ec8947 */ /* 0x002fea000383ffff */
[----:B------:R-:W-:Y:S05]  /*15900*/  BRA `(.L_x_1881) ;  /* 0xfffffee4004c7947 */ /* 0x000fea000383ffff */
.L_x_1709:
[----:B--2---:R2:W3:Y:S02]  /*15910*/  SYNCS.PHASECHK.TRANS64.TRYWAIT P0, [R8+URZ+0x28c30], R9 ;  /* 0x028c3009080075a7 */ /* 0x0044e4000800017f */
[----:B---3--:R-:W-:Y:S05]  /*15920*/  @!P0 NANOSLEEP.SYNCS 0x989680 ;  /* 0x009896800000895d */ /* 0x008fea0003900000 */
[----:B------:R-:W3:Y:S02]  /*15930*/  @!P0 SYNCS.PHASECHK.TRANS64 P0, [R8+URZ+0x28c30], R9 ;  /* 0x028c3009080085a7 */ /* 0x000ee4000800007f */
[----:B---3--:R-:W-:Y:S05]  /*15940*/  @!P0 BRA `(.L_x_1709) ;  /* 0xfffffffc00f08947 */ /* 0x008fea000383ffff */
[----:B------:R-:W-:Y:S05]  /*15950*/  BRA `(.L_x_1708) ;  /* 0xfffffee400647947 */ /* 0x000fea000383ffff */
.L_x_1721:
[----:B-1----:R1:W4:Y:S02]  /*15960*/  SYNCS.PHASECHK.TRANS64.TRYWAIT P0, [R8+URZ+0x28c50], R9 ;  /* 0x028c5009080075a7 */ /* 0x002324000800017f */
[----:B----4-:R-:W-:Y:S05]  /*15970*/  @!P0 NANOSLEEP.SYNCS 0x989680 ;  /* 0x009896800000895d */ /* 0x010fea0003900000 */
[----:B------:R-:W4:Y:S02]  /*15980*/  @!P0 SYNCS.PHASECHK.TRANS64 P0, [R8+URZ+0x28c50], R9 ;  /* 0x028c5009080085a7 */ /* 0x000f24000800007f */
[----:B----4-:R-:W-:Y:S05]  /*15990*/  @!P0 BRA `(.L_x_1721) ;  /* 0xfffffffc00f08947 */ /* 0x010fea000383ffff */
[----:B------:R-:W-:Y:S05]  /*159a0*/  BRA `(.L_x_1720) ;  /* 0xffffff0400587947 */ /* 0x000fea000383ffff */
.L_x_1729:
[----:B-1----:R-:W-:-:S04]  /*159b0*/  IMAD.U32 R15, RZ, RZ, UR27 ;  /* 0x0000001bff0f7e24 */ /* 0x002fc8000f8e00ff */
[----:B------:R1:W2:Y:S03]  /*159c0*/  SYNCS.PHASECHK.TRANS64.TRYWAIT P0, [R15+URZ+0x28c30], R8 ;  /* 0x028c30080f0075a7 */ /* 0x0002a6000800017f */
[----:B--2---:R-:W-:Y:S05]  /*159d0*/  @!P0 NANOSLEEP.SYNCS 0x989680 ;  /* 0x009896800000895d */ /* 0x004fea0003900000 */
[----:B------:R-:W2:Y:S02]  /*159e0*/  @!P0 SYNCS.PHASECHK.TRANS64 P0, [R15+URZ+0x28c30], R8 ;  /* 0x028c30080f0085a7 */ /* 0x000ea4000800007f */
[----:B--2---:R-:W-:Y:S05]  /*159f0*/  @!P0 BRA `(.L_x_1729) ;  /* 0xfffffffc00ec8947 */ /* 0x004fea000383ffff */
[----:B------:R-:W-:Y:S05]  /*15a00*/  BRA `(.L_x_1728) ;  /* 0xffffff0800947947 */ /* 0x000fea000383ffff */
.L_x_1741:
[----:B-1----:R1:W2:Y:S02]  /*15a10*/  SYNCS.PHASECHK.TRANS64.TRYWAIT P0, [R21+URZ+0x28c50], R8 ;  /* 0x028c5008150075a7 */ /* 0x0022a4000800017f */
[----:B--2---:R-:W-:Y:S05]  /*15a20*/  @!P0 NANOSLEEP.SYNCS 0x989680 ;  /* 0x009896800000895d */ /* 0x004fea0003900000 */
[----:B------:R-:W2:Y:S02]  /*15a30*/  @!P0 SYNCS.PHASECHK.TRANS64 P0, [R21+URZ+0x28c50], R8 ;  /* 0x028c5008150085a7 */ /* 0x000ea4000800007f */
[----:B--2---:R-:W-:Y:S05]  /*15a40*/  @!P0 BRA `(.L_x_1741) ;  /* 0xfffffffc00f08947 */ /* 0x004fea000383ffff */
[----:B------:R-:W-:Y:S05]  /*15a50*/  BRA `(.L_x_1740) ;  /* 0xffffff2c003c7947 */ /* 0x000fea000383ffff */
.L_x_1750:
[----:B--2---:R-:W-:-:S04]  /*15a60*/  IMAD.U32 R6, RZ, RZ, UR24 ;  /* 0x00000018ff067e24 */ /* 0x004fc8000f8e00ff */
[----:B------:R2:W4:Y:S03]  /*15a70*/  SYNCS.PHASECHK.TRANS64.TRYWAIT P1, [R6+URZ+0x28c30], R9 ;  /* 0x028c3009060075a7 */ /* 0x000526000802017f */
[----:B----4-:R-:W-:Y:S05]  /*15a80*/  @!P1 NANOSLEEP.SYNCS 0x989680 ;  /* 0x009896800000995d */ /* 0x010fea0003900000 */
[----:B------:R-:W4:Y:S02]  /*15a90*/  @!P1 SYNCS.PHASECHK.TRANS64 P1, [R6+URZ+0x28c30], R9 ;  /* 0x028c3009060095a7 */ /* 0x000f24000802007f */
[----:B----4-:R-:W-:Y:S05]  /*15aa0*/  @!P1 BRA `(.L_x_1750) ;  /* 0xfffffffc00ec9947 */ /* 0x010fea000383ffff */
[----:B------:R-:W-:Y:S05]  /*15ab0*/  BRA `(.L_x_1749) ;  /* 0xffffff3000ac7947 */ /* 0x000fea000383ffff */
.L_x_1754:
[----:B--2---:R2:W3:Y:S02]  /*15ac0*/  SYNCS.PHASECHK.TRANS64.TRYWAIT P1, [R170+URZ+0x28c50], R9 ;  /* 0x028c5009aa0075a7 */ /* 0x0044e4000802017f */
[----:B---3--:R-:W-:Y:S05]  /*15ad0*/  @!P1 NANOSLEEP.SYNCS 0x989680 ;  /* 0x009896800000995d */ /* 0x008fea0003900000 */
[----:B------:R-:W3:Y:S02]  /*15ae0*/  @!P1 SYNCS.PHASECHK.TRANS64 P1, [R170+URZ+0x28c50], R9 ;  /* 0x028c5009aa0095a7 */ /* 0x000ee4000802007f */
[----:B---3--:R-:W-:Y:S05]  /*15af0*/  @!P1 BRA `(.L_x_1754) ;  /* 0xfffffffc00f09947 */ /* 0x008fea000383ffff */
[----:B------:R-:W-:Y:S05]  /*15b00*/  BRA `(.L_x_1753) ;  /* 0xffffff4800d07947 */ /* 0x000fea000383ffff */
.L_x_1760:
[----:B----4-:R-:W-:-:S04]  /*15b10*/  MOV R7, UR26 ;  /* 0x0000001a00077c02 */ /* 0x010fc80008000f00 */
[----:B------:R4:W0:Y:S03]  /*15b20*/  SYNCS.PHASECHK.TRANS64.TRYWAIT P0, [R7+URZ+0x28c30], R8 ;  /* 0x028c3008070075a7 */ /* 0x000826000800017f */
[----:B0-----:R-:W-:Y:S05]  /*15b30*/  @!P0 NANOSLEEP.SYNCS 0x989680 ;  /* 0x009896800000895d */ /* 0x001fea0003900000 */
[----:B------:R-:W0:Y:S02]  /*15b40*/  @!P0 SYNCS.PHASECHK.TRANS64 P0, [R7+URZ+0x28c30], R8 ;  /* 0x028c3008070085a7 */ /* 0x000e24000800007f */
[----:B0-----:R-:W-:Y:S05]  /*15b50*/  @!P0 BRA `(.L_x_1760) ;  /* 0xfffffffc00ec8947 */ /* 0x001fea000383ffff */
[----:B------:R-:W-:Y:S05]  /*15b60*/  BRA `(.L_x_1759) ;  /* 0xffffff4c00c87947 */ /* 0x000fea000383ffff */
.L_x_1772:
[----:B--2---:R2:W3:Y:S02]  /*15b70*/  SYNCS.PHASECHK.TRANS64.TRYWAIT P0, [R15+URZ+0x28c50], R8 ;  /* 0x028c50080f0075a7 */ /* 0x0044e4000800017f */
[----:B---3--:R-:W-:Y:S05]  /*15b80*/  @!P0 NANOSLEEP.SYNCS 0x989680 ;  /* 0x009896800000895d */ /* 0x008fea0003900000 */
[----:B------:R-:W3:Y:S02]  /*15b90*/  @!P0 SYNCS.PHASECHK.TRANS64 P0, [R15+URZ+0x28c50], R8 ;  /* 0x028c50080f0085a7 */ /* 0x000ee4000800007f */
[----:B---3--:R-:W-:Y:S05]  /*15ba0*/  @!P0 BRA `(.L_x_1772) ;  /* 0xfffffffc00f08947 */ /* 0x008fea000383ffff */
[----:B------:R-:W-:Y:S05]  /*15bb0*/  BRA `(.L_x_1771) ;  /* 0xffffff7000747947 */ /* 0x000fea000383ffff */
.L_x_1813:
[----:B------:R-:W1:Y:S01]  /*15bc0*/  S2R R5, SR_TID.X ;  /* 0x0000000000057919 */ /* 0x000e620000002100 */
[----:B------:R-:W-:Y:S01]  /*15bd0*/  BSSY B0, `(.L_x_1882) ;  /* 0x000000a000007945 */ /* 0x000fe20003800000 */
[----:B------:R-:W-:Y:S02]  /*15be0*/  IMAD.MOV.U32 R12, RZ, RZ, RZ ;  /* 0x000000ffff0c7224 */ /* 0x000fe400078e00ff */
[----:B------:R-:W-:Y:S02]  /*15bf0*/  IMAD.MOV.U32 R11, RZ, RZ, 0x1f ;  /* 0x0000001fff0b7424 */ /* 0x000fe400078e00ff */
[----:B------:R-:W-:Y:S01]  /*15c00*/  IMAD.MOV.U32 R15, RZ, RZ, -0x1 ;  /* 0xffffffffff0f7424 */ /* 0x000fe200078e00ff */
[----:B-1----:R-:W-:-:S04]  /*15c10*/  SHF.R.U32.HI R5, RZ, 0x5, R5 ;  /* 0x00000005ff057819 */ /* 0x002fc80000011605 */
[----:B------:R-:W-:-:S05]  /*15c20*/  LOP3.LUT R5, R5, 0x3, RZ, 0xc0, !PT ;  /* 0x0000000305057812 */ /* 0x000fca00078ec0ff */
[----:B0-----:R-:W-:-:S07]  /*15c30*/  IMAD.MOV.U32 R13, RZ, RZ, R5 ;  /* 0x000000ffff0d7224 */ /* 0x001fce00078e0005 */
[----:B------:R-:W-:Y:S05]  /*15c40*/  WARPSYNC.COLLECTIVE R15, `(.L_x_1883) ;  /* 0x000000000f087348 */ /* 0x000fea0003c00000 */
[----:B------:R0:W1:Y:S02]  /*15c50*/  SHFL.IDX P6, R14, R13, R12, R11 ;  /* 0x0000000c0d0e7389 */ /* 0x00006400000c000b */
[----:B01----:R-:W-:Y:S01]  /*15c60*/  ENDCOLLECTIVE ;  /* 0x000000000000791b */ /* 0x003fe20003800000 */
.L_x_1883:
[----:B------:R-:W-:Y:S05]  /*15c70*/  BSYNC B0 ;  /* 0x0000000000007941 */ /* 0x000fea0003800000 */
.L_x_1882:
[----:B------:R-:W-:Y:S05]  /*15c80*/  BRA `(.L_x_1884) ;  /* 0xffffffc000ec7947 */ /* 0x000fea000383ffff */
.L_x_1814:
[----:B------:R-:W-:Y:S01]  /*15c90*/  BSSY B0, `(.L_x_1885) ;  /* 0x0000006000007945 */ /* 0x000fe20003800000 */
[----:B------:R-:W-:-:S07]  /*15ca0*/  MOV R15, 0xffffffff ;  /* 0xffffffff000f7802 */ /* 0x000fce0000000f00 */
[----:B0-----:R-:W-:Y:S05]  /*15cb0*/  WARPSYNC.COLLECTIVE R15, `(.L_x_1886) ;  /* 0x000000000f0c7348 */ /* 0x001fea0003c00000 */
[----:B------:R-:W-:Y:S02]  /*15cc0*/  ELECT P6, UR62, PT ;  /* 0x00000000003e782f */ /* 0x000fe400038c0000 */
[----:B------:R-:W-:Y:S01]  /*15cd0*/  MOV R14, UR62 ;  /* 0x0000003e000e7c02 */ /* 0x000fe20008000f00 */
[----:B0-----:R-:W-:Y:S10]  /*15ce0*/  ENDCOLLECTIVE ;  /* 0x000000000000791b */ /* 0x001ff40003800000 */
.L_x_1886:
[----:B------:R-:W-:Y:S05]  /*15cf0*/  BSYNC B0 ;  /* 0x0000000000007941 */ /* 0x000fea0003800000 */
.L_x_1885:
[----:B------:R-:W-:Y:S05]  /*15d00*/  BRA `(.L_x_1887) ;  /* 0xffffffc000dc7947 */ /* 0x000fea000383ffff */
.L_x_1817:
[----:B-1----:R1:W2:Y:S02]  /*15d10*/  SYNCS.PHASECHK.TRANS64.TRYWAIT P0, [R9+URZ+0x28c40], R10 ;  /* 0x028c400a090075a7 */ /* 0x0022a4000800017f */
[----:B--2---:R-:W-:Y:S05]  /*15d20*/  @!P0 NANOSLEEP.SYNCS 0x989680 ;  /* 0x009896800000895d */ /* 0x004fea0003900000 */
[----:B------:R-:W2:Y:S02]  /*15d30*/  @!P0 SYNCS.PHASECHK.TRANS64 P0, [R9+URZ+0x28c40], R10 ;  /* 0x028c400a090085a7 */ /* 0x000ea4000800007f */
[----:B--2---:R-:W-:Y:S05]  /*15d40*/  @!P0 BRA `(.L_x_1817) ;  /* 0xfffffffc00f08947 */ /* 0x004fea000383ffff */
[----:B------:R-:W-:Y:S05]  /*15d50*/  BRA `(.L_x_1888) ;  /* 0xffffffc400447947 */ /* 0x000fea000383ffff */
.L_x_1820:
[----:B-1----:R-:W1:Y:S01]  /*15d60*/  S2R R10, SR_CgaCtaId ;  /* 0x00000000000a7919 */ /* 0x002e620000008800 */
[----:B------:R-:W-:-:S04]  /*15d70*/  MOV R9, 0x400 ;  /* 0x0000040000097802 */ /* 0x000fc80000000f00 */
[----:B-1----:R-:W-:-:S04]  /*15d80*/  LEA R9, R10, R9, 0x18 ;  /* 0x000000090a097211 */ /* 0x002fc800078ec0ff */
[----:B------:R1:W2:Y:S03]  /*15d90*/  SYNCS.PHASECHK.TRANS64.TRYWAIT P0, [R9+URZ+0x28c20], R6 ;  /* 0x028c2006090075a7 */ /* 0x0002a6000800017f */
[----:B--2---:R-:W-:Y:S05]  /*15da0*/  @!P0 NANOSLEEP.SYNCS 0x989680 ;  /* 0x009896800000895d */ /* 0x004fea0003900000 */
[----:B------:R-:W2:Y:S02]  /*15db0*/  @!P0 SYNCS.PHASECHK.TRANS64 P0, [R9+URZ+0x28c20], R6 ;  /* 0x028c2006090085a7 */ /* 0x000ea4000800007f */
[----:B--2---:R-:W-:Y:S05]  /*15dc0*/  @!P0 BRA `(.L_x_1820) ;  /* 0xfffffffc00e48947 */ /* 0x004fea000383ffff */
[----:B------:R-:W-:Y:S05]  /*15dd0*/  BRA `(.L_x_1889) ;  /* 0xffffffc800207947 */ /* 0x000fea000383ffff */
.L_x_1823:
[----:B-1----:R1:W2:Y:S02]  /*15de0*/  SYNCS.PHASECHK.TRANS64.TRYWAIT P0, [R6+URZ+0x28c60], R9 ;  /* 0x028c6009060075a7 */ /* 0x0022a4000800017f */
[----:B--2---:R-:W-:Y:S05]  /*15df0*/  @!P0 NANOSLEEP.SYNCS 0x989680 ;  /* 0x009896800000895d */ /* 0x004fea0003900000 */
[----:B------:R-:W2:Y:S02]  /*15e00*/  @!P0 SYNCS.PHASECHK.TRANS64 P0, [R6+URZ+0x28c60], R9 ;  /* 0x028c6009060085a7 */ /* 0x000ea4000800007f */
[----:B--2---:R-:W-:Y:S05]  /*15e10*/  @!P0 BRA `(.L_x_1823) ;  /* 0xfffffffc00f08947 */ /* 0x004fea000383ffff */
[----:B------:R-:W-:Y:S05]  /*15e20*/  BRA `(.L_x_1890) ;  /* 0xffffffc8003c7947 */ /* 0x000fea000383ffff */
.L_x_1832:
[----:B-1----:R1:W2:Y:S02]  /*15e30*/  SYNCS.PHASECHK.TRANS64.TRYWAIT P0, [R2+URZ+0x28c40], R3 ;  /* 0x028c4003020075a7 */ /* 0x0022a4000800017f */
[----:B--2---:R-:W-:Y:S05]  /*15e40*/  @!P0 NANOSLEEP.SYNCS 0x989680 ;  /* 0x009896800000895d */ /* 0x004fea0003900000 */
[----:B------:R-:W2:Y:S02]  /*15e50*/  @!P0 SYNCS.PHASECHK.TRANS64 P0, [R2+URZ+0x28c40], R3 ;  /* 0x028c4003020085a7 */ /* 0x000ea4000800007f */
[----:B--2---:R-:W-:Y:S05]  /*15e60*/  @!P0 BRA `(.L_x_1832) ;  /* 0xfffffffc00f08947 */ /* 0x004fea000383ffff */
[----:B------:R-:W-:Y:S05]  /*15e70*/  BRA `(.L_x_1891) ;  /* 0xffffffd000107947 */ /* 0x000fea000383ffff */
.L_x_1834:
[----:B--2---:R2:W3:Y:S02]  /*15e80*/  SYNCS.PHASECHK.TRANS64.TRYWAIT P0, [R2+URZ+0x28c60], R3 ;  /* 0x028c6003020075a7 */ /* 0x0044e4000800017f */
[----:B---3--:R-:W-:Y:S05]  /*15e90*/  @!P0 NANOSLEEP.SYNCS 0x989680 ;  /* 0x009896800000895d */ /* 0x008fea0003900000 */
[----:B------:R-:W3:Y:S02]  /*15ea0*/  @!P0 SYNCS.PHASECHK.TRANS64 P0, [R2+URZ+0x28c60], R3 ;  /* 0x028c6003020085a7 */ /* 0x000ee4000800007f */
[----:B---3--:R-:W-:Y:S05]  /*15eb0*/  @!P0 BRA `(.L_x_1834) ;  /* 0xfffffffc00f08947 */ /* 0x008fea000383ffff */
[----:B------:R-:W-:Y:S05]  /*15ec0*/  BRA `(.L_x_1892) ;  /* 0xffffffd000807947 */ /* 0x000fea000383ffff */
.L_x_1839:
[----:B--2---:R2:W3:Y:S02]  /*15ed0*/  SYNCS.PHASECHK.TRANS64.TRYWAIT P0, [R2+URZ+0x28c40], R3 ;  /* 0x028c4003020075a7 */ /* 0x0044e4000800017f */
[----:B---3--:R-:W-:Y:S05]  /*15ee0*/  @!P0 NANOSLEEP.SYNCS 0x989680 ;  /* 0x009896800000895d */ /* 0x008fea0003900000 */
[----:B------:R-:W3:Y:S02]  /*15ef0*/  @!P0 SYNCS.PHASECHK.TRANS64 P0, [R2+URZ+0x28c40], R3 ;  /* 0x028c4003020085a7 */ /* 0x000ee4000800007f */
[----:B---3--:R-:W-:Y:S05]  /*15f00*/  @!P0 BRA `(.L_x_1839) ;  /* 0xfffffffc00f08947 */ /* 0x008fea000383ffff */
[----:B------:R-:W-:Y:S05]  /*15f10*/  BRA `(.L_x_1893) ;  /* 0xffffffd800247947 */ /* 0x000fea000383ffff */
.L_x_1841:
[----:B0-----:R0:W1:Y:S02]  /*15f20*/  SYNCS.PHASECHK.TRANS64.TRYWAIT P1, [R2+URZ+0x28c60], R3 ;  /* 0x028c6003020075a7 */ /* 0x001064000802017f */
[----:B-1----:R-:W-:Y:S05]  /*15f30*/  @!P1 NANOSLEEP.SYNCS 0x989680 ;  /* 0x009896800000995d */ /* 0x002fea0003900000 */
[----:B------:R-:W1:Y:S02]  /*15f40*/  @!P1 SYNCS.PHASECHK.TRANS64 P1, [R2+URZ+0x28c60], R3 ;  /* 0x028c6003020095a7 */ /* 0x000e64000802007f */
[----:B-1----:R-:W-:Y:S05]  /*15f50*/  @!P1 BRA `(.L_x_1841) ;  /* 0xfffffffc00f09947 */ /* 0x002fea000383ffff */
[----:B------:R-:W-:Y:S05]  /*15f60*/  BRA `(.L_x_1894) ;  /* 0xffffffd800907947 */ /* 0x000fea000383ffff */
.L_x_1846:
[----:B---3--:R3:W4:Y:S02]  /*15f70*/  SYNCS.PHASECHK.TRANS64.TRYWAIT P0, [R2+URZ+0x28c40], R3 ;  /* 0x028c4003020075a7 */ /* 0x008724000800017f */
[----:B----4-:R-:W-:Y:S05]  /*15f80*/  @!P0 NANOSLEEP.SYNCS 0x989680 ;  /* 0x009896800000895d */ /* 0x010fea0003900000 */
[----:B------:R-:W4:Y:S02]  /*15f90*/  @!P0 SYNCS.PHASECHK.TRANS64 P0, [R2+URZ+0x28c40], R3 ;  /* 0x028c4003020085a7 */ /* 0x000f24000800007f */
[----:B----4-:R-:W-:Y:S05]  /*15fa0*/  @!P0 BRA `(.L_x_1846) ;  /* 0xfffffffc00f08947 */ /* 0x010fea000383ffff */
[----:B------:R-:W-:Y:S05]  /*15fb0*/  BRA `(.L_x_1895) ;  /* 0xffffffe000107947 */ /* 0x000fea000383ffff */
.L_x_1848:
[----:B0-----:R0:W1:Y:S02]  /*15fc0*/  SYNCS.PHASECHK.TRANS64.TRYWAIT P1, [R2+URZ+0x28c60], R3 ;  /* 0x028c6003020075a7 */ /* 0x001064000802017f */
[----:B-1----:R-:W-:Y:S05]  /*15fd0*/  @!P1 NANOSLEEP.SYNCS 0x989680 ;  /* 0x009896800000995d */ /* 0x002fea0003900000 */
[----:B------:R-:W1:Y:S02]  /*15fe0*/  @!P1 SYNCS.PHASECHK.TRANS64 P1, [R2+URZ+0x28c60], R3 ;  /* 0x028c6003020095a7 */ /* 0x000e64000802007f */
[----:B-1----:R-:W-:Y:S05]  /*15ff0*/  @!P1 BRA `(.L_x_1848) ;  /* 0xfffffffc00f09947 */ /* 0x002fea000383ffff */
[----:B------:R-:W-:Y:S05]  /*16000*/  BRA `(.L_x_1896) ;  /* 0xffffffe000807947 */ /* 0x000fea000383ffff */
.L_x_1853:
[----:B------:R-:W-:Y:S01]  /*16010*/  BSSY B0, `(.L_x_1897) ;  /* 0x0000008000007945 */ /* 0x000fe20003800000 */
[----:B0-----:R-:W-:Y:S02]  /*16020*/  IMAD.MOV.U32 R13, RZ, RZ, R16 ;  /* 0x000000ffff0d7224 */ /* 0x001fe400078e0010 */
[----:B-1----:R-:W-:Y:S02]  /*16030*/  IMAD.MOV.U32 R12, RZ, RZ, RZ ;  /* 0x000000ffff0c7224 */ /* 0x002fe400078e00ff */
[----:B------:R-:W-:Y:S02]  /*16040*/  IMAD.MOV.U32 R11, RZ, RZ, 0x1f ;  /* 0x0000001fff0b7424 */ /* 0x000fe400078e00ff */
[----:B------:R-:W-:-:S07]  /*16050*/  IMAD.MOV.U32 R15, RZ, RZ, -0x1 ;  /* 0xffffffffff0f7424 */ /* 0x000fce00078e00ff */
[----:B--2---:R-:W-:Y:S05]  /*16060*/  WARPSYNC.COLLECTIVE R15, `(.L_x_1898) ;  /* 0x000000000f087348 */ /* 0x004fea0003c00000 */
[----:B------:R0:W1:Y:S02]  /*16070*/  SHFL.IDX P6, R14, R13, R12, R11 ;  /* 0x0000000c0d0e7389 */ /* 0x00006400000c000b */
[----:B012---:R-:W-:Y:S01]  /*16080*/  ENDCOLLECTIVE ;  /* 0x000000000000791b */ /* 0x007fe20003800000 */
.L_x_1898:
[----:B------:R-:W-:Y:S05]  /*16090*/  BSYNC B0 ;  /* 0x0000000000007941 */ /* 0x000fea0003800000 */
.L_x_1897:
        /* <DEDUP_REMOVED lines=8> */
.L_x_1899:
[----:B------:R-:W-:Y:S01]  /*16120*/  MOV R7, R14 ;  /* 0x0000000e00077202 */ /* 0x000fe20000000f00 */
[----:B------:R-:W-:Y:S06]  /*16130*/  BRA `(.L_x_1900) ;  /* 0xffffffe400c47947 */ /* 0x000fec000383ffff */
.L_x_1856:
[----:B------:R-:W-:Y:S01]  /*16140*/  BSSY B0, `(.L_x_1901) ;  /* 0x0000008000007945 */ /* 0x000fe20003800000 */
[----:B0----5:R-:W-:Y:S02]  /*16150*/  IMAD.MOV.U32 R13, RZ, RZ, R17 ;  /* 0x000000ffff0d7224 */ /* 0x021fe400078e0011 */
[----:B------:R-:W-:Y:S02]  /*16160*/  IMAD.MOV.U32 R12, RZ, RZ, 0x1 ;  /* 0x00000001ff0c7424 */ /* 0x000fe400078e00ff */
[----:B------:R-:W-:Y:S02]  /*16170*/  IMAD.MOV.U32 R11, RZ, RZ, RZ ;  /* 0x000000ffff0b7224 */ /* 0x000fe400078e00ff */
[----:B------:R-:W-:-:S07]  /*16180*/  IMAD.MOV.U32 R15, RZ, RZ, -0x1 ;  /* 0xffffffffff0f7424 */ /* 0x000fce00078e00ff */
[----:B-1234-:R-:W-:Y:S05]  /*16190*/  WARPSYNC.COLLECTIVE R15, `(.L_x_1902) ;  /* 0x000000000f087348 */ /* 0x01efea0003c00000 */
[----:B------:R0:W0:Y:S02]  /*161a0*/  SHFL.UP P6, R14, R13, R12, R11 ;  /* 0x0400000c0d0e7389 */ /* 0x00002400000c000b */
[----:B01234-:R-:W-:Y:S01]  /*161b0*/  ENDCOLLECTIVE ;  /* 0x000000000000791b */ /* 0x01ffe20003800000 */
.L_x_1902:
[----:B------:R-:W-:Y:S05]  /*161c0*/  BSYNC B0 ;  /* 0x0000000000007941 */ /* 0x000fea0003800000 */
.L_x_1901:
        /* <DEDUP_REMOVED lines=10> */
.L_x_1903:
        /* <DEDUP_REMOVED lines=8> */
.L_x_1904:
        /* <DEDUP_REMOVED lines=8> */
.L_x_1905:
        /* <DEDUP_REMOVED lines=8> */
.L_x_1906:
        /* <DEDUP_REMOVED lines=8> */
.L_x_1907:
[----:B------:R-:W-:Y:S05]  /*16470*/  BRA `(.L_x_1908) ;  /* 0xffffffe400887947 */ /* 0x000fea000383ffff */
.L_x_1861:
[----:B------:R-:W-:Y:S01]  /*16480*/  BSSY B0, `(.L_x_1909) ;  /* 0x0000008000007945 */ /* 0x000fe20003800000 */
[----:B-----5:R-:W-:Y:S01]  /*16490*/  IMAD.MOV.U32 R13, RZ, RZ, R17 ;  /* 0x000000ffff0d7224 */ /* 0x020fe200078e0011 */
[----:B------:R-:W-:Y:S01]  /*164a0*/  MOV R15, 0xffffffff ;  /* 0xffffffff000f7802 */ /* 0x000fe20000000f00 */
[----:B------:R-:W-:Y:S02]  /*164b0*/  IMAD.MOV.U32 R12, RZ, RZ, 0x1 ;  /* 0x00000001ff0c7424 */ /* 0x000fe400078e00ff */
[----:B------:R-:W-:-:S07]  /*164c0*/  IMAD.MOV.U32 R11, RZ, RZ, RZ ;  /* 0x000000ffff0b7224 */ /* 0x000fce00078e00ff */
[----:B01-3--:R-:W-:Y:S05]  /*164d0*/  WARPSYNC.COLLECTIVE R15, `(.L_x_1910) ;  /* 0x000000000f087348 */ /* 0x00bfea0003c00000 */
[----:B------:R2:W4:Y:S02]  /*164e0*/  SHFL.UP P6, R14, R13, R12, R11 ;  /* 0x0400000c0d0e7389 */ /* 0x00052400000c000b */
[----:B01234-:R-:W-:Y:S01]  /*164f0*/  ENDCOLLECTIVE ;  /* 0x000000000000791b */ /* 0x01ffe20003800000 */
.L_x_1910:
[----:B------:R-:W-:Y:S05]  /*16500*/  BSYNC B0 ;  /* 0x0000000000007941 */ /* 0x000fea0003800000 */
.L_x_1909:
[----:B------:R-:W-:Y:S01]  /*16510*/  ISETP.NE.AND P0, PT, R6, RZ, PT ;  /* 0x000000ff0600720c */ /* 0x000fe20003f05270 */
[----:B------:R-:W-:Y:S02]  /*16520*/  IMAD.MOV.U32 R12, RZ, RZ, 0x2 ;  /* 0x00000002ff0c7424 */ /* 0x000fe400078e00ff */
[----:B------:R-:W-:Y:S01]  /*16530*/  IMAD.MOV.U32 R11, RZ, RZ, RZ ;  /* 0x000000ffff0b7224 */ /* 0x000fe200078e00ff */
[----:B------:R-:W-:Y:S01]  /*16540*/  SEL R14, R14, RZ, P0 ;  /* 0x000000ff0e0e7207 */ /* 0x000fe20000000000 */
[----:B------:R-:W-:Y:S01]  /*16550*/  IMAD.MOV.U32 R15, RZ, RZ, -0x1 ;  /* 0xffffffffff0f7424 */ /* 0x000fe200078e00ff */
[----:B------:R-:W-:-:S03]  /*16560*/  ISETP.GE.U32.AND P0, PT, R6, 0x2, PT ;  /* 0x000000020600780c */ /* 0x000fc60003f06070 */
[----:B------:R-:W-:-:S10]  /*16570*/  IMAD.IADD R13, R17, 0x1, R14 ;  /* 0x00000001110d7824 */ /* 0x000fd400078e020e */
[----:B------:R-:W-:Y:S05]  /*16580*/  WARPSYNC.COLLECTIVE R15, `(.L_x_1911) ;  /* 0x000000000f087348 */ /* 0x000fea0003c00000 */
[----:B------:R0:W1:Y:S02]  /*16590*/  SHFL.UP P6, R14, R13, R12, R11 ;  /* 0x0400000c0d0e7389 */ /* 0x00006400000c000b */
[----:B01----:R-:W-:Y:S01]  /*165a0*/  ENDCOLLECTIVE ;  /* 0x000000000000791b */ /* 0x003fe20003800000 */
.L_x_1911:
        /* <DEDUP_REMOVED lines=8> */
.L_x_1912:
        /* <DEDUP_REMOVED lines=8> */
.L_x_1913:
        /* <DEDUP_REMOVED lines=8> */
.L_x_1914:
        /* <DEDUP_REMOVED lines=8> */
.L_x_1915:
[----:B------:R-:W-:Y:S05]  /*167b0*/  BRA `(.L_x_1916) ;  /* 0xffffffe4006c7947 */ /* 0x000fea000383ffff */
.L_x_1863:
[----:B------:R-:W-:Y:S01]  /*167c0*/  BSSY B0, `(.L_x_1917) ;  /* 0x0000006000007945 */ /* 0x000fe20003800000 */
[----:B------:R-:W-:Y:S01]  /*167d0*/  PLOP3.LUT P6, PT, P6, PT, PT, 0x8, 0x0 ;  /* 0x000000000000781c */ /* 0x000fe200037ce170 */
[----:B------:R-:W-:-:S12]  /*167e0*/  IMAD.MOV.U32 R15, RZ, RZ, -0x1 ;  /* 0xffffffffff0f7424 */ /* 0x000fd800078e00ff */
[----:B0-----:R-:W-:Y:S05]  /*167f0*/  WARPSYNC.COLLECTIVE R15, `(.L_x_1918) ;  /* 0x000000000f087348 */ /* 0x001fea0003c00000 */
[----:B------:R-:W-:Y:S01]  /*16800*/  VOTE.ANY R14, PT, P6 ;  /* 0x00000000000e7806 */ /* 0x000fe200030e0100 */
[----:B0-----:R-:W-:Y:S06]  /*16810*/  ENDCOLLECTIVE ;  /* 0x000000000000791b */ /* 0x001fec0003800000 */
.L_x_1918:
[----:B------:R-:W-:Y:S05]  /*16820*/  BSYNC B0 ;  /* 0x0000000000007941 */ /* 0x000fea0003800000 */
.L_x_1917:
[----:B------:R-:W-:Y:S01]  /*16830*/  IMAD.MOV.U32 R3, RZ, RZ, R14 ;  /* 0x000000ffff037224 */ /* 0x000fe200078e000e */
[----:B------:R-:W-:Y:S01]  /*16840*/  MOV R13, R17 ;  /* 0x00000011000d7202 */ /* 0x000fe20000000f00 */
[----:B------:R-:W-:Y:S02]  /*16850*/  IMAD.MOV.U32 R11, RZ, RZ, 0x1f ;  /* 0x0000001fff0b7424 */ /* 0x000fe400078e00ff */
[----:B------:R-:W0:Y:S01]  /*16860*/  POPC R6, R3 ;  /* 0x0000000300067309 */ /* 0x000e220000000000 */
[----:B------:R-:W-:Y:S02]  /*16870*/  IMAD.MOV.U32 R15, RZ, RZ, -0x1 ;  /* 0xffffffffff0f7424 */ /* 0x000fe400078e00ff */
[----:B0-----:R-:W-:-:S07]  /*16880*/  IMAD.MOV.U32 R12, RZ, RZ, R6 ;  /* 0x000000ffff0c7224 */ /* 0x001fce00078e0006 */
[----:B------:R-:W-:Y:S05]  /*16890*/  WARPSYNC.COLLECTIVE R15, `(.L_x_1919) ;  /* 0x000000000f087348 */ /* 0x000fea0003c00000 */
[----:B------:R0:W1:Y:S02]  /*168a0*/  SHFL.IDX P6, R14, R13, R12, R11 ;  /* 0x0000000c0d0e7389 */ /* 0x00006400000c000b */
[----:B01----:R-:W-:Y:S01]  /*168b0*/  ENDCOLLECTIVE ;  /* 0x000000000000791b */ /* 0x003fe20003800000 */
.L_x_1919:
[----:B------:R-:W-:Y:S01]  /*168c0*/  IMAD.MOV.U32 R17, RZ, RZ, R14 ;  /* 0x000000ffff117224 */ /* 0x000fe200078e000e */
[----:B------:R-:W-:Y:S06]  /*168d0*/  BRA `(.L_x_1920) ;  /* 0xffffffe4005c7947 */ /* 0x000fec000383ffff */
.L_x_1865:
[----:B------:R-:W-:Y:S01]  /*168e0*/  BSSY B0, `(.L_x_1921) ;  /* 0x0000007000007945 */ /* 0x000fe20003800000 */
[----:B------:R-:W-:Y:S01]  /*168f0*/  MOV R13, R2 ;  /* 0x00000002000d7202 */ /* 0x000fe20000000f00 */
[----:B------:R-:W-:Y:S02]  /*16900*/  IMAD.MOV.U32 R11, RZ, RZ, 0x1f ;  /* 0x0000001fff0b7424 */ /* 0x000fe400078e00ff */
[----:B------:R-:W-:-:S07]  /*16910*/  IMAD.MOV.U32 R15, RZ, RZ, -0x1 ;  /* 0xffffffffff0f7424 */ /* 0x000fce00078e00ff */
[----:B012---:R-:W-:Y:S05]  /*16920*/  WARPSYNC.COLLECTIVE R15, `(.L_x_1922) ;  /* 0x000000000f087348 */ /* 0x007fea0003c00000 */
[----:B------:R3:W4:Y:S02]  /*16930*/  SHFL.IDX P6, R14, R13, R12, R11 ;  /* 0x0000000c0d0e7389 */ /* 0x00072400000c000b */
[----:B01234-:R-:W-:Y:S01]  /*16940*/  ENDCOLLECTIVE ;  /* 0x000000000000791b */ /* 0x01ffe20003800000 */
.L_x_1922:
[----:B------:R-:W-:Y:S05]  /*16950*/  BSYNC B0 ;  /* 0x0000000000007941 */ /* 0x000fea0003800000 */
.L_x_1921:
[----:B------:R-:W-:Y:S01]  /*16960*/  IMAD.MOV.U32 R7, RZ, RZ, R14 ;  /* 0x000000ffff077224 */ /* 0x000fe200078e000e */
[----:B------:R-:W-:Y:S06]  /*16970*/  BRA `(.L_x_1864) ;  /* 0xffffffe400507947 */ /* 0x000fec000383ffff */
.L_x_1869:
[----:B-1----:R1:W2:Y:S02]  /*16980*/  SYNCS.PHASECHK.TRANS64.TRYWAIT P0, [R0+URZ+0x28c20], R3 ;  /* 0x028c2003000075a7 */ /* 0x0022a4000800017f */
[----:B--2---:R-:W-:Y:S05]  /*16990*/  @!P0 NANOSLEEP.SYNCS 0x989680 ;  /* 0x009896800000895d */ /* 0x004fea0003900000 */
[----:B------:R-:W2:Y:S02]  /*169a0*/  @!P0 SYNCS.PHASECHK.TRANS64 P0, [R0+URZ+0x28c20], R3 ;  /* 0x028c2003000085a7 */ /* 0x000ea4000800007f */
[----:B--2---:R-:W-:Y:S05]  /*169b0*/  @!P0 BRA `(.L_x_1869) ;  /* 0xfffffffc00f08947 */ /* 0x004fea000383ffff */
[----:B------:R-:W-:Y:S05]  /*169c0*/  BRA `(.L_x_1923) ;  /* 0xffffffe800c47947 */ /* 0x000fea000383ffff */
.L_x_1870:
[----:B------:R-:W2:Y:S01]  /*169d0*/  S2R R2, SR_TID.X ;  /* 0x0000000000027919 */ /* 0x000ea20000002100 */
[----:B------:R-:W-:Y:S01]  /*169e0*/  BSSY B0, `(.L_x_1924) ;  /* 0x000000a000007945 */ /* 0x000fe20003800000 */
[----:B------:R-:W-:Y:S01]  /*169f0*/  MOV R12, RZ ;  /* 0x000000ff000c7202 */ /* 0x000fe20000000f00 */
[----:B------:R-:W-:Y:S02]  /*16a00*/  IMAD.MOV.U32 R11, RZ, RZ, 0x1f ;  /* 0x0000001fff0b7424 */ /* 0x000fe400078e00ff */
[----:B------:R-:W-:Y:S01]  /*16a10*/  IMAD.MOV.U32 R15, RZ, RZ, -0x1 ;  /* 0xffffffffff0f7424 */ /* 0x000fe200078e00ff */
[----:B--2---:R-:W-:-:S04]  /*16a20*/  SHF.R.U32.HI R2, RZ, 0x5, R2 ;  /* 0x00000005ff027819 */ /* 0x004fc80000011602 */
[----:B------:R-:W-:-:S05]  /*16a30*/  LOP3.LUT R2, R2, 0x3, RZ, 0xc0, !PT ;  /* 0x0000000302027812 */ /* 0x000fca00078ec0ff */
[----:B0-----:R-:W-:-:S07]  /*16a40*/  IMAD.MOV.U32 R13, RZ, RZ, R2 ;  /* 0x000000ffff0d7224 */ /* 0x001fce00078e0002 */
[----:B-1----:R-:W-:Y:S05]  /*16a50*/  WARPSYNC.COLLECTIVE R15, `(.L_x_1925) ;  /* 0x000000000f087348 */ /* 0x002fea0003c00000 */
[----:B------:R0:W2:Y:S02]  /*16a60*/  SHFL.IDX P6, R14, R13, R12, R11 ;  /* 0x0000000c0d0e7389 */ /* 0x0000a400000c000b */
[----:B012---:R-:W-:Y:S01]  /*16a70*/  ENDCOLLECTIVE ;  /* 0x000000000000791b */ /* 0x007fe20003800000 */
.L_x_1925:
[----:B------:R-:W-:Y:S05]  /*16a80*/  BSYNC B0 ;  /* 0x0000000000007941 */ /* 0x000fea0003800000 */
.L_x_1924:
[----:B------:R-:W-:Y:S05]  /*16a90*/  BRA `(.L_x_1926) ;  /* 0xffffffe800ac7947 */ /* 0x000fea000383ffff */
.L_x_1873:
[----:B------:R-:W-:Y:S01]  /*16aa0*/  BSSY B1, `(.L_x_1927) ;  /* 0x0000006000017945 */ /* 0x000fe20003800000 */
[----:B------:R-:W-:-:S07]  /*16ab0*/  IMAD.MOV.U32 R15, RZ, RZ, -0x1 ;  /* 0xffffffffff0f7424 */ /* 0x000fce00078e00ff */
[----:B012---:R-:W-:Y:S05]  /*16ac0*/  WARPSYNC.COLLECTIVE R15, `(.L_x_1928) ;  /* 0x000000000f0c7348 */ /* 0x007fea0003c00000 */
[----:B------:R-:W-:Y:S02]  /*16ad0*/  ELECT P6, UR62, PT ;  /* 0x00000000003e782f */ /* 0x000fe400038c0000 */
[----:B------:R-:W-:Y:S01]  /*16ae0*/  MOV R14, UR62 ;  /* 0x0000003e000e7c02 */ /* 0x000fe20008000f00 */
[----:B012---:R-:W-:Y:S10]  /*16af0*/  ENDCOLLECTIVE ;  /* 0x000000000000791b */ /* 0x007ff40003800000 */
.L_x_1928:
[----:B------:R-:W-:Y:S05]  /*16b00*/  BSYNC B1 ;  /* 0x0000000000017941 */ /* 0x000fea0003800000 */
.L_x_1927:
[----:B------:R-:W-:Y:S05]  /*16b10*/  BRA `(.L_x_1929) ;  /* 0xffffffe800a47947 */ /* 0x000fea000383ffff */
.L_x_1875:
[----:B-1----:R1:W2:Y:S02]  /*16b20*/  SYNCS.PHASECHK.TRANS64.TRYWAIT P0, [R6+URZ], R5 ;  /* 0x00000005060075a7 */ /* 0x0022a4000800017f */
[----:B--2---:R-:W-:Y:S05]  /*16b30*/  @!P0 NANOSLEEP.SYNCS 0x989680 ;  /* 0x009896800000895d */ /* 0x004fea0003900000 */
[----:B------:R-:W2:Y:S02]  /*16b40*/  @!P0 SYNCS.PHASECHK.TRANS64 P0, [R6+URZ], R5 ;  /* 0x00000005060085a7 */ /* 0x000ea4000800007f */
[----:B--2---:R-:W-:Y:S05]  /*16b50*/  @!P0 BRA `(.L_x_1875) ;  /* 0xfffffffc00f08947 */ /* 0x004fea000383ffff */
[----:B------:R-:W-:Y:S05]  /*16b60*/  BRA `(.L_x_1930) ;  /* 0xffffffe800e07947 */ /* 0x000fea000383ffff */
.L_x_1876:
[----:B--2---:R2:W3:Y:S02]  /*16b70*/  SYNCS.PHASECHK.TRANS64.TRYWAIT P0, [R7+URZ], R2 ;  /* 0x00000002070075a7 */ /* 0x0044e4000800017f */
[----:B---3--:R-:W-:Y:S05]  /*16b80*/  @!P0 NANOSLEEP.SYNCS 0x989680 ;  /* 0x009896800000895d */ /* 0x008fea0003900000 */
[----:B------:R-:W3:Y:S02]  /*16b90*/  @!P0 SYNCS.PHASECHK.TRANS64 P0, [R7+URZ], R2 ;  /* 0x00000002070085a7 */ /* 0x000ee4000800007f */
[----:B---3--:R-:W-:Y:S05]  /*16ba0*/  @!P0 BRA `(.L_x_1876) ;  /* 0xfffffffc00f08947 */ /* 0x008fea000383ffff */
[----:B------:R-:W-:Y:S05]  /*16bb0*/  BRA `(.L_x_1931) ;  /* 0xffffffe800d47947 */ /* 0x000fea000383ffff */
.L_x_1878:
[----:B---3--:R3:W4:Y:S02]  /*16bc0*/  SYNCS.PHASECHK.TRANS64.TRYWAIT P0, [R4+URZ], R5 ;  /* 0x00000005040075a7 */ /* 0x008724000800017f */
[----:B----4-:R-:W-:Y:S05]  /*16bd0*/  @!P0 NANOSLEEP.SYNCS 0x989680 ;  /* 0x009896800000895d */ /* 0x010fea0003900000 */
[----:B------:R-:W4:Y:S02]  /*16be0*/  @!P0 SYNCS.PHASECHK.TRANS64 P0, [R4+URZ], R5 ;  /* 0x00000005040085a7 */ /* 0x000f24000800007f */
[----:B----4-:R-:W-:Y:S05]  /*16bf0*/  @!P0 BRA `(.L_x_1878) ;  /* 0xfffffffc00f08947 */ /* 0x010fea000383ffff */
[----:B------:R-:W-:Y:S05]  /*16c00*/  BRA `(.L_x_1932) ;  /* 0xffffffe800dc7947 */ /* 0x000fea000383ffff */
.L_x_1933:
        /* <DEDUP_REMOVED lines=15> */
.L_x_4557:


//--------------------- .text._ZN7cutlass13device_kernelIN5flash11enable_sm90INS1_16FlashAttnFwdSm90INS1_25CollectiveMainloopFwdSm90ILi2EN4cute5tupleIJNS5_1CILi1EEES8_S8_EEENS6_IJNS7_ILi64EEESA_SA_EEELi512ENS_6half_tEfNS_4arch4Sm90ELb0ELb1ELb1ELb1ELb0ELb1ELb0ELb0ELb0ELb0ELb0ELb0EEENS1_21CollectiveEpilogueFwdINS6_IJSA_NS7_ILi512EEESA_EEES9_SC_SE_Li256ELb1ELb0ELb0ELb0EEENS1_36VarlenDynamicPersistentTileSchedulerILi64ELi64ELi256ELi32ELb0ELb0ELb1ELb1ELb0ELb1EEEEEEEEEvNT_6ParamsE --------------------------
	.section	.text._ZN7cutlass13device_kernelIN5flash11enable_sm90INS1_16FlashAttnFwdSm90INS1_25CollectiveMainloopFwdSm90ILi2EN4cute5tupleIJNS5_1CILi1EEES8_S8_EEENS6_IJNS7_ILi64EEESA_SA_EEELi512ENS_6half_tEfNS_4arch4Sm90ELb0ELb1ELb1ELb1ELb0ELb1ELb0ELb0ELb0ELb0ELb0ELb0EEENS1_21CollectiveEpilogueFwdINS6_IJSA_NS7_ILi512EEESA_EEES9_SC_SE_Li256ELb1ELb0ELb0ELb0EEENS1_36VarlenDynamicPersistentTileSchedulerILi64ELi64ELi256ELi32ELb0ELb0ELb1ELb1ELb0ELb1EEEEEEEEEvNT_6ParamsE,"ax",@progbits
	.align	128
.text._ZN7cutlass13device_kernelIN5flash11enable_sm90INS1_16FlashAttnFwdSm90INS1_25CollectiveMainloopFwdSm90ILi2EN4cute5tupleIJNS5_1CILi1EEES8_S8_EEENS6_IJNS7_ILi64EEESA_SA_EEELi512ENS_6half_tEfNS_4arch4Sm90ELb0ELb1ELb1ELb1ELb0ELb1ELb0ELb0ELb0ELb0ELb0ELb0EEENS1_21CollectiveEpilogueFwdINS6_IJSA_NS7_ILi512EEESA_EEES9_SC_SE_Li256ELb1ELb0ELb0ELb0EEENS1_36VarlenDynamicPersistentTileSchedulerILi64ELi64ELi256ELi32ELb0ELb0ELb1ELb1ELb0ELb1EEEEEEEEEvNT_6ParamsE:
        .type           _ZN7cutlass13device_kernelIN5flash11enable_sm90INS1_16FlashAttnFwdSm90INS1_25CollectiveMainloopFwdSm90ILi2EN4cute5tupleIJNS5_1CILi1EEES8_S8_EEENS6_IJNS7_ILi64EEESA_SA_EEELi512ENS_6half_tEfNS_4arch4Sm90ELb0ELb1ELb1ELb1ELb0ELb1ELb0ELb0ELb0ELb0ELb0ELb0EEENS1_21CollectiveEpilogueFwdINS6_IJSA_NS7_ILi512EEESA_EEES9_SC_SE_Li256ELb1ELb0ELb0ELb0EEENS1_36VarlenDynamicPersistentTileSchedulerILi64ELi64ELi256ELi32ELb0ELb0ELb1ELb1ELb0ELb1EEEEEEEEEvNT_6ParamsE,@function
        .size           _ZN7cutlass13device_kernelIN5flash11enable_sm90INS1_16FlashAttnFwdSm90INS1_25CollectiveMainloopFwdSm90ILi2EN4cute5tupleIJNS5_1CILi1EEES8_S8_EEENS6_IJNS7_ILi64EEESA_SA_EEELi512ENS_6half_tEfNS_4arch4Sm90ELb0ELb1ELb1ELb1ELb0ELb1ELb0ELb0ELb0ELb0ELb0ELb0EEENS1_21CollectiveEpilogueFwdINS6_IJSA_NS7_ILi512EEESA_EEES9_SC_SE_Li256ELb1ELb0ELb0ELb0EEENS1_36VarlenDynamicPersistentTileSchedulerILi64ELi64ELi256ELi32ELb0ELb0ELb1ELb1ELb0ELb1EEEEEEEEEvNT_6ParamsE,(.L_x_4558 - _ZN7cutlass13device_kernelIN5flash11enable_sm90INS1_16FlashAttnFwdSm90INS1_25CollectiveMainloopFwdSm90ILi2EN4cute5tupleIJNS5_1CILi1EEES8_S8_EEENS6_IJNS7_ILi64EEESA_SA_EEELi512ENS_6half_tEfNS_4arch4Sm90ELb0ELb1ELb1ELb1ELb0ELb1ELb0ELb0ELb0ELb0ELb0ELb0EEENS1_21CollectiveEpilogueFwdINS6_IJSA_NS7_ILi512EEESA_EEES9_SC_SE_Li256ELb1ELb0ELb0ELb0EEENS1_36VarlenDynamicPersistentTileSchedulerILi64ELi64ELi256ELi32ELb0ELb0ELb1ELb1ELb0ELb1EEEEEEEEEvNT_6ParamsE)
        .other          _ZN7cutlass13device_kernelIN5flash11enable_sm90INS1_16FlashAttnFwdSm90INS1_25CollectiveMainloopFwdSm90ILi2EN4cute5tupleIJNS5_1CILi1EEES8_S8_EEENS6_IJNS7_ILi64EEESA_SA_EEELi512ENS_6half_tEfNS_4arch4Sm90ELb0ELb1ELb1ELb1ELb0ELb1ELb0ELb0ELb0ELb0ELb0ELb0EEENS1_21CollectiveEpilogueFwdINS6_IJSA_NS7_ILi512EEESA_EEES9_SC_SE_Li256ELb1ELb0ELb0ELb0EEENS1_36VarlenDynamicPersistentTileSchedulerILi64ELi64ELi256ELi32ELb0ELb0ELb1ELb1ELb0ELb1EEEEEEEEEvNT_6ParamsE,@"STO_CUDA_ENTRY STV_DEFAULT"
_ZN7cutlass13device_kernelIN5flash11enable_sm90INS1_16FlashAttnFwdSm90INS1_25CollectiveMainloopFwdSm90ILi2EN4cute5tupleIJNS5_1CILi1EEES8_S8_EEENS6_IJNS7_ILi64EEESA_SA_EEELi512ENS_6half_tEfNS_4arch4Sm90ELb0ELb1ELb1ELb1ELb0ELb1ELb0ELb0ELb0ELb0ELb0ELb0EEENS1_21CollectiveEpilogueFwdINS6_IJSA_NS7_ILi512EEESA_EEES9_SC_SE_Li256ELb1ELb0ELb0ELb0EEENS1_36VarlenDynamicPersistentTileSchedulerILi64ELi64ELi256ELi32ELb0ELb0ELb1ELb1ELb0ELb1EEEEEEEEEvNT_6ParamsE:
        /* <DEDUP_REMOVED lines=27> */
.L_x_1935:
[----:B------:R-:W-:Y:S05]  /*01b0*/  BSYNC B0 ;  /* 0x0000000000007941 */ /* 0x000fea0003800000 */
.L_x_1934:
        /* <DEDUP_REMOVED lines=37> */
.L_x_1936:
        /* <DEDUP_REMOVED lines=22> */
.L_x_1937:
        /* <DEDUP_REMOVED lines=18> */
.L_x_1938:
        /* <DEDUP_REMOVED lines=22> */
.L_x_1939:
        /* <DEDUP_REMOVED lines=22> */
.L_x_1940:
[----:B------:R-:W-:Y:S01]  /*0950*/  PLOP3.LUT P0, PT, PT, PT, UP0, 0x80, 0x0 ;  /* 0x000000000000781c */ /* 0x000fe20003f0f008 */
[----:B------:R-:W-:Y:S01]  /*0960*/  UMOV UR36, 0x1 ;  /* 0x0000000100247882 */ /* 0x000fe20000000000 */
[----:B------:R-:W-:Y:S01]  /*0970*/  NOP ;  /* 0x0000000000007918 */ /* 0x000fe20000000000 */
[----:B------:R-:W-:Y:S01]  /*0980*/  USEL UR36, UR36, 0x2, !UP0 ;  /* 0x0000000224247887 */ /* 0x000fe2000c000000 */
[----:B------:R-:W-:Y:S01]  /*0990*/  BSSY B8, `(.L_x_1941) ;  /* 0x0001c56000087945 */ /* 0x000fe20003800000 */
[----:B------:R-:W-:Y:S01]  /*09a0*/  ULDC.64 UR42, c[0x0][0x208] ;  /* 0x00008200002a7ab9 */ /* 0x000fe20000000a00 */
[----:B012-4-:R-:W-:Y:S07]  /*09b0*/  BAR.SYNC.DEFER_BLOCKING 0x0 ;  /* 0x0000000000007b1d */ /* 0x017fee0000010000 */
[----:B------:R-:W-:Y:S05]  /*09c0*/  @!P0 BRA `(.L_x_1942) ;  /* 0x0000015c00388947 */ /* 0x000fea0003800000 */
.L_x_1943:
[----:B------:R-:W-:-:S08]  /*09d0*/  NOP ;  /* 0x0000000000007918 */ /* 0x000fd00000000000 */
[----:B------:R-:W0:Y:S02]  /*09e0*/  USETMAXREG.TRY_ALLOC.CTAPOOL UP0, 0xf0 ;  /* 0x000000f0000079c8 */ /* 0x000e240008000600 */
[----:B0-----:R-:W-:-:S13]  /*09f0*/  PLOP3.LUT P0, PT, PT, PT, UP0, 0x80, 0x0 ;  /* 0x000000000000781c */ /* 0x001fda0003f0f008 */
[----:B------:R-:W-:Y:S05]  /*0a00*/  @!P0 BRA `(.L_x_1943) ;  /* 0xfffffffc00f08947 */ /* 0x000fea000383ffff */
[----:B------:R-:W-:Y:S01]  /*0a10*/  ISETP.NE.AND P0, PT, R2, 0x1, PT ;  /* 0x000000010200780c */ /* 0x000fe20003f05270 */
[----:B------:R-:W0:Y:S01]  /*0a20*/  S2UR UR5, SR_CgaCtaId ;  /* 0x00000000000579c3 */ /* 0x000e220000008800 */
[----:B------:R-:W-:-:S11]  /*0a30*/  UMOV UR4, 0x400 ;  /* 0x0000040000047882 */ /* 0x000fd60000000000 */
[----:B------:R-:W-:Y:S06]  /*0a40*/  @!P0 BAR.ARV 0x8, 0xa0 ;  /* 0x0202800000008b1d */ /* 0x000fec0000002000 */
[----:B------:R-:W-:Y:S01]  /*0a50*/  ISETP.GE.U32.AND P0, PT, R4, 0x100, PT ;  /* 0x000001000400780c */ /* 0x000fe20003f06070 */
[----:B0-----:R-:W-:-:S06]  /*0a60*/  ULEA UR4, UR5, UR4, 0x18 ;  /* 0x0000000405047291 */ /* 0x001fcc000f8ec03f */
[----:B------:R-:W-:-:S06]  /*0a70*/  IMAD.U32 R2, RZ, RZ, UR4 ;  /* 0x00000004ff027e24 */ /* 0x000fcc000f8e00ff */
[----:B------:R-:W-:Y:S06]  /*0a80*/  @P0 BAR.ARV 0xf, 0x100 ;  /* 0x03c4000000000b1d */ /* 0x000fec0000002000 */
[----:B------:R-:W-:Y:S02]  /*0a90*/  ULDC UR4, c[0x0][0xc14] ;  /* 0x0003050000047ab9 */ /* 0x000fe40000000800 */
[----:B------:R-:W-:Y:S06]  /*0aa0*/  BAR.SYNC.DEFER_BLOCKING 0x5, 0x120 ;  /* 0x0144800000007b1d */ /* 0x000fec0000010000 */
[----:B------:R-:W0:Y:S02]  /*0ab0*/  LDS.128 R188, [R2+0x28cd0] ;  /* 0x028cd00002bc7984 */ /* 0x000e240000000c00 */
[----:B------:R-:W-:Y:S06]  /*0ac0*/  BAR.ARV 0x4, 0x120 ;  /* 0x0104800000007b1d */ /* 0x000fec0000002000 */
[----:B0-----:R-:W-:-:S13]  /*0ad0*/  ISETP.GE.AND P0, PT, R191, UR4, PT ;  /* 0x00000004bf007c0c */ /* 0x001fda000bf06270 */
[----:B------:R-:W-:Y:S05]  /*0ae0*/  @P0 BRA `(.L_x_1944) ;  /* 0x000001c400000947 */ /* 0x000fea0003800000 */
[----:B------:R-:W-:Y:S01]  /*0af0*/  VIADD R224, R4, 0xffffff80 ;  /* 0xffffff8004e07836 */ /* 0x000fe20000000000 */
[----:B------:R-:W-:Y:S01]  /*0b00*/  MOV R197, 0x40 ;  /* 0x0000004000c57802 */ /* 0x000fe20000000f00 */
[----:B------:R-:W-:Y:S01]  /*0b10*/  IMAD.MOV.U32 R205, RZ, RZ, RZ ;  /* 0x000000ffffcd7224 */ /* 0x000fe200078e00ff */
[----:B------:R-:W-:Y:S01]  /*0b20*/  CS2R R18, SRZ ;  /* 0x0000000000127805 */ /* 0x000fe2000001ff00 */
[----:B------:R-:W-:Y:S01]  /*0b30*/  IMAD.MOV.U32 R184, RZ, RZ, RZ ;  /* 0x000000ffffb87224 */ /* 0x000fe200078e00ff */
[----:B------:R-:W-:Y:S01]  /*0b40*/  SHF.R.S32.HI R3, RZ, 0x1f, R224 ;  /* 0x0000001fff037819 */ /* 0x000fe200000114e0 */
[----:B------:R-:W-:Y:S01]  /*0b50*/  IMAD.MOV.U32 R187, RZ, RZ, RZ ;  /* 0x000000ffffbb7224 */ /* 0x000fe200078e00ff */
[----:B------:R-:W-:Y:S02]  /*0b60*/  ULOP3.LUT UR39, UR36, 0x1, URZ, 0xfc, !UPT ;  /* 0x0000000124277892 */ /* 0x000fe4000f8efc3f */
[CC--:B------:R-:W-:Y:S02]  /*0b70*/  LEA.HI R0, R3.reuse, R224.reuse, RZ, 0x4 ;  /* 0x000000e003007211 */ /* 0x0c0fe400078f20ff */
[----:B------:R-:W-:-:S02]  /*0b80*/  LEA.HI R5, R3, R224, RZ, 0x7 ;  /* 0x000000e003057211 */ /* 0x000fc400078f38ff */
[----:B------:R-:W-:Y:S02]  /*0b90*/  LOP3.LUT R7, R0, 0xfffffff0, RZ, 0xc0, !PT ;  /* 0xfffffff000077812 */ /* 0x000fe400078ec0ff */
[----:B------:R-:W-:Y:S02]  /*0ba0*/  LEA.HI R4, R3, R224, RZ, 0x5 ;  /* 0x000000e003047211 */ /* 0x000fe400078f28ff */
[----:B------:R-:W-:Y:S01]  /*0bb0*/  LOP3.LUT R9, R5, 0xffffff80, RZ, 0xc0, !PT ;  /* 0xffffff8005097812 */ /* 0x000fe200078ec0ff */
[----:B------:R-:W-:Y:S01]  /*0bc0*/  IMAD.IADD R7, R224, 0x1, -R7 ;  /* 0x00000001e0077824 */ /* 0x000fe200078e0a07 */
[--C-:B------:R-:W-:Y:S02]  /*0bd0*/  SHF.R.S32.HI R200, RZ, 0x5, R4.reuse ;  /* 0x00000005ffc87819 */ /* 0x100fe40000011404 */
[----:B------:R-:W-:Y:S02]  /*0be0*/  SHF.R.S32.HI R11, RZ, 0x1f, R4 ;  /* 0x0000001fff0b7819 */ /* 0x000fe40000011404 */
[----:B------:R-:W-:-:S02]  /*0bf0*/  SHF.R.S32.HI R4, RZ, 0x1f, R7 ;  /* 0x0000001fff047819 */ /* 0x000fc40000011407 */
[----:B------:R-:W-:Y:S02]  /*0c00*/  IADD3 R6, R224, -R9, RZ ;  /* 0x80000009e0067210 */ /* 0x000fe40007ffe0ff */
[----:B------:R-:W-:Y:S02]  /*0c10*/  SHF.R.S32.HI R9, RZ, 0x4, R0 ;  /* 0x00000004ff097819 */ /* 0x000fe40000011400 */
[----:B------:R-:W-:Y:S02]  /*0c20*/  LEA.HI R10, R4, R7, RZ, 0x3 ;  /* 0x00000007040a7211 */ /* 0x000fe400078f18ff */
[----:B------:R-:W-:Y:S02]  /*0c30*/  LEA.HI R0, R0, R9, RZ, 0x1 ;  /* 0x0000000900007211 */ /* 0x000fe400078f08ff */
[----:B------:R-:W-:Y:S02]  /*0c40*/  LEA.HI R11, R11, R200, RZ, 0x2 ;  /* 0x000000c80b0b7211 */ /* 0x000fe400078f10ff */
[C---:B------:R-:W-:Y:S01]  /*0c50*/  LOP3.LUT R12, R10.reuse, 0xfffffff8, RZ, 0xc0, !PT ;  /* 0xfffffff80a0c7812 */ /* 0x040fe200078ec0ff */
[----:B------:R-:W-:Y:S01]  /*0c60*/  IMAD.SHL.U32 R10, R10, 0x40, RZ ;  /* 0x000000400a0a7824 */ /* 0x000fe200078e00ff */
[----:B------:R-:W-:-:S02]  /*0c70*/  SHF.R.S32.HI R218, RZ, 0x7, R5 ;  /* 0x00000007ffda7819 */ /* 0x000fc40000011405 */
[----:B------:R-:W-:Y:S01]  /*0c80*/  LOP3.LUT R0, R0, 0x1ffffffe, RZ, 0xc0, !PT ;  /* 0x1ffffffe00007812 */ /* 0x000fe200078ec0ff */
[----:B------:R-:W-:Y:S01]  /*0c90*/  IMAD.IADD R12, R7, 0x1, -R12 ;  /* 0x00000001070c7824 */ /* 0x000fe200078e0a0c */
[----:B------:R-:W-:Y:S01]  /*0ca0*/  LOP3.LUT R11, R11, 0x3ffffc, RZ, 0xc0, !PT ;  /* 0x003ffffc0b0b7812 */ /* 0x000fe200078ec0ff */
[----:B------:R-:W-:Y:S01]  /*0cb0*/  IMAD R14, R218, 0x100, R7 ;  /* 0x00000100da0e7824 */ /* 0x000fe200078e0207 */
[----:B------:R-:W-:Y:S01]  /*0cc0*/  SHF.R.S32.HI R13, RZ, 0x1f, R6 ;  /* 0x0000001fff0d7819 */ /* 0x000fe20000011406 */
[----:B------:R-:W-:Y:S01]  /*0cd0*/  IMAD.IADD R0, R9, 0x1, -R0 ;  /* 0x0000000109007824 */ /* 0x000fe200078e0a00 */
[----:B------:R-:W-:Y:S01]  /*0ce0*/  SHF.L.U32 R7, R12, 0x6, RZ ;  /* 0x000000060c077819 */ /* 0x000fe200000006ff */
[----:B------:R-:W-:Y:S01]  /*0cf0*/  IMAD.IADD R11, R200, 0x1, -R11 ;  /* 0x00000001c80b7824 */ /* 0x000fe200078e0a0b */
[----:B------:R-:W-:Y:S01]  /*0d00*/  LEA.HI R4, R13, R6, RZ, 0x2 ;  /* 0x000000060d047211 */ /* 0x000fe200078f10ff */
[----:B------:R-:W-:Y:S01]  /*0d10*/  IMAD.SHL.U32 R0, R0, 0x8, RZ ;  /* 0x0000000800007824 */ /* 0x000fe200078e00ff */
[----:B------:R-:W-:Y:S01]  /*0d20*/  LOP3.LUT R7, R7, 0x1c0, RZ, 0xc0, !PT ;  /* 0x000001c007077812 */ /* 0x000fe200078ec0ff */
[----:B------:R-:W-:Y:S01]  /*0d30*/  IMAD R11, R11, 0x10, R14 ;  /* 0x000000100b0b7824 */ /* 0x000fe200078e020e */
[----:B------:R-:W-:-:S02]  /*0d40*/  SHF.R.S32.HI R8, RZ, 0x2, R4 ;  /* 0x00000002ff087819 */ /* 0x000fc40000011404 */
[----:B------:R-:W-:Y:S02]  /*0d50*/  SHF.R.U32.HI R9, RZ, 0x3, R7 ;  /* 0x00000003ff097819 */ /* 0x000fe40000011607 */
[----:B------:R-:W-:Y:S02]  /*0d60*/  LEA R223, R11, R0, 0x6 ;  /* 0x000000000bdf7211 */ /* 0x000fe400078e30ff */
[----:B------:R-:W-:Y:S02]  /*0d70*/  LOP3.LUT R0, R7, 0x8, R0, 0xf8, !PT ;  /* 0x0000000807007812 */ /* 0x000fe400078ef800 */
[----:B------:R-:W-:Y:S02]  /*0d80*/  LOP3.LUT R7, R10, 0x7ffffe00, RZ, 0xc0, !PT ;  /* 0x7ffffe000a077812 */ /* 0x000fe400078ec0ff */
[----:B------:R-:W-:Y:S02]  /*0d90*/  LOP3.LUT R0, R0, R9, RZ, 0x3c, !PT ;  /* 0x0000000900007212 */ /* 0x000fe400078e3cff */
[----:B------:R-:W-:Y:S01]  /*0da0*/  SHF.R.S32.HI R15, RZ, 0x1f, R4 ;  /* 0x0000001fff0f7819 */ /* 0x000fe20000011404 */
[----:B------:R-:W-:Y:S01]  /*0db0*/  IMAD R7, R200, 0x400, R7 ;  /* 0x00000400c8077824 */ /* 0x000fe200078e0207 */
[----:B------:R-:W-:-:S02]  /*0dc0*/  LOP3.LUT R11, R4, 0x7ffffffc, RZ, 0xc0, !PT ;  /* 0x7ffffffc040b7812 */ /* 0x000fc400078ec0ff */
[-C--:B------:R-:W-:Y:S01]  /*0dd0*/  LEA.HI R4, R3, R224.reuse, RZ, 0x2 ;  /* 0x000000e003047211 */ /* 0x080fe200078f10ff */
[----:B------:R-:W-:Y:S01]  /*0de0*/  IMAD.IADD R7, R7, 0x1, R0 ;  /* 0x0000000107077824 */ /* 0x000fe200078e0200 */
[----:B------:R-:W-:Y:S01]  /*0df0*/  LEA.HI R0, R3, R224, RZ, 0x3 ;  /* 0x000000e003007211 */ /* 0x000fe200078f18ff */
[----:B------:R-:W-:Y:S01]  /*0e00*/  IMAD.IADD R11, R6, 0x1, -R11 ;  /* 0x00000001060b7824 */ /* 0x000fe200078e0a0b */
[----:B------:R-:W-:Y:S01]  /*0e10*/  SHF.R.S32.HI R23, RZ, 0x2, R4 ;  /* 0x00000002ff177819 */ /* 0x000fe20000011404 */
[----:B------:R-:W-:Y:S01]  /*0e20*/  IMAD R195, R7, 0x2, R2 ;  /* 0x0000000207c37824 */ /* 0x000fe200078e0202 */
[----:B------:R-:W-:Y:S01]  /*0e30*/  LOP3.LUT R3, R0, 0x1ffffff8, RZ, 0xc0, !PT ;  /* 0x1ffffff800037812 */ /* 0x000fe200078ec0ff */
[----:B------:R-:W-:Y:S01]  /*0e40*/  IMAD.SHL.U32 R22, R11, 0x2, RZ ;  /* 0x000000020b167824 */ /* 0x000fe200078e00ff */
[----:B------:R-:W-:Y:S01]  /*0e50*/  LOP3.LUT R211, R4, 0xfffffffc, RZ, 0xc0, !PT ;  /* 0xfffffffc04d37812 */ /* 0x000fe200078ec0ff */
[----:B------:R-:W-:Y:S01]  /*0e60*/  VIADD R226, R23, 0x20 ;  /* 0x0000002017e27836 */ /* 0x000fe20000000000 */
[----:B------:R-:W-:Y:S01]  /*0e70*/  R2P PR, R12, 0x6 ;  /* 0x000000060c007804 */ /* 0x000fe20000000000 */
[C---:B------:R-:W-:Y:S01]  /*0e80*/  IMAD.IADD R3, R224.reuse, 0x1, -R3 ;  /* 0x00000001e0037824 */ /* 0x040fe200078e0a03 */
[----:B------:R-:W-:Y:S01]  /*0e90*/  IADD3 R211, R224, -R211, RZ ;  /* 0x800000d3e0d37210 */ /* 0x000fe20007ffe0ff */
[----:B------:R-:W-:Y:S01]  /*0ea0*/  IMAD.SHL.U32 R221, R226, 0x40, RZ ;  /* 0x00000040e2dd7824 */ /* 0x000fe200078e00ff */
[----:B------:R-:W-:Y:S01]  /*0eb0*/  LEA.HI R15, R15, R8, RZ, 0x3 ;  /* 0x000000080f0f7211 */ /* 0x000fe200078f18ff */
[----:B------:R-:W-:Y:S01]  /*0ec0*/  IMAD.SHL.U32 R199, R3, 0x8, RZ ;  /* 0x0000000803c77824 */ /* 0x000fe200078e00ff */
[----:B------:R-:W-:Y:S01]  /*0ed0*/  SHF.R.S32.HI R3, RZ, 0x1f, R226 ;  /* 0x0000001fff037819 */ /* 0x000fe200000114e2 */
[----:B------:R-:W-:Y:S01]  /*0ee0*/  IMAD.SHL.U32 R16, R211, 0x8, RZ ;  /* 0x00000008d3107824 */ /* 0x000fe200078e00ff */
[----:B------:R-:W-:Y:S01]  /*0ef0*/  SHF.R.S32.HI R4, RZ, 0x1f, R4 ;  /* 0x0000001fff047819 */ /* 0x000fe20000011404 */
[----:B------:R-:W-:Y:S01]  /*0f00*/  VIADD R198, R195, 0x26800 ;  /* 0x00026800c3c67836 */ /* 0x000fe20000000000 */
[----:B------:R-:W-:-:S02]  /*0f10*/  LEA.HI R3, R3, R226, RZ, 0x3 ;  /* 0x000000e203037211 */ /* 0x000fc400078f18ff */
[----:B------:R-:W-:Y:S02]  /*0f20*/  LEA.HI R5, R5, R218, RZ, 0x1 ;  /* 0x000000da05057211 */ /* 0x000fe400078f08ff */
[----:B------:R-:W-:Y:S01]  /*0f30*/  LOP3.LUT R221, R221, 0x1c0, RZ, 0xc0, !PT ;  /* 0x000001c0dddd7812 */ /* 0x000fe200078ec0ff */
[----:B------:R-:W-:Y:S01]  /*0f40*/  IMAD.SHL.U32 R3, R3, 0x40, RZ ;  /* 0x0000004003037824 */ /* 0x000fe200078e00ff */
[----:B------:R-:W-:Y:S02]  /*0f50*/  SHF.R.S32.HI R202, RZ, 0x3, R0 ;  /* 0x00000003ffca7819 */ /* 0x000fe40000011400 */
[----:B------:R-:W-:Y:S02]  /*0f60*/  LOP3.LUT R15, R15, 0xfffffff8, RZ, 0xc0, !PT ;  /* 0xfffffff80f0f7812 */ /* 0x000fe400078ec0ff */
[----:B------:R-:W-:Y:S02]  /*0f70*/  LEA.HI R13, R13, R6, RZ, 0x5 ;  /* 0x000000060d0d7211 */ /* 0x000fe400078f28ff */
[----:B------:R-:W-:Y:S01]  /*0f80*/  LEA.HI R4, R4, R23, RZ, 0x3 ;  /* 0x0000001704047211 */ /* 0x000fe200078f18ff */
[----:B------:R-:W-:Y:S01]  /*0f90*/  IMAD.IADD R192, R8, 0x1, -R15 ;  /* 0x0000000108c07824 */ /* 0x000fe200078e0a0f */
[----:B------:R-:W-:-:S02]  /*0fa0*/  LOP3.LUT R5, R5, 0xfffffe, RZ, 0xc0, !PT ;  /* 0x00fffffe05057812 */ /* 0x000fc400078ec0ff */
[----:B------:R-:W-:Y:S02]  /*0fb0*/  LOP3.LUT R0, R221, 0x38, R16, 0xf8, !PT ;  /* 0x00000038dd007812 */ /* 0x000fe400078ef810 */
[----:B------:R-:W-:Y:S02]  /*0fc0*/  SHF.R.U32.HI R225, RZ, 0x3, R221 ;  /* 0x00000003ffe17819 */ /* 0x000fe400000116dd */
[----:B------:R-:W-:Y:S02]  /*0fd0*/  LOP3.LUT R222, R3, 0xfffffe00, RZ, 0xc0, !PT ;  /* 0xfffffe0003de7812 */ /* 0x000fe400078ec0ff */
[----:B------:R-:W-:Y:S02]  /*0fe0*/  SHF.R.S32.HI R13, RZ, 0x5, R13 ;  /* 0x00000005ff0d7819 */ /* 0x000fe4000001140d */
[----:B------:R-:W-:Y:S02]  /*0ff0*/  LOP3.LUT R4, R4, 0xfffffff8, RZ, 0xc0, !PT ;  /* 0xfffffff804047812 */ /* 0x000fe400078ec0ff */
[----:B------:R-:W-:Y:S01]  /*1000*/  IADD3 R5, R218, -R5, RZ ;  /* 0x80000005da057210 */ /* 0x000fe20007ffe0ff */
[----:B------:R-:W-:Y:S01]  /*1010*/  IMAD R192, R13, 0x10, R192 ;  /* 0x000000100dc07824 */ /* 0x000fe200078e02c0 */
[----:B------:R-:W-:Y:S01]  /*1020*/  IADD3 R196, R195, 0x26820, RZ ;  /* 0x00026820c3c47810 */ /* 0x000fe20007ffe0ff */
[----:B------:R-:W-:Y:S01]  /*1030*/  @P1 VIADD R196, R198, 0xffffffe0 ;  /* 0xffffffe0c6c41836 */ /* 0x000fe20000000000 */
[----:B------:R-:W-:Y:S01]  /*1040*/  LOP3.LUT R3, R222, R0, R225, 0xf6, !PT ;  /* 0x00000000de037212 */ /* 0x000fe200078ef6e1 */
[----:B------:R-:W-:Y:S01]  /*1050*/  IMAD.IADD R193, R23, 0x1, -R4 ;  /* 0x0000000117c17824 */ /* 0x000fe200078e0a04 */
[----:B------:R-:W-:Y:S01]  /*1060*/  SEL R197, R197, 0xffffffc0, !P2 ;  /* 0xffffffc0c5c57807 */ /* 0x000fe20005000000 */
[----:B------:R-:W-:Y:S01]  /*1070*/  IMAD.SHL.U32 R194, R5, 0x100, RZ ;  /* 0x0000010005c27824 */ /* 0x000fe200078e00ff */
[----:B------:R-:W-:Y:S01]  /*1080*/  SHF.R.S32.HI R219, RZ, 0x1f, R23 ;  /* 0x0000001fffdb7819 */ /* 0x000fe20000011417 */
[----:B------:R-:W-:Y:S01]  /*1090*/  IMAD R220, R3, 0x2, R2 ;  /* 0x0000000203dc7824 */ /* 0x000fe200078e0202 */
[----:B------:R-:W-:Y:S01]  /*10a0*/  IADD3 R198, R198, R197, RZ ;  /* 0x000000c5c6c67210 */ /* 0x000fe20007ffe0ff */
[----:B------:R-:W-:-:S07]  /*10b0*/  IMAD.IADD R197, R197, 0x1, R196 ;  /* 0x00000001c5c57824 */ /* 0x000fce00078e02c4 */
.L_x_2161:
[----:B------:R-:W-:Y:S01]  /*10c0*/  ULDC.64 UR4, c[0x0][0xa28] ;  /* 0x00028a0000047ab9 */ /* 0x000fe20000000a00 */
[----:B0--345:R-:W0:Y:S01]  /*10d0*/  LDC.64 R6, c[0x0][0xa08] ;  /* 0x00028200ff067b82 */ /* 0x039e220000000a00 */
[----:B------:R-:W-:Y:S01]  /*10e0*/  ISETP.NE.U32.AND P0, PT, RZ, UR4, PT ;  /* 0x00000004ff007c0c */ /* 0x000fe2000bf05070 */
[----:B------:R-:W-:Y:S01]  /*10f0*/  IMAD.MOV.U32 R3, RZ, RZ, RZ ;  /* 0x000000ffff037224 */ /* 0x000fe200078e00ff */
[----:B------:R-:W-:Y:S01]  /*1100*/  ULDC.64 UR6, c[0x0][0xa20] ;  /* 0x0002880000067ab9 */ /* 0x000fe20000000a00 */
[----:B------:R-:W-:Y:S01]  /*1110*/  IMAD.MOV.U32 R25, RZ, RZ, RZ ;  /* 0x000000ffff197224 */ /* 0x000fe200078e00ff */
[----:B------:R-:W-:Y:S01]  /*1120*/  ISETP.NE.AND.EX P0, PT, RZ, UR5, PT, P0 ;  /* 0x00000005ff007c0c */ /* 0x000fe2000bf05300 */
[----:B------:R-:W-:Y:S02]  /*1130*/  ULDC.64 UR4, c[0x0][0xa18] ;  /* 0x0002860000047ab9 */ /* 0x000fe40000000a00 */
[----:B------:R-:W-:-:S04]  /*1140*/  ISETP.NE.U32.AND P1, PT, RZ, UR4, PT ;  /* 0x00000004ff007c0c */ /* 0x000fc8000bf25070 */
[----:B------:R-:W-:Y:S01]  /*1150*/  ISETP.NE.AND.EX P1, PT, RZ, UR5, PT, P1 ;  /* 0x00000005ff007c0c */ /* 0x000fe2000bf25310 */
[----:B------:R-:W-:Y:S02]  /*1160*/  ULDC.64 UR4, c[0x0][0xa08] ;  /* 0x0002820000047ab9 */ /* 0x000fe40000000a00 */
[----:B------:R-:W-:-:S03]  /*1170*/  ISETP.NE.U32.AND P3, PT, RZ, UR4, PT ;  /* 0x00000004ff007c0c */ /* 0x000fc6000bf65070 */
[----:B-1----:R-:W1:Y:S01]  /*1180*/  @P0 LDC.64 R4, c[0x0][0xa28] ;  /* 0x00028a00ff040b82 */ /* 0x002e620000000a00 */
[----:B------:R-:W-:Y:S01]  /*1190*/  ISETP.NE.AND.EX P3, PT, RZ, UR5, PT, P3 ;  /* 0x00000005ff007c0c */ /* 0x000fe2000bf65330 */
[----:B0-----:R-:W-:-:S06]  /*11a0*/  IMAD.WIDE R10, R191, 0x4, R6 ;  /* 0x00000004bf0a7825 */ /* 0x001fcc00078e0206 */
[----:B------:R-:W0:Y:S01]  /*11b0*/  @P1 LDC.64 R8, c[0x0][0xa18] ;  /* 0x00028600ff081b82 */ /* 0x000e220000000a00 */
[----:B------:R-:W-:Y:S02]  /*11c0*/  ULDC UR4, c[0x0][0x288] ;  /* 0x0000a20000047ab9 */ /* 0x000fe40000000800 */
[----:B------:R-:W-:Y:S01]  /*11d0*/  IMAD.U32 R186, RZ, RZ, UR4 ;  /* 0x00000004ffba7e24 */ /* 0x000fe2000f8e00ff */
[----:B------:R-:W-:Y:S02]  /*11e0*/  ULDC.64 UR4, c[0x0][0x3f8] ;  /* 0x0000fe0000047ab9 */ /* 0x000fe40000000a00 */
[----:B------:R2:W5:Y:S01]  /*11f0*/  @P3 LDG.E R25, desc[UR42][R10.64] ;  /* 0x0000002a0a193981 */ /* 0x000562000c1e1900 */
[----:B-1----:R-:W-:-:S05]  /*1200*/  @P0 IMAD.WIDE R4, R191, 0x4, R4 ;  /* 0x00000004bf040825 */ /* 0x002fca00078e0204 */
[----:B------:R2:W5:Y:S01]  /*1210*/  @P0 LDG.E R3, desc[UR42][R4.64] ;  /* 0x0000002a04030981 */ /* 0x000562000c1e1900 */
[----:B0-----:R-:W-:-:S05]  /*1220*/  @P1 IMAD.WIDE R6, R191, 0x4, R8 ;  /* 0x00000004bf061825 */ /* 0x001fca00078e0208 */
[----:B------:R2:W5:Y:S01]  /*1230*/  @P1 LDG.E R186, desc[UR42][R6.64] ;  /* 0x0000002a06ba1981 */ /* 0x000562000c1e1900 */
[----:B------:R-:W-:-:S03]  /*1240*/  UISETP.NE.U32.AND UP0, UPT, UR4, URZ, UPT ;  /* 0x0000003f0400728c */ /* 0x000fc6000bf05070 */
[----:B------:R-:W-:Y:S01]  /*1250*/  ULDC UR4, c[0x0][0x404] ;  /* 0x0001010000047ab9 */ /* 0x000fe20000000800 */
[----:B------:R-:W-:Y:S01]  /*1260*/  UISETP.NE.AND.EX UP0, UPT, UR5, URZ, UPT, UP0 ;  /* 0x0000003f0500728c */ /* 0x000fe2000bf05300 */
[----:B------:R-:W-:Y:S02]  /*1270*/  ISETP.NE.U32.AND P2, PT, RZ, UR6, PT ;  /* 0x00000006ff007c0c */ /* 0x000fe4000bf45070 */
[----:B------:R-:W-:Y:S01]  /*1280*/  ULDC UR5, c[0x0][0x2e0] ;  /* 0x0000b80000057ab9 */ /* 0x000fe20000000800 */
[----:B------:R-:W-:Y:S01]  /*1290*/  USEL UR4, UR4, 0x1, UP0 ;  /* 0x0000000104047887 */ /* 0x000fe20008000000 */
[----:B------:R-:W-:-:S03]  /*12a0*/  ISETP.NE.AND.EX P2, PT, RZ, UR7, PT, P2 ;  /* 0x00000007ff007c0c */ /* 0x000fc6000bf45320 */
[----:B------:R-:W-:-:S03]  /*12b0*/  UIMAD UR4, UR4, UR5, URZ ;  /* 0x00000005040472a4 */ /* 0x000fc6000f8e023f */
[----:B------:R-:W-:Y:S01]  /*12c0*/  ULDC UR5, c[0x0][0x338] ;  /* 0x0000ce0000057ab9 */ /* 0x000fe20000000800 */
[----:B------:R-:W-:Y:S01]  /*12d0*/  MOV R210, R189 ;  /* 0x000000bd00d27202 */ /* 0x000fe20000000f00 */
[----:B------:R-:W-:Y:S02]  /*12e0*/  IMAD.MOV.U32 R201, RZ, RZ, R190 ;  /* 0x000000ffffc97224 */ /* 0x000fe400078e00be */
[----:B------:R-:W-:Y:S01]  /*12f0*/  IMAD.MOV.U32 R204, RZ, RZ, R191 ;  /* 0x000000ffffcc7224 */ /* 0x000fe200078e00bf */
[----:B--2---:R-:W-:Y:S06]  /*1300*/  @P1 BRA `(.L_x_1945) ;  /* 0x0000000000241947 */ /* 0x004fec0003800000 */
        /* <DEDUP_REMOVED lines=9> */
.L_x_1945:
[----:B------:R-:W-:Y:S01]  /*13a0*/  IMAD.U32 R32, RZ, RZ, UR5 ;  /* 0x00000005ff207e24 */ /* 0x000fe2000f8e00ff */
[----:B------:R-:W-:Y:S01]  /*13b0*/  MOV R24, UR4 ;  /* 0x0000000400187c02 */ /* 0x000fe20008000f00 */
[----:B------:R-:W-:Y:S06]  /*13c0*/  @!P2 BRA `(.L_x_1946) ;  /* 0x000000000010a947 */ /* 0x000fec0003800000 */
[----:B------:R-:W0:Y:S02]  /*13d0*/  LDC.64 R4, c[0x0][0xa20] ;  /* 0x00028800ff047b82 */ /* 0x000e240000000a00 */
[----:B0-----:R-:W-:-:S05]  /*13e0*/  IMAD.WIDE R4, R191, 0x4, R4 ;  /* 0x00000004bf047825 */ /* 0x001fca00078e0204 */
[----:B------:R0:W5:Y:S01]  /*13f0*/  LDG.E R24, desc[UR42][R4.64] ;  /* 0x0000002a04187981 */ /* 0x000162000c1e1900 */
[----:B------:R-:W-:Y:S05]  /*1400*/  BRA `(.L_x_1947) ;  /* 0x0000000000107947 */ /* 0x000fea0003800000 */
.L_x_1946:
[----:B------:R-:W-:Y:S05]  /*1410*/  @!P3 BRA `(.L_x_1947) ;  /* 0x00000000000cb947 */ /* 0x000fea0003800000 */
[----:B------:R-:W2:Y:S04]  /*1420*/  LDG.E R5, desc[UR42][R10.64] ;  /* 0x0000002a0a057981 */ /* 0x000ea8000c1e1900 */
[----:B------:R-:W2:Y:S02]  /*1430*/  LDG.E R24, desc[UR42][R10.64+0x4] ;  /* 0x0000042a0a187981 */ /* 0x000ea4000c1e1900 */
[----:B--2---:R-:W-:-:S07]  /*1440*/  IMAD.IADD R24, R24, 0x1, -R5 ;  /* 0x0000000118187824 */ /* 0x004fce00078e0a05 */
.L_x_1947:
[----:B------:R-:W-:Y:S01]  /*1450*/  ULDC.64 UR4, c[0x0][0xa10] ;  /* 0x0002840000047ab9 */ /* 0x000fe20000000a00 */
[----:B------:R-:W1:Y:S01]  /*1460*/  LDC.64 R10, c[0x0][0x9e0] ;  /* 0x00027800ff0a7b82 */ /* 0x000e620000000a00 */
[----:B------:R-:W-:-:S04]  /*1470*/  ISETP.NE.U32.AND P0, PT, RZ, UR4, PT ;  /* 0x00000004ff007c0c */ /* 0x000fc8000bf05070 */
[----:B------:R-:W-:Y:S01]  /*1480*/  ISETP.NE.AND.EX P0, PT, RZ, UR5, PT, P0 ;  /* 0x00000005ff007c0c */ /* 0x000fe2000bf05300 */
[----:B------:R-:W-:Y:S02]  /*1490*/  ULDC.64 UR4, c[0x0][0xa30] ;  /* 0x00028c0000047ab9 */ /* 0x000fe40000000a00 */
[----:B------:R-:W-:-:S04]  /*14a0*/  ISETP.NE.U32.AND P1, PT, RZ, UR4, PT ;  /* 0x00000004ff007c0c */ /* 0x000fc8000bf25070 */
[----:B------:R-:W-:-:S06]  /*14b0*/  ISETP.NE.AND.EX P1, PT, RZ, UR5, PT, P1 ;  /* 0x00000005ff007c0c */ /* 0x000fcc000bf25310 */
[----:B0-----:R-:W0:Y:S08]  /*14c0*/  @P0 LDC.64 R4, c[0x0][0xa10] ;  /* 0x00028400ff040b82 */ /* 0x001e300000000a00 */
[----:B------:R-:W2:Y:S01]  /*14d0*/  @P1 LDC.64 R6, c[0x0][0xa30] ;  /* 0x00028c00ff061b82 */ /* 0x000ea20000000a00 */
[----:B0-----:R-:W-:-:S05]  /*14e0*/  @P0 IMAD.WIDE R4, R191, 0x4, R4 ;  /* 0x00000004bf040825 */ /* 0x001fca00078e0204 */
[----:B------:R-:W3:Y:S04]  /*14f0*/  @P0 LDG.E R0, desc[UR42][R4.64] ;  /* 0x0000002a04000981 */ /* 0x000ee8000c1e1900 */
[----:B------:R-:W3:Y:S01]  /*1500*/  @P0 LDG.E R9, desc[UR42][R4.64+0x4] ;  /* 0x0000042a04090981 */ /* 0x000ee2000c1e1900 */
[----:B-----5:R-:W-:Y:S02]  /*1510*/  IMAD.MOV.U32 R33, RZ, RZ, R24 ;  /* 0x000000ffff217224 */ /* 0x020fe400078e0018 */
[----:B--2---:R-:W-:-:S05]  /*1520*/  @P1 IMAD.WIDE R6, R191, 0x4, R6 ;  /* 0x00000004bf061825 */ /* 0x004fca00078e0206 */
[----:B------:R0:W5:Y:S01]  /*1530*/  @P1 LDG.E R33, desc[UR42][R6.64] ;  /* 0x0000002a06211981 */ /* 0x000162000c1e1900 */
[----:B-1----:R-:W-:Y:S02]  /*1540*/  ISETP.GE.AND P1, PT, R11, 0x1, PT ;  /* 0x000000010b00780c */ /* 0x002fe40003f26270 */
[----:B------:R-:W-:Y:S01]  /*1550*/  LEA R49, R189, 0x40, 0x6 ;  /* 0x00000040bd317811 */ /* 0x000fe200078e30ff */
[----:B---3--:R-:W-:Y:S02]  /*1560*/  @P0 IMAD.IADD R32, R9, 0x1, -R0 ;  /* 0x0000000109200824 */ /* 0x008fe400078e0a00 */
[----:B------:R-:W-:-:S05]  /*1570*/  IMAD.IADD R9, R24, 0x1, -R3 ;  /* 0x0000000118097824 */ /* 0x000fca00078e0a03 */
[----:B------:R-:W-:-:S04]  /*1580*/  IADD3 R185, R9, R32, RZ ;  /* 0x0000002009b97210 */ /* 0x000fc80007ffe0ff */
[C---:B------:R-:W-:Y:S01]  /*1590*/  IADD3 R49, R185.reuse, R49, -R186 ;  /* 0x00000031b9317210 */ /* 0x040fe20007ffe8ba */
[----:B------:R-:W-:-:S05]  /*15a0*/  VIADD R0, R185, 0x3f ;  /* 0x0000003fb9007836 */ /* 0x000fca0000000000 */
[----:B------:R-:W-:-:S04]  /*15b0*/  SHF.R.S32.HI R3, RZ, 0x1f, R0 ;  /* 0x0000001fff037819 */ /* 0x000fc80000011400 */
[----:B------:R-:W-:Y:S01]  /*15c0*/  LEA.HI R3, R3, R0, RZ, 0x6 ;  /* 0x0000000003037211 */ /* 0x000fe200078f30ff */
[----:B------:R-:W-:-:S03]  /*15d0*/  IMAD.IADD R0, R49, 0x1, R10 ;  /* 0x0000000131007824 */ /* 0x000fc600078e020a */
[----:B------:R-:W-:Y:S01]  /*15e0*/  SHF.R.S32.HI R168, RZ, 0x6, R3 ;  /* 0x00000006ffa87819 */ /* 0x000fe20000011403 */
[----:B0-----:R-:W-:Y:S06]  /*15f0*/  @!P1 BRA `(.L_x_1948) ;  /* 0x0000000000489947 */ /* 0x001fec0003800000 */
[C---:B------:R-:W-:Y:S01]  /*1600*/  ISETP.GT.AND P0, PT, R49.reuse, RZ, PT ;  /* 0x000000ff3100720c */ /* 0x040fe20003f04270 */
[----:B------:R-:W-:Y:S01]  /*1610*/  BSSY B0, `(.L_x_1949) ;  /* 0x000000e000007945 */ /* 0x000fe20003800000 */
[----:B------:R-:W-:-:S11]  /*1620*/  VIADD R3, R49, 0xffffffff ;  /* 0xffffffff31037836 */ /* 0x000fd60000000000 */
[----:B------:R-:W-:Y:S05]  /*1630*/  @P0 BRA `(.L_x_1950) ;  /* 0x00000000001c0947 */ /* 0x000fea0003800000 */
[----:B------:R-:W-:Y:S01]  /*1640*/  ISETP.NE.AND P0, PT, R11, 0x1, PT ;  /* 0x000000010b00780c */ /* 0x000fe20003f05270 */
[----:B------:R-:W-:-:S12]  /*1650*/  IMAD.MOV R3, RZ, RZ, -R49 ;  /* 0x000000ffff037224 */ /* 0x000fd800078e0a31 */
[----:B------:R-:W0:Y:S02]  /*1660*/  @P0 LDC.64 R4, c[0x0][0x9e8] ;  /* 0x00027a00ff040b82 */ /* 0x000e240000000a00 */
[----:B0-----:R-:W-:-:S05]  /*1670*/  @P0 IMAD.HI.U32 R4, R3, R4, RZ ;  /* 0x0000000403040227 */ /* 0x001fca00078e00ff */
[----:B------:R-:W-:-:S04]  /*1680*/  @P0 SHF.R.U32.HI R3, RZ, R5, R4 ;  /* 0x00000005ff030219 */ /* 0x000fc80000011604 */
[----:B------:R-:W-:Y:S01]  /*1690*/  LOP3.LUT R3, RZ, R3, RZ, 0x33, !PT ;  /* 0x00000003ff037212 */ /* 0x000fe200078e33ff */
[----:B------:R-:W-:Y:S06]  /*16a0*/  BRA `(.L_x_1951) ;  /* 0x0000000000107947 */ /* 0x000fec0003800000 */
.L_x_1950:
[----:B------:R-:W-:-:S13]  /*16b0*/  ISETP.NE.AND P0, PT, R11, 0x1, PT ;  /* 0x000000010b00780c */ /* 0x000fda0003f05270 */
[----:B------:R-:W0:Y:S02]  /*16c0*/  @P0 LDC.64 R4, c[0x0][0x9e8] ;  /* 0x00027a00ff040b82 */ /* 0x000e240000000a00 */
[----:B0-----:R-:W-:-:S05]  /*16d0*/  @P0 IMAD.HI.U32 R4, R3, R4, RZ ;  /* 0x0000000403040227 */ /* 0x001fca00078e00ff */
[----:B------:R-:W-:-:S07]  /*16e0*/  @P0 SHF.R.U32.HI R3, RZ, R5, R4 ;  /* 0x00000005ff030219 */ /* 0x000fce0000011604 */
.L_x_1951:
[----:B------:R-:W-:Y:S05]  /*16f0*/  BSYNC B0 ;  /* 0x0000000000007941 */ /* 0x000fea0003800000 */
.L_x_1949:
[----:B------:R-:W-:-:S05]  /*1700*/  IMAD R3, R3, R11, R11 ;  /* 0x0000000b03037224 */ /* 0x000fca00078e020b */
[----:B------:R-:W-:-:S07]  /*1710*/  VIMNMX R0, R0, R3, PT ;  /* 0x0000000300007248 */ /* 0x000fce0003fe0100 */
.L_x_1948:
[----:B------:R-:W-:Y:S01]  /*1720*/  LEA R4, R189, -R186, 0x6 ;  /* 0x800000babd047211 */ /* 0x000fe200078e30ff */
[----:B------:R-:W-:-:S04]  /*1730*/  ULDC UR4, c[0x0][0x9dc] ;  /* 0x0002770000047ab9 */ /* 0x000fc80000000800 */
[----:B------:R-:W-:-:S04]  /*1740*/  IMAD.IADD R47, R185, 0x1, R4 ;  /* 0x00000001b92f7824 */ /* 0x000fc800078e0204 */
[----:B------:R-:W-:Y:S01]  /*1750*/  VIADD R3, R47, -UR4 ;  /* 0x800000042f037c36 */ /* 0x000fe20008000000 */
[----:B------:R-:W-:Y:S06]  /*1760*/  @!P1 BRA `(.L_x_1952) ;  /* 0x0000000000489947 */ /* 0x000fec0003800000 */
[----:B------:R-:W-:Y:S01]  /*1770*/  ISETP.GT.AND P0, PT, R47, -0x1, PT ;  /* 0xffffffff2f00780c */ /* 0x000fe20003f04270 */
[----:B------:R-:W-:-:S12]  /*1780*/  BSSY B0, `(.L_x_1953) ;  /* 0x000000e000007945 */ /* 0x000fd80003800000 */
        /* <DEDUP_REMOVED lines=8> */
.L_x_1954:
[----:B------:R-:W-:Y:S01]  /*1810*/  ISETP.NE.AND P0, PT, R11, 0x1, PT ;  /* 0x000000010b00780c */ /* 0x000fe20003f05270 */
[----:B------:R-:W-:-:S12]  /*1820*/  IMAD.MOV.U32 R4, RZ, RZ, R47 ;  /* 0x000000ffff047224 */ /* 0x000fd800078e002f */
[----:B------:R-:W0:Y:S02]  /*1830*/  @P0 LDC.64 R6, c[0x0][0x9e8] ;  /* 0x00027a00ff060b82 */ /* 0x000e240000000a00 */
[----:B0-----:R-:W-:-:S05]  /*1840*/  @P0 IMAD.HI.U32 R6, R47, R6, RZ ;  /* 0x000000062f060227 */ /* 0x001fca00078e00ff */
[----:B------:R-:W-:-:S07]  /*1850*/  @P0 SHF.R.U32.HI R4, RZ, R7, R6 ;  /* 0x00000007ff040219 */ /* 0x000fce0000011606 */
.L_x_1955:
[----:B------:R-:W-:Y:S05]  /*1860*/  BSYNC B0 ;  /* 0x0000000000007941 */ /* 0x000fea0003800000 */
.L_x_1953:
[----:B------:R-:W-:-:S05]  /*1870*/  IMAD R4, R4, R11, RZ ;  /* 0x0000000b04047224 */ /* 0x000fca00078e02ff */
[----:B------:R-:W-:-:S07]  /*1880*/  VIMNMX R3, R3, R4, !PT ;  /* 0x0000000403037248 */ /* 0x000fce0007fe0100 */
.L_x_1952:
[----:B------:R-:W-:Y:S01]  /*1890*/  VIADD R0, R0, 0x3f ;  /* 0x0000003f00007836 */ /* 0x000fe20000000000 */
[----:B------:R-:W-:Y:S02]  /*18a0*/  SHF.R.S32.HI R4, RZ, 0x1f, R3 ;  /* 0x0000001fff047819 */ /* 0x000fe40000011403 */
[----:B------:R-:W-:Y:S02]  /*18b0*/  PLOP3.LUT P3, PT, PT, PT, PT, 0x80, 0x0 ;  /* 0x000000000000781c */ /* 0x000fe40003f6f070 */
[----:B------:R-:W-:Y:S02]  /*18c0*/  SHF.R.S32.HI R5, RZ, 0x1f, R0 ;  /* 0x0000001fff057819 */ /* 0x000fe40000011400 */
[----:B------:R-:W-:Y:S02]  /*18d0*/  LEA.HI R4, R4, R3, RZ, 0x6 ;  /* 0x0000000304047211 */ /* 0x000fe400078f30ff */
[----:B------:R-:W-:Y:S02]  /*18e0*/  LEA.HI R5, R5, R0, RZ, 0x6 ;  /* 0x0000000005057211 */ /* 0x000fe400078f30ff */
[----:B------:R-:W-:-:S02]  /*18f0*/  SHF.R.S32.HI R4, RZ, 0x6, R4 ;  /* 0x00000006ff047819 */ /* 0x000fc40000011404 */
[----:B------:R-:W-:Y:S02]  /*1900*/  SHF.R.S32.HI R5, RZ, 0x6, R5 ;  /* 0x00000006ff057819 */ /* 0x000fe40000011405 */
[----:B------:R-:W-:Y:S02]  /*1910*/  VIMNMX R4, RZ, R4, !PT ;  /* 0x00000004ff047248 */ /* 0x000fe40007fe0100 */
[----:B------:R-:W-:Y:S02]  /*1920*/  VIMNMX R5, R168, R5, PT ;  /* 0x00000005a8057248 */ /* 0x000fe40003fe0100 */
[----:B------:R-:W-:-:S03]  /*1930*/  LEA R4, R4, -R9, 0x6 ;  /* 0x8000000904047211 */ /* 0x000fc600078e30ff */
[----:B------:R-:W-:Y:S01]  /*1940*/  IMAD R5, R5, 0x40, -R9 ;  /* 0x0000004005057824 */ /* 0x000fe200078e0a09 */
[----:B------:R-:W-:-:S04]  /*1950*/  VIMNMX R4, RZ, R4, !PT ;  /* 0x00000004ff047248 */ /* 0x000fc80007fe0100 */
[----:B------:R-:W-:Y:S02]  /*1960*/  VIMNMX R5, R5, R32, PT ;  /* 0x0000002005057248 */ /* 0x000fe40003fe0100 */
[----:B------:R-:W-:Y:S02]  /*1970*/  SHF.R.U32.HI R46, RZ, 0x6, R4 ;  /* 0x00000006ff2e7819 */ /* 0x000fe40000011604 */
[----:B------:R-:W-:-:S03]  /*1980*/  ISETP.GT.AND P0, PT, R5, R4, PT ;  /* 0x000000040500720c */ /* 0x000fc60003f04270 */
[----:B------:R-:W-:-:S10]  /*1990*/  IMAD.MOV.U32 R51, RZ, RZ, R46 ;  /* 0x000000ffff337224 */ /* 0x000fd400078e002e */
[----:B------:R-:W-:-:S05]  /*19a0*/  @P0 VIADD R0, R5, 0x3f ;  /* 0x0000003f05000836 */ /* 0x000fca0000000000 */
[----:B------:R-:W-:-:S04]  /*19b0*/  @P0 SHF.R.S32.HI R3, RZ, 0x1f, R0 ;  /* 0x0000001fff030819 */ /* 0x000fc80000011400 */
[----:B------:R-:W-:-:S04]  /*19c0*/  @P0 LEA.HI R3, R3, R0, RZ, 0x6 ;  /* 0x0000000003030211 */ /* 0x000fc800078f30ff */
[----:B------:R-:W-:-:S04]  /*19d0*/  @P0 SHF.R.S32.HI R51, RZ, 0x6, R3 ;  /* 0x00000006ff330819 */ /* 0x000fc80000011403 */
[----:B------:R-:W-:-:S13]  /*19e0*/  ISETP.GT.AND P0, PT, R51, R46, PT ;  /* 0x0000002e3300720c */ /* 0x000fda0003f04270 */
[----:B------:R-:W-:Y:S05]  /*19f0*/  @!P0 BRA `(.L_x_1956) ;  /* 0x0000002800688947 */ /* 0x000fea0003800000 */
[----:B------:R-:W-:Y:S01]  /*1a00*/  VIADD R0, R2, 0x22400 ;  /* 0x0002240002007836 */ /* 0x000fe20000000000 */
[----:B------:R-:W-:Y:S04]  /*1a10*/  BSSY B6, `(.L_x_1957) ;  /* 0x0000013000067945 */ /* 0x000fe80003800000 */
[----:B------:R-:W-:-:S13]  /*1a20*/  LOP3.LUT P0, RZ, R0, 0x3ff, RZ, 0xc0, !PT ;  /* 0x000003ff00ff7812 */ /* 0x000fda000780c0ff */
[----:B------:R-:W-:Y:S05]  /*1a30*/  @!P0 BRA `(.L_x_1958) ;  /* 0x0000000000408947 */ /* 0x000fea0003800000 */
[----:B------:R-:W-:Y:S01]  /*1a40*/  MOV R0, 0x0 ;  /* 0x0000000000007802 */ /* 0x000fe20000000f00 */
[----:B------:R-:W-:Y:S01]  /*1a50*/  ULDC.64 UR4, c[0x4][0x88] ;  /* 0x0100220000047ab9 */ /* 0x000fe20000000a00 */
[----:B------:R-:W-:Y:S01]  /*1a60*/  ULDC.64 UR6, c[0x4][0x20] ;  /* 0x0100080000067ab9 */ /* 0x000fe20000000a00 */
[----:B------:R-:W-:Y:S01]  /*1a70*/  MOV R4, UR4 ;  /* 0x0000000400047c02 */ /* 0x000fe20008000f00 */
        /* <DEDUP_REMOVED lines=12> */
.L_x_1958:
[----:B------:R-:W-:Y:S05]  /*1b40*/  BSYNC B6 ;  /* 0x0000000000067941 */ /* 0x000fea0003800000 */
.L_x_1957:
        /* <DEDUP_REMOVED lines=20> */
.L_x_1960:
[----:B------:R-:W-:Y:S05]  /*1c90*/  BSYNC B6 ;  /* 0x0000000000067941 */ /* 0x000fea0003800000 */
.L_x_1959:
[----:B------:R-:W-:Y:S01]  /*1ca0*/  ULDC.64 UR4, c[0x0][0x9f8] ;  /* 0x00027e0000047ab9 */ /* 0x000fe20000000a00 */
[----:B------:R-:W0:Y:S01]  /*1cb0*/  LDC R0, c[0x0][0x428] ;  /* 0x00010a00ff007b82 */ /* 0x000e220000000800 */
[----:B------:R-:W-:-:S07]  /*1cc0*/  ISETP.NE.U32.AND P0, PT, RZ, UR4, PT ;  /* 0x00000004ff007c0c */ /* 0x000fce000bf05070 */
[----:B------:R-:W1:Y:S01]  /*1cd0*/  LDC.64 R52, c[0x0][0x2f0] ;  /* 0x0000bc00ff347b82 */ /* 0x000e620000000a00 */
[----:B------:R-:W-:Y:S01]  /*1ce0*/  ISETP.NE.AND.EX P0, PT, RZ, UR5, PT, P0 ;  /* 0x00000005ff007c0c */ /* 0x000fe2000bf05300 */
[----:B------:R-:W-:Y:S01]  /*1cf0*/  IMAD.IADD R20, R25, 0x1, R24 ;  /* 0x0000000119147824 */ /* 0x000fe200078e0218 */
[----:B------:R-:W-:Y:S01]  /*1d00*/  ULDC.64 UR4, c[0x0][0xa08] ;  /* 0x0002820000047ab9 */ /* 0x000fe20000000a00 */
[----:B------:R-:W-:-:S04]  /*1d10*/  ULDC.64 UR6, c[0x0][0x320] ;  /* 0x0000c80000067ab9 */ /* 0x000fc80000000a00 */
[----:B------:R-:W2:Y:S08]  /*1d20*/  LDC R63, c[0x0][0x3d4] ;  /* 0x0000f500ff3f7b82 */ /* 0x000eb00000000800 */
[----:B------:R-:W3:Y:S08]  /*1d30*/  @P0 LDC.64 R4, c[0x0][0x9f8] ;  /* 0x00027e00ff040b82 */ /* 0x000ef00000000a00 */
[----:B------:R-:W4:Y:S01]  /*1d40*/  LDC.64 R24, c[0x0][0x3d8] ;  /* 0x0000f600ff187b82 */ /* 0x000f220000000a00 */
[----:B------:R-:W-:Y:S01]  /*1d50*/  SHF.R.S32.HI R17, RZ, 0x1f, R16 ;  /* 0x0000001fff117819 */ /* 0x000fe20000011410 */
[----:B------:R-:W-:-:S06]  /*1d60*/  IMAD.SHL.U32 R42, R211, 0x4, RZ ;  /* 0x00000004d32a7824 */ /* 0x000fcc00078e00ff */
[----:B------:R-:W2:Y:S01]  /*1d70*/  LDC.64 R26, c[0x0][0x3e8] ;  /* 0x0000fa00ff1a7b82 */ /* 0x000ea20000000a00 */
[----:B---3--:R-:W-:Y:S01]  /*1d80*/  @P0 IMAD.WIDE R4, R191, 0x4, R4 ;  /* 0x00000004bf040825 */ /* 0x008fe200078e0204 */
[----:B------:R-:W3:Y:S06]  /*1d90*/  S2R R62, SR_TID.X ;  /* 0x00000000003e7919 */ /* 0x000eec0000002100 */
[----:B------:R-:W3:Y:S01]  /*1da0*/  LDC R61, c[0x0][0x3d4] ;  /* 0x0000f500ff3d7b82 */ /* 0x000ee20000000800 */
[----:B------:R3:W3:Y:S01]  /*1db0*/  @P0 LDG.E R191, desc[UR42][R4.64] ;  /* 0x0000002a04bf0981 */ /* 0x0006e2000c1e1900 */
[----:B0-----:R-:W-:Y:S01]  /*1dc0*/  ISETP.NE.AND P0, PT, R0, 0x1, PT ;  /* 0x000000010000780c */ /* 0x001fe20003f05270 */
[----:B-1----:R-:W-:Y:S01]  /*1dd0*/  IMAD.WIDE.U32 R6, R20, R52, RZ ;  /* 0x0000003414067225 */ /* 0x002fe200078e00ff */
[----:B------:R-:W-:-:S02]  /*1de0*/  SHF.R.S32.HI R10, RZ, 0x1f, R20 ;  /* 0x0000001fff0a7819 */ /* 0x000fc40000011414 */
[----:B------:R-:W-:Y:S01]  /*1df0*/  SHF.R.S32.HI R43, RZ, 0x1f, R42 ;  /* 0x0000001fff2b7819 */ /* 0x000fe2000001142a */
[C---:B----4-:R-:W-:Y:S01]  /*1e00*/  IMAD R12, R219.reuse, R24, RZ ;  /* 0x00000018db0c7224 */ /* 0x050fe200078e02ff */
[----:B--2---:R-:W-:Y:S01]  /*1e10*/  ISETP.GE.AND P1, PT, R16, R63, PT ;  /* 0x0000003f1000720c */ /* 0x004fe20003f26270 */
[-C--:B------:R-:W-:Y:S01]  /*1e20*/  IMAD R0, R10, R52.reuse, RZ ;  /* 0x000000340a007224 */ /* 0x080fe200078e02ff */
[----:B------:R-:W0:Y:S01]  /*1e30*/  LDC R58, c[0x0][0x2e4] ;  /* 0x0000b900ff3a7b82 */ /* 0x000e220000000800 */
[----:B------:R-:W-:Y:S01]  /*1e40*/  IMAD R14, R219, R52, RZ ;  /* 0x00000034db0e7224 */ /* 0x000fe200078e02ff */
[----:B------:R-:W-:Y:S01]  /*1e50*/  IADD3 R82, R16, 0x20, RZ ;  /* 0x0000002010527810 */ /* 0x000fe20007ffe0ff */
[----:B------:R-:W-:Y:S01]  /*1e60*/  IMAD R3, R20, R53, R0 ;  /* 0x0000003514037224 */ /* 0x000fe200078e0200 */
[C---:B------:R-:W-:Y:S01]  /*1e70*/  IADD3 R20, P2, R23.reuse, R20, RZ ;  /* 0x0000001417147210 */ /* 0x040fe20007f5e0ff */
[----:B------:R-:W-:Y:S01]  /*1e80*/  IMAD R13, R23, R25, R12 ;  /* 0x00000019170d7224 */ /* 0x000fe200078e020c */
[----:B------:R-:W-:Y:S01]  /*1e90*/  P2R R74, PR, RZ, 0x2 ;  /* 0x00000002ff4a7803 */ /* 0x000fe20000000000 */
[----:B------:R-:W-:Y:S01]  /*1ea0*/  IMAD.SHL.U32 R59, R193, 0x40, RZ ;  /* 0x00000040c13b7824 */ /* 0x000fe200078e00ff */
[----:B------:R-:W1:Y:S01]  /*1eb0*/  @P0 LDC R9, c[0x0][0x42c] ;  /* 0x00010b00ff090b82 */ /* 0x000e620000000800 */
[----:B------:R-:W-:Y:S01]  /*1ec0*/  IADD3 R7, R7, R3, RZ ;  /* 0x0000000307077210 */ /* 0x000fe20007ffe0ff */
[C---:B------:R-:W-:Y:S01]  /*1ed0*/  IMAD.SHL.U32 R55, R24.reuse, 0x40, RZ ;  /* 0x0000004018377824 */ /* 0x040fe200078e00ff */
[----:B------:R-:W-:Y:S01]  /*1ee0*/  SHF.L.U64.HI R50, R24, 0x6, R25 ;  /* 0x0000000618327819 */ /* 0x000fe20000010219 */
[C---:B------:R-:W-:Y:S01]  /*1ef0*/  IMAD.SHL.U32 R57, R26.reuse, 0x40, RZ ;  /* 0x000000401a397824 */ /* 0x040fe200078e00ff */
[----:B------:R-:W-:Y:S01]  /*1f00*/  LOP3.LUT R59, R59, 0x1c0, RZ, 0xc0, !PT ;  /* 0x000001c03b3b7812 */ /* 0x000fe200078ec0ff */
[----:B------:R-:W-:Y:S01]  /*1f10*/  IMAD.X R21, R219, 0x1, R10, P2 ;  /* 0x00000001db157824 */ /* 0x000fe200010e060a */
[----:B------:R-:W-:Y:S01]  /*1f20*/  SHF.L.U64.HI R56, R26, 0x6, R27 ;  /* 0x000000061a387819 */ /* 0x000fe2000001021b */
[----:B------:R-:W2:Y:S01]  /*1f30*/  @P0 LDC R11, c[0x0][0x430] ;  /* 0x00010c00ff0b0b82 */ /* 0x000ea20000000800 */
[----:B------:R-:W-:-:S02]  /*1f40*/  SHF.R.U32.HI R60, RZ, 0x3, R59 ;  /* 0x00000003ff3c7819 */ /* 0x000fc4000001163b */
[----:B---3--:R-:W-:-:S05]  /*1f50*/  LEA.HI R62, R62, 0x8, RZ, 0x19 ;  /* 0x000000083e3e7811 */ /* 0x008fca00078fc8ff */
[----:B------:R-:W3:Y:S01]  /*1f60*/  LDC.64 R28, c[0x0][0x2d8] ;  /* 0x0000b600ff1c7b82 */ /* 0x000ee20000000a00 */
[----:B-1----:R-:W-:-:S05]  /*1f70*/  @P0 IMAD.HI.U32 R0, R190, R9, RZ ;  /* 0x00000009be000227 */ /* 0x002fca00078e00ff */
[----:B--2---:R-:W-:Y:S02]  /*1f80*/  @P0 SHF.R.U32.HI R190, RZ, R11, R0 ;  /* 0x0000000bffbe0219 */ /* 0x004fe40000011600 */
        /* <DEDUP_REMOVED lines=8> */
[C---:B------:R-:W-:Y:S02]  /*2010*/  IMAD R3, R190.reuse, UR5, R3 ;  /* 0x00000005be037c24 */ /* 0x040fe4000f8e0203 */
[----:B------:R-:W-:Y:S01]  /*2020*/  IMAD.WIDE.U32 R4, R190, UR4, R6 ;  /* 0x00000004be047c25 */ /* 0x000fe2000f8e0006 */
[----:B------:R-:W-:-:S03]  /*2030*/  ULDC.64 UR4, c[0x0][0x300] ;  /* 0x0000c00000047ab9 */ /* 0x000fc60000000a00 */
[----:B------:R-:W-:Y:S02]  /*2040*/  IMAD.IADD R5, R5, 0x1, R3 ;  /* 0x0000000105057824 */ /* 0x000fe400078e0203 */
[----:B------:R-:W-:Y:S02]  /*2050*/  IMAD.IADD R9, R9, 0x1, R11 ;  /* 0x0000000109097824 */ /* 0x000fe400078e020b */
[----:B------:R-:W-:Y:S01]  /*2060*/  IMAD R11, R23, R53, R14 ;  /* 0x00000035170b7224 */ /* 0x000fe200078e020e */
[----:B------:R-:W-:Y:S02]  /*2070*/  SHF.L.U64.HI R53, R52, 0x6, R53 ;  /* 0x0000000634357819 */ /* 0x000fe40000010235 */
[----:B------:R-:W-:Y:S02]  /*2080*/  SHF.R.S32.HI R0, RZ, 0x1f, R191 ;  /* 0x0000001fff007819 */ /* 0x000fe400000114bf */
[----:B------:R-:W-:Y:S02]  /*2090*/  SEL R41, R191, RZ, !P0 ;  /* 0x000000ffbf297207 */ /* 0x000fe40004000000 */
[----:B------:R-:W-:-:S03]  /*20a0*/  SEL R0, R0, RZ, !P0 ;  /* 0x000000ff00007207 */ /* 0x000fc60004000000 */
[----:B------:R-:W-:-:S04]  /*20b0*/  IMAD.WIDE.U32 R44, R41, UR4, R4 ;  /* 0x00000004292c7c25 */ /* 0x000fc8000f8e0004 */
[----:B------:R-:W-:Y:S02]  /*20c0*/  IMAD R6, R0, UR4, RZ ;  /* 0x0000000400067c24 */ /* 0x000fe4000f8e02ff */
[----:B------:R-:W-:-:S04]  /*20d0*/  IMAD.WIDE.U32 R4, R23, R24, R16 ;  /* 0x0000001817047225 */ /* 0x000fc800078e0010 */
[----:B------:R-:W-:Y:S01]  /*20e0*/  IMAD R3, R41, UR5, R6 ;  /* 0x0000000529037c24 */ /* 0x000fe2000f8e0206 */
[----:B------:R-:W-:Y:S01]  /*20f0*/  ULDC.64 UR4, c[0x0][0x328] ;  /* 0x0000ca0000047ab9 */ /* 0x000fe20000000a00 */
[----:B------:R-:W-:-:S04]  /*2100*/  IMAD.WIDE.U32 R6, R23, R52, R16 ;  /* 0x0000003417067225 */ /* 0x000fc800078e0010 */
[----:B------:R-:W-:Y:S01]  /*2110*/  IMAD R12, R0, UR4, RZ ;  /* 0x00000004000c7c24 */ /* 0x000fe2000f8e02ff */
[----:B------:R-:W-:Y:S01]  /*2120*/  IADD3 R0, R45, R3, RZ ;  /* 0x000000032d007210 */ /* 0x000fe20007ffe0ff */
[----:B------:R-:W-:Y:S01]  /*2130*/  IMAD.IADD R39, R13, 0x1, R5 ;  /* 0x000000010d277824 */ /* 0x000fe200078e0205 */
[----:B------:R-:W-:Y:S01]  /*2140*/  IADD3 R3, P0, R44, R6, RZ ;  /* 0x000000062c037210 */ /* 0x000fe20007f1e0ff */
[----:B------:R-:W-:Y:S02]  /*2150*/  IMAD.MOV.U32 R38, RZ, RZ, R4 ;  /* 0x000000ffff267224 */ /* 0x000fe400078e0004 */
[----:B------:R-:W-:Y:S01]  /*2160*/  IMAD.WIDE.U32 R4, R23, R24, R42 ;  /* 0x0000001817047225 */ /* 0x000fe200078e002a */
[----:B------:R-:W-:Y:S02]  /*2170*/  IADD3.X R48, R0, R7, R11, P0, !PT ;  /* 0x0000000700307210 */ /* 0x000fe400007fe40b */
[----:B------:R-:W-:Y:S01]  /*2180*/  SEL R11, R63, RZ, P1 ;  /* 0x000000ff3f0b7207 */ /* 0x000fe20000800000 */
[----:B------:R-:W-:Y:S01]  /*2190*/  IMAD.IADD R5, R5, 0x1, R13 ;  /* 0x0000000105057824 */ /* 0x000fe200078e020d */
[----:B-----5:R-:W-:Y:S01]  /*21a0*/  SHF.R.S32.HI R13, RZ, 0x1f, R33 ;  /* 0x0000001fff0d7819 */ /* 0x020fe20000011421 */
[----:B------:R-:W-:-:S02]  /*21b0*/  IMAD R6, R219, R26, RZ ;  /* 0x0000001adb067224 */ /* 0x000fc400078e02ff */
[----:B------:R-:W-:Y:S02]  /*21c0*/  IMAD.IADD R11, R16, 0x1, R11 ;  /* 0x00000001100b7824 */ /* 0x000fe400078e020b */
[----:B------:R-:W-:Y:S01]  /*21d0*/  IMAD.WIDE.U32 R36, R33, R24, R4 ;  /* 0x0000001821247225 */ /* 0x000fe200078e0004 */
[----:B------:R-:W-:Y:S02]  /*21e0*/  LOP3.LUT R5, R59, 0x18, R16, 0xf8, !PT ;  /* 0x000000183b057812 */ /* 0x000fe400078ef810 */
[----:B------:R-:W-:Y:S01]  /*21f0*/  SHF.R.S32.HI R54, RZ, 0x1f, R11 ;  /* 0x0000001fff367819 */ /* 0x000fe2000001140b */
[----:B------:R-:W-:Y:S01]  /*2200*/  IMAD R75, R41, UR5, R12 ;  /* 0x00000005294b7c24 */ /* 0x000fe2000f8e020c */
[----:B------:R-:W-:Y:S01]  /*2210*/  LOP3.LUT R5, R5, R60, RZ, 0x3c, !PT ;  /* 0x0000003c05057212 */ /* 0x000fe200078e3cff */
[----:B------:R-:W-:Y:S01]  /*2220*/  IMAD.WIDE.U32 R40, R41, UR4, R8 ;  /* 0x0000000429287c25 */ /* 0x000fe2000f8e0008 */
[----:B------:R-:W-:Y:S01]  /*2230*/  LEA.HI R54, R54, R11, RZ, 0x3 ;  /* 0x0000000b36367211 */ /* 0x000fe200078f18ff */
[----:B------:R-:W-:-:S02]  /*2240*/  ULDC UR4, c[0x0][0x2e4] ;  /* 0x0000b90000047ab9 */ /* 0x000fc40000000800 */
[----:B------:R-:W-:Y:S01]  /*2250*/  IMAD R15, R23, R27, R6 ;  /* 0x0000001b170f7224 */ /* 0x000fe200078e0206 */
[----:B------:R-:W-:Y:S01]  /*2260*/  LOP3.LUT R69, R54, 0xfffffff8, RZ, 0xc0, !PT ;  /* 0xfffffff836457812 */ /* 0x000fe200078ec0ff */
[----:B------:R-:W-:Y:S01]  /*2270*/  IMAD R12, R13, R24, RZ ;  /* 0x000000180d0c7224 */ /* 0x000fe200078e02ff */
[----:B------:R-:W-:Y:S01]  /*2280*/  ISETP.GE.AND P0, PT, R16, UR4, PT ;  /* 0x0000000410007c0c */ /* 0x000fe2000bf06270 */
[CC--:B------:R-:W-:Y:S01]  /*2290*/  IMAD.WIDE.U32 R8, R23.reuse, R26.reuse, R16 ;  /* 0x0000001a17087225 */ /* 0x0c0fe200078e0010 */
[----:B------:R-:W-:Y:S02]  /*22a0*/  ISETP.GE.AND P1, PT, R82, UR4, PT ;  /* 0x0000000452007c0c */ /* 0x000fe4000bf26270 */
[----:B------:R-:W-:Y:S01]  /*22b0*/  SHF.R.S32.HI R73, RZ, 0x1f, R69 ;  /* 0x0000001fff497819 */ /* 0x000fe20000011445 */
[----:B------:R-:W-:-:S04]  /*22c0*/  IMAD.WIDE.U32 R6, R23, R26, R42 ;  /* 0x0000001a17067225 */ /* 0x000fc800078e002a */
[----:B------:R-:W-:Y:S01]  /*22d0*/  IMAD R11, R33, R25, R12 ;  /* 0x00000019210b7224 */ /* 0x000fe200078e020c */
[----:B------:R-:W-:Y:S01]  /*22e0*/  IADD3 R7, R7, R15, RZ ;  /* 0x0000000f07077210 */ /* 0x000fe20007ffe0ff */
[----:B------:R-:W-:Y:S02]  /*22f0*/  IMAD.IADD R9, R15, 0x1, R9 ;  /* 0x000000010f097824 */ /* 0x000fe400078e0209 */
[-C--:B------:R-:W-:Y:S02]  /*2300*/  IMAD R12, R13, R26.reuse, RZ ;  /* 0x0000001a0d0c7224 */ /* 0x080fe400078e02ff */
[----:B------:R-:W-:Y:S01]  /*2310*/  IMAD R65, R200, 0x200, R5 ;  /* 0x00000200c8417824 */ /* 0x000fe200078e0205 */
[----:B------:R-:W-:Y:S01]  /*2320*/  LOP3.LUT R5, R59, 0x38, R54, 0xf8, !PT ;  /* 0x000000383b057812 */ /* 0x000fe200078ef836 */
[C---:B------:R-:W-:Y:S02]  /*2330*/  IMAD R71, R33.reuse, R27, R12 ;  /* 0x0000001b21477224 */ /* 0x040fe400078e020c */
[----:B------:R-:W-:Y:S01]  /*2340*/  IMAD.WIDE.U32 R34, R33, R26, R8 ;  /* 0x0000001a21227225 */ /* 0x000fe200078e0008 */
[----:B------:R-:W-:-:S03]  /*2350*/  LOP3.LUT R5, R5, R60, RZ, 0x3c, !PT ;  /* 0x0000003c05057212 */ /* 0x000fc600078e3cff */
[----:B------:R-:W-:Y:S01]  /*2360*/  IMAD.WIDE.U32 R38, R33, R24, R38 ;  /* 0x0000001821267225 */ /* 0x000fe200078e0026 */
[----:B------:R-:W-:-:S03]  /*2370*/  IADD3 R67, R71, R35, RZ ;  /* 0x0000002347437210 */ /* 0x000fc60007ffe0ff */
[----:B------:R-:W-:-:S04]  /*2380*/  IMAD.WIDE.U32 R30, R33, R26, R6 ;  /* 0x0000001a211e7225 */ /* 0x000fc800078e0006 */
[----:B------:R-:W-:Y:S02]  /*2390*/  IMAD.SHL.U32 R52, R52, 0x40, RZ ;  /* 0x0000004034347824 */ /* 0x000fe400078e00ff */
[----:B------:R-:W-:Y:S02]  /*23a0*/  IMAD.SHL.U32 R63, R63, 0x2, RZ ;  /* 0x000000023f3f7824 */ /* 0x000fe400078e00ff */
[----:B------:R-:W-:Y:S02]  /*23b0*/  IMAD.IADD R64, R11, 0x1, R39 ;  /* 0x000000010b407824 */ /* 0x000fe400078e0227 */
[----:B------:R-:W-:Y:S02]  /*23c0*/  IMAD.IADD R66, R37, 0x1, R11 ;  /* 0x0000000125427824 */ /* 0x000fe400078e020b */
[----:B------:R-:W-:Y:S02]  /*23d0*/  IMAD.IADD R71, R31, 0x1, R71 ;  /* 0x000000011f477824 */ /* 0x000fe400078e0247 */
[----:B------:R-:W-:-:S02]  /*23e0*/  IMAD R68, R200, 0x200, R5 ;  /* 0x00000200c8447824 */ /* 0x000fc400078e0205 */
[----:B0--3--:R-:W-:-:S07]  /*23f0*/  IMAD.IADD R75, R41, 0x1, R75 ;  /* 0x00000001294b7824 */ /* 0x009fce00078e024b */
.L_x_1990:
[----:B------:R-:W-:Y:S01]  /*2400*/  IADD3 R51, R51, -0x1, RZ ;  /* 0xffffffff33337810 */ /* 0x000fe20007ffe0ff */
[----:B---34-:R-:W-:Y:S01]  /*2410*/  IMAD.SHL.U32 R14, R184, 0x1000, RZ ;  /* 0x00001000b80e7824 */ /* 0x018fe200078e00ff */
[----:B------:R-:W-:Y:S01]  /*2420*/  ISETP.GE.AND P3, PT, R61, 0x1, PT ;  /* 0x000000013d00780c */ /* 0x000fe20003f66270 */
[----:B------:R-:W-:Y:S05]  /*2430*/  YIELD ;  /* 0x0000000000007946 */ /* 0x000fea0003800000 */
[----:B------:R-:W-:Y:S01]  /*2440*/  SHF.R.S32.HI R76, RZ, 0x1f, R51 ;  /* 0x0000001fff4c7819 */ /* 0x000fe20000011433 */
[-C--:B------:R-:W-:Y:S01]  /*2450*/  IMAD R5, R53, R51.reuse, RZ ;  /* 0x0000003335057224 */ /* 0x080fe200078e02ff */
[----:B------:R-:W-:Y:S01]  /*2460*/  BSSY B0, `(.L_x_1961) ;  /* 0x0000178000007945 */ /* 0x000fe20003800000 */
[----:B------:R-:W-:-:S04]  /*2470*/  IMAD.WIDE.U32 R24, R52, R51, RZ ;  /* 0x0000003334187225 */ /* 0x000fc800078e00ff */
[----:B------:R-:W-:Y:S01]  /*2480*/  IMAD R5, R76, R52, R5 ;  /* 0x000000344c057224 */ /* 0x000fe200078e0205 */
[----:B------:R-:W-:-:S03]  /*2490*/  IADD3 R4, P2, R3, R24, RZ ;  /* 0x0000001803047210 */ /* 0x000fc60007f5e0ff */
[----:B------:R-:W-:Y:S01]  /*24a0*/  IMAD.IADD R79, R25, 0x1, R5 ;  /* 0x00000001194f7824 */ /* 0x000fe200078e0205 */
[C---:B------:R-:W-:Y:S01]  /*24b0*/  LEA R12, P4, R4.reuse, R28, 0x1 ;  /* 0x0000001c040c7211 */ /* 0x040fe200078808ff */
[----:B------:R-:W-:Y:S02]  /*24c0*/  IMAD.IADD R5, R65, 0x1, R14 ;  /* 0x0000000141057824 */ /* 0x000fe400078e020e */
[----:B------:R-:W-:Y:S01]  /*24d0*/  IMAD.X R6, R79, 0x1, R48, P2 ;  /* 0x000000014f067824 */ /* 0x000fe200010e0630 */
[----:B------:R-:W-:Y:S02]  /*24e0*/  ISETP.GT.AND P2, PT, R51, R46, PT ;  /* 0x0000002e3300720c */ /* 0x000fe40003f44270 */
[----:B------:R-:W-:Y:S02]  /*24f0*/  LEA R15, R5, R2, 0x1 ;  /* 0x00000002050f7211 */ /* 0x000fe400078e08ff */
        /* <DEDUP_REMOVED lines=25> */
[----:B------:R-:W-:-:S03]  /*2690*/  IADD3 R8, R42, 0x10, RZ ;  /* 0x000000102a087810 */ /* 0x000fc60007ffe0ff */
[----:B------:R-:W-:Y:S01]  /*26a0*/  IMAD.X R10, R77, 0x1, R66, P3 ;  /* 0x000000014d0a7824 */ /* 0x000fe200018e0642 */
[----:B------:R-:W-:Y:S01]  /*26b0*/  LEA R6, P3, R7, UR4, 0x1 ;  /* 0x0000000407067c11 */ /* 0x000fe2000f8608ff */
[----:B------:R-:W-:Y:S01]  /*26c0*/  IMAD.IADD R5, R5, 0x1, R9 ;  /* 0x0000000105057824 */ /* 0x000fe200078e0209 */
[C---:B------:R-:W-:Y:S02]  /*26d0*/  LEA R76, P5, R4.reuse, UR6, 0x1 ;  /* 0x00000006044c7c11 */ /* 0x040fe4000f8a08ff */
[----:B------:R-:W-:Y:S02]  /*26e0*/  LEA.HI.X R7, R7, UR5, R10, 0x1, P3 ;  /* 0x0000000507077c11 */ /* 0x000fe400098f0c0a */
[----:B------:R-:W-:Y:S02]  /*26f0*/  CS2R R10, SRZ ;  /* 0x00000000000a7805 */ /* 0x000fe4000001ff00 */
[----:B------:R-:W-:Y:S02]  /*2700*/  LEA.HI.X R77, R4, UR7, R5, 0x1, P5 ;  /* 0x00000007044d7c11 */ /* 0x000fe4000a8f0c05 */
[----:B------:R-:W-:-:S02]  /*2710*/  ISETP.GE.AND P3, PT, R42, R61, PT ;  /* 0x0000003d2a00720c */ /* 0x000fc40003f66270 */
[----:B------:R-:W-:Y:S02]  /*2720*/  ISETP.GE.AND P5, PT, R8, R61, PT ;  /* 0x0000003d0800720c */ /* 0x000fe40003fa6270 */
[----:B------:R-:W-:-:S09]  /*2730*/  CS2R R8, SRZ ;  /* 0x0000000000087805 */ /* 0x000fd2000001ff00 */
[----:B------:R0:W5:Y:S04]  /*2740*/  @!P3 LDG.E.64 R26, desc[UR42][R6.64] ;  /* 0x0000002a061ab981 */ /* 0x000168000c1e1b00 */
[----:B------:R0:W5:Y:S04]  /*2750*/  @!P5 LDG.E.64 R8, desc[UR42][R6.64+0x20] ;  /* 0x0000202a0608d981 */ /* 0x000168000c1e1b00 */
[----:B------:R0:W5:Y:S04]  /*2760*/  @!P3 LDG.E.64 R24, desc[UR42][R76.64] ;  /* 0x0000002a4c18b981 */ /* 0x000168000c1e1b00 */
[----:B------:R0:W5:Y:S02]  /*2770*/  @!P5 LDG.E.64 R10, desc[UR42][R76.64+0x20] ;  /* 0x0000202a4c0ad981 */ /* 0x000164000c1e1b00 */
.L_x_1965:
[----:B------:R-:W-:Y:S05]  /*2780*/  BSYNC B1 ;  /* 0x0000000000017941 */ /* 0x000fea0003800000 */
.L_x_1964:
[----:B------:R-:W-:Y:S01]  /*2790*/  UISETP.NE.AND UP0, UPT, UR39, 0x3, UPT ;  /* 0x000000032700788c */ /* 0x000fe2000bf05270 */
[----:B-----5:R-:W-:Y:S02]  /*27a0*/  IMAD.MOV.U32 R4, RZ, RZ, R8 ;  /* 0x000000ffff047224 */ /* 0x020fe400078e0008 */
[----:B------:R-:W-:Y:S02]  /*27b0*/  IMAD.MOV.U32 R5, RZ, RZ, R9 ;  /* 0x000000ffff057224 */ /* 0x000fe400078e0009 */
[----:B0-----:R-:W-:Y:S01]  /*27c0*/  IMAD.MOV.U32 R6, RZ, RZ, R26 ;  /* 0x000000ffff067224 */ /* 0x001fe200078e001a */
[----:B------:R-:W-:Y:S01]  /*27d0*/  PLOP3.LUT P3, PT, PT, PT, UP0, 0x80, 0x0 ;  /* 0x000000000000781c */ /* 0x000fe20003f6f008 */
[----:B------:R-:W-:Y:S01]  /*27e0*/  IMAD.MOV.U32 R7, RZ, RZ, R25 ;  /* 0x000000ffff077224 */ /* 0x000fe200078e0019 */
[----:B------:R-:W-:Y:S01]  /*27f0*/  PRMT R85, R4, 0x5410, R5 ;  /* 0x0000541004557816 */ /* 0x000fe20000000005 */
[----:B------:R-:W-:Y:S02]  /*2800*/  IMAD.MOV.U32 R4, RZ, RZ, R27 ;  /* 0x000000ffff047224 */ /* 0x000fe400078e001b */
[----:B------:R-:W-:-:S03]  /*2810*/  IMAD.MOV.U32 R5, RZ, RZ, R11 ;  /* 0x000000ffff057224 */ /* 0x000fc600078e000b */
[----:B------:R-:W-:Y:S01]  /*2820*/  PRMT R86, R6, 0x5410, R4 ;  /* 0x0000541006567816 */ /* 0x000fe20000000004 */
[----:B------:R-:W-:Y:S01]  /*2830*/  IMAD.MOV.U32 R6, RZ, RZ, R24 ;  /* 0x000000ffff067224 */ /* 0x000fe200078e0018 */
[----:B------:R-:W-:-:S04]  /*2840*/  MOV R4, R10 ;  /* 0x0000000a00047202 */ /* 0x000fc80000000f00 */
[----:B------:R-:W-:Y:S02]  /*2850*/  PRMT R87, R4, 0x5410, R5 ;  /* 0x0000541004577816 */ /* 0x000fe40000000005 */
[----:B------:R-:W-:Y:S01]  /*2860*/  PRMT R88, R6, 0x5410, R7 ;  /* 0x0000541006587816 */ /* 0x000fe20000000007 */
[----:B------:R-:W-:Y:S06]  /*2870*/  @!P3 BRA `(.L_x_1966) ;  /* 0x000000000004b947 */ /* 0x000fec0003800000 */
[----:B------:R-:W-:Y:S01]  /*2880*/  BPT.TRAP 0x1 ;  /* 0x000000040000795c */ /* 0x000fe20000300000 */
.L_x_1966:
[----:B------:R-:W-:Y:S01]  /*2890*/  IMAD R70, R184, 0x8, R2 ;  /* 0x00000008b8467824 */ /* 0x000fe200078e0202 */
[----:B------:R-:W-:Y:S01]  /*28a0*/  SHF.L.U32 R77, R187, 0x1f, RZ ;  /* 0x0000001fbb4d7819 */ /* 0x000fe200000006ff */
[----:B------:R-:W-:Y:S03]  /*28b0*/  BSSY B1, `(.L_x_1967) ;  /* 0x0000003000017945 */ /* 0x000fe60003800000 */
[----:B------:R-:W0:Y:S02]  /*28c0*/  SYNCS.PHASECHK.TRANS64.TRYWAIT P5, [R70+URZ+0x28c90], R77 ;  /* 0x028c904d460075a7 */ /* 0x000e2400080a017f */
[----:B0-----:R-:W-:Y:S05]  /*28d0*/  @!P5 BRA `(.L_x_1968) ;  /* 0x000001a4008cd947 */ /* 0x001fea0003800000 */
.L_x_2280:
[----:B------:R-:W-:Y:S05]  /*28e0*/  BSYNC B1 ;  /* 0x0000000000017941 */ /* 0x000fea0003800000 */
.L_x_1967:
        /* <DEDUP_REMOVED lines=10> */
[--C-:B--2---:R-:W-:Y:S01]  /*2990*/  HADD2.F32 R24, -RZ, R7.reuse.H1_H1 ;  /* 0x30000007ff187230 */ /* 0x104fe20000004100 */
[----:B------:R-:W-:Y:S01]  /*29a0*/  SHF.R.U32.HI R76, RZ, 0x10, R25 ;  /* 0x00000010ff4c7819 */ /* 0x000fe20000011619 */
[----:B------:R-:W-:Y:S01]  /*29b0*/  HADD2.F32 R7, -RZ, R7.H0_H0 ;  /* 0x20000007ff077230 */ /* 0x000fe20000004100 */
[----:B------:R-:W-:Y:S01]  /*29c0*/  MOV R15, R6 ;  /* 0x00000006000f7202 */ /* 0x000fe20000000f00 */
[----:B------:R-:W-:Y:S02]  /*29d0*/  HADD2.F32 R27, -RZ, R27.H0_H0 ;  /* 0x2000001bff1b7230 */ /* 0x000fe40000004100 */
[----:B------:R-:W-:-:S02]  /*29e0*/  HADD2.F32 R6, -RZ, R5.H1_H1 ;  /* 0x30000005ff067230 */ /* 0x000fc40000004100 */
[----:B------:R-:W-:Y:S02]  /*29f0*/  HADD2.F32 R5, -RZ, R5.H0_H0 ;  /* 0x20000005ff057230 */ /* 0x000fe40000004100 */
[----:B------:R-:W-:Y:S02]  /*2a00*/  HADD2.F32 R76, -RZ, R76.H0_H0 ;  /* 0x2000004cff4c7230 */ /* 0x000fe40000004100 */
[----:B------:R-:W-:Y:S02]  /*2a10*/  HADD2.F32 R25, -RZ, R78.H0_H0 ;  /* 0x2000004eff197230 */ /* 0x000fe40000004100 */
[-C--:B------:R-:W-:Y:S01]  /*2a20*/  FMUL.FTZ R78, R6, R27.reuse ;  /* 0x0000001b064e7220 */ /* 0x080fe20000410000 */
[----:B------:R-:W-:Y:S02]  /*2a30*/  HADD2.F32 R26, -RZ, R26.H0_H0 ;  /* 0x2000001aff1a7230 */ /* 0x000fe40000004100 */
[----:B------:R-:W-:Y:S01]  /*2a40*/  FMUL.FTZ R27, R5, R27 ;  /* 0x0000001b051b7220 */ /* 0x000fe20000410000 */
[-C--:B------:R-:W-:Y:S01]  /*2a50*/  FMUL.FTZ R80, R24, R76.reuse ;  /* 0x0000004c18507220 */ /* 0x080fe20000410000 */
[----:B------:R-:W-:Y:S01]  /*2a60*/  FMUL.FTZ R83, R7, R76 ;  /* 0x0000004c07537220 */ /* 0x000fe20000410000 */
[-C--:B------:R-:W-:Y:S01]  /*2a70*/  FFMA.FTZ R78, R5, R25.reuse, -R78 ;  /* 0x00000019054e7223 */ /* 0x080fe2000001084e */
[----:B------:R-:W-:Y:S01]  /*2a80*/  FFMA.FTZ R79, R6, R25, R27 ;  /* 0x00000019064f7223 */ /* 0x000fe2000001001b */
[----:B------:R-:W-:-:S02]  /*2a90*/  HADD2.F32 R5, -RZ, R4.H1_H1 ;  /* 0x30000004ff057230 */ /* 0x000fc40000004100 */
[-C--:B------:R-:W-:Y:S01]  /*2aa0*/  FFMA.FTZ R81, R7, R26.reuse, -R80 ;  /* 0x0000001a07517223 */ /* 0x080fe20000010850 */
[----:B------:R-:W-:Y:S01]  /*2ab0*/  FFMA.FTZ R84, R24, R26, R83 ;  /* 0x0000001a18547223 */ /* 0x000fe20000010053 */
[----:B------:R-:W-:Y:S02]  /*2ac0*/  HADD2.F32 R25, -RZ, R88.H0_H0 ;  /* 0x20000058ff197230 */ /* 0x000fe40000004100 */
[----:B------:R-:W-:Y:S02]  /*2ad0*/  HADD2.F32 R4, -RZ, R4.H0_H0 ;  /* 0x20000004ff047230 */ /* 0x000fe40000004100 */
[--C-:B------:R-:W-:Y:S02]  /*2ae0*/  HADD2.F32 R6, -RZ, R15.reuse.H1_H1 ;  /* 0x3000000fff067230 */ /* 0x100fe40000004100 */
[-C--:B------:R-:W-:Y:S01]  /*2af0*/  FMUL.FTZ R27, R5, R25.reuse ;  /* 0x00000019051b7220 */ /* 0x080fe20000410000 */
[----:B------:R-:W-:Y:S02]  /*2b00*/  HADD2.F32 R26, -RZ, R88.H1_H1 ;  /* 0x30000058ff1a7230 */ /* 0x000fe40000004100 */
[----:B------:R-:W-:Y:S01]  /*2b10*/  FMUL.FTZ R76, R4, R25 ;  /* 0x00000019044c7220 */ /* 0x000fe20000410000 */
[----:B------:R-:W-:-:S02]  /*2b20*/  HADD2.F32 R15, -RZ, R15.H0_H0 ;  /* 0x2000000fff0f7230 */ /* 0x000fc40000004100 */
[--C-:B------:R-:W-:Y:S02]  /*2b30*/  HADD2.F32 R7, -RZ, R86.reuse.H0_H0 ;  /* 0x20000056ff077230 */ /* 0x100fe40000004100 */
[-C--:B------:R-:W-:Y:S01]  /*2b40*/  FMUL.FTZ R80, R6, R26.reuse ;  /* 0x0000001a06507220 */ /* 0x080fe20000410000 */
        /* <DEDUP_REMOVED lines=10> */
.L_x_1973:
[----:B------:R-:W-:Y:S05]  /*2bf0*/  BSYNC B2 ;  /* 0x0000000000027941 */ /* 0x000fea0003800000 */
.L_x_1972:
[----:B--2---:R1:W-:Y:S02]  /*2c00*/  STG.E.128 desc[UR42][R12.64], R4 ;  /* 0x000000040c007986 */ /* 0x0043e4000c101d2a */
.L_x_1971:
[----:B------:R-:W-:Y:S05]  /*2c10*/  BSYNC B1 ;  /* 0x0000000000017941 */ /* 0x000fea0003800000 */
.L_x_1970:
[----:B------:R-:W-:Y:S05]  /*2c20*/  @P1 BRA `(.L_x_1969) ;  /* 0x0000000c00ec1947 */ /* 0x000fea0003800000 */
[----:B-1----:R-:W-:Y:S01]  /*2c30*/  IMAD.MOV.U32 R5, RZ, RZ, 0x20 ;  /* 0x00000020ff057424 */ /* 0x002fe200078e00ff */
[----:B------:R-:W-:Y:S01]  /*2c40*/  LOP3.LUT P4, RZ, R193, 0x4, RZ, 0xc0, !PT ;  /* 0x00000004c1ff7812 */ /* 0x000fe2000788c0ff */
[----:B------:R-:W-:Y:S03]  /*2c50*/  BSSY B1, `(.L_x_1974) ;  /* 0x0000031000017945 */ /* 0x000fe60003800000 */
[----:B------:R-:W-:-:S04]  /*2c60*/  SEL R5, R5, 0xffffffe0, !P4 ;  /* 0xffffffe005057807 */ /* 0x000fc80006000000 */
[----:B------:R-:W-:Y:S01]  /*2c70*/  IADD3 R5, R5, R65, R14 ;  /* 0x0000004105057210 */ /* 0x000fe20007ffe00e */
[----:B------:R-:W-:-:S04]  /*2c80*/  VIADD R14, R42, 0x10 ;  /* 0x000000102a0e7836 */ /* 0x000fc80000000000 */
[----:B------:R-:W-:Y:S01]  /*2c90*/  IMAD R4, R5, 0x2, R2 ;  /* 0x0000000205047824 */ /* 0x000fe200078e0202 */
[----:B------:R-:W-:-:S05]  /*2ca0*/  ISETP.GE.AND P4, PT, R14, R61, PT ;  /* 0x0000003d0e00720c */ /* 0x000fca0003f86270 */
[----:B------:R-:W1:Y:S08]  /*2cb0*/  LDS.128 R4, [R4+0x22400] ;  /* 0x0224000004047984 */ /* 0x000e700000000c00 */
        /* <DEDUP_REMOVED lines=42> */
.L_x_1975:
[----:B------:R-:W-:Y:S05]  /*2f60*/  BSYNC B1 ;  /* 0x0000000000017941 */ /* 0x000fea0003800000 */
.L_x_1974:
[----:B-1----:R2:W-:Y:S01]  /*2f70*/  STG.E.128 desc[UR42][R12.64+0x40], R4 ;  /* 0x000040040c007986 */ /* 0x0025e2000c101d2a */
[----:B------:R-:W-:Y:S05]  /*2f80*/  BRA `(.L_x_1969) ;  /* 0x0000000c00147947 */ /* 0x000fea0003800000 */
.L_x_1963:
[----:B------:R-:W-:Y:S01]  /*2f90*/  IMAD R72, R51, -0x40, R32 ;  /* 0xffffffc033487824 */ /* 0x000fe200078e0220 */
[----:B------:R-:W-:-:S04]  /*2fa0*/  ISETP.GE.AND P4, PT, R16, R61, PT ;  /* 0x0000003d1000720c */ /* 0x000fc80003f86270 */
[----:B------:R-:W-:-:S04]  /*2fb0*/  VIMNMX R72, R72, 0x40, PT ;  /* 0x0000004048487848 */ /* 0x000fc80003fe0100 */
[----:B------:R-:W-:-:S13]  /*2fc0*/  ISETP.GE.OR P3, PT, R23, R72, P4 ;  /* 0x000000481700720c */ /* 0x000fda0002766670 */
[----:B------:R-:W0:Y:S01]  /*2fd0*/  @!P3 LDC.64 R12, c[0x0][0x3c8] ;  /* 0x0000f200ff0cbb82 */ /* 0x000e220000000a00 */
[----:B------:R-:W-:Y:S01]  /*2fe0*/  @!P3 IADD3 R6, P5, R38, R4, RZ ;  /* 0x000000042606b210 */ /* 0x000fe20007fbe0ff */
[----:B------:R-:W-:Y:S02]  /*2ff0*/  @!P3 IMAD R4, R56, R51, RZ ;  /* 0x000000333804b224 */ /* 0x000fe400078e02ff */
[----:B------:R-:W-:Y:S01]  /*3000*/  @!P3 IMAD.MOV.U32 R5, RZ, RZ, R67 ;  /* 0x000000ffff05b224 */ /* 0x000fe200078e0043 */
[----:B------:R-:W-:Y:S01]  /*3010*/  @!P3 IADD3.X R7, R77, R64, RZ, P5, !PT ;  /* 0x000000404d07b210 */ /* 0x000fe20002ffe4ff */
[----:B------:R-:W-:Y:S02]  /*3020*/  @!P3 IMAD R11, R76, R57, R4 ;  /* 0x000000394c0bb224 */ /* 0x000fe400078e0204 */
[----:B------:R-:W1:Y:S01]  /*3030*/  @!P3 LDC.64 R26, c[0x0][0x3e0] ;  /* 0x0000f800ff1abb82 */ /* 0x000e620000000a00 */
[----:B------:R-:W-:-:S04]  /*3040*/  @!P3 IMAD.MOV.U32 R4, RZ, RZ, R34 ;  /* 0x000000ffff04b224 */ /* 0x000fc800078e0022 */
[----:B------:R-:W-:Y:S01]  /*3050*/  @!P3 IMAD.WIDE.U32 R8, R51, R57, R4 ;  /* 0x000000393308b225 */ /* 0x000fe200078e0004 */
[----:B------:R-:W-:-:S03]  /*3060*/  CS2R R4, SRZ ;  /* 0x0000000000047805 */ /* 0x000fc6000001ff00 */
[----:B------:R-:W-:Y:S01]  /*3070*/  @!P3 IMAD.IADD R9, R11, 0x1, R9 ;  /* 0x000000010b09b824 */ /* 0x000fe200078e0209 */
        /* <DEDUP_REMOVED lines=9> */
[----:B------:R-:W-:-:S06]  /*3110*/  UISETP.NE.AND UP0, UPT, UR39, 0x3, UPT ;  /* 0x000000032700788c */ /* 0x000fcc000bf05270 */
[----:B------:R-:W-:Y:S01]  /*3120*/  PLOP3.LUT P3, PT, PT, PT, UP0, 0x80, 0x0 ;  /* 0x000000000000781c */ /* 0x000fe20003f6f008 */
        /* <DEDUP_REMOVED lines=16> */
.L_x_1976:
[----:B------:R-:W-:Y:S01]  /*3230*/  IMAD R70, R184, 0x8, R2 ;  /* 0x00000008b8467824 */ /* 0x000fe200078e0202 */
[----:B------:R-:W-:Y:S01]  /*3240*/  SHF.L.U32 R77, R187, 0x1f, RZ ;  /* 0x0000001fbb4d7819 */ /* 0x000fe200000006ff */
[----:B------:R-:W-:Y:S03]  /*3250*/  BSSY B1, `(.L_x_1977) ;  /* 0x0000003000017945 */ /* 0x000fe60003800000 */
[----:B------:R-:W0:Y:S02]  /*3260*/  SYNCS.PHASECHK.TRANS64.TRYWAIT P5, [R70+URZ+0x28c90], R77 ;  /* 0x028c904d460075a7 */ /* 0x000e2400080a017f */
[----:B0-----:R-:W-:Y:S05]  /*3270*/  @!P5 BRA `(.L_x_1978) ;  /* 0x0000019c0038d947 */ /* 0x001fea0003800000 */
.L_x_2281:
[----:B------:R-:W-:Y:S05]  /*3280*/  BSYNC B1 ;  /* 0x0000000000017941 */ /* 0x000fea0003800000 */
.L_x_1977:
[----:B------:R-:W-:Y:S01]  /*3290*/  ISETP.GE.OR P5, PT, R23, R72, P0 ;  /* 0x000000481700720c */ /* 0x000fe200007a6670 */
        /* <DEDUP_REMOVED lines=21> */
[----:B------:R-:W-:-:S05]  /*33f0*/  LOP3.LUT R13, R13, R60, RZ, 0x3c, !PT ;  /* 0x0000003c0d0d7212 */ /* 0x000fca00078e3cff */
[----:B------:R-:W-:Y:S02]  /*3400*/  IMAD R15, R200, 0x200, R13 ;  /* 0x00000200c80f7824 */ /* 0x000fe400078e020d */
[----:B------:R-:W-:Y:S02]  /*3410*/  IMAD.IADD R13, R68, 0x1, R14 ;  /* 0x00000001440d7824 */ /* 0x000fe400078e020e */
[----:B------:R-:W-:-:S03]  /*3420*/  IMAD.IADD R15, R14, 0x1, R15 ;  /* 0x000000010e0f7824 */ /* 0x000fc600078e020f */
[----:B------:R-:W-:Y:S01]  /*3430*/  LEA R13, R13, R2, 0x1 ;  /* 0x000000020d0d7211 */ /* 0x000fe200078e08ff */
[----:B------:R-:W-:-:S05]  /*3440*/  IMAD R24, R15, 0x2, R2 ;  /* 0x000000020f187824 */ /* 0x000fca00078e0202 */
        /* <DEDUP_REMOVED lines=82> */
[----:B------:R-:W-:Y:S01]  /*3970*/  F2FP.F16.F32.PACK_AB R14, R14, R15 ;  /* 0x0000000f0e0e723e */ /* 0x000fe200000000ff */
[----:B------:R-:W-:Y:S01]  /*3980*/  IMAD.MOV.U32 R15, RZ, RZ, R86 ;  /* 0x000000ffff0f7224 */ /* 0x000fe200078e0056 */
[----:B------:R-:W-:-:S07]  /*3990*/  F2FP.F16.F32.PACK_AB R26, R9, R8 ;  /* 0x00000008091a723e */ /* 0x000fce00000000ff */
.L_x_1980:
[----:B------:R-:W-:Y:S05]  /*39a0*/  BSYNC B1 ;  /* 0x0000000000017941 */ /* 0x000fea0003800000 */
.L_x_1979:
        /* <DEDUP_REMOVED lines=10> */
.L_x_1962:
[----:B------:R-:W-:-:S06]  /*3a50*/  UISETP.NE.AND UP0, UPT, UR39, 0x3, UPT ;  /* 0x000000032700788c */ /* 0x000fcc000bf05270 */
[----:B------:R-:W-:-:S13]  /*3a60*/  PLOP3.LUT P3, PT, PT, PT, UP0, 0x80, 0x0 ;  /* 0x000000000000781c */ /* 0x000fda0003f6f008 */
[----:B------:R-:W-:Y:S05]  /*3a70*/  @!P3 BRA `(.L_x_1981) ;  /* 0x000000000004b947 */ /* 0x000fea0003800000 */
[----:B------:R-:W-:Y:S01]  /*3a80*/  BPT.TRAP 0x1 ;  /* 0x000000040000795c */ /* 0x000fe20000300000 */
.L_x_1981:
        /* <DEDUP_REMOVED lines=8> */
.L_x_2282:
[----:B------:R-:W-:Y:S05]  /*3b10*/  BSYNC B1 ;  /* 0x0000000000017941 */ /* 0x000fea0003800000 */
.L_x_1982:
[----:B------:R-:W-:Y:S05]  /*3b20*/  @P4 BRA `(.L_x_1969) ;  /* 0x00000000002c4947 */ /* 0x000fea0003800000 */
[----:B------:R-:W-:Y:S02]  /*3b30*/  @!P1 LOP3.LUT P4, RZ, R193, 0x4, RZ, 0xc0, !PT ;  /* 0x00000004c1ff9812 */ /* 0x000fe4000788c0ff */
[----:B------:R-:W-:Y:S02]  /*3b40*/  PLOP3.LUT P5, PT, PT, PT, PT, 0x8, 0x0 ;  /* 0x000000000000781c */ /* 0x000fe40003fae170 */
[----:B------:R-:W-:Y:S02]  /*3b50*/  @!P1 PLOP3.LUT P5, PT, P4, PT, PT, 0x80, 0x0 ;  /* 0x000000000000981c */ /* 0x000fe400027af070 */
[----:B------:R-:W-:-:S11]  /*3b60*/  @!P1 IADD3 R4, R65, 0x20, RZ ;  /* 0x0000002041049810 */ /* 0x000fd60007ffe0ff */
[----:B------:R-:W-:-:S04]  /*3b70*/  @P5 VIADD R4, R65, 0xffffffe0 ;  /* 0xffffffe041045836 */ /* 0x000fc80000000000 */
[----:B------:R-:W-:-:S04]  /*3b80*/  @!P1 IMAD.IADD R5, R14, 0x1, R4 ;  /* 0x000000010e059824 */ /* 0x000fc800078e0204 */
[----:B------:R-:W-:Y:S02]  /*3b90*/  @!P1 IMAD R8, R5, 0x2, R2 ;  /* 0x0000000205089824 */ /* 0x000fe400078e0202 */
[----:B------:R-:W1:Y:S04]  /*3ba0*/  @!P0 LDS.128 R4, [R15+0x22400] ;  /* 0x022400000f048984 */ /* 0x000e680000000c00 */
[----:B------:R-:W2:Y:S04]  /*3bb0*/  @!P1 LDS.128 R8, [R8+0x22400] ;  /* 0x0224000008089984 */ /* 0x000ea80000000c00 */
[----:B-1----:R1:W-:Y:S04]  /*3bc0*/  @!P0 STG.E.128 desc[UR42][R12.64], R4 ;  /* 0x000000040c008986 */ /* 0x0023e8000c101d2a */
[----:B--2---:R1:W-:Y:S02]  /*3bd0*/  @!P1 STG.E.128 desc[UR42][R12.64+0x40], R8 ;  /* 0x000040080c009986 */ /* 0x0043e4000c101d2a */
.L_x_1969:
[----:B------:R-:W-:Y:S05]  /*3be0*/  BSYNC B0 ;  /* 0x0000000000007941 */ /* 0x000fea0003800000 */
.L_x_1961:
[----:B-12-4-:R-:W1:Y:S01]  /*3bf0*/  S2R R4, SR_TID.X ;  /* 0x0000000000047919 */ /* 0x016e620000002100 */
[----:B------:R-:W-:Y:S01]  /*3c00*/  @!PT LDS RZ, [RZ] ;  /* 0x00000000fffff984 */ /* 0x000fe20000000800 */
[----:B------:R-:W-:Y:S01]  /*3c10*/  @!PT LDS RZ, [RZ] ;  /* 0x00000000fffff984 */ /* 0x000fe20000000800 */
[----:B------:R-:W-:Y:S01]  /*3c20*/  @!PT LDS RZ, [RZ] ;  /* 0x00000000fffff984 */ /* 0x000fe20000000800 */
[----:B------:R-:W-:Y:S01]  /*3c30*/  @!PT LDS RZ, [RZ] ;  /* 0x00000000fffff984 */ /* 0x000fe20000000800 */
[----:B------:R2:W-:Y:S06]  /*3c40*/  MEMBAR.ALL.CTA ;  /* 0x0000000000007992 */ /* 0x0005ec0000008000 */
[----:B--2---:R-:W2:Y:S01]  /*3c50*/  FENCE.VIEW.ASYNC.S ;  /* 0x00000000000073c6 */ /* 0x004ea20000000000 */
[----:B------:R-:W-:Y:S05]  /*3c60*/  WARPSYNC.ALL ;  /* 0x0000000000007948 */ /* 0x000fea0003800000 */
[----:B------:R-:W-:Y:S01]  /*3c70*/  BSSY B0, `(.L_x_1984) ;  /* 0x0000009000007945 */ /* 0x000fe20003800000 */
[----:B-1----:R-:W-:Y:S01]  /*3c80*/  LOP3.LUT R4, R4, 0x7f, RZ, 0xc0, !PT ;  /* 0x0000007f04047812 */ /* 0x002fe200078ec0ff */
[----:B--2---:R1:W-:Y:S03]  /*3c90*/  BAR.SYNC.DEFER_BLOCKING R62, 0x80 ;  /* 0x0002003e0000751d */ /* 0x0043e60000010000 */
[----:B------:R-:W-:-:S13]  /*3ca0*/  ISETP.NE.AND P4, PT, R4, RZ, PT ;  /* 0x000000ff0400720c */ /* 0x000fda0003f85270 */
[----:B------:R-:W-:-:S05]  /*3cb0*/  @!P4 VIADD R4, R70, 0x28ca0 ;  /* 0x00028ca04604c836 */ /* 0x000fca0000000000 */
[----:B------:R-:W-:-:S04]  /*3cc0*/  @!P4 PRMT R4, RZ, 0x654, R4 ;  /* 0x00000654ff04c816 */ /* 0x000fc80000000004 */
[----:B------:R1:W-:Y:S01]  /*3cd0*/  @!P4 SYNCS.ARRIVE.TRANS64.RED.A1T0 RZ, [R4+URZ], RZ ;  /* 0x000000ff04ffc9a7 */ /* 0x0003e2000810043f */
[----:B------:R-:W-:Y:S05]  /*3ce0*/  @!P3 BRA `(.L_x_1985) ;  /* 0x000000000004b947 */ /* 0x000fea0003800000 */
[----:B------:R-:W-:Y:S01]  /*3cf0*/  BPT.TRAP 0x1 ;  /* 0x000000040000795c */ /* 0x000fe20000300000 */
.L_x_1985:
[----:B------:R-:W-:Y:S05]  /*3d00*/  BSYNC B0 ;  /* 0x0000000000007941 */ /* 0x000fea0003800000 */
.L_x_1984:
[----:B------:R-:W2:Y:S01]  /*3d10*/  SYNCS.PHASECHK.TRANS64.TRYWAIT P5, [R70+URZ+0x28cb0], R77 ;  /* 0x028cb04d460075a7 */ /* 0x000ea200080a017f */
[----:B------:R-:W-:Y:S01]  /*3d20*/  BSSY B0, `(.L_x_1986) ;  /* 0x0000003000007945 */ /* 0x000fe20003800000 */
[----:B------:R-:W-:-:S03]  /*3d30*/  ISETP.GE.AND P3, PT, R23, R72, PT ;  /* 0x000000481700720c */ /* 0x000fc60003f66270 */
[----:B--2---:R-:W-:Y:S10]  /*3d40*/  @!P5 BRA `(.L_x_1987) ;  /* 0x0000019000acd947 */ /* 0x004ff40003800000 */
.L_x_2283:
[----:B------:R-:W-:Y:S05]  /*3d50*/  BSYNC B0 ;  /* 0x0000000000007941 */ /* 0x000fea0003800000 */
.L_x_1986:
[----:B------:R-:W-:Y:S04]  /*3d60*/  BSSY B0, `(.L_x_1988) ;  /* 0x0000052000007945 */ /* 0x000fe80003800000 */
[----:B------:R-:W-:Y:S05]  /*3d70*/  @P3 BRA `(.L_x_1989) ;  /* 0x0000000400403947 */ /* 0x000fea0003800000 */
[----:B-1----:R-:W-:Y:S01]  /*3d80*/  IMAD.WIDE R4, R51, 0x40, R20 ;  /* 0x0000004033047825 */ /* 0x002fe200078e0214 */
[----:B------:R-:W-:Y:S01]  /*3d90*/  ULDC.64 UR4, c[0x0][0x318] ;  /* 0x0000c60000047ab9 */ /* 0x000fe20000000a00 */
[----:B------:R-:W-:Y:S02]  /*3da0*/  MOV R6, R40 ;  /* 0x0000002800067202 */ /* 0x000fe40000000f00 */
[----:B------:R-:W-:Y:S01]  /*3db0*/  IMAD R5, R5, UR4, RZ ;  /* 0x0000000405057c24 */ /* 0x000fe2000f8e02ff */
[----:B------:R-:W-:Y:S01]  /*3dc0*/  LOP3.LUT P3, RZ, R193, 0x4, RZ, 0xc0, !PT ;  /* 0x00000004c1ff7812 */ /* 0x000fe2000786c0ff */
[----:B------:R-:W-:Y:S01]  /*3dd0*/  IMAD.MOV.U32 R7, RZ, RZ, R75 ;  /* 0x000000ffff077224 */ /* 0x000fe200078e004b */
[----:B------:R-:W-:Y:S01]  /*3de0*/  IADD3 R72, R16, 0x100, RZ ;  /* 0x0000010010487810 */ /* 0x000fe20007ffe0ff */
[C---:B------:R-:W-:Y:S02]  /*3df0*/  IMAD R5, R4.reuse, UR5, R5 ;  /* 0x0000000504057c24 */ /* 0x040fe4000f8e0205 */
[----:B------:R-:W-:Y:S01]  /*3e00*/  IMAD.WIDE.U32 R6, R4, UR4, R6 ;  /* 0x0000000404067c25 */ /* 0x000fe2000f8e0006 */
[----:B------:R-:W-:Y:S01]  /*3e10*/  ULDC.64 UR4, c[0x0][0x308] ;  /* 0x0000c20000047ab9 */ /* 0x000fe20000000a00 */
[----:B------:R-:W-:-:S02]  /*3e20*/  IADD3 R4, R16, 0x40, RZ ;  /* 0x0000004010047810 */ /* 0x000fc40007ffe0ff */
[----:B------:R-:W-:Y:S01]  /*3e30*/  IMAD R9, R184, 0x8000, R65 ;  /* 0x00008000b8097824 */ /* 0x000fe200078e0241 */
[C---:B------:R-:W-:Y:S01]  /*3e40*/  LEA R76, P5, R6.reuse, UR4, 0x1 ;  /* 0x00000004064c7c11 */ /* 0x040fe2000f8a08ff */
[----:B------:R-:W-:Y:S01]  /*3e50*/  IMAD.IADD R5, R7, 0x1, R5 ;  /* 0x0000000107057824 */ /* 0x000fe200078e0205 */
[----:B------:R-:W-:Y:S01]  /*3e60*/  ULDC UR4, c[0x0][0x310] ;  /* 0x0000c40000047ab9 */ /* 0x000fe20000000800 */
[C---:B------:R-:W-:Y:S02]  /*3e70*/  VIADD R79, R9.reuse, 0x20 ;  /* 0x00000020094f7836 */ /* 0x040fe40000000000 */
[C---:B------:R-:W-:Y:S01]  /*3e80*/  @P3 VIADD R79, R9.reuse, 0xffffffe0 ;  /* 0xffffffe0094f3836 */ /* 0x040fe20000000000 */
[----:B0-2---:R-:W-:Y:S01]  /*3e90*/  LEA.HI.X R77, R6, UR5, R5, 0x1, P5 ;  /* 0x00000005064d7c11 */ /* 0x005fe2000a8f0c05 */
[----:B---3--:R-:W-:Y:S01]  /*3ea0*/  IMAD R80, R9, 0x2, R2 ;  /* 0x0000000209507824 */ /* 0x008fe200078e0202 */
[C---:B------:R-:W-:Y:S01]  /*3eb0*/  ISETP.GE.AND P5, PT, R16.reuse, UR4, PT ;  /* 0x0000000410007c0c */ /* 0x040fe2000bfa6270 */
[----:B------:R-:W-:Y:S01]  /*3ec0*/  VIADD R12, R16, 0x80 ;  /* 0x00000080100c7836 */ /* 0x000fe20000000000 */
[----:B------:R-:W-:Y:S01]  /*3ed0*/  ISETP.GE.AND P3, PT, R4, UR4, PT ;  /* 0x0000000404007c0c */ /* 0x000fe2000bf66270 */
[C---:B------:R-:W-:Y:S01]  /*3ee0*/  VIADD R13, R16.reuse, 0xc0 ;  /* 0x000000c0100d7836 */ /* 0x040fe20000000000 */
[----:B------:R-:W-:Y:S01]  /*3ef0*/  LEA R79, R79, R2, 0x1 ;  /* 0x000000024f4f7211 */ /* 0x000fe200078e08ff */
        /* <DEDUP_REMOVED lines=56> */
.L_x_1989:
[----:B------:R-:W-:Y:S05]  /*4280*/  BSYNC B0 ;  /* 0x0000000000007941 */ /* 0x000fea0003800000 */
.L_x_1988:
[----:B------:R-:W-:Y:S01]  /*4290*/  @!PT LDS RZ, [RZ] ;  /* 0x00000000fffff984 */ /* 0x000fe20000000800 */
[----:B------:R-:W-:Y:S01]  /*42a0*/  @!PT LDS RZ, [RZ] ;  /* 0x00000000fffff984 */ /* 0x000fe20000000800 */
[----:B------:R-:W-:Y:S01]  /*42b0*/  @!PT LDS RZ, [RZ] ;  /* 0x00000000fffff984 */ /* 0x000fe20000000800 */
[----:B------:R-:W-:Y:S01]  /*42c0*/  @!PT LDS RZ, [RZ] ;  /* 0x00000000fffff984 */ /* 0x000fe20000000800 */
[----:B------:R5:W-:Y:S06]  /*42d0*/  MEMBAR.ALL.CTA ;  /* 0x0000000000007992 */ /* 0x000bec0000008000 */
[----:B-----5:R-:W5:Y:S01]  /*42e0*/  FENCE.VIEW.ASYNC.S ;  /* 0x00000000000073c6 */ /* 0x020f620000000000 */
[----:B0-2---:R-:W-:Y:S01]  /*42f0*/  @!P4 VIADD R70, R70, 0x28cc0 ;  /* 0x00028cc04646c836 */ /* 0x005fe20000000000 */
[----:B-----5:R0:W-:Y:S04]  /*4300*/  BAR.SYNC.DEFER_BLOCKING R62, 0x80 ;  /* 0x0002003e0000751d */ /* 0x0201e80000010000 */
[----:B------:R-:W-:Y:S01]  /*4310*/  @!P4 PRMT R70, RZ, 0x654, R70 ;  /* 0x00000654ff46c816 */ /* 0x000fe20000000046 */
[----:B------:R-:W-:Y:S01]  /*4320*/  VIADD R184, R184, 0x1 ;  /* 0x00000001b8b87836 */ /* 0x000fe20000000000 */
[----:B------:R-:W-:-:S02]  /*4330*/  PLOP3.LUT P3, PT, PT, PT, PT, 0x8, 0x0 ;  /* 0x000000000000781c */ /* 0x000fc40003f6e170 */
[----:B------:R0:W-:Y:S02]  /*4340*/  @!P4 SYNCS.ARRIVE.TRANS64.RED.A1T0 RZ, [R70+URZ], RZ ;  /* 0x000000ff46ffc9a7 */ /* 0x0001e4000810043f */
[----:B------:R-:W-:-:S04]  /*4350*/  ISETP.NE.AND P4, PT, R184, 0x2, PT ;  /* 0x00000002b800780c */ /* 0x000fc80003f85270 */
[----:B-1----:R-:W-:Y:S02]  /*4360*/  SEL R4, RZ, 0x1, P4 ;  /* 0x00000001ff047807 */ /* 0x002fe40002000000 */
[----:B------:R-:W-:Y:S02]  /*4370*/  SEL R184, R184, RZ, P4 ;  /* 0x000000ffb8b87207 */ /* 0x000fe40002000000 */
[----:B------:R-:W-:Y:S01]  /*4380*/  LOP3.LUT R187, R187, R4, RZ, 0x3c, !PT ;  /* 0x00000004bbbb7212 */ /* 0x000fe200078e3cff */
[----:B0-----:R-:W-:Y:S06]  /*4390*/  @P2 BRA `(.L_x_1990) ;  /* 0xffffffe000182947 */ /* 0x001fec000383ffff */
.L_x_1956:
[----:B------:R-:W-:Y:S04]  /*43a0*/  BSSY B0, `(.L_x_1991) ;  /* 0x0000004000007945 */ /* 0x000fe80003800000 */
[----:B------:R-:W-:Y:S05]  /*43b0*/  @P3 BRA `(.L_x_1992) ;  /* 0x0000000000083947 */ /* 0x000fea0003800000 */
[----:B------:R-:W0:Y:S02]  /*43c0*/  FENCE.VIEW.ASYNC.G ;  /* 0x00000000000073c6 */ /* 0x000e240000000100 */
[----:B0-----:R-:W-:Y:S06]  /*43d0*/  BAR.ARV 0xc, 0x120 ;  /* 0x0304800000007b1d */ /* 0x001fec0000002000 */
.L_x_1992:
[----:B------:R-:W-:Y:S05]  /*43e0*/  BSYNC B0 ;  /* 0x0000000000007941 */ /* 0x000fea0003800000 */
.L_x_1991:
[----:B------:R-:W-:Y:S01]  /*43f0*/  UISETP.NE.AND UP0, UPT, UR38, 0x1, UPT ;  /* 0x000000012600788c */ /* 0x000fe2000bf05270 */
[----:B------:R-:W-:Y:S01]  /*4400*/  BSSY B7, `(.L_x_1993) ;  /* 0x0000fb5000077945 */ /* 0x000fe20003800000 */
[----:B------:R-:W-:Y:S02]  /*4410*/  ULDC UR4, c[0x0][0x9e0] ;  /* 0x0002780000047ab9 */ /* 0x000fe40000000800 */
[----:B------:R-:W-:Y:S02]  /*4420*/  VIADD R0, R49, UR4 ;  /* 0x0000000431007c36 */ /* 0x000fe40008000000 */
[----:B------:R-:W-:-:S13]  /*4430*/  PLOP3.LUT P0, PT, PT, PT, UP0, 0x80, 0x0 ;  /* 0x000000000000781c */ /* 0x000fda0003f0f008 */
[----:B------:R-:W-:Y:S05]  /*4440*/  @!P0 BRA `(.L_x_1994) ;  /* 0x0000002000708947 */ /* 0x000fea0003800000 */
[----:B------:R-:W0:Y:S02]  /*4450*/  LDC R6, c[0x0][0x9e4] ;  /* 0x00027900ff067b82 */ /* 0x000e240000000800 */
[----:B0-----:R-:W-:-:S13]  /*4460*/  ISETP.GE.AND P0, PT, R6, 0x1, PT ;  /* 0x000000010600780c */ /* 0x001fda0003f06270 */
[----:B------:R-:W-:Y:S05]  /*4470*/  @!P0 BRA `(.L_x_1995) ;  /* 0x0000000000488947 */ /* 0x000fea0003800000 */
[C---:B------:R-:W-:Y:S01]  /*4480*/  ISETP.GT.AND P1, PT, R49.reuse, RZ, PT ;  /* 0x000000ff3100720c */ /* 0x040fe20003f24270 */
[----:B------:R-:W-:Y:S01]  /*4490*/  BSSY B0, `(.L_x_1996) ;  /* 0x000000e000007945 */ /* 0x000fe20003800000 */
[----:B------:R-:W-:-:S11]  /*44a0*/  IADD3 R3, R49, -0x1, RZ ;  /* 0xffffffff31037810 */ /* 0x000fd60007ffe0ff */
        /* <DEDUP_REMOVED lines=8> */
.L_x_1997:
[----:B------:R-:W-:-:S13]  /*4530*/  ISETP.NE.AND P1, PT, R6, 0x1, PT ;  /* 0x000000010600780c */ /* 0x000fda0003f25270 */
[----:B------:R-:W0:Y:S02]  /*4540*/  @P1 LDC.64 R4, c[0x0][0x9e8] ;  /* 0x00027a00ff041b82 */ /* 0x000e240000000a00 */
[----:B0-----:R-:W-:-:S05]  /*4550*/  @P1 IMAD.HI.U32 R4, R3, R4, RZ ;  /* 0x0000000403041227 */ /* 0x001fca00078e00ff */
[----:B------:R-:W-:-:S07]  /*4560*/  @P1 SHF.R.U32.HI R3, RZ, R5, R4 ;  /* 0x00000005ff031219 */ /* 0x000fce0000011604 */
.L_x_1998:
[----:B------:R-:W-:Y:S05]  /*4570*/  BSYNC B0 ;  /* 0x0000000000007941 */ /* 0x000fea0003800000 */
.L_x_1996:
[----:B------:R-:W-:-:S05]  /*4580*/  IMAD R3, R3, R6, R6 ;  /* 0x0000000603037224 */ /* 0x000fca00078e0206 */
[----:B------:R-:W-:-:S07]  /*4590*/  VIMNMX R0, R0, R3, PT ;  /* 0x0000000300007248 */ /* 0x000fce0003fe0100 */
.L_x_1995:
[----:B------:R-:W-:Y:S01]  /*45a0*/  VIADD R0, R0, 0x3f ;  /* 0x0000003f00007836 */ /* 0x000fe20000000000 */
[----:B------:R-:W-:Y:S02]  /*45b0*/  ULDC UR4, c[0x0][0x9dc] ;  /* 0x0002770000047ab9 */ /* 0x000fe40000000800 */
[----:B------:R-:W-:Y:S02]  /*45c0*/  VIADD R4, R47, -UR4 ;  /* 0x800000042f047c36 */ /* 0x000fe40008000000 */
[----:B------:R-:W-:-:S04]  /*45d0*/  SHF.R.S32.HI R3, RZ, 0x1f, R0 ;  /* 0x0000001fff037819 */ /* 0x000fc80000011400 */
[----:B------:R-:W-:-:S04]  /*45e0*/  LEA.HI R3, R3, R0, RZ, 0x6 ;  /* 0x0000000003037211 */ /* 0x000fc800078f30ff */
[----:B------:R-:W-:-:S04]  /*45f0*/  SHF.R.S32.HI R3, RZ, 0x6, R3 ;  /* 0x00000006ff037819 */ /* 0x000fc80000011403 */
[----:B---34-:R-:W-:Y:S01]  /*4600*/  VIMNMX R14, R168, R3, PT ;  /* 0x00000003a80e7248 */ /* 0x018fe20003fe0100 */
        /* <DEDUP_REMOVED lines=11> */
.L_x_2001:
[----:B------:R-:W-:-:S13]  /*46c0*/  ISETP.NE.AND P0, PT, R6, 0x1, PT ;  /* 0x000000010600780c */ /* 0x000fda0003f05270 */
[----:B------:R-:W0:Y:S02]  /*46d0*/  @P0 LDC.64 R8, c[0x0][0x9e8] ;  /* 0x00027a00ff080b82 */ /* 0x000e240000000a00 */
[----:B0-----:R-:W-:-:S05]  /*46e0*/  @P0 IMAD.HI.U32 R8, R47, R8, RZ ;  /* 0x000000082f080227 */ /* 0x001fca00078e00ff */
[----:B------:R-:W-:-:S07]  /*46f0*/  @P0 SHF.R.U32.HI R47, RZ, R9, R8 ;  /* 0x00000009ff2f0219 */ /* 0x000fce0000011608 */
.L_x_2002:
[----:B------:R-:W-:Y:S05]  /*4700*/  BSYNC B0 ;  /* 0x0000000000007941 */ /* 0x000fea0003800000 */
.L_x_2000:
[----:B------:R-:W-:-:S05]  /*4710*/  IMAD R47, R47, R6, RZ ;  /* 0x000000062f2f7224 */ /* 0x000fca00078e02ff */
[----:B------:R-:W-:-:S07]  /*4720*/  VIMNMX R4, R4, R47, !PT ;  /* 0x0000002f04047248 */ /* 0x000fce0007fe0100 */
.L_x_1999:
        /* <DEDUP_REMOVED lines=65> */
[----:B------:R-:W-:Y:S02]  /*4b40*/  CS2R R38, SRZ ;  /* 0x0000000000267805 */ /* 0x000fe4000001ff00 */
[----:B------:R-:W-:Y:S02]  /*4b50*/  CS2R R170, SRZ ;  /* 0x0000000000aa7805 */ /* 0x000fe4000001ff00 */
[----:B------:R-:W-:-:S02]  /*4b60*/  CS2R R34, SRZ ;  /* 0x0000000000227805 */ /* 0x000fc4000001ff00 */
[----:B------:R-:W-:Y:S01]  /*4b70*/  CS2R R172, SRZ ;  /* 0x0000000000ac7805 */ /* 0x000fe2000001ff00 */
[----:B------:R-:W-:Y:S01]  /*4b80*/  IMAD.MOV.U32 R31, RZ, RZ, RZ ;  /* 0x000000ffff1f7224 */ /* 0x000fe200078e00ff */
[----:B------:R-:W-:Y:S02]  /*4b90*/  CS2R R6, SRZ ;  /* 0x0000000000067805 */ /* 0x000fe4000001ff00 */
[----:B------:R-:W-:Y:S01]  /*4ba0*/  CS2R R174, SRZ ;  /* 0x0000000000ae7805 */ /* 0x000fe2000001ff00 */
[----:B------:R-:W-:Y:S02]  /*4bb0*/  IMAD.MOV.U32 R27, RZ, RZ, RZ ;  /* 0x000000ffff1b7224 */ /* 0x000fe400078e00ff */
[----:B------:R-:W-:Y:S01]  /*4bc0*/  IMAD.MOV.U32 R5, RZ, RZ, RZ ;  /* 0x000000ffff057224 */ /* 0x000fe200078e00ff */
[----:B------:R-:W-:Y:S06]  /*4bd0*/  @!P1 BRA `(.L_x_2003) ;  /* 0x000000f000dc9947 */ /* 0x000fec0003800000 */
[----:B------:R-:W0:Y:S02]  /*4be0*/  SHFL.IDX PT, R0, R218, RZ, 0x1f ;  /* 0x00001fffda007589 */ /* 0x000e2400000e0000 */
[----:B0-----:R-:W-:-:S04]  /*4bf0*/  LEA.HI R3, R0, R0, RZ, 0x1 ;  /* 0x0000000000037211 */ /* 0x001fc800078f08ff */
[----:B------:R-:W-:-:S04]  /*4c00*/  LOP3.LUT R3, R3, 0x1fffe, RZ, 0xc0, !PT ;  /* 0x0001fffe03037812 */ /* 0x000fc800078ec0ff */
[----:B------:R-:W-:Y:S01]  /*4c10*/  IADD3 R3, R0, -R3, RZ ;  /* 0x8000000300037210 */ /* 0x000fe20007ffe0ff */
[----:B------:R-:W-:-:S04]  /*4c20*/  IMAD.U32 R0, RZ, RZ, UR39 ;  /* 0x00000027ff007e24 */ /* 0x000fc8000f8e00ff */
[----:B------:R-:W-:Y:S01]  /*4c30*/  IMAD R3, R3, 0x8000, R2 ;  /* 0x0000800003037824 */ /* 0x000fe200078e0202 */
[----:B------:R-:W-:-:S03]  /*4c40*/  ISETP.NE.AND P0, PT, R0, 0x3, PT ;  /* 0x000000030000780c */ /* 0x000fc60003f05270 */
[----:B------:R-:W-:-:S05]  /*4c50*/  VIADD R3, R3, 0x400 ;  /* 0x0000040003037836 */ /* 0x000fca0000000000 */
[----:B------:R-:W-:-:S04]  /*4c60*/  SHF.R.U32.HI R3, RZ, 0x4, R3 ;  /* 0x00000004ff037819 */ /* 0x000fc80000011603 */
[----:B------:R-:W-:-:S04]  /*4c70*/  LOP3.LUT R3, R3, 0x3fff, RZ, 0xc0, !PT ;  /* 0x00003fff03037812 */ /* 0x000fc800078ec0ff */
[----:B------:R-:W-:Y:S01]  /*4c80*/  LOP3.LUT R15, R3, 0x2000000, RZ, 0xfc, !PT ;  /* 0x02000000030f7812 */ /* 0x000fe200078efcff */
[----:B------:R-:W-:Y:S06]  /*4c90*/  @!P0 BRA `(.L_x_2004) ;  /* 0x0000000000048947 */ /* 0x000fec0003800000 */
[----:B------:R-:W-:Y:S01]  /*4ca0*/  BPT.TRAP 0x1 ;  /* 0x000000040000795c */ /* 0x000fe20000300000 */
.L_x_2004:
        /* <DEDUP_REMOVED lines=11> */
.L_x_2284:
[----:B------:R-:W-:Y:S05]  /*4d60*/  BSYNC B0 ;  /* 0x0000000000007941 */ /* 0x000fea0003800000 */
.L_x_2005:
[----:B------:R-:W-:Y:S01]  /*4d70*/  BAR.SYNC.DEFER_BLOCKING 0xe, 0x100 ;  /* 0x0384000000007b1d */ /* 0x000fe20000010000 */
[----:B------:R-:W-:Y:S01]  /*4d80*/  IMAD.MOV.U32 R7, RZ, RZ, 0x40000040 ;  /* 0x40000040ff077424 */ /* 0x000fe200078e00ff */
[C---:B------:R-:W-:Y:S01]  /*4d90*/  R2UR UR6, R8.reuse ;  /* 0x00000000080672ca */ /* 0x040fe200000e0000 */
[----:B------:R-:W-:Y:S01]  /*4da0*/  VIADD R10, R8, 0x80 ;  /* 0x00000080080a7836 */ /* 0x000fe20000000000 */
[----:B------:R-:W-:Y:S01]  /*4db0*/  R2UR UR7, R9 ;  /* 0x00000000090772ca */ /* 0x000fe200000e0000 */
[----:B------:R-:W-:Y:S01]  /*4dc0*/  IMAD.MOV.U32 R11, RZ, RZ, 0x40000040 ;  /* 0x40000040ff0b7424 */ /* 0x000fe200078e00ff */
[----:B------:R-:W-:Y:S01]  /*4dd0*/  R2UR UR4, R6 ;  /* 0x00000000060472ca */ /* 0x000fe200000e0000 */
[----:B------:R-:W-:Y:S01]  /*4de0*/  IMAD.MOV.U32 R13, RZ, RZ, 0x40000040 ;  /* 0x40000040ff0d7424 */ /* 0x000fe200078e00ff */
[----:B------:R-:W-:Y:S01]  /*4df0*/  R2UR UR5, R7 ;  /* 0x00000000070572ca */ /* 0x000fe200000e0000 */
[----:B------:R-:W-:Y:S01]  /*4e00*/  VIADD R20, R8, 0x100 ;  /* 0x0000010008147836 */ /* 0x000fe20000000000 */
[----:B------:R-:W-:Y:S01]  /*4e10*/  IADD3 R12, R6, 0x2, RZ ;  /* 0x00000002060c7810 */ /* 0x000fe20007ffe0ff */
[----:B------:R-:W-:Y:S01]  /*4e20*/  VIADD R8, R8, 0x180 ;  /* 0x0000018008087836 */ /* 0x000fe20000000000 */
[----:B------:R-:W-:Y:S01]  /*4e30*/  MOV R21, 0x40000040 ;  /* 0x4000004000157802 */ /* 0x000fe20000000f00 */
[----:B------:R-:W-:Y:S01]  /*4e40*/  IMAD.MOV.U32 R9, RZ, RZ, 0x40000040 ;  /* 0x40000040ff097424 */ /* 0x000fe200078e00ff */
[----:B------:R-:W1:Y:S01]  /*4e50*/  S2R R0, SR_TID.X ;  /* 0x0000000000007919 */ /* 0x000e620000002100 */
[----:B0-----:R-:W-:Y:S01]  /*4e60*/  VIADD R3, R14, 0xfffffffe ;  /* 0xfffffffe0e037836 */ /* 0x001fe20000000000 */
[----:B------:R-:W-:Y:S04]  /*4e70*/  BSSY B0, `(.L_x_2007) ;  /* 0x00000ea000007945 */ /* 0x000fe80003800000 */
[----:B------:R-:W-:Y:S01]  /*4e80*/  ISETP.GE.AND P2, PT, R3, R4, PT ;  /* 0x000000040300720c */ /* 0x000fe20003f46270 */
        /* <DEDUP_REMOVED lines=9> */
[----:B------:R-:W-:-:S13]  /*4f20*/  ISETP.NE.AND P1, PT, R0, RZ, PT ;  /* 0x000000ff0000720c */ /* 0x000fda0003f25270 */
[----:B------:R-:W-:-:S05]  /*4f30*/  @!P1 VIADD R0, R152, 0x28c60 ;  /* 0x00028c6098009836 */ /* 0x000fca0000000000 */
[----:B------:R-:W-:Y:S01]  /*4f40*/  @!P1 PRMT R0, RZ, 0x654, R0 ;  /* 0x00000654ff009816 */ /* 0x000fe20000000000 */
[----:B------:R-:W-:Y:S02]  /*4f50*/  WARPGROUP.DEPBAR.LE gsb0, 0x0 ;  /* 0x00008000000079c5 */ /* 0x000fe40000010000 */
[----:B------:R-:W-:-:S06]  /*4f60*/  WARPGROUP.ARRIVE ;  /* 0x00000000000079c5 */ /* 0x000fcc0000000000 */
[----:B------:R-:W-:Y:S01]  /*4f70*/  HGMMA.64x256x16.F32 R24, gdesc[UR4].tnspB, R24, gsb0 ;  /* 0x43e00000041879f0 */ /* 0x000fe20008000818 */
[----:B------:R-:W-:Y:S01]  /*4f80*/  R2UR UR6, R20 ;  /* 0x00000000140672ca */ /* 0x000fe200000e0000 */
[----:B------:R-:W-:Y:S01]  /*4f90*/  VIADD R20, R6, 0x6 ;  /* 0x0000000606147836 */ /* 0x000fe20000000000 */
[----:B------:R-:W-:Y:S02]  /*4fa0*/  R2UR UR7, R21 ;  /* 0x00000000150772ca */ /* 0x000fe400000e0000 */
[----:B------:R-:W-:Y:S02]  /*4fb0*/  R2UR UR4, R10 ;  /* 0x000000000a0472ca */ /* 0x000fe400000e0000 */
[----:B------:R-:W-:Y:S02]  /*4fc0*/  R2UR UR5, R11 ;  /* 0x000000000b0572ca */ /* 0x000fe400000e0000 */
        /* <DEDUP_REMOVED lines=17> */
.L_x_2014:
[----:B------:R-:W-:Y:S01]  /*50e0*/  BAR.SYNC.DEFER_BLOCKING 0xe, 0x100 ;  /* 0x0384000000007b1d */ /* 0x000fe20000010000 */
[C---:B------:R-:W-:Y:S01]  /*50f0*/  IMAD R5, R18.reuse, 0x40, R192 ;  /* 0x0000004012057824 */ /* 0x040fe200078e02c0 */
[----:B------:R-:W-:Y:S02]  /*5100*/  IADD3 R18, R18, 0x1, RZ ;  /* 0x0000000112127810 */ /* 0x000fe40007ffe0ff */
[----:B------:R-:W-:Y:S01]  /*5110*/  ISETP.GT.AND P3, PT, R3, R4, PT ;  /* 0x000000040300720c */ /* 0x000fe20003f64270 */
[----:B------:R-:W-:Y:S01]  /*5120*/  IMAD R5, R5, 0x4, R2 ;  /* 0x0000000405057824 */ /* 0x000fe200078e0202 */
[----:B------:R-:W-:Y:S01]  /*5130*/  ISETP.NE.AND P2, PT, R18, 0x2, PT ;  /* 0x000000021200780c */ /* 0x000fe20003f45270 */
[----:B------:R-:W-:-:S03]  /*5140*/  VIADD R3, R3, 0xffffffff ;  /* 0xffffffff03037836 */ /* 0x000fc60000000000 */
[----:B------:R-:W-:Y:S02]  /*5150*/  SEL R8, RZ, 0x1, P2 ;  /* 0x00000001ff087807 */ /* 0x000fe40001000000 */
[----:B------:R-:W-:Y:S02]  /*5160*/  SEL R18, R18, RZ, P2 ;  /* 0x000000ff12127207 */ /* 0x000fe40001000000 */
[----:B------:R-:W-:Y:S01]  /*5170*/  LOP3.LUT R19, R19, R8, RZ, 0x3c, !PT ;  /* 0x0000000813137212 */ /* 0x000fe200078e3cff */
[----:B01----:R-:W0:Y:S04]  /*5180*/  LDS R0, [R5+0x28800] ;  /* 0x0288000005007984 */ /* 0x003e280000000800 */
        /* <DEDUP_REMOVED lines=131> */
.L_x_2009:
[----:B------:R-:W-:Y:S01]  /*59c0*/  IMAD R0, R18, 0x8, R2 ;  /* 0x0000000812007824 */ /* 0x000fe200078e0202 */
[----:B------:R-:W-:-:S04]  /*59d0*/  SHF.L.U32 R5, R19, 0x1f, RZ ;  /* 0x0000001f13057819 */ /* 0x000fc800000006ff */
[----:B------:R0:W1:Y:S01]  /*59e0*/  SYNCS.PHASECHK.TRANS64.TRYWAIT P2, [R0+URZ+0x28c50], R5 ;  /* 0x028c5005000075a7 */ /* 0x000062000804017f */
[----:B------:R-:W-:Y:S05]  /*59f0*/  @!P0 BRA `(.L_x_2010) ;  /* 0x0000000000048947 */ /* 0x000fea0003800000 */
[----:B------:R-:W-:Y:S01]  /*5a00*/  BPT.TRAP 0x1 ;  /* 0x000000040000795c */ /* 0x000fe20000300000 */
.L_x_2010:
[----:B------:R-:W-:Y:S04]  /*5a10*/  BSSY B1, `(.L_x_2011) ;  /* 0x0000004000017945 */ /* 0x000fe80003800000 */
[----:B-1----:R-:W-:Y:S05]  /*5a20*/  @P2 BRA `(.L_x_2012) ;  /* 0x0000000000082947 */ /* 0x002fea0003800000 */
[----:B------:R-:W1:Y:S02]  /*5a30*/  SYNCS.PHASECHK.TRANS64.TRYWAIT P2, [R0+URZ+0x28c50], R5 ;  /* 0x028c5005000075a7 */ /* 0x000e64000804017f */
[----:B-1----:R-:W-:Y:S05]  /*5a40*/  @!P2 BRA `(.L_x_2013) ;  /* 0x000001740094a947 */ /* 0x002fea0003800000 */
.L_x_2012:
[----:B------:R-:W-:Y:S05]  /*5a50*/  BSYNC B1 ;  /* 0x0000000000017941 */ /* 0x000fea0003800000 */
.L_x_2011:
[----:B------:R-:W-:Y:S01]  /*5a60*/  IMAD R8, R18, 0x1000, R15 ;  /* 0x0000100012087824 */ /* 0x000fe200078e020f */
[----:B------:R-:W-:Y:S01]  /*5a70*/  R2UR UR4, R6 ;  /* 0x00000000060472ca */ /* 0x000fe200000e0000 */
[----:B------:R-:W-:Y:S01]  /*5a80*/  IMAD.MOV.U32 R9, RZ, RZ, 0x40000040 ;  /* 0x40000040ff097424 */ /* 0x000fe200078e00ff */
[----:B------:R-:W-:Y:S01]  /*5a90*/  R2UR UR5, R7 ;  /* 0x00000000070572ca */ /* 0x000fe200000e0000 */
[----:B------:R-:W-:Y:S01]  /*5aa0*/  WARPGROUP.ARRIVE ;  /* 0x00000000000079c5 */ /* 0x000fe20000000000 */
[----:B------:R-:W-:Y:S01]  /*5ab0*/  R2UR UR6, R8 ;  /* 0x00000000080672ca */ /* 0x000fe200000e0000 */
[----:B------:R-:W-:Y:S01]  /*5ac0*/  IMAD.MOV.U32 R153, RZ, RZ, 0x40000040 ;  /* 0x40000040ff997424 */ /* 0x000fe200078e00ff */
[----:B------:R-:W-:Y:S01]  /*5ad0*/  R2UR UR7, R9 ;  /* 0x00000000090772ca */ /* 0x000fe200000e0000 */
[----:B01----:R-:W-:Y:S01]  /*5ae0*/  @!P1 VIADD R0, R0, 0x28c60 ;  /* 0x00028c6000009836 */ /* 0x003fe20000000000 */
[----:B------:R-:W-:Y:S02]  /*5af0*/  IADD3 R152, R8, 0x80, RZ ;  /* 0x0000008008987810 */ /* 0x000fe40007ffe0ff */
[----:B------:R-:W-:-:S02]  /*5b00*/  MOV R9, 0x40000040 ;  /* 0x4000004000097802 */ /* 0x000fc40000000f00 */
[----:B------:R-:W-:-:S07]  /*5b10*/  @!P1 PRMT R0, RZ, 0x654, R0 ;  /* 0x00000654ff009816 */ /* 0x000fce0000000000 */
[----:B------:R-:W-:Y:S01]  /*5b20*/  HGMMA.64x256x16.F32 R24, gdesc[UR4].tnspB, R24, gsb0 ;  /* 0x43e00000041879f0 */ /* 0x000fe20008000818 */
[----:B------:R-:W-:Y:S02]  /*5b30*/  R2UR UR4, R12 ;  /* 0x000000000c0472ca */ /* 0x000fe400000e0000 */
[----:B------:R-:W-:Y:S02]  /*5b40*/  R2UR UR5, R13 ;  /* 0x000000000d0572ca */ /* 0x000fe400000e0000 */
[----:B------:R-:W-:Y:S01]  /*5b50*/  R2UR UR6, R152 ;  /* 0x00000000980672ca */ /* 0x000fe200000e0000 */
[C---:B------:R-:W-:Y:S01]  /*5b60*/  VIADD R152, R8.reuse, 0x100 ;  /* 0x0000010008987836 */ /* 0x040fe20000000000 */
[----:B------:R-:W-:Y:S01]  /*5b70*/  R2UR UR7, R153 ;  /* 0x00000000990772ca */ /* 0x000fe200000e0000 */
[----:B------:R-:W-:Y:S02]  /*5b80*/  IMAD.MOV.U32 R153, RZ, RZ, 0x40000040 ;  /* 0x40000040ff997424 */ /* 0x000fe400078e00ff */
[----:B------:R-:W-:Y:S01]  /*5b90*/  VIADD R8, R8, 0x180 ;  /* 0x0000018008087836 */ /* 0x000fe20000000000 */
[----:B------:R-:W-:-:S02]  /*5ba0*/  WARPGROUP.DEPBAR.LE gsb0, 0x0 ;  /* 0x00008000000079c5 */ /* 0x000fc40000010000 */
[----:B------:R-:W-:-:S15]  /*5bb0*/  WARPGROUP.ARRIVE ;  /* 0x00000000000079c5 */ /* 0x000fde0000000000 */
        /* <DEDUP_REMOVED lines=21> */
.L_x_2008:
[----:B------:R-:W-:Y:S05]  /*5d10*/  BSYNC B0 ;  /* 0x0000000000007941 */ /* 0x000fea0003800000 */
.L_x_2007:
        /* <DEDUP_REMOVED lines=9> */
[----:B------:R-:W2:Y:S04]  /*5db0*/  LDS R2, [R3+0x28800] ;  /* 0x0288000003027984 */ /* 0x000ea80000000800 */
[----:B01----:R0:W1:Y:S02]  /*5dc0*/  LDS R0, [R3+0x28820] ;  /* 0x0288200003007984 */ /* 0x0030640000000800 */
[----:B0-----:R-:W-:-:S02]  /*5dd0*/  IMAD.MOV.U32 R3, RZ, RZ, RZ ;  /* 0x000000ffff037224 */ /* 0x001fc400078e00ff */
[-C--:B--2---:R-:W-:Y:S01]  /*5de0*/  FMUL.FTZ R173, R25, R2.reuse ;  /* 0x0000000219ad7220 */ /* 0x084fe20000410000 */
[-C--:B------:R-:W-:Y:S01]  /*5df0*/  FMUL.FTZ R6, R29, R2.reuse ;  /* 0x000000021d067220 */ /* 0x080fe20000410000 */
[-C--:B------:R-:W-:Y:S01]  /*5e00*/  FMUL.FTZ R156, R68, R2.reuse ;  /* 0x00000002449c7220 */ /* 0x080fe20000410000 */
[----:B------:R-:W-:Y:S01]  /*5e10*/  FMUL.FTZ R175, R24, R2 ;  /* 0x0000000218af7220 */ /* 0x000fe20000410000 */
[-C--:B-1----:R-:W-:Y:S01]  /*5e20*/  FMUL.FTZ R9, R42, R0.reuse ;  /* 0x000000002a097220 */ /* 0x082fe20000410000 */
[-C--:B------:R-:W-:Y:S01]  /*5e30*/  FMUL.FTZ R11, R46, R0.reuse ;  /* 0x000000002e0b7220 */ /* 0x080fe20000410000 */
[-C--:B------:R-:W-:Y:S01]  /*5e40*/  FMUL.FTZ R13, R50, R0.reuse ;  /* 0x00000000320d7220 */ /* 0x080fe20000410000 */
[-C--:B------:R-:W-:Y:S01]  /*5e50*/  FMUL.FTZ R25, R58, R0.reuse ;  /* 0x000000003a197220 */ /* 0x080fe20000410000 */
[----:B------:R-:W-:Y:S01]  /*5e60*/  FMUL.FTZ R29, R66, R0 ;  /* 0x00000000421d7220 */ /* 0x000fe20000410000 */
        /* <DEDUP_REMOVED lines=120> */
[----:B------:R-:W-:Y:S06]  /*65f0*/  BAR.ARV 0xf, 0x100 ;  /* 0x03c4000000007b1d */ /* 0x000fec0000002000 */
[----:B------:R-:W-:Y:S05]  /*6600*/  BRA `(.L_x_2003) ;  /* 0x000000d800507947 */ /* 0x000fea0003800000 */
.L_x_1994:
[----:B------:R-:W0:Y:S02]  /*6610*/  LDC R6, c[0x0][0x9e4] ;  /* 0x00027900ff067b82 */ /* 0x000e240000000800 */
[----:B0-----:R-:W-:-:S13]  /*6620*/  ISETP.GE.AND P0, PT, R6, 0x1, PT ;  /* 0x000000010600780c */ /* 0x001fda0003f06270 */
[----:B------:R-:W-:Y:S05]  /*6630*/  @!P0 BRA `(.L_x_2015) ;  /* 0x0000000000488947 */ /* 0x000fea0003800000 */
        /* <DEDUP_REMOVED lines=11> */
.L_x_2017:
[----:B------:R-:W-:-:S13]  /*66f0*/  ISETP.NE.AND P1, PT, R6, 0x1, PT ;  /* 0x000000010600780c */ /* 0x000fda0003f25270 */
[----:B------:R-:W0:Y:S02]  /*6700*/  @P1 LDC.64 R4, c[0x0][0x9e8] ;  /* 0x00027a00ff041b82 */ /* 0x000e240000000a00 */
[----:B0-----:R-:W-:-:S05]  /*6710*/  @P1 IMAD.HI.U32 R4, R3, R4, RZ ;  /* 0x0000000403041227 */ /* 0x001fca00078e00ff */
[----:B------:R-:W-:-:S07]  /*6720*/  @P1 SHF.R.U32.HI R3, RZ, R5, R4 ;  /* 0x00000005ff031219 */ /* 0x000fce0000011604 */
.L_x_2018:
[----:B------:R-:W-:Y:S05]  /*6730*/  BSYNC B0 ;  /* 0x0000000000007941 */ /* 0x000fea0003800000 */
.L_x_2016:
[----:B------:R-:W-:-:S05]  /*6740*/  IMAD R3, R3, R6, R6 ;  /* 0x0000000603037224 */ /* 0x000fca00078e0206 */
[----:B------:R-:W-:-:S07]  /*6750*/  VIMNMX R0, R0, R3, PT ;  /* 0x0000000300007248 */ /* 0x000fce0003fe0100 */
.L_x_2015:
[----:B------:R-:W-:Y:S01]  /*6760*/  VIADD R0, R0, 0x3f ;  /* 0x0000003f00007836 */ /* 0x000fe20000000000 */
[----:B------:R-:W-:-:S04]  /*6770*/  ULDC UR4, c[0x0][0x9dc] ;  /* 0x0002770000047ab9 */ /* 0x000fc80000000800 */
[----:B------:R-:W-:-:S04]  /*6780*/  SHF.R.S32.HI R3, RZ, 0x1f, R0 ;  /* 0x0000001fff037819 */ /* 0x000fc80000011400 */
[----:B------:R-:W-:-:S04]  /*6790*/  LEA.HI R3, R3, R0, RZ, 0x6 ;  /* 0x0000000003037211 */ /* 0x000fc800078f30ff */
[----:B------:R-:W-:Y:S02]  /*67a0*/  SHF.R.S32.HI R5, RZ, 0x6, R3 ;  /* 0x00000006ff057819 */ /* 0x000fe40000011403 */
[----:B------:R-:W-:Y:S02]  /*67b0*/  IADD3 R3, R47, -UR4, RZ ;  /* 0x800000042f037c10 */ /* 0x000fe4000fffe0ff */
[----:B------:R-:W-:Y:S01]  /*67c0*/  VIMNMX R168, R168, R5, PT ;  /* 0x00000005a8a87248 */ /* 0x000fe20003fe0100 */
        /* <DEDUP_REMOVED lines=11> */
.L_x_2021:
[----:B------:R-:W-:-:S13]  /*6880*/  ISETP.NE.AND P0, PT, R6, 0x1, PT ;  /* 0x000000010600780c */ /* 0x000fda0003f05270 */
[----:B------:R-:W0:Y:S02]  /*6890*/  @P0 LDC.64 R4, c[0x0][0x9e8] ;  /* 0x00027a00ff040b82 */ /* 0x000e240000000a00 */
[----:B0-----:R-:W-:-:S05]  /*68a0*/  @P0 IMAD.HI.U32 R4, R47, R4, RZ ;  /* 0x000000042f040227 */ /* 0x001fca00078e00ff */
[----:B------:R-:W-:-:S07]  /*68b0*/  @P0 SHF.R.U32.HI R47, RZ, R5, R4 ;  /* 0x00000005ff2f0219 */ /* 0x000fce0000011604 */
.L_x_2022:
[----:B------:R-:W-:Y:S05]  /*68c0*/  BSYNC B0 ;  /* 0x0000000000007941 */ /* 0x000fea0003800000 */
.L_x_2020:
[----:B------:R-:W-:-:S05]  /*68d0*/  IMAD R6, R47, R6, RZ ;  /* 0x000000062f067224 */ /* 0x000fca00078e02ff */
[----:B------:R-:W-:-:S07]  /*68e0*/  VIMNMX R3, R3, R6, !PT ;  /* 0x0000000603037248 */ /* 0x000fce0007fe0100 */
.L_x_2019:
        /* <DEDUP_REMOVED lines=14> */
[----:B------:R-:W-:Y:S02]  /*69d0*/  CS2R R136, SRZ ;  /* 0x0000000000887805 */ /* 0x000fe4000001ff00 */
[----:B------:R-:W-:Y:S02]  /*69e0*/  CS2R R134, SRZ ;  /* 0x0000000000867805 */ /* 0x000fe4000001ff00 */
[----:B------:R-:W-:Y:S02]  /*69f0*/  ISETP.GT.AND P1, PT, R168, R190, PT ;  /* 0x000000bea800720c */ /* 0x000fe40003f24270 */
        /* <DEDUP_REMOVED lines=30> */
[----:B---3--:R-:W-:Y:S02]  /*6be0*/  CS2R R80, SRZ ;  /* 0x0000000000507805 */ /* 0x008fe4000001ff00 */
[----:B------:R-:W-:Y:S02]  /*6bf0*/  CS2R R78, SRZ ;  /* 0x00000000004e7805 */ /* 0x000fe4000001ff00 */
[----:B----4-:R-:W-:-:S02]  /*6c00*/  CS2R R76, SRZ ;  /* 0x00000000004c7805 */ /* 0x010fc4000001ff00 */
        /* <DEDUP_REMOVED lines=15> */
[----:B------:R-:W-:Y:S02]  /*6d00*/  CS2R R38, SRZ ;  /* 0x0000000000267805 */ /* 0x000fe4000001ff00 */
[----:B------:R-:W-:Y:S02]  /*6d10*/  CS2R R170, SRZ ;  /* 0x0000000000aa7805 */ /* 0x000fe4000001ff00 */
[----:B------:R-:W-:Y:S02]  /*6d20*/  CS2R R34, SRZ ;  /* 0x0000000000227805 */ /* 0x000fe4000001ff00 */
[----:B------:R-:W-:Y:S01]  /*6d30*/  CS2R R172, SRZ ;  /* 0x0000000000ac7805 */ /* 0x000fe2000001ff00 */
[----:B------:R-:W-:Y:S01]  /*6d40*/  IMAD.MOV.U32 R31, RZ, RZ, RZ ;  /* 0x000000ffff1f7224 */ /* 0x000fe200078e00ff */
[----:B------:R-:W-:-:S02]  /*6d50*/  CS2R R6, SRZ ;  /* 0x0000000000067805 */ /* 0x000fc4000001ff00 */
[----:B------:R-:W-:Y:S02]  /*6d60*/  CS2R R174, SRZ ;  /* 0x0000000000ae7805 */ /* 0x000fe4000001ff00 */
[----:B------:R-:W-:Y:S01]  /*6d70*/  MOV R27, RZ ;  /* 0x000000ff001b7202 */ /* 0x000fe20000000f00 */
[----:B------:R-:W-:Y:S01]  /*6d80*/  IMAD.MOV.U32 R5, RZ, RZ, RZ ;  /* 0x000000ffff057224 */ /* 0x000fe200078e00ff */
[----:B------:R-:W-:Y:S06]  /*6d90*/  @!P1 BRA `(.L_x_2003) ;  /* 0x000000d0006c9947 */ /* 0x000fec0003800000 */
[----:B------:R-:W0:Y:S01]  /*6da0*/  SHFL.IDX PT, R0, R218, RZ, 0x1f ;  /* 0x00001fffda007589 */ /* 0x000e2200000e0000 */
[----:B------:R-:W-:Y:S01]  /*6db0*/  BSSY B6, `(.L_x_2023) ;  /* 0x000001c000067945 */ /* 0x000fe20003800000 */
[----:B0-----:R-:W-:-:S04]  /*6dc0*/  LEA.HI R3, R0, R0, RZ, 0x1 ;  /* 0x0000000000037211 */ /* 0x001fc800078f08ff */
[----:B------:R-:W-:-:S05]  /*6dd0*/  LOP3.LUT R3, R3, 0x1fffe, RZ, 0xc0, !PT ;  /* 0x0001fffe03037812 */ /* 0x000fca00078ec0ff */
[----:B------:R-:W-:Y:S01]  /*6de0*/  IMAD.IADD R3, R0, 0x1, -R3 ;  /* 0x0000000100037824 */ /* 0x000fe200078e0a03 */
[----:B------:R-:W-:-:S03]  /*6df0*/  IADD3 R0, R2, 0x26800, RZ ;  /* 0x0002680002007810 */ /* 0x000fc60007ffe0ff */
[----:B------:R-:W-:Y:S01]  /*6e00*/  IMAD R3, R3, 0x8000, R2 ;  /* 0x0000800003037824 */ /* 0x000fe200078e0202 */
[----:B------:R-:W-:-:S03]  /*6e10*/  LOP3.LUT P0, RZ, R0, 0x3ff, RZ, 0xc0, !PT ;  /* 0x000003ff00ff7812 */ /* 0x000fc6000780c0ff */
        /* <DEDUP_REMOVED lines=21> */
.L_x_2024:
[----:B------:R-:W-:Y:S05]  /*6f70*/  BSYNC B6 ;  /* 0x0000000000067941 */ /* 0x000fea0003800000 */
.L_x_2023:
        /* <DEDUP_REMOVED lines=12> */
.L_x_2028:
[----:B-1----:R1:W2:Y:S02]  /*7040*/  SYNCS.PHASECHK.TRANS64.TRYWAIT P0, [R2+URZ+0x28c00], R3 ;  /* 0x028c0003020075a7 */ /* 0x0022a4000800017f */
[----:B--2---:R-:W-:Y:S05]  /*7050*/  @!P0 NANOSLEEP.SYNCS 0x989680 ;  /* 0x009896800000895d */ /* 0x004fea0003900000 */
[----:B------:R-:W2:Y:S02]  /*7060*/  @!P0 SYNCS.PHASECHK.TRANS64 P0, [R2+URZ+0x28c00], R3 ;  /* 0x028c0003020085a7 */ /* 0x000ea4000800007f */
[----:B--2---:R-:W-:Y:S05]  /*7070*/  @!P0 BRA `(.L_x_2028) ;  /* 0xfffffffc00f08947 */ /* 0x004fea000383ffff */
.L_x_2027:
[----:B------:R-:W-:Y:S05]  /*7080*/  BSYNC B0 ;  /* 0x0000000000007941 */ /* 0x000fea0003800000 */
.L_x_2026:
[----:B------:R-:W-:Y:S05]  /*7090*/  BRA `(.L_x_2029) ;  /* 0x0000002c004c7947 */ /* 0x000fea0003800000 */
.L_x_2025:
[----:B------:R-:W0:Y:S01]  /*70a0*/  LDC.64 R46, c[0x0][0x3d8] ;  /* 0x0000f600ff2e7b82 */ /* 0x000e220000000a00 */
[----:B------:R-:W-:Y:S01]  /*70b0*/  VIADD R0, R2, 0x20400 ;  /* 0x0002040002007836 */ /* 0x000fe20000000000 */
[----:B-----5:R-:W-:Y:S01]  /*70c0*/  SHF.R.S32.HI R3, RZ, 0x1f, R33 ;  /* 0x0000001fff037819 */ /* 0x020fe20000011421 */
[----:B------:R-:W-:Y:S01]  /*70d0*/  IMAD.SHL.U32 R24, R211, 0x4, RZ ;  /* 0x00000004d3187824 */ /* 0x000fe200078e00ff */
[--C-:B------:R-:W-:Y:S01]  /*70e0*/  SHF.R.S32.HI R5, RZ, 0x1f, R16.reuse ;  /* 0x0000001fff057819 */ /* 0x100fe20000011410 */
[----:B------:R-:W-:Y:S01]  /*70f0*/  IMAD.MOV.U32 R4, RZ, RZ, R16 ;  /* 0x000000ffff047224 */ /* 0x000fe200078e0010 */
[----:B------:R-:W-:Y:S01]  /*7100*/  LOP3.LUT P0, RZ, R0, 0x3ff, RZ, 0xc0, !PT ;  /* 0x000003ff00ff7812 */ /* 0x000fe2000780c0ff */
[----:B------:R-:W-:Y:S01]  /*7110*/  BSSY B6, `(.L_x_2030) ;  /* 0x0000030000067945 */ /* 0x000fe20003800000 */
[----:B------:R-:W1:Y:S01]  /*7120*/  LDC.64 R44, c[0x0][0x3e8] ;  /* 0x0000fa00ff2c7b82 */ /* 0x000e620000000a00 */
[----:B------:R-:W-:Y:S01]  /*7130*/  SHF.R.S32.HI R25, RZ, 0x1f, R24 ;  /* 0x0000001fff197819 */ /* 0x000fe20000011418 */
[----:B0-----:R-:W-:-:S02]  /*7140*/  IMAD R8, R219, R46, RZ ;  /* 0x0000002edb087224 */ /* 0x001fc400078e02ff */
[-C--:B------:R-:W-:Y:S02]  /*7150*/  IMAD R0, R3, R46.reuse, RZ ;  /* 0x0000002e03007224 */ /* 0x080fe400078e02ff */
[----:B------:R-:W-:Y:S02]  /*7160*/  IMAD R48, R23, R47, R8 ;  /* 0x0000002f17307224 */ /* 0x000fe400078e0208 */
[----:B------:R-:W-:-:S04]  /*7170*/  IMAD.WIDE.U32 R42, R33, R46, RZ ;  /* 0x0000002e212a7225 */ /* 0x000fc800078e00ff */
[-C--:B-1----:R-:W-:Y:S02]  /*7180*/  IMAD R10, R219, R44.reuse, RZ ;  /* 0x0000002cdb0a7224 */ /* 0x082fe400078e02ff */
[-C--:B------:R-:W-:Y:S02]  /*7190*/  IMAD R6, R3, R44.reuse, RZ ;  /* 0x0000002c03067224 */ /* 0x080fe400078e02ff */
[----:B------:R-:W-:Y:S02]  /*71a0*/  IMAD R50, R23, R45, R10 ;  /* 0x0000002d17327224 */ /* 0x000fe400078e020a */
[C---:B------:R-:W-:Y:S01]  /*71b0*/  IMAD R49, R33.reuse, R47, R0 ;  /* 0x0000002f21317224 */ /* 0x040fe200078e0200 */
[----:B------:R-:W-:Y:S01]  /*71c0*/  SHF.L.U64.HI R47, R46, 0x5, R47 ;  /* 0x000000052e2f7819 */ /* 0x000fe2000001022f */
[C---:B------:R-:W-:Y:S01]  /*71d0*/  IMAD R51, R33.reuse, R45, R6 ;  /* 0x0000002d21337224 */ /* 0x040fe200078e0206 */
[----:B------:R-:W-:Y:S01]  /*71e0*/  SHF.L.U64.HI R45, R44, 0x5, R45 ;  /* 0x000000052c2d7819 */ /* 0x000fe2000001022d */
[----:B------:R-:W-:-:S04]  /*71f0*/  IMAD.WIDE.U32 R40, R33, R44, RZ ;  /* 0x0000002c21287225 */ /* 0x000fc800078e00ff */
[----:B------:R-:W-:Y:S01]  /*7200*/  IMAD.WIDE.U32 R8, R23, R46, R4 ;  /* 0x0000002e17087225 */ /* 0x000fe200078e0004 */
[----:B------:R-:W-:-:S03]  /*7210*/  IADD3 R51, R51, R41, RZ ;  /* 0x0000002933337210 */ /* 0x000fc60007ffe0ff */
[----:B------:R-:W-:Y:S01]  /*7220*/  IMAD.WIDE.U32 R10, R23, R44, R4 ;  /* 0x0000002c170a7225 */ /* 0x000fe200078e0004 */
[----:B------:R-:W-:-:S03]  /*7230*/  IADD3 R27, P3, R8, R42, RZ ;  /* 0x0000002a081b7210 */ /* 0x000fc60007f7e0ff */
[----:B------:R-:W-:Y:S01]  /*7240*/  IMAD.WIDE.U32 R4, R23, R46, R24 ;  /* 0x0000002e17047225 */ /* 0x000fe200078e0018 */
[----:B------:R-:W-:-:S03]  /*7250*/  IADD3 R29, P4, R10, R40, RZ ;  /* 0x000000280a1d7210 */ /* 0x000fc60007f9e0ff */
[----:B------:R-:W-:Y:S01]  /*7260*/  IMAD.WIDE.U32 R6, R23, R44, R24 ;  /* 0x0000002c17067225 */ /* 0x000fe200078e0018 */
[----:B------:R-:W-:Y:S02]  /*7270*/  IADD3 R53, P1, R4, R42, RZ ;  /* 0x0000002a04357210 */ /* 0x000fe40007f3e0ff */
[----:B------:R-:W-:Y:S01]  /*7280*/  IADD3.X R28, R51, R50, R11, P4, !PT ;  /* 0x00000032331c7210 */ /* 0x000fe200027fe40b */
[----:B------:R-:W-:Y:S01]  /*7290*/  IMAD.IADD R49, R49, 0x1, R43 ;  /* 0x0000000131317824 */ /* 0x000fe200078e022b */
[----:B------:R-:W-:Y:S01]  /*72a0*/  IADD3 R55, P2, R6, R40, RZ ;  /* 0x0000002806377210 */ /* 0x000fe20007f5e0ff */
[----:B------:R-:W-:Y:S02]  /*72b0*/  IMAD.SHL.U32 R46, R46, 0x20, RZ ;  /* 0x000000202e2e7824 */ /* 0x000fe400078e00ff */
[----:B------:R-:W-:Y:S01]  /*72c0*/  IMAD.SHL.U32 R44, R44, 0x20, RZ ;  /* 0x000000202c2c7824 */ /* 0x000fe200078e00ff */
[C---:B------:R-:W-:Y:S02]  /*72d0*/  IADD3.X R26, R49.reuse, R48, R9, P3, !PT ;  /* 0x00000030311a7210 */ /* 0x040fe40001ffe409 */
[----:B------:R-:W-:-:S02]  /*72e0*/  IADD3.X R48, R49, R5, R48, P1, !PT ;  /* 0x0000000531307210 */ /* 0x000fc40000ffe430 */
[----:B------:R-:W-:Y:S01]  /*72f0*/  IADD3.X R50, R51, R7, R50, P2, !PT ;  /* 0x0000000733327210 */ /* 0x000fe200017fe432 */
        /* <DEDUP_REMOVED lines=17> */
.L_x_2031:
[----:B------:R-:W-:Y:S05]  /*7410*/  BSYNC B6 ;  /* 0x0000000000067941 */ /* 0x000fea0003800000 */
.L_x_2030:
[----:B------:R-:W0:Y:S01]  /*7420*/  LDC.64 R6, c[0x0][0x3d8] ;  /* 0x0000f600ff067b82 */ /* 0x000e220000000a00 */
[----:B------:R-:W-:Y:S01]  /*7430*/  SHF.R.S32.HI R3, RZ, 0x1f, R189 ;  /* 0x0000001fff037819 */ /* 0x000fe200000114bd */
[----:B------:R-:W-:Y:S01]  /*7440*/  ULDC.U8 UR4, c[0x0][0x3f0] ;  /* 0x0000fc0000047ab9 */ /* 0x000fe20000000000 */
[----:B------:R-:W-:Y:S01]  /*7450*/  BSSY B0, `(.L_x_2032) ;  /* 0x000028f000007945 */ /* 0x000fe20003800000 */
[----:B------:R-:W-:-:S04]  /*7460*/  ISETP.NE.AND P0, PT, RZ, UR4, PT ;  /* 0x00000004ff007c0c */ /* 0x000fc8000bf05270 */
[----:B------:R-:W1:Y:S01]  /*7470*/  LDC.64 R4, c[0x0][0x3e8] ;  /* 0x0000fa00ff047b82 */ /* 0x000e620000000a00 */
[-C--:B0-----:R-:W-:Y:S02]  /*7480*/  IMAD R0, R3, R6.reuse, RZ ;  /* 0x0000000603007224 */ /* 0x081fe400078e02ff */
[----:B------:R-:W-:-:S04]  /*7490*/  IMAD.WIDE.U32 R8, R189, R6, RZ ;  /* 0x00000006bd087225 */ /* 0x000fc800078e00ff */
[----:B------:R-:W-:Y:S02]  /*74a0*/  IMAD.SHL.U32 R52, R8, 0x40, RZ ;  /* 0x0000004008347824 */ /* 0x000fe400078e00ff */
[-C--:B-1----:R-:W-:Y:S02]  /*74b0*/  IMAD R12, R3, R4.reuse, RZ ;  /* 0x00000004030c7224 */ /* 0x082fe400078e02ff */
[C---:B------:R-:W-:Y:S02]  /*74c0*/  IMAD R3, R189.reuse, R7, R0 ;  /* 0x00000007bd037224 */ /* 0x040fe400078e0200 */
[----:B------:R-:W-:-:S04]  /*74d0*/  IMAD.WIDE.U32 R10, R189, R4, RZ ;  /* 0x00000004bd0a7225 */ /* 0x000fc800078e00ff */
[----:B------:R-:W-:Y:S01]  /*74e0*/  IMAD R13, R189, R5, R12 ;  /* 0x00000005bd0d7224 */ /* 0x000fe200078e020c */
[----:B------:R-:W-:Y:S01]  /*74f0*/  SHF.L.U32 R54, R10, 0x6, RZ ;  /* 0x000000060a367819 */ /* 0x000fe200000006ff */
[----:B------:R-:W-:Y:S02]  /*7500*/  IMAD.IADD R9, R9, 0x1, R3 ;  /* 0x0000000109097824 */ /* 0x000fe400078e0203 */
[----:B------:R-:W-:Y:S02]  /*7510*/  IMAD R0, R189, -0x40, R186 ;  /* 0xffffffc0bd007824 */ /* 0x000fe400078e02ba */
[----:B------:R-:W-:Y:S01]  /*7520*/  IMAD.IADD R3, R11, 0x1, R13 ;  /* 0x000000010b037824 */ /* 0x000fe200078e020d */
[----:B------:R-:W-:Y:S02]  /*7530*/  SHF.L.U64.HI R57, R8, 0x6, R9 ;  /* 0x0000000608397819 */ /* 0x000fe40000010209 */
[----:B------:R-:W-:Y:S02]  /*7540*/  VIMNMX R8, R0, 0x40, PT ;  /* 0x0000004000087848 */ /* 0x000fe40003fe0100 */
[----:B------:R-:W-:Y:S01]  /*7550*/  SHF.L.U64.HI R59, R10, 0x6, R3 ;  /* 0x000000060a3b7819 */ /* 0x000fe20000010203 */
[----:B------:R-:W-:Y:S06]  /*7560*/  @!P0 BRA `(.L_x_2033) ;  /* 0x0000001400488947 */ /* 0x000fec0003800000 */
[----:B------:R-:W0:Y:S01]  /*7570*/  LDC R0, c[0x0][0x428] ;  /* 0x00010a00ff007b82 */ /* 0x000e220000000800 */
[-C--:B------:R-:W-:Y:S01]  /*7580*/  ISETP.GE.AND P0, PT, R23, R8.reuse, PT ;  /* 0x000000081700720c */ /* 0x080fe20003f06270 */
[----:B------:R-:W-:Y:S01]  /*7590*/  BSSY B1, `(.L_x_2034) ;  /* 0x000002d000017945 */ /* 0x000fe20003800000 */
[----:B------:R-:W-:Y:S01]  /*75a0*/  ISETP.GE.AND P1, PT, R226, R8, PT ;  /* 0x00000008e200720c */ /* 0x000fe20003f26270 */
[----:B------:R-:W-:Y:S01]  /*75b0*/  IMAD.MOV.U32 R11, RZ, RZ, R49 ;  /* 0x000000ffff0b7224 */ /* 0x000fe200078e0031 */
[----:B------:R-:W-:Y:S01]  /*75c0*/  MOV R12, R40 ;  /* 0x00000028000c7202 */ /* 0x000fe20000000f00 */
[----:B------:R-:W-:Y:S01]  /*75d0*/  IMAD.MOV.U32 R13, RZ, RZ, R51 ;  /* 0x000000ffff0d7224 */ /* 0x000fe200078e0033 */
[----:B------:R-:W-:Y:S02]  /*75e0*/  CS2R R26, SRZ ;  /* 0x00000000001a7805 */ /* 0x000fe4000001ff00 */
[----:B------:R-:W-:Y:S02]  /*75f0*/  CS2R R34, SRZ ;  /* 0x0000000000227805 */ /* 0x000fe4000001ff00 */
[----:B------:R-:W-:-:S02]  /*7600*/  CS2R R30, SRZ ;  /* 0x00000000001e7805 */ /* 0x000fc4000001ff00 */
[----:B------:R-:W-:Y:S02]  /*7610*/  CS2R R36, SRZ ;  /* 0x0000000000247805 */ /* 0x000fe4000001ff00 */
[----:B------:R-:W-:Y:S02]  /*7620*/  CS2R R28, SRZ ;  /* 0x00000000001c7805 */ /* 0x000fe4000001ff00 */
[----:B------:R-:W-:Y:S02]  /*7630*/  CS2R R20, SRZ ;  /* 0x0000000000147805 */ /* 0x000fe4000001ff00 */
[----:B------:R-:W-:Y:S02]  /*7640*/  CS2R R32, SRZ ;  /* 0x0000000000207805 */ /* 0x000fe4000001ff00 */
[----:B0-----:R-:W-:Y:S01]  /*7650*/  ISETP.NE.AND P2, PT, R0, 0x1, PT ;  /* 0x000000010000780c */ /* 0x001fe20003f45270 */
[----:B------:R-:W-:-:S04]  /*7660*/  IMAD R0, R189, 0x40, R23 ;  /* 0x00000040bd007824 */ /* 0x000fc800078e0217 */
[----:B------:R-:W-:-:S08]  /*7670*/  IMAD R3, R211, 0x20, R0 ;  /* 0x00000020d3037824 */ /* 0x000fd000078e0200 */
[----:B------:R-:W0:Y:S08]  /*7680*/  @P2 LDC R10, c[0x0][0x42c] ;  /* 0x00010b00ff0a2b82 */ /* 0x000e300000000800 */
[----:B------:R-:W1:Y:S01]  /*7690*/  @P2 LDC R9, c[0x0][0x430] ;  /* 0x00010c00ff092b82 */ /* 0x000e620000000800 */
[----:B0-----:R-:W-:-:S04]  /*76a0*/  @P2 IMAD.HI.U32 R0, R3, R10, RZ ;  /* 0x0000000a03002227 */ /* 0x001fc800078e00ff */
[----:B------:R-:W-:Y:S01]  /*76b0*/  IMAD.MOV.U32 R10, RZ, RZ, R42 ;  /* 0x000000ffff0a7224 */ /* 0x000fe200078e002a */
[----:B-1----:R-:W-:Y:S02]  /*76c0*/  @P2 SHF.R.U32.HI R3, RZ, R9, R0 ;  /* 0x00000009ff032219 */ /* 0x002fe40000011600 */
[----:B------:R-:W-:Y:S02]  /*76d0*/  CS2R R8, SRZ ;  /* 0x0000000000087805 */ /* 0x000fe4000001ff00 */
[----:B------:R-:W-:Y:S01]  /*76e0*/  SHF.R.S32.HI R41, RZ, 0x1f, R3 ;  /* 0x0000001fff297819 */ /* 0x000fe20000011403 */
[----:B------:R-:W-:Y:S06]  /*76f0*/  @P0 BRA `(.L_x_2035) ;  /* 0x0000000000580947 */ /* 0x000fec0003800000 */
[----:B------:R-:W-:Y:S01]  /*7700*/  VIADD R14, R24, 0x10 ;  /* 0x00000010180e7836 */ /* 0x000fe20000000000 */
[----:B------:R-:W-:Y:S01]  /*7710*/  IADD3 R15, P4, R52, R53, RZ ;  /* 0x00000035340f7210 */ /* 0x000fe20007f9e0ff */
[----:B------:R-:W-:Y:S01]  /*7720*/  ULDC UR4, c[0x0][0x3d4] ;  /* 0x0000f50000047ab9 */ /* 0x000fe20000000800 */
[----:B------:R-:W-:Y:S01]  /*7730*/  IADD3 R0, P5, R54, R55, RZ ;  /* 0x0000003736007210 */ /* 0x000fe20007fbe0ff */
[----:B------:R-:W-:Y:S01]  /*7740*/  ULDC.64 UR6, c[0x0][0x3c8] ;  /* 0x0000f20000067ab9 */ /* 0x000fe20000000a00 */
[----:B------:R-:W-:Y:S01]  /*7750*/  ISETP.GE.AND P2, PT, R14, UR4, PT ;  /* 0x000000040e007c0c */ /* 0x000fe2000bf46270 */
[----:B------:R-:W-:Y:S01]  /*7760*/  ULDC.64 UR8, c[0x0][0x3e0] ;  /* 0x0000f80000087ab9 */ /* 0x000fe20000000a00 */
[----:B------:R-:W-:Y:S01]  /*7770*/  ISETP.GE.AND P3, PT, R24, UR4, PT ;  /* 0x0000000418007c0c */ /* 0x000fe2000bf66270 */
[----:B------:R-:W-:Y:S01]  /*7780*/  IMAD.X R30, R57, 0x1, R48, P4 ;  /* 0x00000001391e7824 */ /* 0x000fe200020e0630 */
[----:B------:R-:W-:Y:S01]  /*7790*/  LEA R14, P4, R15, UR6, 0x1 ;  /* 0x000000060f0e7c11 */ /* 0x000fe2000f8808ff */
[----:B------:R-:W-:Y:S01]  /*77a0*/  IMAD.X R31, R59, 0x1, R50, P5 ;  /* 0x000000013b1f7824 */ /* 0x000fe200028e0632 */
[----:B------:R-:W-:-:S02]  /*77b0*/  LEA R38, P5, R0, UR8, 0x1 ;  /* 0x0000000800267c11 */ /* 0x000fc4000f8a08ff */
[----:B------:R-:W-:Y:S02]  /*77c0*/  CS2R R36, SRZ ;  /* 0x0000000000247805 */ /* 0x000fe4000001ff00 */
[----:B------:R-:W-:Y:S02]  /*77d0*/  LEA.HI.X R15, R15, UR7, R30, 0x1, P4 ;  /* 0x000000070f0f7c11 */ /* 0x000fe4000a0f0c1e */
[----:B------:R-:W-:Y:S02]  /*77e0*/  CS2R R32, SRZ ;  /* 0x0000000000207805 */ /* 0x000fe4000001ff00 */
[----:B------:R-:W-:Y:S02]  /*77f0*/  LEA.HI.X R39, R0, UR9, R31, 0x1, P5 ;  /* 0x0000000900277c11 */ /* 0x000fe4000a8f0c1f */
[----:B------:R-:W-:Y:S02]  /*7800*/  CS2R R34, SRZ ;  /* 0x0000000000227805 */ /* 0x000fe4000001ff00 */
[----:B------:R-:W-:Y:S01]  /*7810*/  CS2R R30, SRZ ;  /* 0x00000000001e7805 */ /* 0x000fe2000001ff00 */
[----:B------:R0:W5:Y:S04]  /*7820*/  @!P3 LDG.E.64 R36, desc[UR42][R14.64] ;  /* 0x0000002a0e24b981 */ /* 0x000168000c1e1b00 */
[----:B------:R0:W5:Y:S04]  /*7830*/  @!P2 LDG.E.64 R32, desc[UR42][R14.64+0x20] ;  /* 0x0000202a0e20a981 */ /* 0x000168000c1e1b00 */
[----:B------:R0:W5:Y:S04]  /*7840*/  @!P3 LDG.E.64 R34, desc[UR42][R38.64] ;  /* 0x0000002a2622b981 */ /* 0x000168000c1e1b00 */
[----:B------:R0:W5:Y:S02]  /*7850*/  @!P2 LDG.E.64 R30, desc[UR42][R38.64+0x20] ;  /* 0x0000202a261ea981 */ /* 0x000164000c1e1b00 */
.L_x_2035:
[----:B------:R-:W-:Y:S05]  /*7860*/  BSYNC B1 ;  /* 0x0000000000017941 */ /* 0x000fea0003800000 */
.L_x_2034:
[----:B------:R-:W-:Y:S04]  /*7870*/  BSSY B1, `(.L_x_2036) ;  /* 0x0000018000017945 */ /* 0x000fe80003800000 */
[----:B------:R-:W-:Y:S05]  /*7880*/  @P1 BRA `(.L_x_2037) ;  /* 0x0000000000581947 */ /* 0x000fea0003800000 */
[----:B------:R-:W-:Y:S01]  /*7890*/  IADD3 R0, P4, P5, R55, R44, R54 ;  /* 0x0000002c37007210 */ /* 0x000fe20007d9e036 */
[----:B------:R-:W-:Y:S01]  /*78a0*/  ULDC UR4, c[0x0][0x3d4] ;  /* 0x0000f50000047ab9 */ /* 0x000fe20000000800 */
[----:B0-----:R-:W-:Y:S01]  /*78b0*/  IADD3 R14, R24, 0x10, RZ ;  /* 0x00000010180e7810 */ /* 0x001fe20007ffe0ff */
[----:B------:R-:W-:Y:S01]  /*78c0*/  ULDC.64 UR6, c[0x0][0x3c8] ;  /* 0x0000f20000067ab9 */ /* 0x000fe20000000a00 */
[----:B------:R-:W-:Y:S02]  /*78d0*/  IADD3 R8, P2, P3, R53, R46, R52 ;  /* 0x0000002e35087210 */ /* 0x000fe40007b5e034 */
[----:B------:R-:W-:Y:S02]  /*78e0*/  CS2R R28, SRZ ;  /* 0x00000000001c7805 */ /* 0x000fe4000001ff00 */
[----:B------:R-:W-:Y:S02]  /*78f0*/  IADD3.X R9, R50, R45, R59, P4, P5 ;  /* 0x0000002d32097210 */ /* 0x000fe400027ea43b */
[----:B------:R-:W-:-:S02]  /*7900*/  CS2R R20, SRZ ;  /* 0x0000000000147805 */ /* 0x000fc4000001ff00 */
[----:B------:R-:W-:Y:S02]  /*7910*/  ISETP.GE.AND P5, PT, R14, UR4, PT ;  /* 0x000000040e007c0c */ /* 0x000fe4000bfa6270 */
[----:B------:R-:W-:Y:S02]  /*7920*/  CS2R R26, SRZ ;  /* 0x00000000001a7805 */ /* 0x000fe4000001ff00 */
[----:B------:R-:W-:Y:S01]  /*7930*/  ISETP.GE.AND P4, PT, R24, UR4, PT ;  /* 0x0000000418007c0c */ /* 0x000fe2000bf86270 */
[----:B------:R-:W-:Y:S01]  /*7940*/  ULDC.64 UR4, c[0x0][0x3e0] ;  /* 0x0000f80000047ab9 */ /* 0x000fe20000000a00 */
[----:B------:R-:W-:Y:S02]  /*7950*/  IADD3.X R15, R48, R47, R57, P2, P3 ;  /* 0x0000002f300f7210 */ /* 0x000fe400017e6439 */
[----:B------:R-:W-:Y:S02]  /*7960*/  LEA R14, P2, R8, UR6, 0x1 ;  /* 0x00000006080e7c11 */ /* 0x000fe4000f8408ff */
[----:B------:R-:W-:-:S02]  /*7970*/  LEA R38, P3, R0, UR4, 0x1 ;  /* 0x0000000400267c11 */ /* 0x000fc4000f8608ff */
[----:B------:R-:W-:Y:S02]  /*7980*/  LEA.HI.X R15, R8, UR7, R15, 0x1, P2 ;  /* 0x00000007080f7c11 */ /* 0x000fe400090f0c0f */
[----:B------:R-:W-:Y:S02]  /*7990*/  LEA.HI.X R39, R0, UR5, R9, 0x1, P3 ;  /* 0x0000000500277c11 */ /* 0x000fe400098f0c09 */
[----:B------:R-:W-:Y:S01]  /*79a0*/  CS2R R8, SRZ ;  /* 0x0000000000087805 */ /* 0x000fe2000001ff00 */
[----:B------:R1:W5:Y:S04]  /*79b0*/  @!P4 LDG.E.64 R28, desc[UR42][R14.64] ;  /* 0x0000002a0e1cc981 */ /* 0x000368000c1e1b00 */
[----:B------:R1:W5:Y:S04]  /*79c0*/  @!P5 LDG.E.64 R20, desc[UR42][R14.64+0x20] ;  /* 0x0000202a0e14d981 */ /* 0x000368000c1e1b00 */
[----:B------:R1:W5:Y:S04]  /*79d0*/  @!P4 LDG.E.64 R26, desc[UR42][R38.64] ;  /* 0x0000002a261ac981 */ /* 0x000368000c1e1b00 */
[----:B------:R1:W5:Y:S02]  /*79e0*/  @!P5 LDG.E.64 R8, desc[UR42][R38.64+0x20] ;  /* 0x0000202a2608d981 */ /* 0x000364000c1e1b00 */
.L_x_2037:
[----:B------:R-:W-:Y:S05]  /*79f0*/  BSYNC B1 ;  /* 0x0000000000017941 */ /* 0x000fea0003800000 */
.L_x_2036:
[----:B------:R-:W-:Y:S01]  /*7a00*/  IMAD.WIDE.U32 R10, R3, R6, R10 ;  /* 0x00000006030a7225 */ /* 0x000fe200078e000a */
[----:B------:R-:W-:Y:S01]  /*7a10*/  LEA.HI R0, R205, R205, RZ, 0x1 ;  /* 0x000000cdcd007211 */ /* 0x000fe200078f08ff */
[----:B------:R-:W-:Y:S01]  /*7a20*/  ULDC.64 UR4, c[0x0][0x3c8] ;  /* 0x0000f20000047ab9 */ /* 0x000fe20000000a00 */
[----:B------:R-:W-:Y:S01]  /*7a30*/  ULDC.64 UR6, c[0x0][0x3e0] ;  /* 0x0000f80000067ab9 */ /* 0x000fe20000000a00 */
[----:B------:R-:W-:-:S04]  /*7a40*/  IMAD.WIDE.U32 R12, R3, R4, R12 ;  /* 0x00000004030c7225 */ /* 0x000fc800078e000c */
[C---:B------:R-:W-:Y:S02]  /*7a50*/  IMAD R6, R41.reuse, R6, RZ ;  /* 0x0000000629067224 */ /* 0x040fe400078e02ff */
[----:B------:R-:W-:Y:S02]  /*7a60*/  IMAD R4, R41, R4, RZ ;  /* 0x0000000429047224 */ /* 0x000fe400078e02ff */
[----:B01----:R-:W-:Y:S02]  /*7a70*/  IMAD.SHL.U32 R14, R193, 0x40, RZ ;  /* 0x00000040c10e7824 */ /* 0x003fe400078e00ff */
[C---:B------:R-:W-:Y:S01]  /*7a80*/  IMAD R7, R3.reuse, R7, R6 ;  /* 0x0000000703077224 */ /* 0x040fe200078e0206 */
[----:B------:R-:W-:Y:S01]  /*7a90*/  LOP3.LUT R6, R0, 0xfffffffe, RZ, 0xc0, !PT ;  /* 0xfffffffe00067812 */ /* 0x000fe200078ec0ff */
[----:B------:R-:W-:Y:S01]  /*7aa0*/  IMAD R3, R3, R5, R4 ;  /* 0x0000000503037224 */ /* 0x000fe200078e0204 */
[----:B------:R-:W-:Y:S01]  /*7ab0*/  LOP3.LUT R15, R14, 0x1c0, RZ, 0xc0, !PT ;  /* 0x000001c00e0f7812 */ /* 0x000fe200078ec0ff */
[----:B------:R-:W-:Y:S01]  /*7ac0*/  IMAD.IADD R5, R11, 0x1, R7 ;  /* 0x000000010b057824 */ /* 0x000fe200078e0207 */
[----:B------:R-:W-:Y:S01]  /*7ad0*/  LEA R4, P2, R10, UR4, 0x1 ;  /* 0x000000040a047c11 */ /* 0x000fe2000f8408ff */
[----:B------:R-:W-:Y:S01]  /*7ae0*/  IMAD.IADD R3, R13, 0x1, R3 ;  /* 0x000000010d037824 */ /* 0x000fe200078e0203 */
[----:B------:R-:W-:Y:S01]  /*7af0*/  LEA R0, P3, R12, UR6, 0x1 ;  /* 0x000000060c007c11 */ /* 0x000fe2000f8608ff */
[----:B------:R-:W-:Y:S01]  /*7b00*/  IMAD.IADD R6, R205, 0x1, -R6 ;  /* 0x00000001cd067824 */ /* 0x000fe200078e0a06 */
[----:B------:R-:W-:Y:S01]  /*7b10*/  LOP3.LUT R14, R15, 0x18, R16, 0xf8, !PT ;  /* 0x000000180f0e7812 */ /* 0x000fe200078ef810 */
[----:B------:R-:W-:Y:S01]  /*7b20*/  UMOV UR4, 0xffffffff ;  /* 0xffffffff00047882 */ /* 0x000fe20000000000 */
[----:B------:R-:W-:-:S02]  /*7b30*/  SHF.R.U32.HI R15, RZ, 0x3, R15 ;  /* 0x00000003ff0f7819 */ /* 0x000fc4000001160f */
[----:B------:R-:W-:Y:S02]  /*7b40*/  LEA.HI.X R5, R10, UR5, R5, 0x1, P2 ;  /* 0x000000050a057c11 */ /* 0x000fe400090f0c05 */
[----:B------:R-:W-:Y:S02]  /*7b50*/  LEA.HI.X R3, R12, UR7, R3, 0x1, P3 ;  /* 0x000000070c037c11 */ /* 0x000fe400098f0c03 */
[----:B------:R-:W-:Y:S02]  /*7b60*/  LOP3.LUT R39, R14, R15, RZ, 0x3c, !PT ;  /* 0x0000000f0e277212 */ /* 0x000fe400078e3cff */
[----:B------:R-:W-:Y:S01]  /*7b70*/  SHF.L.U32 R7, R6, 0x1f, RZ ;  /* 0x0000001f06077819 */ /* 0x000fe200000006ff */
[----:B------:R-:W-:Y:S06]  /*7b80*/  BRA.DIV UR4, `(.L_x_2038) ;  /* 0x0000015604587947 */ /* 0x000fec000b800000 */
.L_x_2287:
[----:B------:R-:W-:-:S03]  /*7b90*/  UMOV UR4, 0xffffffff ;  /* 0xffffffff00047882 */ /* 0x000fc60000000000 */
[----:B------:R-:W-:Y:S05]  /*7ba0*/  BRA.DIV UR4, `(.L_x_2039) ;  /* 0x0000015604787947 */ /* 0x000fea000b800000 */
.L_x_2290:
[----:B------:R-:W-:-:S03]  /*7bb0*/  UMOV UR4, 0xffffffff ;  /* 0xffffffff00047882 */ /* 0x000fc60000000000 */
[----:B------:R-:W-:Y:S05]  /*7bc0*/  BRA.DIV UR4, `(.L_x_2040) ;  /* 0x0000015604987947 */ /* 0x000fea000b800000 */
.L_x_2293:
[----:B------:R-:W-:-:S03]  /*7bd0*/  UMOV UR4, 0xffffffff ;  /* 0xffffffff00047882 */ /* 0x000fc60000000000 */
[----:B------:R-:W-:Y:S05]  /*7be0*/  BRA.DIV UR4, `(.L_x_2041) ;  /* 0x0000015604b87947 */ /* 0x000fea000b800000 */
.L_x_2296:
[----:B------:R-:W-:-:S03]  /*7bf0*/  UMOV UR4, 0xffffffff ;  /* 0xffffffff00047882 */ /* 0x000fc60000000000 */
[----:B------:R-:W-:Y:S05]  /*7c00*/  BRA.DIV UR4, `(.L_x_2042) ;  /* 0x0000015604d87947 */ /* 0x000fea000b800000 */
.L_x_2299:
[----:B------:R-:W-:-:S03]  /*7c10*/  UMOV UR4, 0xffffffff ;  /* 0xffffffff00047882 */ /* 0x000fc60000000000 */
[----:B------:R-:W-:Y:S05]  /*7c20*/  BRA.DIV UR4, `(.L_x_2043) ;  /* 0x0000015604f87947 */ /* 0x000fea000b800000 */
.L_x_2302:
[----:B------:R-:W-:-:S03]  /*7c30*/  UMOV UR4, 0xffffffff ;  /* 0xffffffff00047882 */ /* 0x000fc60000000000 */
[----:B------:R-:W-:Y:S05]  /*7c40*/  BRA.DIV UR4, `(.L_x_2044) ;  /* 0x0000015a04187947 */ /* 0x000fea000b800000 */
.L_x_2305:
[----:B------:R-:W-:-:S03]  /*7c50*/  UMOV UR4, 0xffffffff ;  /* 0xffffffff00047882 */ /* 0x000fc60000000000 */
[----:B------:R-:W-:Y:S05]  /*7c60*/  BRA.DIV UR4, `(.L_x_2045) ;  /* 0x0000015a04387947 */ /* 0x000fea000b800000 */
.L_x_2308:
[----:B------:R-:W0:Y:S01]  /*7c70*/  SYNCS.PHASECHK.TRANS64.TRYWAIT P2, [R2+URZ+0x28c00], R7 ;  /* 0x028c0007020075a7 */ /* 0x000e22000804017f */
[----:B-----5:R-:W-:Y:S01]  /*7c80*/  IMAD.MOV.U32 R3, RZ, RZ, R35 ;  /* 0x000000ffff037224 */ /* 0x020fe200078e0023 */
[----:B------:R-:W-:Y:S01]  /*7c90*/  LOP3.LUT P3, RZ, R193, 0x4, RZ, 0xc0, !PT ;  /* 0x00000004c1ff7812 */ /* 0x000fe2000786c0ff */
[----:B------:R-:W-:Y:S01]  /*7ca0*/  IMAD.MOV.U32 R4, RZ, RZ, R30 ;  /* 0x000000ffff047224 */ /* 0x000fe200078e001e */
[----:B------:R-:W-:Y:S01]  /*7cb0*/  MOV R0, R34 ;  /* 0x0000002200007202 */ /* 0x000fe20000000f00 */
[----:B------:R-:W-:Y:S01]  /*7cc0*/  IMAD.MOV.U32 R5, RZ, RZ, R31 ;  /* 0x000000ffff057224 */ /* 0x000fe200078e001f */
[----:B------:R-:W-:Y:S01]  /*7cd0*/  BSSY B1, `(.L_x_2046) ;  /* 0x000001d000017945 */ /* 0x000fe20003800000 */
[----:B------:R-:W-:Y:S01]  /*7ce0*/  IMAD.MOV.U32 R6, RZ, RZ, R26 ;  /* 0x000000ffff067224 */ /* 0x000fe200078e001a */
[----:B------:R-:W-:Y:S01]  /*7cf0*/  PRMT R42, R3, 0x5410, R4 ;  /* 0x00005410032a7816 */ /* 0x000fe20000000004 */
[----:B------:R-:W-:Y:S01]  /*7d00*/  IMAD.MOV.U32 R4, RZ, RZ, R37 ;  /* 0x000000ffff047224 */ /* 0x000fe200078e0025 */
[----:B------:R-:W-:Y:S01]  /*7d10*/  LEA R3, R200, R39, 0x9 ;  /* 0x00000027c8037211 */ /* 0x000fe200078e48ff */
[----:B------:R-:W-:Y:S01]  /*7d20*/  IMAD.MOV.U32 R11, RZ, RZ, R27 ;  /* 0x000000ffff0b7224 */ /* 0x000fe200078e001b */
[----:B------:R-:W-:Y:S01]  /*7d30*/  PRMT R43, R5, 0x7610, R43 ;  /* 0x00007610052b7816 */ /* 0x000fe2000000002b */
[----:B------:R-:W-:Y:S01]  /*7d40*/  IMAD.MOV.U32 R5, RZ, RZ, R32 ;  /* 0x000000ffff057224 */ /* 0x000fe200078e0020 */
[----:B------:R-:W-:Y:S01]  /*7d50*/  PRMT R10, R0, 0x7610, R10 ;  /* 0x00007610000a7816 */ /* 0x000fe2000000000a */
[----:B------:R-:W-:Y:S01]  /*7d60*/  IMAD R3, R3, 0x2, R2 ;  /* 0x0000000203037824 */ /* 0x000fe200078e0202 */
[----:B------:R-:W-:Y:S01]  /*7d70*/  PRMT R43, R43, 0x5410, R4 ;  /* 0x000054102b2b7816 */ /* 0x000fe20000000004 */
[----:B------:R-:W-:Y:S01]  /*7d80*/  IMAD.MOV.U32 R0, RZ, RZ, R36 ;  /* 0x000000ffff007224 */ /* 0x000fe200078e0024 */
[----:B------:R-:W-:Y:S01]  /*7d90*/  PRMT R44, R5, 0x7610, R44 ;  /* 0x00007610052c7816 */ /* 0x000fe2000000002c */
[----:B------:R-:W-:Y:S01]  /*7da0*/  IMAD.MOV.U32 R5, RZ, RZ, R33 ;  /* 0x000000ffff057224 */ /* 0x000fe200078e0021 */
[----:B------:R-:W-:-:S02]  /*7db0*/  IADD3 R4, R3, 0x20400, RZ ;  /* 0x0002040003047810 */ /* 0x000fc40007ffe0ff */
[----:B------:R-:W-:Y:S01]  /*7dc0*/  PRMT R14, R0, 0x7610, R14 ;  /* 0x00007610000e7816 */ /* 0x000fe2000000000e */
[----:B------:R-:W-:Y:S01]  /*7dd0*/  VIADD R0, R3, 0x20440 ;  /* 0x0002044003007836 */ /* 0x000fe20000000000 */
[----:B------:R-:W-:Y:S01]  /*7de0*/  PRMT R44, R44, 0x5410, R5 ;  /* 0x000054102c2c7816 */ /* 0x000fe20000000005 */
[----:B------:R-:W-:Y:S01]  /*7df0*/  @P3 VIADD R0, R4, 0xffffffc0 ;  /* 0xffffffc004003836 */ /* 0x000fe20000000000 */
[----:B------:R-:W-:Y:S01]  /*7e00*/  PRMT R45, R6, 0x5410, R11 ;  /* 0x00005410062d7816 */ /* 0x000fe2000000000b */
[----:B------:R-:W-:Y:S01]  /*7e10*/  IMAD.MOV.U32 R5, RZ, RZ, R9 ;  /* 0x000000ffff057224 */ /* 0x000fe200078e0009 */
[----:B------:R-:W-:Y:S01]  /*7e20*/  MOV R4, R8 ;  /* 0x0000000800047202 */ /* 0x000fe20000000f00 */
[----:B------:R-:W-:Y:S02]  /*7e30*/  IMAD.MOV.U32 R6, RZ, RZ, R28 ;  /* 0x000000ffff067224 */ /* 0x000fe400078e001c */
[----:B------:R-:W-:Y:S01]  /*7e40*/  IMAD.MOV.U32 R11, RZ, RZ, R29 ;  /* 0x000000ffff0b7224 */ /* 0x000fe200078e001d */
[----:B------:R-:W-:Y:S01]  /*7e50*/  PRMT R46, R4, 0x5410, R5 ;  /* 0x00005410042e7816 */ /* 0x000fe20000000005 */
[----:B------:R-:W-:Y:S01]  /*7e60*/  IMAD.MOV.U32 R4, RZ, RZ, R20 ;  /* 0x000000ffff047224 */ /* 0x000fe200078e0014 */
[----:B------:R-:W-:-:S02]  /*7e70*/  MOV R5, R21 ;  /* 0x0000001500057202 */ /* 0x000fc40000000f00 */
[----:B------:R-:W-:Y:S01]  /*7e80*/  PRMT R47, R6, 0x5410, R11 ;  /* 0x00005410062f7816 */ /* 0x000fe2000000000b */
[----:B0-----:R-:W-:Y:S06]  /*7e90*/  @!P2 BRA `(.L_x_2047) ;  /* 0x0000015400d4a947 */ /* 0x001fec0003800000 */
.L_x_2309:
[----:B------:R-:W-:Y:S05]  /*7ea0*/  BSYNC B1 ;  /* 0x0000000000017941 */ /* 0x000fea0003800000 */
.L_x_2046:
        /* <DEDUP_REMOVED lines=9> */
[----:B0-----:R-:W0:Y:S01]  /*7f40*/  LDS.128 R4, [R3+0x20400] ;  /* 0x0204000003047984 */ /* 0x001e220000000c00 */
[----:B------:R-:W-:Y:S01]  /*7f50*/  SHF.R.U32.HI R15, RZ, 0x10, R37 ;  /* 0x00000010ff0f7819 */ /* 0x000fe20000011625 */
[----:B------:R-:W-:Y:S01]  /*7f60*/  HADD2.F32 R14, -RZ, R14.H0_H0 ;  /* 0x2000000eff0e7230 */ /* 0x000fe20000004100 */
[--C-:B------:R-:W-:Y:S01]  /*7f70*/  SHF.R.U64 R39, R34, 0x10, R35.reuse ;  /* 0x0000001022277819 */ /* 0x100fe20000001223 */
[----:B------:R-:W-:Y:S01]  /*7f80*/  HADD2.F32 R34, -RZ, R10.H0_H0 ;  /* 0x2000000aff227230 */ /* 0x000fe20000004100 */
[----:B------:R-:W-:Y:S01]  /*7f90*/  SHF.R.U32.HI R35, RZ, 0x10, R35 ;  /* 0x00000010ff237819 */ /* 0x000fe20000011623 */
[----:B------:R-:W-:Y:S01]  /*7fa0*/  HADD2.F32 R15, -RZ, R15.H0_H0 ;  /* 0x2000000fff0f7230 */ /* 0x000fe20000004100 */
[----:B------:R-:W-:-:S03]  /*7fb0*/  SHF.R.U64 R41, R36, 0x10, R37 ;  /* 0x0000001024297819 */ /* 0x000fc60000001225 */
[----:B------:R-:W-:Y:S02]  /*7fc0*/  HADD2.F32 R35, -RZ, R35.H0_H0 ;  /* 0x20000023ff237230 */ /* 0x000fe40000004100 */
[--C-:B0-----:R-:W-:Y:S02]  /*7fd0*/  HADD2.F32 R12, -RZ, R7.reuse.H0_H0 ;  /* 0x20000007ff0c7230 */ /* 0x101fe40000004100 */
[----:B------:R-:W-:Y:S02]  /*7fe0*/  HADD2.F32 R13, -RZ, R7.H1_H1 ;  /* 0x30000007ff0d7230 */ /* 0x000fe40000004100 */
[--C-:B------:R-:W-:Y:S02]  /*7ff0*/  HADD2.F32 R7, -RZ, R4.reuse.H0_H0 ;  /* 0x20000004ff077230 */ /* 0x100fe40000004100 */
[----:B------:R-:W-:Y:S02]  /*8000*/  HADD2.F32 R4, -RZ, R4.H1_H1 ;  /* 0x30000004ff047230 */ /* 0x000fe40000004100 */
[C---:B------:R-:W-:Y:S01]  /*8010*/  FMUL.FTZ R38, R13.reuse, R15 ;  /* 0x0000000f0d267220 */ /* 0x040fe20000410000 */
[----:B------:R-:W-:Y:S01]  /*8020*/  FMUL.FTZ R37, R13, R35 ;  /* 0x000000230d257220 */ /* 0x000fe20000410000 */
[----:B------:R-:W-:-:S02]  /*8030*/  HADD2.F32 R10, -RZ, R6.H0_H0 ;  /* 0x20000006ff0a7230 */ /* 0x000fc40000004100 */
[----:B------:R-:W-:Y:S01]  /*8040*/  FMUL.FTZ R36, R4, R34 ;  /* 0x0000002204247220 */ /* 0x000fe20000410000 */
[----:B------:R-:W-:Y:S01]  /*8050*/  FFMA.FTZ R40, R12, R35, R38 ;  /* 0x000000230c287223 */ /* 0x000fe20000010026 */
[----:B------:R-:W-:Y:S02]  /*8060*/  HADD2.F32 R11, -RZ, R6.H1_H1 ;  /* 0x30000006ff0b7230 */ /* 0x000fe40000004100 */
[-C--:B------:R-:W-:Y:S01]  /*8070*/  FMUL.FTZ R38, R4, R14.reuse ;  /* 0x0000000e04267220 */ /* 0x080fe20000410000 */
[C---:B------:R-:W-:Y:S01]  /*8080*/  FFMA.FTZ R36, R7.reuse, R14, -R36 ;  /* 0x0000000e07247223 */ /* 0x040fe20000010824 */
[--C-:B------:R-:W-:Y:S02]  /*8090*/  HADD2.F32 R6, -RZ, R5.reuse.H0_H0 ;  /* 0x20000005ff067230 */ /* 0x100fe40000004100 */
[----:B------:R-:W-:Y:S01]  /*80a0*/  FFMA.FTZ R37, R12, R15, -R37 ;  /* 0x0000000f0c257223 */ /* 0x000fe20000010825 */
[----:B------:R-:W-:Y:S02]  /*80b0*/  HADD2.F32 R14, -RZ, R42.H0_H0 ;  /* 0x2000002aff0e7230 */ /* 0x000fe40000004100 */
[----:B------:R-:W-:Y:S01]  /*80c0*/  FFMA.FTZ R15, R7, R34, R38 ;  /* 0x00000022070f7223 */ /* 0x000fe20000010026 */
[----:B------:R-:W-:-:S02]  /*80d0*/  HADD2.F32 R5, -RZ, R5.H1_H1 ;  /* 0x30000005ff057230 */ /* 0x000fc40000004100 */
[----:B------:R-:W-:Y:S02]  /*80e0*/  HADD2.F32 R12, -RZ, R43.H1_H1 ;  /* 0x3000002bff0c7230 */ /* 0x000fe40000004100 */
[C---:B------:R-:W-:Y:S01]  /*80f0*/  FMUL.FTZ R35, R11.reuse, R14 ;  /* 0x0000000e0b237220 */ /* 0x040fe20000410000 */
[----:B------:R-:W-:Y:S02]  /*8100*/  HADD2.F32 R13, -RZ, R39.H0_H0 ;  /* 0x20000027ff0d7230 */ /* 0x000fe40000004100 */
[----:B------:R-:W-:Y:S02]  /*8110*/  HADD2.F32 R4, -RZ, R41.H0_H0 ;  /* 0x20000029ff047230 */ /* 0x000fe40000004100 */
[-C--:B------:R-:W-:Y:S01]  /*8120*/  FMUL.FTZ R11, R11, R12.reuse ;  /* 0x0000000c0b0b7220 */ /* 0x080fe20000410000 */
[C---:B------:R-:W-:Y:S01]  /*8130*/  FFMA.FTZ R35, R10.reuse, R12, -R35 ;  /* 0x0000000c0a237223 */ /* 0x040fe20000010823 */
[C---:B------:R-:W-:Y:S01]  /*8140*/  FMUL.FTZ R7, R5.reuse, R13 ;  /* 0x0000000d05077220 */ /* 0x040fe20000410000 */
[----:B------:R-:W-:Y:S01]  /*8150*/  FMUL.FTZ R34, R5, R4 ;  /* 0x0000000405227220 */ /* 0x000fe20000410000 */
[----:B------:R-:W-:-:S02]  /*8160*/  FFMA.FTZ R10, R10, R14, R11 ;  /* 0x0000000e0a0a7223 */ /* 0x000fc4000001000b */
[----:B------:R-:W-:Y:S01]  /*8170*/  FFMA.FTZ R5, R6, R4, -R7 ;  /* 0x0000000406057223 */ /* 0x000fe20000010807 */
[----:B------:R-:W-:Y:S01]  /*8180*/  F2FP.F16.F32.PACK_AB R7, R40, R37 ;  /* 0x000000252807723e */ /* 0x000fe200000000ff */
[----:B------:R-:W-:Y:S01]  /*8190*/  FFMA.FTZ R34, R6, R13, R34 ;  /* 0x0000000d06227223 */ /* 0x000fe20000010022 */
[----:B------:R-:W-:Y:S02]  /*81a0*/  F2FP.F16.F32.PACK_AB R4, R15, R36 ;  /* 0x000000240f04723e */ /* 0x000fe400000000ff */
[----:B------:R-:W-:Y:S02]  /*81b0*/  F2FP.F16.F32.PACK_AB R6, R10, R35 ;  /* 0x000000230a06723e */ /* 0x000fe400000000ff */
[----:B------:R-:W-:-:S05]  /*81c0*/  F2FP.F16.F32.PACK_AB R5, R34, R5 ;  /* 0x000000052205723e */ /* 0x000fca00000000ff */
[----:B------:R1:W-:Y:S02]  /*81d0*/  STS.128 [R3+0x20400], R4 ;  /* 0x0204000403007388 */ /* 0x0003e40000000c00 */
.L_x_2051:
[----:B------:R-:W-:Y:S05]  /*81e0*/  BSYNC B2 ;  /* 0x0000000000027941 */ /* 0x000fea0003800000 */
.L_x_2050:
[----:B------:R-:W-:Y:S05]  /*81f0*/  @P2 BRA `(.L_x_2049) ;  /* 0x0000000000a82947 */ /* 0x000fea0003800000 */
[----:B01----:R-:W0:Y:S01]  /*8200*/  LDS.128 R4, [R0] ;  /* 0x0000000000047984 */ /* 0x003e220000000c00 */
[----:B------:R-:W-:Y:S01]  /*8210*/  SHF.R.U32.HI R15, RZ, 0x10, R33 ;  /* 0x00000010ff0f7819 */ /* 0x000fe20000011621 */
[----:B------:R-:W-:Y:S01]  /*8220*/  HADD2.F32 R14, -RZ, R44.H0_H0 ;  /* 0x2000002cff0e7230 */ /* 0x000fe20000004100 */
[--C-:B------:R-:W-:Y:S01]  /*8230*/  SHF.R.U64 R35, R30, 0x10, R31.reuse ;  /* 0x000000101e237819 */ /* 0x100fe2000000121f */
[----:B------:R-:W-:Y:S01]  /*8240*/  HADD2.F32 R30, -RZ, R42.H1_H1 ;  /* 0x3000002aff1e7230 */ /* 0x000fe20000004100 */
        /* <DEDUP_REMOVED lines=16> */
[----:B------:R-:W-:Y:S02]  /*8350*/  HADD2.F32 R6, -RZ, R5.H0_H0 ;  /* 0x20000005ff067230 */ /* 0x000fe40000004100 */
        /* <DEDUP_REMOVED lines=19> */
[----:B------:R2:W-:Y:S02]  /*8490*/  STS.128 [R0], R4 ;  /* 0x0000000400007388 */ /* 0x0005e40000000c00 */
.L_x_2049:
[----:B------:R-:W-:Y:S05]  /*84a0*/  BSYNC B1 ;  /* 0x0000000000017941 */ /* 0x000fea0003800000 */
.L_x_2048:
[----:B------:R-:W-:Y:S05]  /*84b0*/  @P1 BRA `(.L_x_2052) ;  /* 0x0000001800201947 */ /* 0x000fea0003800000 */
[----:B-12---:R-:W1:Y:S01]  /*84c0*/  LDC R5, c[0x0][0x3d4] ;  /* 0x0000f500ff057b82 */ /* 0x006e620000000800 */
        /* <DEDUP_REMOVED lines=8> */
[----:B------:R-:W-:Y:S01]  /*8550*/  SHF.R.U32.HI R25, RZ, 0x10, R27 ;  /* 0x00000010ff197819 */ /* 0x000fe2000001161b */
[----:B------:R-:W-:Y:S01]  /*8560*/  HADD2.F32 R14, -RZ, R47.H0_H0 ;  /* 0x2000002fff0e7230 */ /* 0x000fe20000004100 */
[----:B------:R-:W-:Y:S01]  /*8570*/  SHF.R.U64 R31, R28, 0x10, R29 ;  /* 0x000000101c1f7819 */ /* 0x000fe2000000121d */
[----:B------:R-:W-:Y:S01]  /*8580*/  HADD2.F32 R15, -RZ, R15.H0_H0 ;  /* 0x2000000fff0f7230 */ /* 0x000fe20000004100 */
[----:B------:R-:W-:Y:S01]  /*8590*/  SHF.R.U64 R29, R26, 0x10, R27 ;  /* 0x000000101a1d7819 */ /* 0x000fe2000000121b */
[----:B------:R-:W-:Y:S02]  /*85a0*/  HADD2.F32 R25, -RZ, R25.H0_H0 ;  /* 0x20000019ff197230 */ /* 0x000fe40000004100 */
[----:B0-----:R-:W-:-:S02]  /*85b0*/  HADD2.F32 R12, -RZ, R7.H0_H0 ;  /* 0x20000007ff0c7230 */ /* 0x001fc40000004100 */
[----:B------:R-:W-:Y:S02]  /*85c0*/  HADD2.F32 R13, -RZ, R7.H1_H1 ;  /* 0x30000007ff0d7230 */ /* 0x000fe40000004100 */
[--C-:B------:R-:W-:Y:S02]  /*85d0*/  HADD2.F32 R7, -RZ, R4.reuse.H0_H0 ;  /* 0x20000004ff077230 */ /* 0x100fe40000004100 */
[----:B------:R-:W-:Y:S02]  /*85e0*/  HADD2.F32 R4, -RZ, R4.H1_H1 ;  /* 0x30000004ff047230 */ /* 0x000fe40000004100 */
[C---:B------:R-:W-:Y:S01]  /*85f0*/  FMUL.FTZ R28, R13.reuse, R15 ;  /* 0x0000000f0d1c7220 */ /* 0x040fe20000410000 */
[-C--:B------:R-:W-:Y:S01]  /*8600*/  FMUL.FTZ R27, R13, R25.reuse ;  /* 0x000000190d1b7220 */ /* 0x080fe20000410000 */
[--C-:B------:R-:W-:Y:S02]  /*8610*/  HADD2.F32 R10, -RZ, R6.reuse.H0_H0 ;  /* 0x20000006ff0a7230 */ /* 0x100fe40000004100 */
[----:B------:R-:W-:Y:S01]  /*8620*/  FMUL.FTZ R26, R4, R24 ;  /* 0x00000018041a7220 */ /* 0x000fe20000410000 */
[----:B------:R-:W-:Y:S01]  /*8630*/  FFMA.FTZ R30, R12, R25, R28 ;  /* 0x000000190c1e7223 */ /* 0x000fe2000001001c */
[----:B------:R-:W-:-:S02]  /*8640*/  HADD2.F32 R11, -RZ, R6.H1_H1 ;  /* 0x30000006ff0b7230 */ /* 0x000fc40000004100 */
[----:B------:R-:W-:Y:S01]  /*8650*/  FFMA.FTZ R27, R12, R15, -R27 ;  /* 0x0000000f0c1b7223 */ /* 0x000fe2000001081b */
[-C--:B------:R-:W-:Y:S01]  /*8660*/  FMUL.FTZ R28, R4, R14.reuse ;  /* 0x0000000e041c7220 */ /* 0x080fe20000410000 */
[C---:B------:R-:W-:Y:S01]  /*8670*/  FFMA.FTZ R26, R7.reuse, R14, -R26 ;  /* 0x0000000e071a7223 */ /* 0x040fe2000001081a */
[----:B------:R-:W-:Y:S02]  /*8680*/  HADD2.F32 R6, -RZ, R5.H0_H0 ;  /* 0x20000005ff067230 */ /* 0x000fe40000004100 */
[----:B------:R-:W-:Y:S02]  /*8690*/  HADD2.F32 R14, -RZ, R45.H1_H1 ;  /* 0x3000002dff0e7230 */ /* 0x000fe40000004100 */
[----:B------:R-:W-:Y:S01]  /*86a0*/  FFMA.FTZ R7, R7, R24, R28 ;  /* 0x0000001807077223 */ /* 0x000fe2000001001c */
[----:B------:R-:W-:Y:S02]  /*86b0*/  HADD2.F32 R12, -RZ, R47.H1_H1 ;  /* 0x3000002fff0c7230 */ /* 0x000fe40000004100 */
[----:B------:R-:W-:-:S02]  /*86c0*/  HADD2.F32 R5, -RZ, R5.H1_H1 ;  /* 0x30000005ff057230 */ /* 0x000fc40000004100 */
[C---:B------:R-:W-:Y:S01]  /*86d0*/  FMUL.FTZ R15, R11.reuse, R14 ;  /* 0x0000000e0b0f7220 */ /* 0x040fe20000410000 */
[----:B------:R-:W-:Y:S02]  /*86e0*/  HADD2.F32 R13, -RZ, R29.H0_H0 ;  /* 0x2000001dff0d7230 */ /* 0x000fe40000004100 */
[-C--:B------:R-:W-:Y:S01]  /*86f0*/  FMUL.FTZ R25, R11, R12.reuse ;  /* 0x0000000c0b197220 */ /* 0x080fe20000410000 */
[----:B------:R-:W-:Y:S02]  /*8700*/  HADD2.F32 R4, -RZ, R31.H0_H0 ;  /* 0x2000001fff047230 */ /* 0x000fe40000004100 */
[----:B------:R-:W-:Y:S01]  /*8710*/  FFMA.FTZ R15, R10, R12, -R15 ;  /* 0x0000000c0a0f7223 */ /* 0x000fe2000001080f */
[----:B------:R-:W-:Y:S01]  /*8720*/  F2FP.F16.F32.PACK_AB R31, R30, R27 ;  /* 0x0000001b1e1f723e */ /* 0x000fe200000000ff */
[C---:B------:R-:W-:Y:S01]  /*8730*/  FMUL.FTZ R11, R5.reuse, R13 ;  /* 0x0000000d050b7220 */ /* 0x040fe20000410000 */
[----:B------:R-:W-:Y:S01]  /*8740*/  FFMA.FTZ R10, R10, R14, R25 ;  /* 0x0000000e0a0a7223 */ /* 0x000fe20000010019 */
[----:B------:R-:W-:Y:S01]  /*8750*/  FMUL.FTZ R24, R5, R4 ;  /* 0x0000000405187220 */ /* 0x000fe20000410000 */
[----:B------:R-:W-:Y:S01]  /*8760*/  F2FP.F16.F32.PACK_AB R28, R7, R26 ;  /* 0x0000001a071c723e */ /* 0x000fe200000000ff */
[----:B------:R-:W-:-:S02]  /*8770*/  FFMA.FTZ R11, R6, R4, -R11 ;  /* 0x00000004060b7223 */ /* 0x000fc4000001080b */
[----:B------:R-:W-:Y:S01]  /*8780*/  FFMA.FTZ R24, R6, R13, R24 ;  /* 0x0000000d06187223 */ /* 0x000fe20000010018 */
[----:B------:R-:W-:-:S04]  /*8790*/  F2FP.F16.F32.PACK_AB R30, R10, R15 ;  /* 0x0000000f0a1e723e */ /* 0x000fc800000000ff */
[----:B------:R-:W-:-:S05]  /*87a0*/  F2FP.F16.F32.PACK_AB R29, R24, R11 ;  /* 0x0000000b181d723e */ /* 0x000fca00000000ff */
[----:B------:R1:W-:Y:S02]  /*87b0*/  STS.128 [R3+0x21400], R28 ;  /* 0x0214001c03007388 */ /* 0x0003e40000000c00 */
.L_x_2054:
[----:B------:R-:W-:Y:S05]  /*87c0*/  BSYNC B1 ;  /* 0x0000000000017941 */ /* 0x000fea0003800000 */
.L_x_2053:
        /* <DEDUP_REMOVED lines=10> */
[----:B0-----:R-:W-:-:S02]  /*8870*/  HADD2.F32 R10, -RZ, R7.H1_H1 ;  /* 0x30000007ff0a7230 */ /* 0x001fc40000004100 */
[--C-:B-1----:R-:W-:Y:S02]  /*8880*/  HADD2.F32 R3, -RZ, R4.reuse.H0_H0 ;  /* 0x20000004ff037230 */ /* 0x102fe40000004100 */
[----:B------:R-:W-:Y:S02]  /*8890*/  HADD2.F32 R4, -RZ, R4.H1_H1 ;  /* 0x30000004ff047230 */ /* 0x000fe40000004100 */
[C---:B------:R-:W-:Y:S01]  /*88a0*/  FMUL.FTZ R20, R10.reuse, R14 ;  /* 0x0000000e0a147220 */ /* 0x040fe20000410000 */
[----:B------:R-:W-:Y:S02]  /*88b0*/  HADD2.F32 R9, -RZ, R7.H0_H0 ;  /* 0x20000007ff097230 */ /* 0x000fe40000004100 */
[----:B------:R-:W-:Y:S01]  /*88c0*/  FMUL.FTZ R15, R10, R12 ;  /* 0x0000000c0a0f7220 */ /* 0x000fe20000410000 */
[--C-:B------:R-:W-:Y:S02]  /*88d0*/  HADD2.F32 R7, -RZ, R6.reuse.H0_H0 ;  /* 0x20000006ff077230 */ /* 0x100fe40000004100 */
[----:B------:R-:W-:Y:S01]  /*88e0*/  FMUL.FTZ R10, R4, R13 ;  /* 0x0000000d040a7220 */ /* 0x000fe20000410000 */
[----:B------:R-:W-:-:S02]  /*88f0*/  HADD2.F32 R8, -RZ, R6.H1_H1 ;  /* 0x30000006ff087230 */ /* 0x000fc40000004100 */
[C---:B------:R-:W-:Y:S01]  /*8900*/  FFMA.FTZ R20, R9.reuse, R12, -R20 ;  /* 0x0000000c09147223 */ /* 0x040fe20000010814 */
[----:B------:R-:W-:Y:S01]  /*8910*/  FFMA.FTZ R15, R9, R14, R15 ;  /* 0x0000000e090f7223 */ /* 0x000fe2000001000f */
[--C-:B------:R-:W-:Y:S02]  /*8920*/  HADD2.F32 R6, -RZ, R5.reuse.H0_H0 ;  /* 0x20000005ff067230 */ /* 0x100fe40000004100 */
[-C--:B------:R-:W-:Y:S01]  /*8930*/  FMUL.FTZ R14, R4, R11.reuse ;  /* 0x0000000b040e7220 */ /* 0x080fe20000410000 */
[----:B------:R-:W-:Y:S01]  /*8940*/  FFMA.FTZ R12, R3, R11, -R10 ;  /* 0x0000000b030c7223 */ /* 0x000fe2000001080a */
[----:B------:R-:W-:Y:S01]  /*8950*/  HADD2.F32 R5, -RZ, R5.H1_H1 ;  /* 0x30000005ff057230 */ /* 0x000fe20000004100 */
[----:B------:R-:W-:Y:S01]  /*8960*/  F2FP.F16.F32.PACK_AB R15, R15, R20 ;  /* 0x000000140f0f723e */ /* 0x000fe200000000ff */
[----:B------:R-:W-:Y:S02]  /*8970*/  HADD2.F32 R11, -RZ, R46.H1_H1 ;  /* 0x3000002eff0b7230 */ /* 0x000fe40000004100 */
[----:B------:R-:W-:Y:S01]  /*8980*/  FFMA.FTZ R3, R3, R13, R14 ;  /* 0x0000000d03037223 */ /* 0x000fe2000001000e */
[----:B------:R-:W-:-:S02]  /*8990*/  HADD2.F32 R10, -RZ, R21.H0_H0 ;  /* 0x20000015ff0a7230 */ /* 0x000fc40000004100 */
[----:B------:R-:W-:Y:S02]  /*89a0*/  HADD2.F32 R9, -RZ, R48.H1_H1 ;  /* 0x30000030ff097230 */ /* 0x000fe40000004100 */
[C---:B------:R-:W-:Y:S01]  /*89b0*/  FMUL.FTZ R14, R8.reuse, R11 ;  /* 0x0000000b080e7220 */ /* 0x040fe20000410000 */
[----:B------:R-:W-:Y:S02]  /*89c0*/  HADD2.F32 R4, -RZ, R24.H0_H0 ;  /* 0x20000018ff047230 */ /* 0x000fe40000004100 */
[----:B------:R-:W-:Y:S01]  /*89d0*/  FMUL.FTZ R13, R5, R10 ;  /* 0x0000000a050d7220 */ /* 0x000fe20000410000 */
[----:B------:R-:W-:Y:S01]  /*89e0*/  F2FP.F16.F32.PACK_AB R12, R3, R12 ;  /* 0x0000000c030c723e */ /* 0x000fe200000000ff */
[-C--:B------:R-:W-:Y:S01]  /*89f0*/  FMUL.FTZ R8, R8, R9.reuse ;  /* 0x0000000908087220 */ /* 0x080fe20000410000 */
[----:B------:R-:W-:Y:S01]  /*8a00*/  FFMA.FTZ R14, R7, R9, -R14 ;  /* 0x00000009070e7223 */ /* 0x000fe2000001080e */
[-C--:B------:R-:W-:Y:S01]  /*8a10*/  FMUL.FTZ R5, R5, R4.reuse ;  /* 0x0000000405057220 */ /* 0x080fe20000410000 */
[----:B------:R-:W-:Y:S01]  /*8a20*/  FFMA.FTZ R13, R6, R4, -R13 ;  /* 0x00000004060d7223 */ /* 0x000fe2000001080d */
[----:B------:R-:W-:-:S02]  /*8a30*/  FFMA.FTZ R7, R7, R11, R8 ;  /* 0x0000000b07077223 */ /* 0x000fc40000010008 */
[----:B------:R-:W-:-:S03]  /*8a40*/  FFMA.FTZ R6, R6, R10, R5 ;  /* 0x0000000a06067223 */ /* 0x000fc60000010005 */
[----:B------:R-:W-:Y:S02]  /*8a50*/  F2FP.F16.F32.PACK_AB R14, R7, R14 ;  /* 0x0000000e070e723e */ /* 0x000fe400000000ff */
[----:B------:R-:W-:-:S05]  /*8a60*/  F2FP.F16.F32.PACK_AB R13, R6, R13 ;  /* 0x0000000d060d723e */ /* 0x000fca00000000ff */
[----:B------:R3:W-:Y:S01]  /*8a70*/  STS.128 [R0+0x1000], R12 ;  /* 0x0010000c00007388 */ /* 0x0007e20000000c00 */
[----:B------:R-:W-:Y:S05]  /*8a80*/  BRA `(.L_x_2052) ;  /* 0x0000001000ac7947 */ /* 0x000fea0003800000 */
.L_x_2033:
[----:B------:R-:W0:Y:S01]  /*8a90*/  LDC R41, c[0x0][0x3d4] ;  /* 0x0000f500ff297b82 */ /* 0x000e220000000800 */
[----:B------:R-:W-:Y:S01]  /*8aa0*/  ULDC.64 UR4, c[0x0][0x3c8] ;  /* 0x0000f20000047ab9 */ /* 0x000fe20000000a00 */
[----:B------:R-:W-:Y:S01]  /*8ab0*/  ULDC.64 UR6, c[0x0][0x3e0] ;  /* 0x0000f80000067ab9 */ /* 0x000fe20000000a00 */
[----:B------:R-:W-:Y:S02]  /*8ac0*/  CS2R R32, SRZ ;  /* 0x0000000000207805 */ /* 0x000fe4000001ff00 */
[----:B------:R-:W-:Y:S02]  /*8ad0*/  CS2R R34, SRZ ;  /* 0x0000000000227805 */ /* 0x000fe4000001ff00 */
[----:B0-----:R-:W-:-:S04]  /*8ae0*/  ISETP.GE.AND P0, PT, R16, R41, PT ;  /* 0x000000291000720c */ /* 0x001fc80003f06270 */
[-C--:B------:R-:W-:Y:S02]  /*8af0*/  ISETP.GE.OR P1, PT, R226, R8.reuse, P0 ;  /* 0x00000008e200720c */ /* 0x080fe40000726670 */
[----:B------:R-:W-:-:S11]  /*8b00*/  ISETP.GE.OR P0, PT, R23, R8, P0 ;  /* 0x000000081700720c */ /* 0x000fd60000706670 */
[----:B------:R-:W0:Y:S01]  /*8b10*/  @!P1 LDC.64 R14, c[0x0][0x3c8] ;  /* 0x0000f200ff0e9b82 */ /* 0x000e220000000a00 */
[----:B------:R-:W-:Y:S02]  /*8b20*/  @!P1 IADD3 R13, P5, P6, R27, R46, R52 ;  /* 0x0000002e1b0d9210 */ /* 0x000fe40007ebe034 */
[----:B------:R-:W-:Y:S02]  /*8b30*/  @!P0 IADD3 R9, P4, R52, R27, RZ ;  /* 0x0000001b34098210 */ /* 0x000fe40007f9e0ff */
[----:B------:R-:W-:Y:S02]  /*8b40*/  @!P1 IADD3 R0, P2, P3, R29, R44, R54 ;  /* 0x0000002c1d009210 */ /* 0x000fe40007b5e036 */
[----:B------:R-:W-:Y:S01]  /*8b50*/  @!P1 IADD3.X R20, R26, R47, R57, P5, P6 ;  /* 0x0000002f1a149210 */ /* 0x000fe20002fec439 */
[----:B------:R-:W1:Y:S01]  /*8b60*/  @!P1 LDC.64 R30, c[0x0][0x3e0] ;  /* 0x0000f800ff1e9b82 */ /* 0x000e620000000a00 */
[----:B------:R-:W-:Y:S01]  /*8b70*/  @!P0 IMAD.X R10, R57, 0x1, R26, P4 ;  /* 0x00000001390a8824 */ /* 0x000fe200020e061a */
[----:B------:R-:W-:-:S02]  /*8b80*/  @!P0 LEA R8, P4, R9, UR4, 0x1 ;  /* 0x0000000409088c11 */ /* 0x000fc4000f8808ff */
[----:B------:R-:W-:Y:S02]  /*8b90*/  @!P1 IADD3.X R3, R28, R45, R59, P2, P3 ;  /* 0x0000002d1c039210 */ /* 0x000fe400017e643b */
[----:B------:R-:W-:Y:S02]  /*8ba0*/  @!P0 IADD3 R11, P5, R54, R29, RZ ;  /* 0x0000001d360b8210 */ /* 0x000fe40007fbe0ff */
[----:B------:R-:W-:Y:S02]  /*8bb0*/  @!P0 LEA.HI.X R9, R9, UR5, R10, 0x1, P4 ;  /* 0x0000000509098c11 */ /* 0x000fe4000a0f0c0a */
[----:B------:R-:W-:Y:S01]  /*8bc0*/  @!P0 LEA R10, P2, R11, UR6, 0x1 ;  /* 0x000000060b0a8c11 */ /* 0x000fe2000f8408ff */
[----:B------:R-:W-:Y:S01]  /*8bd0*/  @!P0 IMAD.X R24, R59, 0x1, R28, P5 ;  /* 0x000000013b188824 */ /* 0x000fe200028e061c */
[----:B0-----:R-:W-:Y:S02]  /*8be0*/  @!P1 LEA R12, P3, R13, R14, 0x1 ;  /* 0x0000000e0d0c9211 */ /* 0x001fe400078608ff */
[----:B------:R-:W-:-:S02]  /*8bf0*/  CS2R R28, SRZ ;  /* 0x00000000001c7805 */ /* 0x000fc4000001ff00 */
[----:B------:R-:W-:Y:S01]  /*8c00*/  @!P0 LEA.HI.X R11, R11, UR7, R24, 0x1, P2 ;  /* 0x000000070b0b8c11 */ /* 0x000fe200090f0c18 */
[----:B------:R0:W5:Y:S01]  /*8c10*/  @!P0 LDG.E.128 R32, desc[UR42][R8.64] ;  /* 0x0000002a08208981 */ /* 0x000162000c1e1d00 */
[----:B------:R-:W-:Y:S02]  /*8c20*/  @!P1 LEA.HI.X R13, R13, R15, R20, 0x1, P3 ;  /* 0x0000000f0d0d9211 */ /* 0x000fe400018f0c14 */
[----:B-1----:R-:W-:-:S04]  /*8c30*/  @!P1 LEA R14, P4, R0, R30, 0x1 ;  /* 0x0000001e000e9211 */ /* 0x002fc800078808ff */
[----:B------:R-:W-:Y:S02]  /*8c40*/  @!P1 LEA.HI.X R15, R0, R31, R3, 0x1, P4 ;  /* 0x0000001f000f9211 */ /* 0x000fe400020f0c03 */
[----:B------:R-:W-:Y:S01]  /*8c50*/  CS2R R30, SRZ ;  /* 0x00000000001e7805 */ /* 0x000fe2000001ff00 */
[----:B------:R-:W1:Y:S05]  /*8c60*/  LDC R0, c[0x0][0x428] ;  /* 0x00010a00ff007b82 */ /* 0x000e6a0000000800 */
[----:B------:R-:W5:Y:S01]  /*8c70*/  @!P1 LDG.E.128 R28, desc[UR42][R14.64] ;  /* 0x0000002a0e1c9981 */ /* 0x000f62000c1e1d00 */
[----:B-1----:R-:W-:-:S13]  /*8c80*/  ISETP.NE.AND P2, PT, R0, 0x1, PT ;  /* 0x000000010000780c */ /* 0x002fda0003f45270 */
[----:B0-----:R-:W0:Y:S08]  /*8c90*/  @P2 LDC R8, c[0x0][0x42c] ;  /* 0x00010b00ff082b82 */ /* 0x001e300000000800 */
[----:B------:R-:W1:Y:S01]  /*8ca0*/  @P2 LDC R9, c[0x0][0x430] ;  /* 0x00010c00ff092b82 */ /* 0x000e620000000800 */
[----:B------:R-:W-:-:S05]  /*8cb0*/  LEA R0, R189, R23, 0x6 ;  /* 0x00000017bd007211 */ /* 0x000fca00078e30ff */
[----:B------:R-:W-:Y:S01]  /*8cc0*/  IMAD R3, R211, 0x20, R0 ;  /* 0x00000020d3037824 */ /* 0x000fe200078e0200 */
[----:B------:R-:W-:Y:S02]  /*8cd0*/  CS2R R36, SRZ ;  /* 0x0000000000247805 */ /* 0x000fe4000001ff00 */
[----:B------:R-:W-:Y:S02]  /*8ce0*/  CS2R R38, SRZ ;  /* 0x0000000000267805 */ /* 0x000fe4000001ff00 */
[----:B------:R-:W-:Y:S02]  /*8cf0*/  CS2R R24, SRZ ;  /* 0x0000000000187805 */ /* 0x000fe4000001ff00 */
[----:B------:R-:W-:Y:S02]  /*8d00*/  CS2R R26, SRZ ;  /* 0x00000000001a7805 */ /* 0x000fe4000001ff00 */
[----:B------:R2:W5:Y:S01]  /*8d10*/  @!P0 LDG.E.128 R36, desc[UR42][R10.64] ;  /* 0x0000002a0a248981 */ /* 0x000562000c1e1d00 */
[----:B0-----:R-:W-:-:S03]  /*8d20*/  @P2 IMAD.HI.U32 R0, R3, R8, RZ ;  /* 0x0000000803002227 */ /* 0x001fc600078e00ff */
[----:B------:R0:W5:Y:S02]  /*8d30*/  @!P1 LDG.E.128 R24, desc[UR42][R12.64] ;  /* 0x0000002a0c189981 */ /* 0x000164000c1e1d00 */
[----:B-1----:R-:W-:-:S04]  /*8d40*/  @P2 SHF.R.U32.HI R3, RZ, R9, R0 ;  /* 0x00000009ff032219 */ /* 0x002fc80000011600 */
[----:B------:R-:W-:Y:S01]  /*8d50*/  SHF.R.S32.HI R21, RZ, 0x1f, R3 ;  /* 0x0000001fff157819 */ /* 0x000fe20000011403 */
[----:B------:R-:W-:Y:S01]  /*8d60*/  IMAD.MOV.U32 R8, RZ, RZ, R42 ;  /* 0x000000ffff087224 */ /* 0x000fe200078e002a */
[----:B--2---:R-:W-:Y:S01]  /*8d70*/  MOV R11, R51 ;  /* 0x00000033000b7202 */ /* 0x004fe20000000f00 */
[----:B------:R-:W-:Y:S02]  /*8d80*/  IMAD.MOV.U32 R9, RZ, RZ, R49 ;  /* 0x000000ffff097224 */ /* 0x000fe400078e0031 */
[----:B------:R-:W-:Y:S02]  /*8d90*/  IMAD.MOV.U32 R10, RZ, RZ, R40 ;  /* 0x000000ffff0a7224 */ /* 0x000fe400078e0028 */
[C---:B------:R-:W-:Y:S02]  /*8da0*/  IMAD R0, R21.reuse, R6, RZ ;  /* 0x0000000615007224 */ /* 0x040fe400078e02ff */
[----:B0-----:R-:W-:Y:S02]  /*8db0*/  IMAD R12, R21, R4, RZ ;  /* 0x00000004150c7224 */ /* 0x001fe400078e02ff */
[----:B------:R-:W-:-:S04]  /*8dc0*/  IMAD.WIDE.U32 R8, R3, R6, R8 ;  /* 0x0000000603087225 */ /* 0x000fc800078e0008 */
[----:B------:R-:W-:-:S04]  /*8dd0*/  IMAD.WIDE.U32 R10, R3, R4, R10 ;  /* 0x00000004030a7225 */ /* 0x000fc800078e000a */
[C---:B------:R-:W-:Y:S02]  /*8de0*/  IMAD R7, R3.reuse, R7, R0 ;  /* 0x0000000703077224 */ /* 0x040fe400078e0200 */
[----:B------:R-:W-:Y:S01]  /*8df0*/  IMAD R3, R3, R5, R12 ;  /* 0x0000000503037224 */ /* 0x000fe200078e020c */
[----:B------:R-:W-:Y:S01]  /*8e00*/  LEA R4, P2, R8, UR4, 0x1 ;  /* 0x0000000408047c11 */ /* 0x000fe2000f8408ff */
[----:B------:R-:W-:Y:S01]  /*8e10*/  IMAD.IADD R5, R9, 0x1, R7 ;  /* 0x0000000109057824 */ /* 0x000fe200078e0207 */
[----:B------:R-:W-:Y:S01]  /*8e20*/  LEA R0, P3, R10, UR6, 0x1 ;  /* 0x000000060a007c11 */ /* 0x000fe2000f8608ff */
[----:B------:R-:W-:Y:S01]  /*8e30*/  IMAD.IADD R3, R11, 0x1, R3 ;  /* 0x000000010b037824 */ /* 0x000fe200078e0203 */
[----:B------:R-:W-:Y:S02]  /*8e40*/  UMOV UR4, 0xffffffff ;  /* 0xffffffff00047882 */ /* 0x000fe40000000000 */
[----:B------:R-:W-:Y:S02]  /*8e50*/  LEA.HI.X R5, R8, UR5, R5, 0x1, P2 ;  /* 0x0000000508057c11 */ /* 0x000fe400090f0c05 */
[----:B------:R-:W-:-:S02]  /*8e60*/  LEA.HI.X R3, R10, UR7, R3, 0x1, P3 ;  /* 0x000000070a037c11 */ /* 0x000fc400098f0c03 */
[----:B------:R-:W-:Y:S01]  /*8e70*/  LEA.HI R6, R205, R205, RZ, 0x1 ;  /* 0x000000cdcd067211 */ /* 0x000fe200078f08ff */
[----:B------:R-:W-:Y:S06]  /*8e80*/  BRA.DIV UR4, `(.L_x_2055) ;  /* 0x0000014604ec7947 */ /* 0x000fec000b800000 */
.L_x_2312:
[----:B------:R-:W-:-:S03]  /*8e90*/  UMOV UR4, 0xffffffff ;  /* 0xffffffff00047882 */ /* 0x000fc60000000000 */
[----:B------:R-:W-:Y:S05]  /*8ea0*/  BRA.DIV UR4, `(.L_x_2056) ;  /* 0x0000014a040c7947 */ /* 0x000fea000b800000 */
.L_x_2315:
[----:B------:R-:W-:-:S03]  /*8eb0*/  UMOV UR4, 0xffffffff ;  /* 0xffffffff00047882 */ /* 0x000fc60000000000 */
[----:B------:R-:W-:Y:S05]  /*8ec0*/  BRA.DIV UR4, `(.L_x_2057) ;  /* 0x0000014a042c7947 */ /* 0x000fea000b800000 */
.L_x_2318:
[----:B------:R-:W-:-:S03]  /*8ed0*/  UMOV UR4, 0xffffffff ;  /* 0xffffffff00047882 */ /* 0x000fc60000000000 */
[----:B------:R-:W-:Y:S05]  /*8ee0*/  BRA.DIV UR4, `(.L_x_2058) ;  /* 0x0000014a044c7947 */ /* 0x000fea000b800000 */
.L_x_2321:
[----:B------:R-:W-:-:S03]  /*8ef0*/  UMOV UR4, 0xffffffff ;  /* 0xffffffff00047882 */ /* 0x000fc60000000000 */
[----:B------:R-:W-:Y:S05]  /*8f00*/  BRA.DIV UR4, `(.L_x_2059) ;  /* 0x0000014a046c7947 */ /* 0x000fea000b800000 */
.L_x_2324:
[----:B------:R-:W-:Y:S01]  /*8f10*/  UMOV UR4, 0xffffffff ;  /* 0xffffffff00047882 */ /* 0x000fe20000000000 */
[----:B------:R-:W-:Y:S02]  /*8f20*/  LOP3.LUT R6, R6, 0xfffffffe, RZ, 0xc0, !PT ;  /* 0xfffffffe06067812 */ /* 0x000fe400078ec0ff */
[----:B------:R-:W-:Y:S05]  /*8f30*/  BRA.DIV UR4, `(.L_x_2060) ;  /* 0x0000014a04887947 */ /* 0x000fea000b800000 */
.L_x_2327:
[----:B------:R-:W-:Y:S01]  /*8f40*/  UMOV UR4, 0xffffffff ;  /* 0xffffffff00047882 */ /* 0x000fe20000000000 */
[----:B------:R-:W-:Y:S02]  /*8f50*/  IMAD.IADD R6, R205, 0x1, -R6 ;  /* 0x00000001cd067824 */ /* 0x000fe400078e0a06 */
[----:B------:R-:W-:Y:S05]  /*8f60*/  BRA.DIV UR4, `(.L_x_2061) ;  /* 0x0000014a04a47947 */ /* 0x000fea000b800000 */
.L_x_2330:
[----:B------:R-:W-:Y:S01]  /*8f70*/  UMOV UR4, 0xffffffff ;  /* 0xffffffff00047882 */ /* 0x000fe20000000000 */
[----:B------:R-:W-:Y:S02]  /*8f80*/  SHF.L.U32 R3, R6, 0x1f, RZ ;  /* 0x0000001f06037819 */ /* 0x000fe400000006ff */
[----:B------:R-:W-:Y:S05]  /*8f90*/  BRA.DIV UR4, `(.L_x_2062) ;  /* 0x0000014a04c07947 */ /* 0x000fea000b800000 */
.L_x_2333:
[----:B------:R-:W0:Y:S01]  /*8fa0*/  SYNCS.PHASECHK.TRANS64.TRYWAIT P2, [R2+URZ+0x28c00], R3 ;  /* 0x028c0003020075a7 */ /* 0x000e22000804017f */
[----:B-----5:R-:W-:Y:S01]  /*8fb0*/  IMAD.MOV.U32 R0, RZ, RZ, R32 ;  /* 0x000000ffff007224 */ /* 0x020fe200078e0020 */
[----:B------:R-:W-:Y:S01]  /*8fc0*/  MOV R4, R33 ;  /* 0x0000002100047202 */ /* 0x000fe20000000f00 */
[----:B------:R-:W-:Y:S01]  /*8fd0*/  IMAD.MOV.U32 R5, RZ, RZ, R34 ;  /* 0x000000ffff057224 */ /* 0x000fe200078e0022 */
[----:B------:R-:W-:Y:S01]  /*8fe0*/  BSSY B1, `(.L_x_2063) ;  /* 0x0000018000017945 */ /* 0x000fe20003800000 */
[----:B------:R-:W-:Y:S01]  /*8ff0*/  IMAD.MOV.U32 R6, RZ, RZ, R35 ;  /* 0x000000ffff067224 */ /* 0x000fe200078e0023 */
[----:B------:R-:W-:Y:S01]  /*9000*/  PRMT R15, R15, 0x5410, R4 ;  /* 0x000054100f0f7816 */ /* 0x000fe20000000004 */
        /* <DEDUP_REMOVED lines=9> */
[----:B------:R-:W-:-:S02]  /*90a0*/  MOV R0, R38 ;  /* 0x0000002600007202 */ /* 0x000fc40000000f00 */
[----:B------:R-:W-:Y:S01]  /*90b0*/  PRMT R50, R4, 0x7610, R50 ;  /* 0x0000761004327816 */ /* 0x000fe20000000032 */
[----:B------:R-:W-:Y:S01]  /*90c0*/  IMAD.MOV.U32 R4, RZ, RZ, R29 ;  /* 0x000000ffff047224 */ /* 0x000fe200078e001d */
[----:B------:R-:W-:Y:S01]  /*90d0*/  PRMT R49, R49, 0x5410, R0 ;  /* 0x0000541031317816 */ /* 0x000fe20000000000 */
[----:B------:R-:W-:Y:S01]  /*90e0*/  IMAD.MOV.U32 R0, RZ, RZ, R28 ;  /* 0x000000ffff007224 */ /* 0x000fe200078e001c */
[----:B------:R-:W-:Y:S01]  /*90f0*/  PRMT R53, R5, 0x5410, R6 ;  /* 0x0000541005357816 */ /* 0x000fe20000000006 */
[----:B------:R-:W-:Y:S01]  /*9100*/  IMAD.MOV.U32 R5, RZ, RZ, R26 ;  /* 0x000000ffff057224 */ /* 0x000fe200078e001a */
[----:B------:R-:W-:Y:S02]  /*9110*/  MOV R6, R27 ;  /* 0x0000001b00067202 */ /* 0x000fe40000000f00 */
[----:B------:R-:W-:Y:S01]  /*9120*/  PRMT R52, R0, 0x5410, R4 ;  /* 0x0000541000347816 */ /* 0x000fe20000000004 */
[----:B------:R-:W-:Y:S01]  /*9130*/  IMAD.IADD R0, R16, 0x1, R41 ;  /* 0x0000000110007824 */ /* 0x000fe200078e0229 */
[----:B------:R-:W-:Y:S01]  /*9140*/  PRMT R54, R5, 0x5410, R6 ;  /* 0x0000541005367816 */ /* 0x000fe20000000006 */
[----:B0-----:R-:W-:Y:S06]  /*9150*/  @!P2 BRA `(.L_x_2064) ;  /* 0x000001480078a947 */ /* 0x001fec0003800000 */
.L_x_2334:
[----:B------:R-:W-:Y:S05]  /*9160*/  BSYNC B1 ;  /* 0x0000000000017941 */ /* 0x000fea0003800000 */
.L_x_2063:
[----:B------:R-:W-:Y:S01]  /*9170*/  BSSY B1, `(.L_x_2065) ;  /* 0x0000063000017945 */ /* 0x000fe20003800000 */
[----:B------:R-:W-:Y:S01]  /*9180*/  IMAD.MOV.U32 R55, RZ, RZ, R30 ;  /* 0x000000ffff377224 */ /* 0x000fe200078e001e */
[----:B------:R-:W-:Y:S02]  /*9190*/  MOV R56, R31 ;  /* 0x0000001f00387202 */ /* 0x000fe40000000f00 */
[----:B------:R-:W-:Y:S01]  /*91a0*/  LOP3.LUT R0, R0, 0x38, RZ, 0xc0, !PT ;  /* 0x0000003800007812 */ /* 0x000fe200078ec0ff */
[----:B------:R-:W-:Y:S06]  /*91b0*/  @P0 BRA `(.L_x_2066) ;  /* 0x0000000400780947 */ /* 0x000fec0003800000 */
[----:B0-----:R-:W-:Y:S01]  /*91c0*/  IMAD.SHL.U32 R3, R193, 0x40, RZ ;  /* 0x00000040c1037824 */ /* 0x001fe200078e00ff */
[--C-:B------:R-:W-:Y:S02]  /*91d0*/  SHF.R.U64 R48, R32, 0x10, R33.reuse ;  /* 0x0000001020307819 */ /* 0x100fe40000001221 */
[----:B------:R-:W-:Y:S01]  /*91e0*/  SHF.R.U32.HI R44, RZ, 0x10, R33 ;  /* 0x00000010ff2c7819 */ /* 0x000fe20000011621 */
[----:B------:R-:W-:Y:S01]  /*91f0*/  HADD2.F32 R33, -RZ, R15.H1_H1 ;  /* 0x3000000fff217230 */ /* 0x000fe20000004100 */
[----:B------:R-:W-:Y:S02]  /*9200*/  LOP3.LUT R5, R3, 0x1c0, RZ, 0xc0, !PT ;  /* 0x000001c003057812 */ /* 0x000fe400078ec0ff */
[----:B------:R-:W-:Y:S02]  /*9210*/  SHF.R.U64 R46, R36, 0x10, R37 ;  /* 0x00000010242e7819 */ /* 0x000fe40000001225 */
[----:B------:R-:W-:Y:S02]  /*9220*/  LOP3.LUT R3, R5, 0x38, R16, 0xf8, !PT ;  /* 0x0000003805037812 */ /* 0x000fe400078ef810 */
[----:B------:R-:W-:-:S02]  /*9230*/  SHF.R.U32.HI R4, RZ, 0x3, R5 ;  /* 0x00000003ff047819 */ /* 0x000fc40000011605 */
[----:B------:R-:W-:Y:S01]  /*9240*/  SHF.R.U64 R47, R34, 0x10, R35 ;  /* 0x00000010222f7819 */ /* 0x000fe20000001223 */
[----:B------:R-:W-:Y:S01]  /*9250*/  HADD2.F32 R34, -RZ, R15.H0_H0 ;  /* 0x2000000fff227230 */ /* 0x000fe20000004100 */
[----:B------:R-:W-:Y:S02]  /*9260*/  LOP3.LUT R3, R3, R4, RZ, 0x3c, !PT ;  /* 0x0000000403037212 */ /* 0x000fe400078e3cff */
[----:B------:R-:W-:Y:S02]  /*9270*/  SHF.R.U32.HI R36, RZ, 0x10, R37 ;  /* 0x00000010ff247819 */ /* 0x000fe40000011625 */
[----:B------:R-:W-:Y:S01]  /*9280*/  SHF.R.U32.HI R42, RZ, 0x10, R35 ;  /* 0x00000010ff2a7819 */ /* 0x000fe20000011623 */
[----:B------:R-:W-:Y:S01]  /*9290*/  IMAD R3, R200, 0x200, R3 ;  /* 0x00000200c8037824 */ /* 0x000fe200078e0203 */
[--C-:B------:R-:W-:Y:S01]  /*92a0*/  SHF.R.U64 R45, R38, 0x10, R39.reuse ;  /* 0x00000010262d7819 */ /* 0x100fe20000001227 */
[----:B------:R-:W-:Y:S01]  /*92b0*/  HADD2.F32 R35, -RZ, R36.H0_H0 ;  /* 0x20000024ff237230 */ /* 0x000fe20000004100 */
[----:B------:R-:W-:Y:S01]  /*92c0*/  SHF.R.U32.HI R40, RZ, 0x10, R39 ;  /* 0x00000010ff287819 */ /* 0x000fe20000011627 */
[----:B------:R-:W-:Y:S01]  /*92d0*/  IMAD R41, R3, 0x2, R2 ;  /* 0x0000000203297824 */ /* 0x000fe200078e0202 */
[----:B------:R-:W-:Y:S01]  /*92e0*/  LOP3.LUT R3, R4, R0, R5, 0x1e, !PT ;  /* 0x0000000004037212 */ /* 0x000fe200078e1e05 */
[----:B------:R-:W-:-:S03]  /*92f0*/  HADD2.F32 R36, -RZ, R50.H0_H0 ;  /* 0x20000032ff247230 */ /* 0x000fc60000004100 */
[----:B------:R-:W0:Y:S01]  /*9300*/  LDS.128 R8, [R41+0x20400] ;  /* 0x0204000029087984 */ /* 0x000e220000000c00 */
[----:B------:R-:W-:-:S05]  /*9310*/  IMAD R3, R200, 0x200, R3 ;  /* 0x00000200c8037824 */ /* 0x000fca00078e0203 */
[----:B------:R-:W-:-:S05]  /*9320*/  LEA R43, R3, R2, 0x1 ;  /* 0x00000002032b7211 */ /* 0x000fca00078e08ff */
[----:B------:R-:W1:Y:S01]  /*9330*/  LDS.128 R4, [R43+0x20400] ;  /* 0x020400002b047984 */ /* 0x000e620000000c00 */
[--C-:B0-----:R-:W-:Y:S02]  /*9340*/  HADD2.F32 R12, -RZ, R9.reuse.H0_H0 ;  /* 0x20000009ff0c7230 */ /* 0x101fe40000004100 */
[----:B------:R-:W-:Y:S02]  /*9350*/  HADD2.F32 R9, -RZ, R9.H1_H1 ;  /* 0x30000009ff097230 */ /* 0x000fe40000004100 */
[--C-:B------:R-:W-:Y:S02]  /*9360*/  HADD2.F32 R13, -RZ, R11.reuse.H0_H0 ;  /* 0x2000000bff0d7230 */ /* 0x100fe40000004100 */
[----:B------:R-:W-:Y:S02]  /*9370*/  HADD2.F32 R14, -RZ, R11.H1_H1 ;  /* 0x3000000bff0e7230 */ /* 0x000fe40000004100 */
[----:B------:R-:W-:Y:S02]  /*9380*/  HADD2.F32 R3, -RZ, R8.H0_H0 ;  /* 0x20000008ff037230 */ /* 0x000fe40000004100 */
[----:B------:R-:W-:-:S02]  /*9390*/  HADD2.F32 R11, -RZ, R10.H0_H0 ;  /* 0x2000000aff0b7230 */ /* 0x000fc40000004100 */
[--C-:B-1----:R-:W-:Y:S02]  /*93a0*/  HADD2.F32 R15, -RZ, R5.reuse.H0_H0 ;  /* 0x20000005ff0f7230 */ /* 0x102fe40000004100 */
[----:B------:R-:W-:Y:S02]  /*93b0*/  HADD2.F32 R20, -RZ, R5.H1_H1 ;  /* 0x30000005ff147230 */ /* 0x000fe40000004100 */
[----:B------:R-:W-:Y:S02]  /*93c0*/  HADD2.F32 R21, -RZ, R7.H0_H0 ;  /* 0x20000007ff157230 */ /* 0x000fe40000004100 */
[CC--:B------:R-:W-:Y:S01]  /*93d0*/  FMUL.FTZ R37, R15.reuse, R34.reuse ;  /* 0x000000220f257220 */ /* 0x0c0fe20000410000 */
[----:B------:R-:W-:Y:S01]  /*93e0*/  FMUL.FTZ R39, R15, R33 ;  /* 0x000000210f277220 */ /* 0x000fe20000410000 */
[----:B------:R-:W-:Y:S02]  /*93f0*/  HADD2.F32 R15, -RZ, R44.H0_H0 ;  /* 0x2000002cff0f7230 */ /* 0x000fe40000004100 */
[----:B------:R-:W-:Y:S01]  /*9400*/  FMUL.FTZ R38, R20, R35 ;  /* 0x0000002314267220 */ /* 0x000fe20000410000 */
[C---:B------:R-:W-:Y:S01]  /*9410*/  FFMA.FTZ R37, R12.reuse, R33, -R37 ;  /* 0x000000210c257223 */ /* 0x040fe20000010825 */
[----:B------:R-:W-:Y:S01]  /*9420*/  FFMA.FTZ R39, R12, R34, R39 ;  /* 0x000000220c277223 */ /* 0x000fe20000010027 */
[----:B------:R-:W-:-:S02]  /*9430*/  HADD2.F32 R12, -RZ, R51.H1_H1 ;  /* 0x30000033ff0c7230 */ /* 0x000fc40000004100 */
[-C--:B------:R-:W-:Y:S01]  /*9440*/  FMUL.FTZ R20, R20, R15.reuse ;  /* 0x0000000f14147220 */ /* 0x080fe20000410000 */
[----:B------:R-:W-:Y:S01]  /*9450*/  FMUL.FTZ R34, R21, R36 ;  /* 0x0000002415227220 */ /* 0x000fe20000410000 */
[C---:B------:R-:W-:Y:S01]  /*9460*/  FFMA.FTZ R38, R9.reuse, R15, -R38 ;  /* 0x0000000f09267223 */ /* 0x040fe20000010826 */
[----:B------:R-:W-:Y:S02]  /*9470*/  HADD2.F32 R15, -RZ, R40.H0_H0 ;  /* 0x20000028ff0f7230 */ /* 0x000fe40000004100 */
[----:B------:R-:W-:Y:S01]  /*9480*/  FFMA.FTZ R40, R9, R35, R20 ;  /* 0x0000002309287223 */ /* 0x000fe20000010014 */
[----:B------:R-:W-:Y:S02]  /*9490*/  HADD2.F32 R32, -RZ, R7.H1_H1 ;  /* 0x30000007ff207230 */ /* 0x000fe40000004100 */
[-C--:B------:R-:W-:Y:S01]  /*94a0*/  FMUL.FTZ R21, R21, R12.reuse ;  /* 0x0000000c15157220 */ /* 0x080fe20000410000 */
[----:B------:R-:W-:Y:S01]  /*94b0*/  FFMA.FTZ R33, R13, R12, -R34 ;  /* 0x0000000c0d217223 */ /* 0x000fe20000010822 */
[----:B------:R-:W-:-:S02]  /*94c0*/  HADD2.F32 R9, -RZ, R42.H0_H0 ;  /* 0x2000002aff097230 */ /* 0x000fc40000004100 */
[----:B------:R-:W-:Y:S02]  /*94d0*/  HADD2.F32 R5, -RZ, R4.H0_H0 ;  /* 0x20000004ff057230 */ /* 0x000fe40000004100 */
[----:B------:R-:W-:Y:S01]  /*94e0*/  FFMA.FTZ R35, R13, R36, R21 ;  /* 0x000000240d237223 */ /* 0x000fe20000010015 */
[--C-:B------:R-:W-:Y:S02]  /*94f0*/  HADD2.F32 R34, -RZ, R49.reuse.H0_H0 ;  /* 0x20000031ff227230 */ /* 0x100fe40000004100 */
[C---:B------:R-:W-:Y:S01]  /*9500*/  FMUL.FTZ R13, R32.reuse, R15 ;  /* 0x0000000f200d7220 */ /* 0x040fe20000410000 */
[----:B------:R-:W-:Y:S02]  /*9510*/  HADD2.F32 R12, -RZ, R50.H1_H1 ;  /* 0x30000032ff0c7230 */ /* 0x000fe40000004100 */
[----:B------:R-:W-:Y:S01]  /*9520*/  FMUL.FTZ R21, R32, R9 ;  /* 0x0000000920157220 */ /* 0x000fe20000410000 */
[----:B------:R-:W-:Y:S02]  /*9530*/  HADD2.F32 R7, -RZ, R6.H0_H0 ;  /* 0x20000006ff077230 */ /* 0x000fe40000004100 */
[----:B------:R-:W-:Y:S01]  /*9540*/  FMUL.FTZ R36, R5, R34 ;  /* 0x0000002205247220 */ /* 0x000fe20000410000 */
[----:B------:R-:W-:-:S02]  /*9550*/  HADD2.F32 R32, -RZ, R49.H1_H1 ;  /* 0x30000031ff207230 */ /* 0x000fc40000004100 */
[-C--:B------:R-:W-:Y:S01]  /*9560*/  FMUL.FTZ R5, R5, R12.reuse ;  /* 0x0000000c05057220 */ /* 0x080fe20000410000 */
[----:B------:R-:W-:Y:S02]  /*9570*/  HADD2.F32 R20, -RZ, R51.H0_H0 ;  /* 0x20000033ff147230 */ /* 0x000fe40000004100 */
[C---:B------:R-:W-:Y:S01]  /*9580*/  FFMA.FTZ R42, R14.reuse, R9, -R13 ;  /* 0x000000090e2a7223 */ /* 0x040fe2000001080d */
[----:B------:R-:W-:Y:S01]  /*9590*/  FFMA.FTZ R44, R14, R15, R21 ;  /* 0x0000000f0e2c7223 */ /* 0x000fe20000010015 */
[----:B------:R-:W-:Y:S01]  /*95a0*/  FFMA.FTZ R36, R3, R12, -R36 ;  /* 0x0000000c03247223 */ /* 0x000fe20000010824 */
[C---:B------:R-:W-:Y:S01]  /*95b0*/  FMUL.FTZ R14, R7.reuse, R32 ;  /* 0x00000020070e7220 */ /* 0x040fe20000410000 */
[----:B------:R-:W-:Y:S01]  /*95c0*/  FMUL.FTZ R12, R7, R20 ;  /* 0x00000014070c7220 */ /* 0x000fe20000410000 */
[----:B------:R-:W-:Y:S02]  /*95d0*/  HADD2.F32 R4, -RZ, R4.H1_H1 ;  /* 0x30000004ff047230 */ /* 0x000fe40000004100 */
[----:B------:R-:W-:Y:S01]  /*95e0*/  FFMA.FTZ R34, R3, R34, R5 ;  /* 0x0000002203227223 */ /* 0x000fe20000010005 */
[----:B------:R-:W-:-:S02]  /*95f0*/  HADD2.F32 R6, -RZ, R6.H1_H1 ;  /* 0x30000006ff067230 */ /* 0x000fc40000004100 */
[C---:B------:R-:W-:Y:S01]  /*9600*/  FFMA.FTZ R14, R11.reuse, R20, -R14 ;  /* 0x000000140b0e7223 */ /* 0x040fe2000001080e */
[----:B------:R-:W-:Y:S02]  /*9610*/  HADD2.F32 R7, -RZ, R46.H0_H0 ;  /* 0x2000002eff077230 */ /* 0x000fe40000004100 */
[----:B------:R-:W-:Y:S01]  /*9620*/  FFMA.FTZ R12, R11, R32, R12 ;  /* 0x000000200b0c7223 */ /* 0x000fe2000001000c */
[----:B------:R-:W-:Y:S02]  /*9630*/  HADD2.F32 R9, -RZ, R45.H0_H0 ;  /* 0x2000002dff097230 */ /* 0x000fe40000004100 */
[----:B------:R-:W-:Y:S02]  /*9640*/  HADD2.F32 R3, -RZ, R48.H0_H0 ;  /* 0x20000030ff037230 */ /* 0x000fe40000004100 */
[----:B------:R-:W-:Y:S01]  /*9650*/  FMUL.FTZ R11, R4, R7 ;  /* 0x00000007040b7220 */ /* 0x000fe20000410000 */
[----:B------:R-:W-:Y:S02]  /*9660*/  HADD2.F32 R5, -RZ, R47.H0_H0 ;  /* 0x2000002fff057230 */ /* 0x000fe40000004100 */
[----:B------:R-:W-:Y:S01]  /*9670*/  FMUL.FTZ R15, R6, R9 ;  /* 0x00000009060f7220 */ /* 0x000fe20000410000 */
[----:B------:R-:W-:-:S02]  /*9680*/  HADD2.F32 R8, -RZ, R8.H1_H1 ;  /* 0x30000008ff087230 */ /* 0x000fc40000004100 */
[----:B------:R-:W-:Y:S01]  /*9690*/  FMUL.FTZ R4, R4, R3 ;  /* 0x0000000304047220 */ /* 0x000fe20000410000 */
[----:B------:R-:W-:Y:S02]  /*96a0*/  HADD2.F32 R10, -RZ, R10.H1_H1 ;  /* 0x3000000aff0a7230 */ /* 0x000fe40000004100 */
[----:B------:R-:W-:Y:S01]  /*96b0*/  FMUL.FTZ R6, R6, R5 ;  /* 0x0000000506067220 */ /* 0x000fe20000410000 */
        /* <DEDUP_REMOVED lines=11> */
[----:B------:R-:W-:Y:S02]  /*9770*/  F2FP.F16.F32.PACK_AB R8, R13, R34 ;  /* 0x000000220d08723e */ /* 0x000fe400000000ff */
[----:B------:R-:W-:-:S05]  /*9780*/  F2FP.F16.F32.PACK_AB R10, R21, R12 ;  /* 0x0000000c150a723e */ /* 0x000fca00000000ff */
[----:B------:R1:W-:Y:S02]  /*9790*/  STS.128 [R43+0x20400], R8 ;  /* 0x020400082b007388 */ /* 0x0003e40000000c00 */
.L_x_2066:
[----:B------:R-:W-:Y:S05]  /*97a0*/  BSYNC B1 ;  /* 0x0000000000017941 */ /* 0x000fea0003800000 */
.L_x_2065:
[----:B------:R-:W-:Y:S01]  /*97b0*/  PRMT R39, R55, 0x5410, R56 ;  /* 0x0000541037277816 */ /* 0x000fe20000000038 */
[----:B------:R-:W-:Y:S06]  /*97c0*/  @P1 BRA `(.L_x_2052) ;  /* 0x00000004005c1947 */ /* 0x000fec0003800000 */
[----:B0-----:R-:W-:Y:S01]  /*97d0*/  LOP3.LUT R3, R225, R0, R221, 0x1e, !PT ;  /* 0x00000000e1037212 */ /* 0x001fe200078e1edd */
[----:B-1----:R-:W0:Y:S01]  /*97e0*/  LDS.128 R8, [R220+0x20400] ;  /* 0x02040000dc087984 */ /* 0x002e220000000c00 */
[----:B------:R-:W-:Y:S02]  /*97f0*/  SHF.R.U64 R36, R28, 0x10, R29 ;  /* 0x000000101c247819 */ /* 0x000fe4000000121d */
[----:B------:R-:W-:Y:S01]  /*9800*/  SHF.R.U64 R37, R26, 0x10, R27 ;  /* 0x000000101a257819 */ /* 0x000fe2000000121b */
[----:B------:R-:W-:Y:S01]  /*9810*/  IMAD.IADD R3, R222, 0x1, R3 ;  /* 0x00000001de037824 */ /* 0x000fe200078e0203 */
[----:B------:R-:W-:Y:S01]  /*9820*/  SHF.R.U32.HI R28, RZ, 0x10, R29 ;  /* 0x00000010ff1c7819 */ /* 0x000fe2000001161d */
[----:B------:R-:W-:Y:S01]  /*9830*/  HADD2.F32 R26, -RZ, R52.H1_H1 ;  /* 0x30000034ff1a7230 */ /* 0x000fe20000004100 */
[--C-:B------:R-:W-:Y:S01]  /*9840*/  SHF.R.U64 R38, R24, 0x10, R25.reuse ;  /* 0x0000001018267819 */ /* 0x100fe20000001219 */
[----:B------:R-:W-:Y:S01]  /*9850*/  IMAD R3, R3, 0x2, R2 ;  /* 0x0000000203037824 */ /* 0x000fe200078e0202 */
[----:B------:R-:W-:Y:S01]  /*9860*/  SHF.R.U32.HI R32, RZ, 0x10, R25 ;  /* 0x00000010ff207819 */ /* 0x000fe20000011619 */
[----:B------:R-:W-:Y:S01]  /*9870*/  HADD2.F32 R25, -RZ, R53.H1_H1 ;  /* 0x30000035ff197230 */ /* 0x000fe20000004100 */
[----:B------:R-:W-:Y:S01]  /*9880*/  SHF.R.U32.HI R34, RZ, 0x10, R27 ;  /* 0x00000010ff227819 */ /* 0x000fe2000001161b */
[----:B------:R-:W-:Y:S01]  /*9890*/  HADD2.F32 R27, -RZ, R28.H0_H0 ;  /* 0x2000001cff1b7230 */ /* 0x000fe20000004100 */
[----:B------:R-:W1:Y:S01]  /*98a0*/  LDS.128 R4, [R3+0x20400] ;  /* 0x0204000003047984 */ /* 0x000e620000000c00 */
[----:B------:R-:W-:-:S02]  /*98b0*/  SHF.R.U64 R35, R30, 0x10, R31 ;  /* 0x000000101e237819 */ /* 0x000fc4000000121f */
[----:B------:R-:W-:Y:S01]  /*98c0*/  SHF.R.U32.HI R33, RZ, 0x10, R31 ;  /* 0x00000010ff217819 */ /* 0x000fe2000001161f */
[--C-:B0-----:R-:W-:Y:S02]  /*98d0*/  HADD2.F32 R12, -RZ, R9.reuse.H0_H0 ;  /* 0x20000009ff0c7230 */ /* 0x101fe40000004100 */
[----:B------:R-:W-:Y:S02]  /*98e0*/  HADD2.F32 R9, -RZ, R9.H1_H1 ;  /* 0x30000009ff097230 */ /* 0x000fe40000004100 */
[----:B------:R-:W-:Y:S02]  /*98f0*/  HADD2.F32 R0, -RZ, R8.H0_H0 ;  /* 0x20000008ff007230 */ /* 0x000fe40000004100 */
[----:B------:R-:W-:Y:S02]  /*9900*/  HADD2.F32 R13, -RZ, R10.H0_H0 ;  /* 0x2000000aff0d7230 */ /* 0x000fe40000004100 */
[--C-:B------:R-:W-:Y:S02]  /*9910*/  HADD2.F32 R14, -RZ, R11.reuse.H0_H0 ;  /* 0x2000000bff0e7230 */ /* 0x100fe40000004100 */
[----:B------:R-:W-:-:S02]  /*9920*/  HADD2.F32 R11, -RZ, R11.H1_H1 ;  /* 0x3000000bff0b7230 */ /* 0x000fc40000004100 */
[----:B------:R-:W-:Y:S02]  /*9930*/  HADD2.F32 R8, -RZ, R8.H1_H1 ;  /* 0x30000008ff087230 */ /* 0x000fe40000004100 */
[--C-:B-1----:R-:W-:Y:S02]  /*9940*/  HADD2.F32 R15, -RZ, R5.reuse.H0_H0 ;  /* 0x20000005ff0f7230 */ /* 0x102fe40000004100 */
[----:B------:R-:W-:Y:S02]  /*9950*/  HADD2.F32 R20, -RZ, R5.H1_H1 ;  /* 0x30000005ff147230 */ /* 0x000fe40000004100 */
[----:B------:R-:W-:Y:S02]  /*9960*/  HADD2.F32 R5, -RZ, R4.H0_H0 ;  /* 0x20000004ff057230 */ /* 0x000fe40000004100 */
[C---:B------:R-:W-:Y:S01]  /*9970*/  FMUL.FTZ R29, R15.reuse, R26 ;  /* 0x0000001a0f1d7220 */ /* 0x040fe20000410000 */
[----:B------:R-:W-:Y:S01]  /*9980*/  FMUL.FTZ R31, R15, R25 ;  /* 0x000000190f1f7220 */ /* 0x000fe20000410000 */
[----:B------:R-:W-:-:S02]  /*9990*/  HADD2.F32 R15, -RZ, R32.H0_H0 ;  /* 0x20000020ff0f7230 */ /* 0x000fc40000004100 */
[----:B------:R-:W-:Y:S01]  /*99a0*/  FMUL.FTZ R28, R20, R27 ;  /* 0x0000001b141c7220 */ /* 0x000fe20000410000 */
[C---:B------:R-:W-:Y:S01]  /*99b0*/  FFMA.FTZ R29, R12.reuse, R25, -R29 ;  /* 0x000000190c1d7223 */ /* 0x040fe2000001081d */
[----:B------:R-:W-:Y:S02]  /*99c0*/  HADD2.F32 R25, -RZ, R52.H0_H0 ;  /* 0x20000034ff197230 */ /* 0x000fe40000004100 */
[----:B------:R-:W-:Y:S01]  /*99d0*/  FFMA.FTZ R31, R12, R26, R31 ;  /* 0x0000001a0c1f7223 */ /* 0x000fe2000001001f */
[----:B------:R-:W-:Y:S02]  /*99e0*/  HADD2.F32 R12, -RZ, R53.H0_H0 ;  /* 0x20000035ff0c7230 */ /* 0x000fe40000004100 */
[-C--:B------:R-:W-:Y:S01]  /*99f0*/  FMUL.FTZ R30, R20, R15.reuse ;  /* 0x0000000f141e7220 */ /* 0x080fe20000410000 */
[----:B------:R-:W-:Y:S01]  /*9a00*/  FFMA.FTZ R28, R9, R15, -R28 ;  /* 0x0000000f091c7223 */ /* 0x000fe2000001081c */
[----:B------:R-:W-:Y:S01]  /*9a10*/  FMUL.FTZ R15, R5, R25 ;  /* 0x00000019050f7220 */ /* 0x000fe20000410000 */
[----:B------:R-:W-:-:S02]  /*9a20*/  HADD2.F32 R21, -RZ, R6.H0_H0 ;  /* 0x20000006ff157230 */ /* 0x000fc40000004100 */
[-C--:B------:R-:W-:Y:S01]  /*9a30*/  FMUL.FTZ R26, R5, R12.reuse ;  /* 0x0000000c051a7220 */ /* 0x080fe20000410000 */
[----:B------:R-:W-:Y:S02]  /*9a40*/  HADD2.F32 R20, -RZ, R39.H0_H0 ;  /* 0x20000027ff147230 */ /* 0x000fe40000004100 */
[C---:B------:R-:W-:Y:S01]  /*9a50*/  FFMA.FTZ R15, R0.reuse, R12, -R15 ;  /* 0x0000000c000f7223 */ /* 0x040fe2000001080f */
[----:B------:R-:W-:Y:S01]  /*9a60*/  FFMA.FTZ R30, R9, R27, R30 ;  /* 0x0000001b091e7223 */ /* 0x000fe2000001001e */
[----:B------:R-:W-:Y:S02]  /*9a70*/  HADD2.F32 R12, -RZ, R54.H0_H0 ;  /* 0x20000036ff0c7230 */ /* 0x000fe40000004100 */
[----:B------:R-:W-:Y:S01]  /*9a80*/  FFMA.FTZ R26, R0, R25, R26 ;  /* 0x00000019001a7223 */ /* 0x000fe2000001001a */
[----:B------:R-:W-:Y:S02]  /*9a90*/  HADD2.F32 R24, -RZ, R7.H0_H0 ;  /* 0x20000007ff187230 */ /* 0x000fe40000004100 */
[----:B------:R-:W-:Y:S01]  /*9aa0*/  FMUL.FTZ R0, R21, R20 ;  /* 0x0000001415007220 */ /* 0x000fe20000410000 */
[----:B------:R-:W-:-:S02]  /*9ab0*/  HADD2.F32 R9, -RZ, R39.H1_H1 ;  /* 0x30000027ff097230 */ /* 0x000fc40000004100 */
[-C--:B------:R-:W-:Y:S01]  /*9ac0*/  FMUL.FTZ R32, R21, R12.reuse ;  /* 0x0000000c15207220 */ /* 0x080fe20000410000 */
[----:B------:R-:W-:Y:S02]  /*9ad0*/  HADD2.F32 R5, -RZ, R54.H1_H1 ;  /* 0x30000036ff057230 */ /* 0x000fe40000004100 */
[----:B------:R-:W-:Y:S01]  /*9ae0*/  FFMA.FTZ R21, R13, R12, -R0 ;  /* 0x0000000c0d157223 */ /* 0x000fe20000010800 */
[----:B------:R-:W-:Y:S02]  /*9af0*/  HADD2.F32 R7, -RZ, R7.H1_H1 ;  /* 0x30000007ff077230 */ /* 0x000fe40000004100 */
[C---:B------:R-:W-:Y:S01]  /*9b00*/  FMUL.FTZ R25, R24.reuse, R9 ;  /* 0x0000000918197220 */ /* 0x040fe20000410000 */
[----:B------:R-:W-:Y:S02]  /*9b10*/  HADD2.F32 R12, -RZ, R33.H0_H0 ;  /* 0x20000021ff0c7230 */ /* 0x000fe40000004100 */
[----:B------:R-:W-:Y:S01]  /*9b20*/  FMUL.FTZ R24, R24, R5 ;  /* 0x0000000518187220 */ /* 0x000fe20000410000 */
[----:B------:R-:W-:-:S02]  /*9b30*/  HADD2.F32 R0, -RZ, R34.H0_H0 ;  /* 0x20000022ff007230 */ /* 0x000fc40000004100 */
[----:B------:R-:W-:Y:S01]  /*9b40*/  FFMA.FTZ R32, R13, R20, R32 ;  /* 0x000000140d207223 */ /* 0x000fe20000010020 */
[C---:B------:R-:W-:Y:S01]  /*9b50*/  FFMA.FTZ R20, R14.reuse, R5, -R25 ;  /* 0x000000050e147223 */ /* 0x040fe20000010819 */
[----:B------:R-:W-:Y:S01]  /*9b60*/  FFMA.FTZ R24, R14, R9, R24 ;  /* 0x000000090e187223 */ /* 0x000fe20000010018 */
[----:B------:R-:W-:Y:S02]  /*9b70*/  HADD2.F32 R4, -RZ, R4.H1_H1 ;  /* 0x30000004ff047230 */ /* 0x000fe40000004100 */
[C---:B------:R-:W-:Y:S01]  /*9b80*/  FMUL.FTZ R34, R7.reuse, R12 ;  /* 0x0000000c07227220 */ /* 0x040fe20000410000 */
[-C--:B------:R-:W-:Y:S01]  /*9b90*/  FMUL.FTZ R14, R7, R0.reuse ;  /* 0x00000000070e7220 */ /* 0x080fe20000410000 */
[----:B------:R-:W-:Y:S02]  /*9ba0*/  HADD2.F32 R9, -RZ, R36.H0_H0 ;  /* 0x20000024ff097230 */ /* 0x000fe40000004100 */
[----:B------:R-:W-:Y:S02]  /*9bb0*/  HADD2.F32 R5, -RZ, R38.H0_H0 ;  /* 0x20000026ff057230 */ /* 0x000fe40000004100 */
[----:B------:R-:W-:Y:S01]  /*9bc0*/  FFMA.FTZ R27, R11, R0, -R34 ;  /* 0x000000000b1b7223 */ /* 0x000fe20000010822 */
[----:B------:R-:W-:-:S02]  /*9bd0*/  HADD2.F32 R6, -RZ, R6.H1_H1 ;  /* 0x30000006ff067230 */ /* 0x000fc40000004100 */
[----:B------:R-:W-:Y:S01]  /*9be0*/  FFMA.FTZ R33, R11, R12, R14 ;  /* 0x0000000c0b217223 */ /* 0x000fe2000001000e */
[----:B------:R-:W-:Y:S02]  /*9bf0*/  HADD2.F32 R13, -RZ, R35.H0_H0 ;  /* 0x20000023ff0d7230 */ /* 0x000fe40000004100 */
[C---:B------:R-:W-:Y:S01]  /*9c00*/  FMUL.FTZ R11, R4.reuse, R9 ;  /* 0x00000009040b7220 */ /* 0x040fe20000410000 */
[----:B------:R-:W-:Y:S02]  /*9c10*/  HADD2.F32 R7, -RZ, R37.H0_H0 ;  /* 0x20000025ff077230 */ /* 0x000fe40000004100 */
[----:B------:R-:W-:Y:S01]  /*9c20*/  FMUL.FTZ R4, R4, R5 ;  /* 0x0000000504047220 */ /* 0x000fe20000410000 */
[----:B------:R-:W-:Y:S02]  /*9c30*/  HADD2.F32 R10, -RZ, R10.H1_H1 ;  /* 0x3000000aff0a7230 */ /* 0x000fe40000004100 */
[----:B------:R-:W-:Y:S01]  /*9c40*/  FMUL.FTZ R25, R6, R13 ;  /* 0x0000000d06197220 */ /* 0x000fe20000410000 */
[----:B------:R-:W-:Y:S01]  /*9c50*/  FFMA.FTZ R0, R8, R5, -R11 ;  /* 0x0000000508007223 */ /* 0x000fe2000001080b */
[----:B------:R-:W-:Y:S01]  /*9c60*/  FMUL.FTZ R6, R6, R7 ;  /* 0x0000000706067220 */ /* 0x000fe20000410000 */
[----:B------:R-:W-:Y:S01]  /*9c70*/  FFMA.FTZ R9, R8, R9, R4 ;  /* 0x0000000908097223 */ /* 0x000fe20000010004 */
[C---:B------:R-:W-:Y:S01]  /*9c80*/  FFMA.FTZ R4, R10.reuse, R7, -R25 ;  /* 0x000000070a047223 */ /* 0x040fe20000010819 */
[----:B------:R-:W-:Y:S01]  /*9c90*/  F2FP.F16.F32.PACK_AB R39, R33, R24 ;  /* 0x000000182127723e */ /* 0x000fe200000000ff */
[----:B------:R-:W-:Y:S01]  /*9ca0*/  FFMA.FTZ R13, R10, R13, R6 ;  /* 0x0000000d0a0d7223 */ /* 0x000fe20000010006 */
[----:B------:R-:W-:-:S02]  /*9cb0*/  F2FP.F16.F32.PACK_AB R27, R27, R20 ;  /* 0x000000141b1b723e */ /* 0x000fc400000000ff */
[----:B------:R-:W-:Y:S02]  /*9cc0*/  F2FP.F16.F32.PACK_AB R36, R9, R26 ;  /* 0x0000001a0924723e */ /* 0x000fe400000000ff */
[----:B------:R-:W-:Y:S02]  /*9cd0*/  F2FP.F16.F32.PACK_AB R25, R28, R29 ;  /* 0x0000001d1c19723e */ /* 0x000fe400000000ff */
[----:B------:R-:W-:Y:S02]  /*9ce0*/  F2FP.F16.F32.PACK_AB R24, R0, R15 ;  /* 0x0000000f0018723e */ /* 0x000fe400000000ff */
[----:B------:R-:W-:Y:S02]  /*9cf0*/  F2FP.F16.F32.PACK_AB R26, R4, R21 ;  /* 0x00000015041a723e */ /* 0x000fe400000000ff */
[----:B------:R-:W-:Y:S02]  /*9d00*/  F2FP.F16.F32.PACK_AB R37, R30, R31 ;  /* 0x0000001f1e25723e */ /* 0x000fe400000000ff */
[----:B------:R-:W-:Y:S01]  /*9d10*/  F2FP.F16.F32.PACK_AB R38, R13, R32 ;  /* 0x000000200d26723e */ /* 0x000fe200000000ff */
[----:B------:R2:W-:Y:S04]  /*9d20*/  STS.128 [R220+0x20400], R24 ;  /* 0x02040018dc007388 */ /* 0x0005e80000000c00 */
[----:B------:R2:W-:Y:S02]  /*9d30*/  STS.128 [R3+0x20400], R36 ;  /* 0x0204002403007388 */ /* 0x0005e40000000c00 */
.L_x_2052:
[----:B------:R-:W-:Y:S05]  /*9d40*/  BSYNC B0 ;  /* 0x0000000000007941 */ /* 0x000fea0003800000 */
.L_x_2032:
[----:B------:R-:W-:Y:S01]  /*9d50*/  @!PT LDS RZ, [RZ] ;  /* 0x00000000fffff984 */ /* 0x000fe20000000800 */
[----:B------:R-:W-:Y:S01]  /*9d60*/  @!PT LDS RZ, [RZ] ;  /* 0x00000000fffff984 */ /* 0x000fe20000000800 */
[----:B------:R-:W-:Y:S01]  /*9d70*/  @!PT LDS RZ, [RZ] ;  /* 0x00000000fffff984 */ /* 0x000fe20000000800 */
[----:B------:R-:W-:Y:S01]  /*9d80*/  @!PT LDS RZ, [RZ] ;  /* 0x00000000fffff984 */ /* 0x000fe20000000800 */
[----:B------:R4:W-:Y:S06]  /*9d90*/  MEMBAR.ALL.CTA ;  /* 0x0000000000007992 */ /* 0x0009ec0000008000 */
[----:B----4-:R-:W4:Y:S01]  /*9da0*/  FENCE.VIEW.ASYNC.S ;  /* 0x00000000000073c6 */ /* 0x010f220000000000 */
[----:B------:R-:W-:Y:S05]  /*9db0*/  WARPSYNC.ALL ;  /* 0x0000000000007948 */ /* 0x000fea0003800000 */
[----:B----4-:R-:W-:Y:S06]  /*9dc0*/  BAR.SYNC.DEFER_BLOCKING 0xd, 0x80 ;  /* 0x0342000000007b1d */ /* 0x010fec0000010000 */
.L_x_2029:
[----:B--23--:R-:W-:-:S05]  /*9dd0*/  IMAD.U32 R0, RZ, RZ, UR39 ;  /* 0x00000027ff007e24 */ /* 0x00cfca000f8e00ff */
[----:B------:R-:W-:-:S13]  /*9de0*/  ISETP.NE.AND P0, PT, R0, 0x3, PT ;  /* 0x000000030000780c */ /* 0x000fda0003f05270 */
[----:B------:R-:W-:Y:S05]  /*9df0*/  @!P0 BRA `(.L_x_2067) ;  /* 0x0000000000048947 */ /* 0x000fea0003800000 */
[----:B------:R-:W-:Y:S01]  /*9e00*/  BPT.TRAP 0x1 ;  /* 0x000000040000795c */ /* 0x000fe20000300000 */
.L_x_2067:
[----:B-1----:R-:W-:Y:S01]  /*9e10*/  IMAD R9, R18, 0x8, R2 ;  /* 0x0000000812097824 */ /* 0x002fe200078e0202 */
[----:B------:R-:W-:-:S04]  /*9e20*/  SHF.L.U32 R56, R19, 0x1f, RZ ;  /* 0x0000001f13387819 */ /* 0x000fc800000006ff */
[----:B------:R1:W2:Y:S01]  /*9e30*/  SYNCS.PHASECHK.TRANS64.TRYWAIT P2, [R9+URZ+0x28c30], R56 ;  /* 0x028c3038090075a7 */ /* 0x0002a2000804017f */
[----:B------:R-:W-:Y:S05]  /*9e40*/  @!P0 BRA `(.L_x_2068) ;  /* 0x0000000000048947 */ /* 0x000fea0003800000 */
[----:B------:R-:W-:Y:S01]  /*9e50*/  BPT.TRAP 0x1 ;  /* 0x000000040000795c */ /* 0x000fe20000300000 */
.L_x_2068:
[----:B------:R-:W3:Y:S02]  /*9e60*/  S2R R0, SR_TID.X ;  /* 0x0000000000007919 */ /* 0x000ee40000002100 */
[----:B---3--:R-:W-:-:S04]  /*9e70*/  LOP3.LUT R0, R0, 0x7f, RZ, 0xc0, !PT ;  /* 0x0000007f00007812 */ /* 0x008fc800078ec0ff */
[----:B------:R-:W-:Y:S02]  /*9e80*/  ISETP.NE.AND P1, PT, R0, RZ, PT ;  /* 0x000000ff0000720c */ /* 0x000fe40003f25270 */
[----:B------:R-:W-:-:S04]  /*9e90*/  IADD3 R0, R2, 0x22400, RZ ;  /* 0x0002240002007810 */ /* 0x000fc80007ffe0ff */
[----:B------:R-:W-:Y:S01]  /*9ea0*/  SHF.R.U32.HI R0, RZ, 0x4, R0 ;  /* 0x00000004ff007819 */ /* 0x000fe20000011600 */
[----:B--2---:R-:W-:Y:S06]  /*9eb0*/  @P2 BRA `(.L_x_2069) ;  /* 0x0000000000082947 */ /* 0x004fec0003800000 */
[----:B------:R-:W2:Y:S02]  /*9ec0*/  SYNCS.PHASECHK.TRANS64.TRYWAIT P2, [R9+URZ+0x28c30], R56 ;  /* 0x028c3038090075a7 */ /* 0x000ea4000804017f */
[----:B--2---:R-:W-:Y:S05]  /*9ed0*/  @!P2 BRA `(.L_x_2070) ;  /* 0x0000013c002ca947 */ /* 0x004fea0003800000 */
.L_x_2069:
[----:B------:R-:W-:Y:S01]  /*9ee0*/  LOP3.LUT R0, R0, 0x3fff, RZ, 0xc0, !PT ;  /* 0x00003fff00007812 */ /* 0x000fe200078ec0ff */
[----:B------:R-:W-:Y:S05]  /*9ef0*/  WARPSYNC.ALL ;  /* 0x0000000000007948 */ /* 0x000fea0003800000 */
[----:B------:R-:W-:Y:S01]  /*9f00*/  LOP3.LUT R14, R0, 0x10000, RZ, 0xfc, !PT ;  /* 0x00010000000e7812 */ /* 0x000fe200078efcff */
[----:B------:R-:W-:Y:S01]  /*9f10*/  VIADD R0, R2, 0x20400 ;  /* 0x0002040002007836 */ /* 0x000fe20000000000 */
[----:B-----5:R-:W-:-:S03]  /*9f20*/  WARPGROUP.ARRIVE ;  /* 0x00000000000079c5 */ /* 0x020fc60000000000 */
[----:B------:R-:W-:Y:S01]  /*9f30*/  IMAD R6, R18, 0x200, R14 ;  /* 0x0000020012067824 */ /* 0x000fe200078e020e */
[----:B------:R-:W-:Y:S01]  /*9f40*/  ULDC.64 UR40, c[0x0][0x9e0] ;  /* 0x0002780000287ab9 */ /* 0x000fe20000000a00 */
[----:B0-----:R-:W-:Y:S01]  /*9f50*/  IMAD.MOV.U32 R7, RZ, RZ, 0x40000040 ;  /* 0x40000040ff077424 */ /* 0x001fe200078e00ff */
[----:B------:R-:W-:Y:S01]  /*9f60*/  SHF.R.U32.HI R0, RZ, 0x4, R0 ;  /* 0x00000004ff007819 */ /* 0x000fe20000011600 */
[----:B------:R-:W-:Y:S01]  /*9f70*/  IMAD.MOV.U32 R5, RZ, RZ, 0x40000040 ;  /* 0x40000040ff057424 */ /* 0x000fe200078e00ff */
[----:B------:R-:W-:Y:S01]  /*9f80*/  R2UR UR6, R6 ;  /* 0x00000000060672ca */ /* 0x000fe200000e0000 */
[----:B------:R-:W-:Y:S01]  /*9f90*/  IMAD.MOV.U32 R11, RZ, RZ, 0x40000040 ;  /* 0x40000040ff0b7424 */ /* 0x000fe200078e00ff */
[----:B------:R-:W-:Y:S01]  /*9fa0*/  LOP3.LUT R0, R0, 0x3fff, RZ, 0xc0, !PT ;  /* 0x00003fff00007812 */ /* 0x000fe200078ec0ff */
[----:B------:R-:W-:Y:S01]  /*9fb0*/  IMAD.MOV.U32 R13, RZ, RZ, 0x40000040 ;  /* 0x40000040ff0d7424 */ /* 0x000fe200078e00ff */
[----:B------:R-:W-:Y:S01]  /*9fc0*/  R2UR UR7, R7 ;  /* 0x00000000070772ca */ /* 0x000fe200000e0000 */
[----:B------:R-:W-:Y:S01]  /*9fd0*/  VIADD R20, R6, 0x4 ;  /* 0x0000000406147836 */ /* 0x000fe20000000000 */
[----:B------:R-:W-:Y:S01]  /*9fe0*/  LOP3.LUT R4, R0, 0x10000, RZ, 0xfc, !PT ;  /* 0x0001000000047812 */ /* 0x000fe200078efcff */
[----:B------:R-:W-:Y:S01]  /*9ff0*/  IMAD.MOV.U32 R21, RZ, RZ, 0x40000040 ;  /* 0x40000040ff157424 */ /* 0x000fe200078e00ff */
[----:B------:R-:W-:Y:S01]  /*a000*/  R2UR UR5, R5 ;  /* 0x00000000050572ca */ /* 0x000fe200000e0000 */
[----:B------:R-:W-:Y:S01]  /*a010*/  IMAD.MOV.U32 R7, RZ, RZ, 0x40000040 ;  /* 0x40000040ff077424 */ /* 0x000fe200078e00ff */
[C---:B------:R-:W-:Y:S01]  /*a020*/  R2UR UR4, R4.reuse ;  /* 0x00000000040472ca */ /* 0x040fe200000e0000 */
[----:B------:R-:W-:Y:S01]  /*a030*/  VIADD R12, R4, 0x2 ;  /* 0x00000002040c7836 */ /* 0x000fe20000000000 */
[----:B------:R-:W-:Y:S01]  /*a040*/  IADD3 R10, R6, 0x2, RZ ;  /* 0x00000002060a7810 */ /* 0x000fe20007ffe0ff */
[----:B------:R-:W-:Y:S01]  /*a050*/  IMAD.MOV.U32 R3, RZ, RZ, -0x40 ;  /* 0xffffffc0ff037424 */ /* 0x000fe200078e00ff */
[----:B------:R-:W-:Y:S01]  /*a060*/  UISETP.GE.AND UP0, UPT, UR41, 0x1, UPT ;  /* 0x000000012900788c */ /* 0x000fe2000bf06270 */
[----:B------:R-:W-:-:S02]  /*a070*/  @!P1 VIADD R0, R9, 0x28c40 ;  /* 0x00028c4009009836 */ /* 0x000fc40000000000 */
[----:B------:R-:W-:Y:S01]  /*a080*/  IMAD R3, R168, R3, 0x41 ;  /* 0x00000041a8037424 */ /* 0x000fe200078e0203 */
[----:B------:R-:W-:Y:S02]  /*a090*/  UP2UR UR48, UPR, URZ, 0x1 ;  /* 0x000000013f307883 */ /* 0x000fe40008000000 */
[----:B------:R-:W-:Y:S01]  /*a0a0*/  PLOP3.LUT P2, PT, PT, PT, UP0, 0x40, 0x0 ;  /* 0x000000000000781c */ /* 0x000fe20003f4e808 */
[----:B------:R-:W-:Y:S01]  /*a0b0*/  VIADD R59, R3, 0xffffffff ;  /* 0xffffffff033b7836 */ /* 0x000fe20000000000 */
[----:B------:R-:W-:Y:S01]  /*a0c0*/  IADD3 R15, -R186, R3, R185 ;  /* 0x00000003ba0f7210 */ /* 0x000fe20007ffe1b9 */
[----:B------:R-:W-:Y:S01]  /*a0d0*/  HGMMA.64x64x16.F32 R24, gdesc[UR4], RZ, !UPT, gsb0 ;  /* 0x00e00000041879f0 */ /* 0x000fe2000c0008ff */
[----:B------:R-:W-:Y:S02]  /*a0e0*/  R2UR UR6, R10 ;  /* 0x000000000a0672ca */ /* 0x000fe400000e0000 */
[----:B------:R-:W-:Y:S01]  /*a0f0*/  R2UR UR7, R11 ;  /* 0x000000000b0772ca */ /* 0x000fe200000e0000 */
[----:B------:R-:W-:Y:S01]  /*a100*/  IMAD.MOV.U32 R11, RZ, RZ, 0x40000040 ;  /* 0x40000040ff0b7424 */ /* 0x000fe200078e00ff */
[----:B------:R-:W-:Y:S01]  /*a110*/  R2UR UR4, R12 ;  /* 0x000000000c0472ca */ /* 0x000fe200000e0000 */
[----:B------:R-:W-:Y:S01]  /*a120*/  IMAD.IADD R15, R15, 0x1, -R22 ;  /* 0x000000010f0f7824 */ /* 0x000fe200078e0a16 */
[----:B------:R-:W-:-:S02]  /*a130*/  R2UR UR5, R13 ;  /* 0x000000000d0572ca */ /* 0x000fc400000e0000 */
[----:B------:R-:W-:Y:S01]  /*a140*/  IADD3 R10, R4, 0x4, RZ ;  /* 0x00000004040a7810 */ /* 0x000fe20007ffe0ff */
[----:B------:R-:W-:Y:S01]  /*a150*/  VIADD R58, R15, UR40 ;  /* 0x000000280f3a7c36 */ /* 0x000fe20008000000 */
[----:B------:R-:W-:Y:S01]  /*a160*/  @!P1 PRMT R0, RZ, 0x654, R0 ;  /* 0x00000654ff009816 */ /* 0x000fe20000000000 */
[----:B------:R-:W-:Y:S02]  /*a170*/  WARPGROUP.DEPBAR.LE gsb0, 0x0 ;  /* 0x00008000000079c5 */ /* 0x000fe40000010000 */
[----:B------:R-:W-:-:S06]  /*a180*/  WARPGROUP.ARRIVE ;  /* 0x00000000000079c5 */ /* 0x000fcc0000000000 */
[----:B------:R-:W-:Y:S01]  /*a190*/  HGMMA.64x64x16.F32 R24, gdesc[UR4], R24, gsb0 ;  /* 0x00e00000041879f0 */ /* 0x000fe20008000818 */
[----:B------:R-:W-:Y:S01]  /*a1a0*/  R2UR UR6, R20 ;  /* 0x00000000140672ca */ /* 0x000fe200000e0000 */
[----:B------:R-:W-:Y:S01]  /*a1b0*/  VIADD R20, R6, 0x6 ;  /* 0x0000000606147836 */ /* 0x000fe20000000000 */
        /* <DEDUP_REMOVED lines=15> */
[----:B------:R-:W-:Y:S02]  /*a2b0*/  ULDC.64 UR4, c[0x0][0x9d8] ;  /* 0x0002760000047ab9 */ /* 0x000fe40000000a00 */
[----:B------:R-:W-:-:S06]  /*a2c0*/  ULOP3.LUT UR37, URZ, UR5, URZ, 0x33, !UPT ;  /* 0x000000053f257292 */ /* 0x000fcc000f8e333f */
[----:B------:R-:W-:Y:S01]  /*a2d0*/  VIADD R57, R15, UR37 ;  /* 0x000000250f397c36 */ /* 0x000fe20008000000 */
        /* <DEDUP_REMOVED lines=34> */
[----:B------:R3:W-:Y:S07]  /*a500*/  @!P1 SYNCS.ARRIVE.TRANS64.RED.A1T0 RZ, [R0+URZ], RZ ;  /* 0x000000ff00ff99a7 */ /* 0x0007ee000810043f */
[----:B------:R-:W4:Y:S01]  /*a510*/  MUFU.TANH R25, R25 ;  /* 0x0000001900197308 */ /* 0x000f220000002400 */
[----:B---3--:R-:W-:-:S05]  /*a520*/  LEA R0, R189, R192, 0x6 ;  /* 0x000000c0bd007211 */ /* 0x008fca00078e30ff */
[----:B------:R-:W-:Y:S02]  /*a530*/  IMAD.IADD R8, R57, 0x1, R0 ;  /* 0x0000000139087824 */ /* 0x000fe400078e0200 */
        /* <DEDUP_REMOVED lines=29> */
[----:B------:R1:W0:Y:S02]  /*a710*/  MUFU.TANH R20, R26 ;  /* 0x0000001a00147308 */ /* 0x0002240000002400 */
[----:B-1----:R-:W-:-:S04]  /*a720*/  LEA R26, R168, 0xffffffc0, 0x6 ;  /* 0xffffffc0a81a7811 */ /* 0x002fc800078e30ff */
[----:B------:R-:W-:-:S04]  /*a730*/  IADD3 R21, -R22, R185, -R26 ;  /* 0x000000b916157210 */ /* 0x000fc80007ffe91a */
[----:B------:R-:W-:Y:S01]  /*a740*/  VIADDMNMX R3, R0, R58, R21, PT ;  /* 0x0000003a00037246 */ /* 0x000fe20003800115 */
[----:B0--34-:R-:W-:Y:S06]  /*a750*/  @P2 BRA `(.L_x_2071) ;  /* 0x0000000000582947 */ /* 0x019fec0003800000 */
[----:B------:R-:W-:Y:S01]  /*a760*/  IADD3 R15, R0, R185, -R186 ;  /* 0x000000b9000f7210 */ /* 0x000fe20007ffe8ba */
[----:B------:R-:W-:Y:S03]  /*a770*/  BSSY B0, `(.L_x_2072) ;  /* 0x0000010000007945 */ /* 0x000fe60003800000 */
[----:B------:R-:W-:-:S13]  /*a780*/  ISETP.GT.AND P2, PT, R15, -0x1, PT ;  /* 0xffffffff0f00780c */ /* 0x000fda0003f44270 */
[----:B------:R-:W-:Y:S05]  /*a790*/  @P2 BRA `(.L_x_2073) ;  /* 0x0000000000202947 */ /* 0x000fea0003800000 */
[----:B------:R-:W-:Y:S01]  /*a7a0*/  UISETP.NE.AND UP0, UPT, UR41, 0x1, UPT ;  /* 0x000000012900788c */ /* 0x000fe2000bf05270 */
[----:B------:R-:W-:-:S05]  /*a7b0*/  LOP3.LUT R15, RZ, R15, RZ, 0x33, !PT ;  /* 0x0000000fff0f7212 */ /* 0x000fca00078e33ff */
[----:B------:R-:W-:-:S05]  /*a7c0*/  PLOP3.LUT P2, PT, PT, PT, UP0, 0x80, 0x0 ;  /* 0x000000000000781c */ /* 0x000fca0003f4f008 */
[----:B------:R-:W-:-:S08]  /*a7d0*/  @UP0 ULDC.64 UR4, c[0x0][0x9e8] ;  /* 0x00027a0000040ab9 */ /* 0x000fd00000000a00 */
[----:B------:R-:W-:-:S05]  /*a7e0*/  @P2 IMAD.HI.U32 R60, R15, UR4, RZ ;  /* 0x000000040f3c2c27 */ /* 0x000fca000f8e00ff */
[----:B------:R-:W-:-:S04]  /*a7f0*/  @P2 SHF.R.U32.HI R15, RZ, UR5, R60 ;  /* 0x00000005ff0f2c19 */ /* 0x000fc8000801163c */
[----:B------:R-:W-:Y:S01]  /*a800*/  LOP3.LUT R15, RZ, R15, RZ, 0x33, !PT ;  /* 0x0000000fff0f7212 */ /* 0x000fe200078e33ff */
[----:B------:R-:W-:Y:S06]  /*a810*/  BRA `(.L_x_2074) ;  /* 0x0000000000147947 */ /* 0x000fec0003800000 */
.L_x_2073:
[----:B------:R-:W-:-:S06]  /*a820*/  UISETP.NE.AND UP0, UPT, UR41, 0x1, UPT ;  /* 0x000000012900788c */ /* 0x000fcc000bf05270 */
[----:B------:R-:W-:-:S05]  /*a830*/  PLOP3.LUT P2, PT, PT, PT, UP0, 0x80, 0x0 ;  /* 0x000000000000781c */ /* 0x000fca0003f4f008 */
[----:B------:R-:W-:-:S08]  /*a840*/  @UP0 ULDC.64 UR4, c[0x0][0x9e8] ;  /* 0x00027a0000040ab9 */ /* 0x000fd00000000a00 */
[----:B------:R-:W-:-:S05]  /*a850*/  @P2 IMAD.HI.U32 R60, R15, UR4, RZ ;  /* 0x000000040f3c2c27 */ /* 0x000fca000f8e00ff */
[----:B------:R-:W-:-:S07]  /*a860*/  @P2 SHF.R.U32.HI R15, RZ, UR5, R60 ;  /* 0x00000005ff0f2c19 */ /* 0x000fce000801163c */
.L_x_2074:
[----:B------:R-:W-:Y:S05]  /*a870*/  BSYNC B0 ;  /* 0x0000000000007941 */ /* 0x000fea0003800000 */
.L_x_2072:
[----:B------:R-:W-:-:S05]  /*a880*/  IMAD R15, R15, UR41, -R26 ;  /* 0x000000290f0f7c24 */ /* 0x000fca000f8e0a1a */
[----:B------:R-:W-:-:S04]  /*a890*/  IADD3 R15, -R22, R15, RZ ;  /* 0x0000000f160f7210 */ /* 0x000fc80007ffe1ff */
[----:B------:R-:W-:Y:S02]  /*a8a0*/  VIMNMX R8, R8, R15, !PT ;  /* 0x0000000f08087248 */ /* 0x000fe40007fe0100 */
[----:B------:R-:W-:-:S07]  /*a8b0*/  VIADDMNMX R3, R15, UR41, R3, PT ;  /* 0x000000290f037c46 */ /* 0x000fce000b800103 */
.L_x_2071:
[C---:B------:R-:W-:Y:S01]  /*a8c0*/  ISETP.GE.AND P2, PT, R59.reuse, 0x2, PT ;  /* 0x000000023b00780c */ /* 0x040fe20003f46270 */
[----:B------:R-:W-:Y:S01]  /*a8d0*/  UISETP.NE.AND UP0, UPT, UR48, URZ, UPT ;  /* 0x0000003f3000728c */ /* 0x000fe2000bf05270 */
[C---:B------:R-:W-:Y:S02]  /*a8e0*/  ISETP.GE.AND P6, PT, R59.reuse, 0xa, PT ;  /* 0x0000000a3b00780c */ /* 0x040fe40003fc6270 */
[----:B------:R-:W-:Y:S02]  /*a8f0*/  ISETP.GT.AND P4, PT, R8, 0x1, !P2 ;  /* 0x000000010800780c */ /* 0x000fe40005784270 */
[----:B------:R-:W-:Y:S02]  /*a900*/  ISETP.GE.AND P3, PT, R59, 0x9, PT ;  /* 0x000000093b00780c */ /* 0x000fe40003f66270 */
[----:B------:R-:W-:Y:S02]  /*a910*/  ISETP.LT.OR P4, PT, R3, 0x2, P4 ;  /* 0x000000020300780c */ /* 0x000fe40002781670 */
[----:B------:R-:W-:-:S02]  /*a920*/  P2R R60, PR, RZ, 0x40 ;  /* 0x00000040ff3c7803 */ /* 0x000fc40000000000 */
[----:B------:R-:W-:Y:S02]  /*a930*/  FSEL R61, R25, -INF , !P4 ;  /* 0xff800000193d7808 */ /* 0x000fe40006000000 */
[C---:B------:R-:W-:Y:S02]  /*a940*/  ISETP.GT.AND P4, PT, R8.reuse, 0x9, !P6 ;  /* 0x000000090800780c */ /* 0x040fe40007784270 */
[----:B------:R-:W-:Y:S02]  /*a950*/  ISETP.GT.AND P5, PT, R8, 0x8, !P3 ;  /* 0x000000080800780c */ /* 0x000fe40005fa4270 */
[----:B------:R-:W-:Y:S02]  /*a960*/  ISETP.LT.OR P4, PT, R3, 0xa, P4 ;  /* 0x0000000a0300780c */ /* 0x000fe40002781670 */
[----:B------:R-:W-:Y:S02]  /*a970*/  ISETP.GE.AND P6, PT, R59, 0x11, PT ;  /* 0x000000113b00780c */ /* 0x000fe40003fc6270 */
[----:B------:R-:W-:-:S02]  /*a980*/  FSEL R65, R29, -INF , !P4 ;  /* 0xff8000001d417808 */ /* 0x000fc40006000000 */
[C---:B------:R-:W-:Y:S02]  /*a990*/  ISETP.LT.OR P5, PT, R3.reuse, 0x9, P5 ;  /* 0x000000090300780c */ /* 0x040fe40002fa1670 */
[----:B------:R-:W-:Y:S02]  /*a9a0*/  ISETP.GT.AND P4, PT, R8, 0x10, !P6 ;  /* 0x000000100800780c */ /* 0x000fe40007784270 */
[----:B------:R-:W-:Y:S02]  /*a9b0*/  FSEL R63, R28, -INF , !P5 ;  /* 0xff8000001c3f7808 */ /* 0x000fe40006800000 */
[----:B------:R-:W-:Y:S02]  /*a9c0*/  ISETP.LT.OR P4, PT, R3, 0x11, P4 ;  /* 0x000000110300780c */ /* 0x000fe40002781670 */
[----:B------:R-:W-:Y:S02]  /*a9d0*/  ISETP.GE.AND P5, PT, R59, 0x12, PT ;  /* 0x000000123b00780c */ /* 0x000fe40003fa6270 */
[----:B------:R-:W-:-:S02]  /*a9e0*/  FSEL R67, R32, -INF , !P4 ;  /* 0xff80000020437808 */ /* 0x000fc40006000000 */
[C---:B------:R-:W-:Y:S02]  /*a9f0*/  ISETP.GT.AND P4, PT, R8.reuse, 0x11, !P5 ;  /* 0x000000110800780c */ /* 0x040fe40006f84270 */
        /* <DEDUP_REMOVED lines=37> */
[----:B------:R-:W-:Y:S02]  /*ac50*/  P2R R29, PR, RZ, 0x40 ;  /* 0x00000040ff1d7803 */ /* 0x000fe40000000000 */
[----:B------:R-:W-:Y:S02]  /*ac60*/  FSEL R81, R48, -INF , !P4 ;  /* 0xff80000030517808 */ /* 0x000fe40006000000 */
[----:B------:R-:W-:-:S04]  /*ac70*/  ISETP.GE.AND P4, PT, R59, 0x32, PT ;  /* 0x000000323b00780c */ /* 0x000fc80003f86270 */
[----:B------:R-:W-:-:S04]  /*ac80*/  ISETP.GT.AND P5, PT, R8, 0x31, !P4 ;  /* 0x000000310800780c */ /* 0x000fc800067a4270 */
        /* <DEDUP_REMOVED lines=14> */
[----:B------:R-:W-:Y:S02]  /*ad70*/  IADD3 R8, R57, 0x8, R0 ;  /* 0x0000000839087810 */ /* 0x000fe40007ffe000 */
[----:B------:R-:W-:Y:S01]  /*ad80*/  ISETP.LT.OR P6, PT, R3, 0x3a, P6 ;  /* 0x0000003a0300780c */ /* 0x000fe200037c1670 */
[----:B------:R-:W-:-:S03]  /*ad90*/  VIADD R3, R0, 0x8 ;  /* 0x0000000800037836 */ /* 0x000fc60000000000 */
[----:B------:R-:W-:Y:S02]  /*ada0*/  FSEL R53, R53, -INF , !P6 ;  /* 0xff80000035357808 */ /* 0x000fe40007000000 */
[----:B------:R-:W-:Y:S02]  /*adb0*/  PLOP3.LUT P6, PT, PT, PT, UP0, 0x40, 0x0 ;  /* 0x000000000000781c */ /* 0x000fe40003fce808 */
[----:B------:R-:W-:-:S11]  /*adc0*/  VIADDMNMX R3, R3, R58, R21, PT ;  /* 0x0000003a03037246 */ /* 0x000fd60003800115 */
[----:B------:R-:W-:Y:S05]  /*add0*/  @P6 BRA `(.L_x_2075) ;  /* 0x0000000000646947 */ /* 0x000fea0003800000 */
[----:B------:R-:W-:Y:S01]  /*ade0*/  IADD3 R15, R0, R185, -R186 ;  /* 0x000000b9000f7210 */ /* 0x000fe20007ffe8ba */
[----:B------:R-:W-:Y:S04]  /*adf0*/  BSSY B0, `(.L_x_2076) ;  /* 0x0000013000007945 */ /* 0x000fe80003800000 */
[----:B------:R-:W-:-:S05]  /*ae00*/  VIADD R15, R15, 0x8 ;  /* 0x000000080f0f7836 */ /* 0x000fca0000000000 */
[----:B------:R-:W-:-:S13]  /*ae10*/  ISETP.GT.AND P6, PT, R15, -0x1, PT ;  /* 0xffffffff0f00780c */ /* 0x000fda0003fc4270 */
[----:B------:R-:W-:Y:S05]  /*ae20*/  @P6 BRA `(.L_x_2077) ;  /* 0x0000000000246947 */ /* 0x000fea0003800000 */
[----:B------:R-:W-:Y:S01]  /*ae30*/  UISETP.NE.AND UP0, UPT, UR41, 0x1, UPT ;  /* 0x000000012900788c */ /* 0x000fe2000bf05270 */
[----:B------:R-:W-:-:S05]  /*ae40*/  LOP3.LUT R15, RZ, R15, RZ, 0x33, !PT ;  /* 0x0000000fff0f7212 */ /* 0x000fca00078e33ff */
[----:B------:R-:W-:-:S05]  /*ae50*/  PLOP3.LUT P6, PT, PT, PT, UP0, 0x80, 0x0 ;  /* 0x000000000000781c */ /* 0x000fca0003fcf008 */
[----:B------:R-:W-:-:S08]  /*ae60*/  @UP0 ULDC.64 UR4, c[0x0][0x9e8] ;  /* 0x00027a0000040ab9 */ /* 0x000fd00000000a00 */
[----:B------:R-:W-:Y:S01]  /*ae70*/  @P6 IMAD.HI.U32 R21, R15, UR4, RZ ;  /* 0x000000040f156c27 */ /* 0x000fe2000f8e00ff */
[----:B------:R-:W-:-:S13]  /*ae80*/  PLOP3.LUT P6, PT, PT, PT, UP0, 0x80, 0x0 ;  /* 0x000000000000781c */ /* 0x000fda0003fcf008 */
[----:B------:R-:W-:-:S04]  /*ae90*/  @P6 SHF.R.U32.HI R15, RZ, UR5, R21 ;  /* 0x00000005ff0f6c19 */ /* 0x000fc80008011615 */
[----:B------:R-:W-:Y:S01]  /*aea0*/  LOP3.LUT R15, RZ, R15, RZ, 0x33, !PT ;  /* 0x0000000fff0f7212 */ /* 0x000fe200078e33ff */
[----:B------:R-:W-:Y:S06]  /*aeb0*/  BRA `(.L_x_2078) ;  /* 0x0000000000187947 */ /* 0x000fec0003800000 */
.L_x_2077:
[----:B------:R-:W-:-:S06]  /*aec0*/  UISETP.NE.AND UP0, UPT, UR41, 0x1, UPT ;  /* 0x000000012900788c */ /* 0x000fcc000bf05270 */
[----:B------:R-:W-:-:S05]  /*aed0*/  PLOP3.LUT P6, PT, PT, PT, UP0, 0x80, 0x0 ;  /* 0x000000000000781c */ /* 0x000fca0003fcf008 */
[----:B------:R-:W-:-:S08]  /*aee0*/  @UP0 ULDC.64 UR4, c[0x0][0x9e8] ;  /* 0x00027a0000040ab9 */ /* 0x000fd00000000a00 */
[----:B------:R-:W-:Y:S01]  /*aef0*/  @P6 IMAD.HI.U32 R21, R15, UR4, RZ ;  /* 0x000000040f156c27 */ /* 0x000fe2000f8e00ff */
[----:B------:R-:W-:-:S13]  /*af00*/  PLOP3.LUT P6, PT, PT, PT, UP0, 0x80, 0x0 ;  /* 0x000000000000781c */ /* 0x000fda0003fcf008 */
[----:B------:R-:W-:-:S07]  /*af10*/  @P6 SHF.R.U32.HI R15, RZ, UR5, R21 ;  /* 0x00000005ff0f6c19 */ /* 0x000fce0008011615 */
.L_x_2078:
[----:B------:R-:W-:Y:S05]  /*af20*/  BSYNC B0 ;  /* 0x0000000000007941 */ /* 0x000fea0003800000 */
.L_x_2076:
[----:B------:R-:W-:-:S04]  /*af30*/  IMAD R15, R15, UR41, -R26 ;  /* 0x000000290f0f7c24 */ /* 0x000fc8000f8e0a1a */
[----:B------:R-:W-:-:S05]  /*af40*/  IMAD.IADD R15, R15, 0x1, -R22 ;  /* 0x000000010f0f7824 */ /* 0x000fca00078e0a16 */
[----:B------:R-:W-:Y:S02]  /*af50*/  VIMNMX R8, R8, R15, !PT ;  /* 0x0000000f08087248 */ /* 0x000fe40007fe0100 */
[----:B------:R-:W-:-:S07]  /*af60*/  VIADDMNMX R3, R15, UR41, R3, PT ;  /* 0x000000290f037c46 */ /* 0x000fce000b800103 */
.L_x_2075:
[----:B------:R-:W-:Y:S01]  /*af70*/  BAR.SYNC.DEFER_BLOCKING 0xf, 0x100 ;  /* 0x03c4000000007b1d */ /* 0x000fe20000010000 */
[C---:B------:R-:W-:Y:S02]  /*af80*/  ISETP.GT.AND P2, PT, R8.reuse, 0x1, !P2 ;  /* 0x000000010800780c */ /* 0x040fe40005744270 */
[----:B------:R-:W-:Y:S02]  /*af90*/  ISETP.NE.AND P6, PT, R25, RZ, PT ;  /* 0x000000ff1900720c */ /* 0x000fe40003fc5270 */
[----:B------:R-:W-:Y:S01]  /*afa0*/  ISETP.LT.OR P2, PT, R3, 0x2, P2 ;  /* 0x000000020300780c */ /* 0x000fe20001741670 */
[----:B------:R-:W-:Y:S01]  /*afb0*/  ULDC UR4, c[0x0][0x988] ;  /* 0x0002620000047ab9 */ /* 0x000fe20000000800 */
[----:B------:R-:W-:Y:S02]  /*afc0*/  ISETP.GT.AND P3, PT, R8, 0x8, !P3 ;  /* 0x000000080800780c */ /* 0x000fe40005f64270 */
[----:B------:R-:W-:Y:S02]  /*afd0*/  FSEL R25, R27, -INF , !P2 ;  /* 0xff8000001b197808 */ /* 0x000fe40005000000 */
[----:B------:R-:W-:-:S02]  /*afe0*/  ISETP.NE.AND P2, PT, R60, RZ, PT ;  /* 0x000000ff3c00720c */ /* 0x000fc40003f45270 */
[C---:B------:R-:W-:Y:S02]  /*aff0*/  ISETP.LT.OR P3, PT, R3.reuse, 0x9, P3 ;  /* 0x000000090300780c */ /* 0x040fe40001f61670 */
[----:B------:R-:W-:Y:S02]  /*b000*/  ISETP.GT.AND P2, PT, R8, 0x9, !P2 ;  /* 0x000000090800780c */ /* 0x000fe40005744270 */
[----:B------:R-:W-:Y:S02]  /*b010*/  FSEL R26, R30, -INF , !P3 ;  /* 0xff8000001e1a7808 */ /* 0x000fe40005800000 */
[----:B------:R-:W-:Y:S02]  /*b020*/  ISETP.LT.OR P2, PT, R3, 0xa, P2 ;  /* 0x0000000a0300780c */ /* 0x000fe40001741670 */
[----:B------:R-:W-:Y:S02]  /*b030*/  ISETP.NE.AND P3, PT, R28, RZ, PT ;  /* 0x000000ff1c00720c */ /* 0x000fe40003f65270 */
        /* <DEDUP_REMOVED lines=27> */
[----:B------:R-:W-:Y:S02]  /*b1f0*/  FMNMX.FTZ R15, R81, R15, !PT ;  /* 0x0000000f510f7209 */ /* 0x000fe40007810000 */
[----:B------:R-:W-:Y:S02]  /*b200*/  FSEL R36, R39, -INF , !P2 ;  /* 0xff80000027247808 */ /* 0x000fe40005000000 */
[----:B------:R-:W-:Y:S02]  /*b210*/  ISETP.NE.AND P2, PT, R37, RZ, PT ;  /* 0x000000ff2500720c */ /* 0x000fe40003f45270 */
[----:B------:R-:W-:-:S02]  /*b220*/  FMNMX.FTZ R15, R49, R15, !PT ;  /* 0x0000000f310f7209 */ /* 0x000fc40007810000 */
[C---:B------:R-:W-:Y:S02]  /*b230*/  ISETP.GT.AND P2, PT, R8.reuse, 0x20, !P2 ;  /* 0x000000200800780c */ /* 0x040fe40005744270 */
[----:B------:R-:W-:Y:S02]  /*b240*/  FMNMX.FTZ R15, R83, R15, !PT ;  /* 0x0000000f530f7209 */ /* 0x000fe40007810000 */
[----:B------:R-:W-:Y:S02]  /*b250*/  ISETP.LT.OR P2, PT, R3, 0x21, P2 ;  /* 0x000000210300780c */ /* 0x000fe40001741670 */
[----:B------:R-:W-:Y:S02]  /*b260*/  ISETP.GT.AND P4, PT, R8, 0x31, !P4 ;  /* 0x000000310800780c */ /* 0x000fe40006784270 */
[----:B------:R-:W-:Y:S02]  /*b270*/  FSEL R38, R42, -INF , !P2 ;  /* 0xff8000002a267808 */ /* 0x000fe40005000000 */
[----:B------:R-:W-:-:S02]  /*b280*/  ISETP.NE.AND P2, PT, R40, RZ, PT ;  /* 0x000000ff2800720c */ /* 0x000fc40003f45270 */
[C---:B------:R-:W-:Y:S02]  /*b290*/  ISETP.GT.AND P5, PT, R8.reuse, 0x38, !P5 ;  /* 0x000000380800780c */ /* 0x040fe40006fa4270 */
[----:B------:R-:W-:Y:S02]  /*b2a0*/  ISETP.GT.AND P2, PT, R8, 0x21, !P2 ;  /* 0x000000210800780c */ /* 0x000fe40005744270 */
[C---:B------:R-:W-:Y:S02]  /*b2b0*/  ISETP.LT.OR P4, PT, R3.reuse, 0x32, P4 ;  /* 0x000000320300780c */ /* 0x040fe40002781670 */
[C---:B------:R-:W-:Y:S02]  /*b2c0*/  ISETP.LT.OR P2, PT, R3.reuse, 0x22, P2 ;  /* 0x000000220300780c */ /* 0x040fe40001741670 */
[----:B------:R-:W-:Y:S02]  /*b2d0*/  ISETP.LT.OR P5, PT, R3, 0x39, P5 ;  /* 0x000000390300780c */ /* 0x000fe40002fa1670 */
[----:B------:R-:W-:-:S02]  /*b2e0*/  FSEL R40, R43, -INF , !P2 ;  /* 0xff8000002b287808 */ /* 0x000fc40005000000 */
[----:B------:R-:W-:Y:S02]  /*b2f0*/  ISETP.GT.AND P2, PT, R8, 0x28, !P3 ;  /* 0x000000280800780c */ /* 0x000fe40005f44270 */
[----:B------:R-:W-:Y:S02]  /*b300*/  ISETP.NE.AND P3, PT, R44, RZ, PT ;  /* 0x000000ff2c00720c */ /* 0x000fe40003f65270 */
[----:B------:R-:W-:Y:S02]  /*b310*/  ISETP.LT.OR P2, PT, R3, 0x29, P2 ;  /* 0x000000290300780c */ /* 0x000fe40001741670 */
[----:B------:R-:W-:Y:S02]  /*b320*/  ISETP.GT.AND P3, PT, R8, 0x30, !P3 ;  /* 0x000000300800780c */ /* 0x000fe40005f64270 */
[----:B------:R-:W-:Y:S02]  /*b330*/  FSEL R42, R46, -INF , !P2 ;  /* 0xff8000002e2a7808 */ /* 0x000fe40005000000 */
[----:B------:R-:W-:-:S02]  /*b340*/  ISETP.GT.AND P2, PT, R8, RZ, !P6 ;  /* 0x000000ff0800720c */ /* 0x000fc40007744270 */
[----:B------:R-:W-:Y:S02]  /*b350*/  ISETP.NE.AND P6, PT, R24, RZ, PT ;  /* 0x000000ff1800720c */ /* 0x000fe40003fc5270 */
[C---:B------:R-:W-:Y:S02]  /*b360*/  ISETP.LT.OR P2, PT, R3.reuse, 0x1, P2 ;  /* 0x000000010300780c */ /* 0x040fe40001741670 */
[----:B------:R-:W-:Y:S02]  /*b370*/  ISETP.LT.OR P3, PT, R3, 0x31, P3 ;  /* 0x000000310300780c */ /* 0x000fe40001f61670 */
[----:B------:R-:W-:Y:S02]  /*b380*/  FSEL R24, R20, -INF , !P2 ;  /* 0xff80000014187808 */ /* 0x000fe40005000000 */
[----:B------:R-:W-:Y:S02]  /*b390*/  FMNMX.FTZ R20, R53, R15, !PT ;  /* 0x0000000f35147209 */ /* 0x000fe40007810000 */
[----:B------:R-:W-:-:S02]  /*b3a0*/  ISETP.NE.AND P2, PT, R41, RZ, PT ;  /* 0x000000ff2900720c */ /* 0x000fc40003f45270 */
[----:B------:R-:W-:Y:S01]  /*b3b0*/  FSEL R46, R51, -INF , !P4 ;  /* 0xff800000332e7808 */ /* 0x000fe20006000000 */
[----:B------:R-:W0:Y:S01]  /*b3c0*/  SHFL.BFLY PT, R15, R20, 0x2, 0x1f ;  /* 0x0c401f00140f7f89 */ /* 0x000e2200000e0000 */
[----:B------:R-:W-:Y:S02]  /*b3d0*/  ISETP.GT.AND P2, PT, R8, 0x29, !P2 ;  /* 0x000000290800780c */ /* 0x000fe40005744270 */
[----:B------:R-:W-:Y:S02]  /*b3e0*/  FSEL R48, R54, -INF , !P5 ;  /* 0xff80000036307808 */ /* 0x000fe40006800000 */
[----:B------:R-:W-:Y:S02]  /*b3f0*/  ISETP.LT.OR P2, PT, R3, 0x2a, P2 ;  /* 0x0000002a0300780c */ /* 0x000fe40001741670 */
[----:B0-----:R-:W-:Y:S02]  /*b400*/  FMNMX.FTZ R29, R20, R15, !PT ;  /* 0x0000000f141d7209 */ /* 0x001fe40007810000 */
[----:B------:R-:W-:-:S03]  /*b410*/  FMNMX.FTZ R15, R24, R25, !PT ;  /* 0x00000019180f7209 */ /* 0x000fc60007810000 */
[----:B------:R-:W0:Y:S01]  /*b420*/  SHFL.BFLY PT, R44, R29, 0x1, 0x1f ;  /* 0x0c201f001d2c7f89 */ /* 0x000e2200000e0000 */
[----:B------:R-:W-:-:S04]  /*b430*/  FMNMX.FTZ R15, R26, R15, !PT ;  /* 0x0000000f1a0f7209 */ /* 0x000fc80007810000 */
[----:B------:R-:W-:-:S04]  /*b440*/  FMNMX.FTZ R15, R28, R15, !PT ;  /* 0x0000000f1c0f7209 */ /* 0x000fc80007810000 */
[----:B------:R-:W-:-:S04]  /*b450*/  FMNMX.FTZ R21, R30, R15, !PT ;  /* 0x0000000f1e157209 */ /* 0x000fc80007810000 */
[----:B------:R-:W-:Y:S01]  /*b460*/  FMNMX.FTZ R27, R32, R21, !PT ;  /* 0x00000015201b7209 */ /* 0x000fe20007810000 */
[----:B------:R-:W-:-:S03]  /*b470*/  IMAD.U32 R21, RZ, RZ, UR4 ;  /* 0x00000004ff157e24 */ /* 0x000fc6000f8e00ff */
[----:B------:R-:W-:-:S04]  /*b480*/  FMNMX.FTZ R27, R34, R27, !PT ;  /* 0x0000001b221b7209 */ /* 0x000fc80007810000 */
[----:B------:R-:W-:Y:S02]  /*b490*/  FMNMX.FTZ R27, R36, R27, !PT ;  /* 0x0000001b241b7209 */ /* 0x000fe40007810000 */
[----:B0-----:R-:W-:Y:S02]  /*b4a0*/  FMNMX.FTZ R15, R29, R44, !PT ;  /* 0x0000002c1d0f7209 */ /* 0x001fe40007810000 */
[----:B------:R-:W-:Y:S02]  /*b4b0*/  FMNMX.FTZ R27, R38, R27, !PT ;  /* 0x0000001b261b7209 */ /* 0x000fe40007810000 */
[----:B------:R-:W-:Y:S01]  /*b4c0*/  FSEL R44, R47, -INF , !P2 ;  /* 0xff8000002f2c7808 */ /* 0x000fe20005000000 */
[C---:B------:R-:W-:Y:S01]  /*b4d0*/  FMUL.FTZ R20, R15.reuse, R21 ;  /* 0x000000150f147220 */ /* 0x040fe20000410000 */
[----:B------:R-:W-:Y:S02]  /*b4e0*/  FMNMX.FTZ R27, R40, R27, !PT ;  /* 0x0000001b281b7209 */ /* 0x000fe40007810000 */
[----:B------:R-:W-:-:S02]  /*b4f0*/  FSETP.NEU.FTZ.AND P2, PT, R15, -INF , PT ;  /* 0xff8000000f00780b */ /* 0x000fc40003f5d000 */
[----:B------:R-:W-:Y:S02]  /*b500*/  FMNMX.FTZ R27, R42, R27, !PT ;  /* 0x0000001b2a1b7209 */ /* 0x000fe40007810000 */
[----:B------:R-:W-:Y:S02]  /*b510*/  FSEL R52, R20, RZ, P2 ;  /* 0x000000ff14347208 */ /* 0x000fe40001000000 */
[----:B------:R-:W-:Y:S02]  /*b520*/  ISETP.GT.AND P2, PT, R8, 0x39, !P6 ;  /* 0x000000390800780c */ /* 0x000fe40007744270 */
[----:B------:R-:W-:Y:S01]  /*b530*/  FSEL R8, R50, -INF , !P3 ;  /* 0xff80000032087808 */ /* 0x000fe20005800000 */
[--C-:B------:R-:W-:Y:S01]  /*b540*/  FFMA.FTZ R20, R33, R21, -R52.reuse ;  /* 0x0000001521147223 */ /* 0x100fe20000010834 */
[----:B------:R-:W-:Y:S01]  /*b550*/  FMNMX.FTZ R27, R44, R27, !PT ;  /* 0x0000001b2c1b7209 */ /* 0x000fe20007810000 */
[--C-:B------:R-:W-:Y:S01]  /*b560*/  FFMA.FTZ R29, R61, R21, -R52.reuse ;  /* 0x000000153d1d7223 */ /* 0x100fe20000010834 */
[----:B------:R-:W-:Y:S01]  /*b570*/  ISETP.LT.OR P2, PT, R3, 0x3a, P2 ;  /* 0x0000003a0300780c */ /* 0x000fe20001741670 */
[----:B------:R0:W-:Y:S01]  /*b580*/  MUFU.EX2 R164, R20 ;  /* 0x0000001400a47308 */ /* 0x0001e20000000800 */
[----:B------:R-:W-:Y:S01]  /*b590*/  FMNMX.FTZ R27, R8, R27, !PT ;  /* 0x0000001b081b7209 */ /* 0x000fe20007810000 */
[-CC-:B------:R-:W-:Y:S01]  /*b5a0*/  FFMA.FTZ R3, R63, R21.reuse, -R52.reuse ;  /* 0x000000153f037223 */ /* 0x180fe20000010834 */
[----:B------:R-:W-:Y:S01]  /*b5b0*/  FSEL R50, R55, -INF , !P2 ;  /* 0xff80000037327808 */ /* 0x000fe20005000000 */
[--C-:B------:R-:W-:Y:S01]  /*b5c0*/  FFMA.FTZ R31, R65, R21, -R52.reuse ;  /* 0x00000015411f7223 */ /* 0x100fe20000010834 */
[----:B------:R-:W-:Y:S01]  /*b5d0*/  FMNMX.FTZ R27, R46, R27, !PT ;  /* 0x0000001b2e1b7209 */ /* 0x000fe20007810000 */
[-CC-:B------:R-:W-:Y:S01]  /*b5e0*/  FFMA.FTZ R33, R67, R21.reuse, -R52.reuse ;  /* 0x0000001543217223 */ /* 0x180fe20000010834 */
[--C-:B------:R-:W-:Y:S01]  /*b5f0*/  FFMA.FTZ R43, R45, R21, -R52.reuse ;  /* 0x000000152d2b7223 */ /* 0x100fe20000010834 */
[----:B------:R-:W-:Y:S01]  /*b600*/  MUFU.EX2 R166, R3 ;  /* 0x0000000300a67308 */ /* 0x000fe20000000800 */
[----:B------:R-:W-:Y:S01]  /*b610*/  FMNMX.FTZ R27, R48, R27, !PT ;  /* 0x0000001b301b7209 */ /* 0x000fe20007810000 */
[-CC-:B------:R-:W-:Y:S01]  /*b620*/  FFMA.FTZ R45, R49, R21.reuse, -R52.reuse ;  /* 0x00000015312d7223 */ /* 0x180fe20000010834 */
[-CC-:B------:R-:W-:Y:S01]  /*b630*/  FFMA.FTZ R35, R69, R21.reuse, -R52.reuse ;  /* 0x0000001545237223 */ /* 0x180fe20000010834 */
[--C-:B------:R-:W-:Y:S01]  /*b640*/  FFMA.FTZ R37, R71, R21, -R52.reuse ;  /* 0x0000001547257223 */ /* 0x100fe20000010834 */
[----:B------:R-:W-:Y:S01]  /*b650*/  FMNMX.FTZ R27, R50, R27, !PT ;  /* 0x0000001b321b7209 */ /* 0x000fe20007810000 */
[-CC-:B------:R-:W-:Y:S01]  /*b660*/  FFMA.FTZ R39, R73, R21.reuse, -R52.reuse ;  /* 0x0000001549277223 */ /* 0x180fe20000010834 */
[-CC-:B------:R-:W-:Y:S01]  /*b670*/  FFMA.FTZ R41, R75, R21.reuse, -R52.reuse ;  /* 0x000000154b297223 */ /* 0x180fe20000010834 */
[----:B------:R-:W1:Y:S02]  /*b680*/  MUFU.EX2 R29, R29 ;  /* 0x0000001d001d7308 */ /* 0x000e640000000800 */
[----:B0-----:R-:W0:Y:S06]  /*b690*/  SHFL.BFLY PT, R20, R27, 0x2, 0x1f ;  /* 0x0c401f001b147f89 */ /* 0x001e2c00000e0000 */
[----:B------:R-:W-:Y:S08]  /*b6a0*/  MUFU.EX2 R31, R31 ;  /* 0x0000001f001f7308 */ /* 0x000ff00000000800 */
[----:B------:R1:W-:Y:S08]  /*b6b0*/  MUFU.EX2 R58, R45 ;  /* 0x0000002d003a7308 */ /* 0x0003f00000000800 */
[----:B------:R-:W-:Y:S01]  /*b6c0*/  MUFU.EX2 R33, R33 ;  /* 0x0000002100217308 */ /* 0x000fe20000000800 */
[----:B-1----:R-:W-:Y:S01]  /*b6d0*/  FADD.FTZ R45, R164, R29 ;  /* 0x0000001da42d7221 */ /* 0x002fe20000010000 */
[----:B0-----:R-:W-:Y:S01]  /*b6e0*/  FMNMX.FTZ R3, R27, R20, !PT ;  /* 0x000000141b037209 */ /* 0x001fe20007810000 */
[----:B------:R-:W-:Y:S01]  /*b6f0*/  FFMA.FTZ R27, R77, R21, -R52 ;  /* 0x000000154d1b7223 */ /* 0x000fe20000010834 */
[----:B------:R-:W-:-:S03]  /*b700*/  F2FP.F16.F32.PACK_AB R164, R29, R164 ;  /* 0x000000a41da4723e */ /* 0x000fc600000000ff */
[----:B------:R-:W0:Y:S01]  /*b710*/  SHFL.BFLY PT, R20, R3, 0x1, 0x1f ;  /* 0x0c201f0003147f89 */ /* 0x000e2200000e0000 */
[----:B------:R-:W-:Y:S08]  /*b720*/  MUFU.EX2 R156, R27 ;  /* 0x0000001b009c7308 */ /* 0x000ff00000000800 */
[----:B------:R1:W-:Y:S08]  /*b730*/  MUFU.EX2 R160, R35 ;  /* 0x0000002300a07308 */ /* 0x0003f00000000800 */
[----:B------:R-:W-:Y:S01]  /*b740*/  MUFU.EX2 R37, R37 ;  /* 0x0000002500257308 */ /* 0x000fe20000000800 */
[----:B-1----:R-:W-:Y:S01]  /*b750*/  FFMA.FTZ R35, R79, R21, -R52 ;  /* 0x000000154f237223 */ /* 0x002fe20000010834 */
[----:B0-----:R-:W-:-:S06]  /*b760*/  FMNMX.FTZ R20, R3, R20, !PT ;  /* 0x0000001403147209 */ /* 0x001fcc0007810000 */
[----:B------:R0:W-:Y:S01]  /*b770*/  MUFU.EX2 R162, R39 ;  /* 0x0000002700a27308 */ /* 0x0001e20000000800 */
[-C--:B------:R-:W-:Y:S01]  /*b780*/  FFMA.FTZ R3, R83, R21.reuse, -R52 ;  /* 0x0000001553037223 */ /* 0x080fe20000010834 */
[C---:B------:R-:W-:Y:S01]  /*b790*/  FSETP.NEU.FTZ.AND P2, PT, R20.reuse, -INF , PT ;  /* 0xff8000001400780b */ /* 0x040fe20003f5d000 */
[----:B------:R-:W-:-:S05]  /*b7a0*/  FMUL.FTZ R27, R20, R21 ;  /* 0x00000015141b7220 */ /* 0x000fca0000410000 */
[----:B------:R-:W-:Y:S01]  /*b7b0*/  MUFU.EX2 R41, R41 ;  /* 0x0000002900297308 */ /* 0x000fe20000000800 */
[----:B------:R-:W-:Y:S01]  /*b7c0*/  FSEL R27, R27, RZ, P2 ;  /* 0x000000ff1b1b7208 */ /* 0x000fe20001000000 */
[-CC-:B0-----:R-:W-:Y:S01]  /*b7d0*/  FFMA.FTZ R39, R81, R21.reuse, -R52.reuse ;  /* 0x0000001551277223 */ /* 0x181fe20000010834 */
[----:B------:R-:W-:-:S03]  /*b7e0*/  FFMA.FTZ R52, R53, R21, -R52 ;  /* 0x0000001535347223 */ /* 0x000fc60000010834 */
        /* <DEDUP_REMOVED lines=14> */
[----:B------:R-:W0:Y:S01]  /*b8d0*/  MUFU.EX2 R25, R25 ;  /* 0x0000001900197308 */ /* 0x000e220000000800 */
[-CC-:B------:R-:W-:Y:S01]  /*b8e0*/  FFMA.FTZ R46, R46, R21.reuse, -R27.reuse ;  /* 0x000000152e2e7223 */ /* 0x180fe2000001081b */
[-CC-:B------:R-:W-:Y:S01]  /*b8f0*/  FFMA.FTZ R48, R48, R21.reuse, -R27.reuse ;  /* 0x0000001530307223 */ /* 0x180fe2000001081b */
[----:B------:R-:W-:-:S05]  /*b900*/  FFMA.FTZ R27, R50, R21, -R27 ;  /* 0x00000015321b7223 */ /* 0x000fca000001081b */
[----:B------:R-:W1:Y:S08]  /*b910*/  MUFU.EX2 R26, R26 ;  /* 0x0000001a001a7308 */ /* 0x000e700000000800 */
[----:B------:R3:W4:Y:S01]  /*b920*/  MUFU.EX2 R167, R28 ;  /* 0x0000001c00a77308 */ /* 0x0007220000000800 */
[----:B0-----:R-:W-:-:S07]  /*b930*/  F2FP.F16.F32.PACK_AB R165, R25, R24 ;  /* 0x0000001819a5723e */ /* 0x001fce00000000ff */
[----:B------:R-:W0:Y:S01]  /*b940*/  MUFU.EX2 R30, R30 ;  /* 0x0000001e001e7308 */ /* 0x000e220000000800 */
[----:B---3--:R-:W-:Y:S01]  /*b950*/  FADD.FTZ R28, R166, R45 ;  /* 0x0000002da61c7221 */ /* 0x008fe20000010000 */
[----:B------:R-:W-:Y:S01]  /*b960*/  FADD.FTZ R45, R24, R25 ;  /* 0x00000019182d7221 */ /* 0x000fe20000010000 */
[----:B------:R-:W-:-:S05]  /*b970*/  F2FP.F16.F32.PACK_AB R166, R31, R166 ;  /* 0x000000a61fa6723e */ /* 0x000fca00000000ff */
[----:B------:R3:W5:Y:S08]  /*b980*/  MUFU.EX2 R161, R32 ;  /* 0x0000002000a17308 */ /* 0x0007700000000800 */
[----:B------:R-:W2:Y:S01]  /*b990*/  MUFU.EX2 R34, R34 ;  /* 0x0000002200227308 */ /* 0x000ea20000000800 */
[----:B---3--:R-:W-:Y:S01]  /*b9a0*/  FADD.FTZ R32, R31, R28 ;  /* 0x0000001c1f207221 */ /* 0x008fe20000010000 */
[----:B-1----:R-:W-:-:S03]  /*b9b0*/  FADD.FTZ R28, R26, R45 ;  /* 0x0000002d1a1c7221 */ /* 0x002fc60000010000 */
[----:B------:R-:W-:Y:S01]  /*b9c0*/  FADD.FTZ R49, R33, R32 ;  /* 0x0000002021317221 */ /* 0x000fe20000010000 */
[C---:B----4-:R-:W-:Y:S01]  /*b9d0*/  FADD.FTZ R47, R167.reuse, R28 ;  /* 0x0000001ca72f7221 */ /* 0x050fe20000010000 */
[----:B------:R-:W-:Y:S01]  /*b9e0*/  F2FP.F16.F32.PACK_AB R167, R167, R26 ;  /* 0x0000001aa7a7723e */ /* 0x000fe200000000ff */
[----:B------:R-:W1:Y:S01]  /*b9f0*/  MUFU.EX2 R163, R36 ;  /* 0x0000002400a37308 */ /* 0x000e620000000800 */
[----:B------:R-:W-:Y:S01]  /*ba00*/  FADD.FTZ R32, R160, R49 ;  /* 0x00000031a0207221 */ /* 0x000fe20000010000 */
[----:B0-----:R-:W-:Y:S01]  /*ba10*/  FADD.FTZ R28, R30, R47 ;  /* 0x0000002f1e1c7221 */ /* 0x001fe20000010000 */
[----:B------:R-:W-:Y:S01]  /*ba20*/  F2FP.F16.F32.PACK_AB R160, R160, R33 ;  /* 0x00000021a0a0723e */ /* 0x000fe200000000ff */
[----:B------:R0:W-:Y:S01]  /*ba30*/  STSM.16.M88.4 [R195+0x26800], R164 ;  /* 0x026800a4c3007844 */ /* 0x0001e20000000200 */
[----:B------:R-:W-:Y:S01]  /*ba40*/  FADD.FTZ R47, R37, R32 ;  /* 0x00000020252f7221 */ /* 0x000fe20000010000 */
[C---:B-----5:R-:W-:Y:S01]  /*ba50*/  FADD.FTZ R29, R161.reuse, R28 ;  /* 0x0000001ca11d7221 */ /* 0x060fe20000010000 */
[----:B------:R-:W-:Y:S01]  /*ba60*/  F2FP.F16.F32.PACK_AB R161, R161, R30 ;  /* 0x0000001ea1a1723e */ /* 0x000fe200000000ff */
[----:B------:R-:W3:Y:S01]  /*ba70*/  MUFU.EX2 R38, R38 ;  /* 0x0000002600267308 */ /* 0x000ee20000000800 */
[----:B------:R-:W-:Y:S01]  /*ba80*/  FADD.FTZ R32, R162, R47 ;  /* 0x0000002fa2207221 */ /* 0x000fe20000010000 */
[----:B--2---:R-:W-:Y:S01]  /*ba90*/  FADD.FTZ R28, R34, R29 ;  /* 0x0000001d221c7221 */ /* 0x004fe20000010000 */
[----:B------:R-:W-:-:S02]  /*baa0*/  F2FP.F16.F32.PACK_AB R162, R162, R37 ;  /* 0x00000025a2a2723e */ /* 0x000fc400000000ff */
[----:B------:R-:W-:-:S03]  /*bab0*/  FADD.FTZ R31, R41, R32 ;  /* 0x00000020291f7221 */ /* 0x000fc60000010000 */
[----:B------:R-:W2:Y:S01]  /*bac0*/  MUFU.EX2 R157, R40 ;  /* 0x00000028009d7308 */ /* 0x000ea20000000800 */
[C---:B-1----:R-:W-:Y:S01]  /*bad0*/  FADD.FTZ R29, R163.reuse, R28 ;  /* 0x0000001ca31d7221 */ /* 0x042fe20000010000 */
[C---:B------:R-:W-:Y:S01]  /*bae0*/  FADD.FTZ R28, R156.reuse, R31 ;  /* 0x0000001f9c1c7221 */ /* 0x040fe20000010000 */
[----:B------:R-:W-:Y:S02]  /*baf0*/  F2FP.F16.F32.PACK_AB R163, R163, R34 ;  /* 0x00000022a3a3723e */ /* 0x000fe400000000ff */
[----:B------:R-:W-:-:S03]  /*bb00*/  F2FP.F16.F32.PACK_AB R156, R156, R41 ;  /* 0x000000299c9c723e */ /* 0x000fc600000000ff */
[----:B------:R-:W1:Y:S01]  /*bb10*/  MUFU.EX2 R35, R35 ;  /* 0x0000002300237308 */ /* 0x000e620000000800 */
[----:B---3--:R-:W-:Y:S01]  /*bb20*/  FADD.FTZ R24, R38, R29 ;  /* 0x0000001d26187221 */ /* 0x008fe20000010000 */
[----:B------:R0:W-:Y:S06]  /*bb30*/  STSM.16.M88.4 [R196], R160 ;  /* 0x000000a0c4007844 */ /* 0x0001ec0000000200 */
[----:B------:R-:W3:Y:S01]  /*bb40*/  MUFU.EX2 R42, R42 ;  /* 0x0000002a002a7308 */ /* 0x000ee20000000800 */
[C---:B--2---:R-:W-:Y:S01]  /*bb50*/  FADD.FTZ R25, R157.reuse, R24 ;  /* 0x000000189d197221 */ /* 0x044fe20000010000 */
[----:B------:R-:W-:-:S06]  /*bb60*/  F2FP.F16.F32.PACK_AB R157, R157, R38 ;  /* 0x000000269d9d723e */ /* 0x000fcc00000000ff */
[----:B------:R-:W2:Y:S01]  /*bb70*/  MUFU.EX2 R54, R43 ;  /* 0x0000002b00367308 */ /* 0x000ea20000000800 */
[----:B-1----:R-:W-:-:S07]  /*bb80*/  FADD.FTZ R29, R35, R28 ;  /* 0x0000001c231d7221 */ /* 0x002fce0000010000 */
[----:B------:R-:W1:Y:S01]  /*bb90*/  MUFU.EX2 R43, R44 ;  /* 0x0000002c002b7308 */ /* 0x000e620000000800 */
[----:B---3--:R-:W-:-:S07]  /*bba0*/  FADD.FTZ R24, R42, R25 ;  /* 0x000000192a187221 */ /* 0x008fce0000010000 */
[----:B------:R-:W3:Y:S01]  /*bbb0*/  MUFU.EX2 R39, R39 ;  /* 0x0000002700277308 */ /* 0x000ee20000000800 */
[C---:B--2---:R-:W-:Y:S01]  /*bbc0*/  F2FP.F16.F32.PACK_AB R158, R54.reuse, R35 ;  /* 0x00000023369e723e */ /* 0x044fe200000000ff */
[----:B------:R-:W-:-:S06]  /*bbd0*/  FADD.FTZ R54, R54, R29 ;  /* 0x0000001d36367221 */ /* 0x000fcc0000010000 */
[----:B------:R-:W-:Y:S01]  /*bbe0*/  MUFU.EX2 R8, R8 ;  /* 0x0000000800087308 */ /* 0x000fe20000000800 */
[C---:B-1----:R-:W-:Y:S01]  /*bbf0*/  F2FP.F16.F32.PACK_AB R159, R43.reuse, R42 ;  /* 0x0000002a2b9f723e */ /* 0x042fe200000000ff */
[----:B------:R-:W-:-:S04]  /*bc00*/  FADD.FTZ R43, R43, R24 ;  /* 0x000000182b2b7221 */ /* 0x000fc80000010000 */
[----:B------:R0:W-:Y:S02]  /*bc10*/  STSM.16.M88.4 [R198], R156 ;  /* 0x0000009cc6007844 */ /* 0x0001e40000000200 */
[----:B------:R-:W1:Y:S01]  /*bc20*/  MUFU.EX2 R45, R46 ;  /* 0x0000002e002d7308 */ /* 0x000e620000000800 */
[----:B---3--:R-:W-:Y:S01]  /*bc30*/  F2FP.F16.F32.PACK_AB R152, R58, R39 ;  /* 0x000000273a98723e */ /* 0x008fe200000000ff */
[----:B------:R-:W-:-:S04]  /*bc40*/  FADD.FTZ R39, R39, R54 ;  /* 0x0000003627277221 */ /* 0x000fc80000010000 */
[----:B------:R-:W-:Y:S02]  /*bc50*/  FADD.FTZ R58, R58, R39 ;  /* 0x000000273a3a7221 */ /* 0x000fe40000010000 */
[----:B------:R-:W-:Y:S08]  /*bc60*/  MUFU.EX2 R3, R3 ;  /* 0x0000000300037308 */ /* 0x000ff00000000800 */
[----:B------:R-:W2:Y:S01]  /*bc70*/  MUFU.EX2 R52, R52 ;  /* 0x0000003400347308 */ /* 0x000ea20000000800 */
[----:B-1----:R-:W-:Y:S01]  /*bc80*/  F2FP.F16.F32.PACK_AB R153, R45, R8 ;  /* 0x000000082d99723e */ /* 0x002fe200000000ff */
[----:B------:R-:W-:-:S04]  /*bc90*/  FADD.FTZ R8, R8, R43 ;  /* 0x0000002b08087221 */ /* 0x000fc80000010000 */
[----:B------:R-:W-:Y:S02]  /*bca0*/  FADD.FTZ R45, R45, R8 ;  /* 0x000000082d2d7221 */ /* 0x000fe40000010000 */
[----:B------:R-:W1:Y:S08]  /*bcb0*/  MUFU.EX2 R48, R48 ;  /* 0x0000003000307308 */ /* 0x000e700000000800 */
[----:B------:R-:W3:Y:S01]  /*bcc0*/  MUFU.EX2 R27, R27 ;  /* 0x0000001b001b7308 */ /* 0x000ee20000000800 */
[----:B--2---:R-:W-:Y:S01]  /*bcd0*/  F2FP.F16.F32.PACK_AB R154, R52, R3 ;  /* 0x00000003349a723e */ /* 0x004fe200000000ff */
[----:B------:R-:W-:-:S04]  /*bce0*/  FADD.FTZ R3, R3, R58 ;  /* 0x0000003a03037221 */ /* 0x000fc80000010000 */
[----:B------:R-:W-:Y:S01]  /*bcf0*/  FADD.FTZ R3, R52, R3 ;  /* 0x0000000334037221 */ /* 0x000fe20000010000 */
[----:B-1----:R-:W-:Y:S01]  /*bd00*/  FADD.FTZ R8, R48, R45 ;  /* 0x0000002d30087221 */ /* 0x002fe20000010000 */
[----:B---3--:R-:W-:-:S03]  /*bd10*/  F2FP.F16.F32.PACK_AB R155, R27, R48 ;  /* 0x000000301b9b723e */ /* 0x008fc600000000ff */
[----:B------:R-:W-:Y:S02]  /*bd20*/  FADD.FTZ R8, R27, R8 ;  /* 0x000000081b087221 */ /* 0x000fe40000010000 */
[----:B------:R0:W-:Y:S01]  /*bd30*/  STSM.16.M88.4 [R197], R152 ;  /* 0x00000098c5007844 */ /* 0x0001e20000000200 */
[----:B------:R-:W-:Y:S05]  /*bd40*/  @!P0 BRA `(.L_x_2079) ;  /* 0x0000000000048947 */ /* 0x000fea0003800000 */
[----:B------:R-:W-:Y:S01]  /*bd50*/  BPT.TRAP 0x1 ;  /* 0x000000040000795c */ /* 0x000fe20000300000 */
.L_x_2079:
[----:B------:R1:W2:Y:S01]  /*bd60*/  SYNCS.PHASECHK.TRANS64.TRYWAIT P2, [R9+URZ+0x28c50], R56 ;  /* 0x028c5038090075a7 */ /* 0x0002a2000804017f */
[----:B------:R-:W-:Y:S05]  /*bd70*/  @!P0 BRA `(.L_x_2080) ;  /* 0x0000000000048947 */ /* 0x000fea0003800000 */
[----:B------:R-:W-:Y:S01]  /*bd80*/  BPT.TRAP 0x1 ;  /* 0x000000040000795c */ /* 0x000fe20000300000 */
.L_x_2080:
[----:B------:R-:W-:Y:S01]  /*bd90*/  ULDC UR45, c[0x0][0x9e4] ;  /* 0x00027900002d7ab9 */ /* 0x000fe20000000800 */
[----:B------:R-:W-:Y:S01]  /*bda0*/  ULDC UR44, c[0x0][0x988] ;  /* 0x00026200002c7ab9 */ /* 0x000fe20000000800 */
[----:B------:R-:W-:Y:S01]  /*bdb0*/  ULDC UR47, c[0x0][0x9d8] ;  /* 0x00027600002f7ab9 */ /* 0x000fe20000000800 */
[----:B------:R-:W-:Y:S01]  /*bdc0*/  ULDC UR46, c[0x0][0x9e0] ;  /* 0x00027800002e7ab9 */ /* 0x000fe20000000800 */
[----:B------:R-:W-:Y:S01]  /*bdd0*/  BSSY B0, `(.L_x_2081) ;  /* 0x0000006000007945 */ /* 0x000fe20003800000 */
[----:B------:R-:W-:Y:S01]  /*bde0*/  LEA R170, R18, R188, 0xc ;  /* 0x000000bc12aa7211 */ /* 0x000fe200078e60ff */
[----:B------:R-:W-:Y:S02]  /*bdf0*/  IMAD.MOV.U32 R171, RZ, RZ, 0x40000040 ;  /* 0x40000040ffab7424 */ /* 0x000fe400078e00ff */
[----:B--2---:R-:W-:Y:S05]  /*be00*/  @P2 BRA `(.L_x_2082) ;  /* 0x0000000000082947 */ /* 0x004fea0003800000 */
[----:B------:R-:W2:Y:S02]  /*be10*/  SYNCS.PHASECHK.TRANS64.TRYWAIT P2, [R9+URZ+0x28c50], R56 ;  /* 0x028c5038090075a7 */ /* 0x000ea4000804017f */
[----:B--2---:R-:W-:Y:S05]  /*be20*/  @!P2 BRA `(.L_x_2083) ;  /* 0x0000011c006ca947 */ /* 0x004fea0003800000 */
.L_x_2082:
[----:B------:R-:W-:Y:S05]  /*be30*/  BSYNC B0 ;  /* 0x0000000000007941 */ /* 0x000fea0003800000 */
.L_x_2081:
[----:B------:R-:W-:Y:S01]  /*be40*/  R2UR UR6, R170 ;  /* 0x00000000aa0672ca */ /* 0x000fe200000e0000 */
[----:B-12---:R-:W-:Y:S01]  /*be50*/  WARPGROUP.ARRIVE ;  /* 0x00000000000079c5 */ /* 0x006fe20000000000 */
[----:B------:R-:W-:Y:S01]  /*be60*/  R2UR UR7, R171 ;  /* 0x00000000ab0772ca */ /* 0x000fe200000e0000 */
[----:B------:R-:W-:Y:S01]  /*be70*/  IMAD.MOV.U32 R171, RZ, RZ, 0x40000040 ;  /* 0x40000040ffab7424 */ /* 0x000fe200078e00ff */
[----:B------:R-:W-:Y:S01]  /*be80*/  UISETP.NE.AND UP0, UPT, UR48, URZ, UPT ;  /* 0x0000003f3000728c */ /* 0x000fe2000bf05270 */
[----:B------:R-:W-:Y:S02]  /*be90*/  @!P1 VIADD R9, R9, 0x28c60 ;  /* 0x00028c6009099836 */ /* 0x000fe40000000000 */
[----:B------:R-:W-:-:S03]  /*bea0*/  IMAD.IADD R191, R185, 0x1, -R186 ;  /* 0x00000001b9bf7824 */ /* 0x000fc600078e0aba */
[----:B------:R-:W-:Y:S02]  /*beb0*/  PLOP3.LUT P2, PT, PT, PT, UP0, 0x40, 0x0 ;  /* 0x000000000000781c */ /* 0x000fe40003f4e808 */
[----:B------:R-:W-:-:S03]  /*bec0*/  @!P1 PRMT R9, RZ, 0x654, R9 ;  /* 0x00000654ff099816 */ /* 0x000fc60000000009 */
[----:B------:R-:W-:Y:S03]  /*bed0*/  HGMMA.64x256x16.F32 R24, R164, gdesc[UR4].tnspB, RZ, !UPT, gsb0 ;  /* 0x43e00004a4187df0 */ /* 0x000fe6000c0008ff */
[----:B------:R-:W-:Y:S02]  /*bee0*/  WARPGROUP.DEPBAR.LE gsb0, 0x0 ;  /* 0x00008000000079c5 */ /* 0x000fe40000010000 */
[----:B0-----:R-:W-:Y:S01]  /*bef0*/  VIADD R164, R170, 0x80 ;  /* 0x00000080aaa47836 */ /* 0x001fe20000000000 */
[----:B------:R-:W-:Y:S01]  /*bf00*/  WARPGROUP.ARRIVE ;  /* 0x00000000000079c5 */ /* 0x000fe20000000000 */
[----:B------:R-:W-:-:S03]  /*bf10*/  IMAD.MOV.U32 R165, RZ, RZ, 0x40000040 ;  /* 0x40000040ffa57424 */ /* 0x000fc600078e00ff */
[----:B------:R-:W-:Y:S02]  /*bf20*/  R2UR UR6, R164 ;  /* 0x00000000a40672ca */ /* 0x000fe400000e0000 */
[----:B------:R-:W-:-:S15]  /*bf30*/  R2UR UR7, R165 ;  /* 0x00000000a50772ca */ /* 0x000fde00000e0000 */
[----:B------:R-:W-:-:S01]  /*bf40*/  NOP ;  /* 0x0000000000007918 */ /* 0x000fc20000000000 */
[----:B------:R-:W-:Y:S03]  /*bf50*/  HGMMA.64x256x16.F32 R24, R160, gdesc[UR4].tnspB, R24, gsb0 ;  /* 0x43e00004a0187df0 */ /* 0x000fe60008000818 */
[----:B------:R-:W-:Y:S02]  /*bf60*/  WARPGROUP.DEPBAR.LE gsb0, 0x0 ;  /* 0x00008000000079c5 */ /* 0x000fe40000010000 */
[C---:B------:R-:W-:Y:S01]  /*bf70*/  VIADD R160, R170.reuse, 0x100 ;  /* 0x00000100aaa07836 */ /* 0x040fe20000000000 */
[----:B------:R-:W-:Y:S01]  /*bf80*/  MOV R161, 0x40000040 ;  /* 0x4000004000a17802 */ /* 0x000fe20000000f00 */
[----:B------:R-:W-:Y:S01]  /*bf90*/  WARPGROUP.ARRIVE ;  /* 0x00000000000079c5 */ /* 0x000fe20000000000 */
[----:B------:R-:W-:Y:S02]  /*bfa0*/  VIADD R170, R170, 0x180 ;  /* 0x00000180aaaa7836 */ /* 0x000fe40000000000 */
[----:B------:R-:W-:-:S02]  /*bfb0*/  R2UR UR6, R160 ;  /* 0x00000000a00672ca */ /* 0x000fc400000e0000 */
[----:B------:R-:W-:-:S15]  /*bfc0*/  R2UR UR7, R161 ;  /* 0x00000000a10772ca */ /* 0x000fde00000e0000 */
[----:B------:R-:W-:-:S01]  /*bfd0*/  NOP ;  /* 0x0000000000007918 */ /* 0x000fc20000000000 */
        /* <DEDUP_REMOVED lines=13> */
[----:B0-----:R-:W0:Y:S01]  /*c0b0*/  FENCE.VIEW.ASYNC.S ;  /* 0x00000000000073c6 */ /* 0x001e220000000000 */
[----:B------:R-:W-:-:S05]  /*c0c0*/  LEA R154, R189, R191, 0x6 ;  /* 0x000000bfbd9a7211 */ /* 0x000fca00078e30ff */
[----:B------:R-:W-:Y:S01]  /*c0d0*/  VIADD R152, R154, UR40 ;  /* 0x000000289a987c36 */ /* 0x000fe20008000000 */
[----:B0-----:R-:W-:Y:S01]  /*c0e0*/  NOP ;  /* 0x0000000000007918 */ /* 0x001fe20000000000 */
[----:B------:R-:W-:Y:S06]  /*c0f0*/  BAR.ARV 0xe, 0x100 ;  /* 0x0384000000007b1d */ /* 0x000fec0000002000 */
[----:B------:R0:W-:Y:S02]  /*c100*/  @!P1 SYNCS.ARRIVE.TRANS64.RED.A1T0 RZ, [R9+URZ], RZ ;  /* 0x000000ff09ff99a7 */ /* 0x0001e4000810043f */
[----:B0-----:R-:W-:Y:S01]  /*c110*/  VIADD R9, R168, 0xfffffffe ;  /* 0xfffffffea8097836 */ /* 0x001fe20000000000 */
[----:B------:R-:W-:Y:S06]  /*c120*/  @P2 BRA `(.L_x_2084) ;  /* 0x0000000000542947 */ /* 0x000fec0003800000 */
[C---:B------:R-:W-:Y:S01]  /*c130*/  ISETP.GT.AND P2, PT, R154.reuse, RZ, PT ;  /* 0x000000ff9a00720c */ /* 0x040fe20003f44270 */
[----:B------:R-:W-:Y:S01]  /*c140*/  BSSY B0, `(.L_x_2085) ;  /* 0x0000010000007945 */ /* 0x000fe20003800000 */
[----:B------:R-:W-:-:S11]  /*c150*/  VIADD R153, R154, 0xffffffff ;  /* 0xffffffff9a997836 */ /* 0x000fd60000000000 */
[----:B------:R-:W-:Y:S05]  /*c160*/  @P2 BRA `(.L_x_2086) ;  /* 0x0000000000202947 */ /* 0x000fea0003800000 */
[----:B------:R-:W-:Y:S01]  /*c170*/  UISETP.NE.AND UP0, UPT, UR41, 0x1, UPT ;  /* 0x000000012900788c */ /* 0x000fe2000bf05270 */
[----:B------:R-:W-:-:S05]  /*c180*/  IMAD.MOV R153, RZ, RZ, -R154 ;  /* 0x000000ffff997224 */ /* 0x000fca00078e0a9a */
[----:B------:R-:W-:-:S05]  /*c190*/  PLOP3.LUT P2, PT, PT, PT, UP0, 0x80, 0x0 ;  /* 0x000000000000781c */ /* 0x000fca0003f4f008 */
[----:B------:R-:W-:-:S08]  /*c1a0*/  @UP0 ULDC.64 UR4, c[0x0][0x9e8] ;  /* 0x00027a0000040ab9 */ /* 0x000fd00000000a00 */
[----:B------:R-:W-:-:S05]  /*c1b0*/  @P2 IMAD.HI.U32 R154, R153, UR4, RZ ;  /* 0x00000004999a2c27 */ /* 0x000fca000f8e00ff */
[----:B------:R-:W-:-:S04]  /*c1c0*/  @P2 SHF.R.U32.HI R153, RZ, UR5, R154 ;  /* 0x00000005ff992c19 */ /* 0x000fc8000801169a */
[----:B------:R-:W-:Y:S01]  /*c1d0*/  LOP3.LUT R153, RZ, R153, RZ, 0x33, !PT ;  /* 0x00000099ff997212 */ /* 0x000fe200078e33ff */
[----:B------:R-:W-:Y:S06]  /*c1e0*/  BRA `(.L_x_2087) ;  /* 0x0000000000147947 */ /* 0x000fec0003800000 */
.L_x_2086:
[----:B------:R-:W-:-:S06]  /*c1f0*/  UISETP.NE.AND UP0, UPT, UR41, 0x1, UPT ;  /* 0x000000012900788c */ /* 0x000fcc000bf05270 */
[----:B------:R-:W-:-:S05]  /*c200*/  PLOP3.LUT P2, PT, PT, PT, UP0, 0x80, 0x0 ;  /* 0x000000000000781c */ /* 0x000fca0003f4f008 */
[----:B------:R-:W-:-:S08]  /*c210*/  @UP0 ULDC.64 UR4, c[0x0][0x9e8] ;  /* 0x00027a0000040ab9 */ /* 0x000fd00000000a00 */
[----:B------:R-:W-:-:S05]  /*c220*/  @P2 IMAD.HI.U32 R154, R153, UR4, RZ ;  /* 0x00000004999a2c27 */ /* 0x000fca000f8e00ff */
[----:B------:R-:W-:-:S07]  /*c230*/  @P2 SHF.R.U32.HI R153, RZ, UR5, R154 ;  /* 0x00000005ff992c19 */ /* 0x000fce000801169a */
.L_x_2087:
[----:B------:R-:W-:Y:S05]  /*c240*/  BSYNC B0 ;  /* 0x0000000000007941 */ /* 0x000fea0003800000 */
.L_x_2085:
[----:B------:R-:W-:-:S05]  /*c250*/  MOV R154, UR41 ;  /* 0x00000029009a7c02 */ /* 0x000fca0008000f00 */
[----:B------:R-:W-:-:S05]  /*c260*/  IMAD R153, R153, R154, UR41 ;  /* 0x0000002999997e24 */ /* 0x000fca000f8e029a */
[----:B------:R-:W-:-:S07]  /*c270*/  VIMNMX R152, R152, R153, PT ;  /* 0x0000009998987248 */ /* 0x000fce0003fe0100 */
.L_x_2084:
[----:B------:R-:W-:Y:S01]  /*c280*/  SHF.R.S32.HI R153, RZ, 0x1f, R152 ;  /* 0x0000001fff997819 */ /* 0x000fe20000011498 */
[----:B------:R-:W-:Y:S03]  /*c290*/  BSSY B1, `(.L_x_2088) ;  /* 0x000028d000017945 */ /* 0x000fe60003800000 */
[----:B------:R-:W-:-:S04]  /*c2a0*/  LEA.HI R153, R153, R152, RZ, 0x6 ;  /* 0x0000009899997211 */ /* 0x000fc800078f30ff */
[----:B------:R-:W-:-:S04]  /*c2b0*/  SHF.R.S32.HI R153, RZ, 0x6, R153 ;  /* 0x00000006ff997819 */ /* 0x000fc80000011499 */
[----:B------:R-:W-:-:S04]  /*c2c0*/  VIMNMX R212, R190, R153, !PT ;  /* 0x00000099bed47248 */ /* 0x000fc80007fe0100 */
[----:B------:R-:W-:-:S13]  /*c2d0*/  ISETP.GE.AND P2, PT, R9, R212, PT ;  /* 0x000000d40900720c */ /* 0x000fda0003f46270 */
[----:B------:R-:W-:Y:S05]  /*c2e0*/  @!P2 BRA `(.L_x_2089) ;  /* 0x00000028001ca947 */ /* 0x000fea0003800000 */
[----:B------:R-:W-:Y:S01]  /*c2f0*/  IMAD.IADD R213, R0, 0x1, R191 ;  /* 0x0000000100d57824 */ /* 0x000fe200078e02bf */
[----:B------:R-:W-:Y:S03]  /*c300*/  BSSY B0, `(.L_x_2090) ;  /* 0x0000282000007945 */ /* 0x000fe60003800000 */
[----:B------:R-:W-:-:S07]  /*c310*/  VIADD R214, R213, 0x8 ;  /* 0x00000008d5d67836 */ /* 0x000fce0000000000 */
.L_x_2109:
[----:B------:R-:W-:-:S05]  /*c320*/  VIADD R215, R18, 0x1 ;  /* 0x0000000112d77836 */ /* 0x000fca0000000000 */
[----:B------:R-:W-:-:S04]  /*c330*/  ISETP.NE.AND P2, PT, R215, 0x2, PT ;  /* 0x00000002d700780c */ /* 0x000fc80003f45270 */
[----:B------:R-:W-:Y:S02]  /*c340*/  SEL R152, RZ, 0x1, P2 ;  /* 0x00000001ff987807 */ /* 0x000fe40001000000 */
[----:B------:R-:W-:Y:S02]  /*c350*/  SEL R215, R215, RZ, P2 ;  /* 0x000000ffd7d77207 */ /* 0x000fe40001000000 */
[----:B------:R-:W-:Y:S01]  /*c360*/  LOP3.LUT R19, R19, R152, RZ, 0x3c, !PT ;  /* 0x0000009813137212 */ /* 0x000fe200078e3cff */
[----:B0-----:R-:W-:Y:S06]  /*c370*/  @!P0 BRA `(.L_x_2091) ;  /* 0x0000000000048947 */ /* 0x001fec0003800000 */
[----:B------:R-:W-:Y:S01]  /*c380*/  BPT.TRAP 0x1 ;  /* 0x000000040000795c */ /* 0x000fe20000300000 */
.L_x_2091:
[----:B------:R-:W-:Y:S01]  /*c390*/  IMAD R216, R215, 0x8, R2 ;  /* 0x00000008d7d87824 */ /* 0x000fe200078e0202 */
[----:B------:R-:W-:-:S04]  /*c3a0*/  SHF.L.U32 R217, R19, 0x1f, RZ ;  /* 0x0000001f13d97819 */ /* 0x000fc800000006ff */
[----:B------:R0:W1:Y:S01]  /*c3b0*/  SYNCS.PHASECHK.TRANS64.TRYWAIT P2, [R216+URZ+0x28c30], R217 ;  /* 0x028c30d9d80075a7 */ /* 0x000062000804017f */
[----:B------:R-:W-:Y:S05]  /*c3c0*/  @!P0 BRA `(.L_x_2092) ;  /* 0x0000000000048947 */ /* 0x000fea0003800000 */
[----:B------:R-:W-:Y:S01]  /*c3d0*/  BPT.TRAP 0x1 ;  /* 0x000000040000795c */ /* 0x000fe20000300000 */
.L_x_2092:
[----:B------:R-:W-:Y:S01]  /*c3e0*/  BSSY B2, `(.L_x_2093) ;  /* 0x0000006000027945 */ /* 0x000fe20003800000 */
[----:B------:R-:W-:Y:S01]  /*c3f0*/  LEA R206, R215, R14, 0x9 ;  /* 0x0000000ed7ce7211 */ /* 0x000fe200078e48ff */
[----:B------:R-:W-:Y:S02]  /*c400*/  IMAD.MOV.U32 R207, RZ, RZ, 0x40000040 ;  /* 0x40000040ffcf7424 */ /* 0x000fe400078e00ff */
[----:B-1----:R-:W-:Y:S05]  /*c410*/  @P2 BRA `(.L_x_2094) ;  /* 0x0000000000082947 */ /* 0x002fea0003800000 */
[----:B------:R-:W1:Y:S02]  /*c420*/  SYNCS.PHASECHK.TRANS64.TRYWAIT P2, [R216+URZ+0x28c30], R217 ;  /* 0x028c30d9d80075a7 */ /* 0x000e64000804017f */
[----:B-1----:R-:W-:Y:S05]  /*c430*/  @!P2 BRA `(.L_x_2095) ;  /* 0x0000011400fca947 */ /* 0x002fea0003800000 */
.L_x_2094:
[----:B------:R-:W-:Y:S05]  /*c440*/  BSYNC B2 ;  /* 0x0000000000027941 */ /* 0x000fea0003800000 */
.L_x_2093:
[C---:B------:R-:W-:Y:S01]  /*c450*/  R2UR UR6, R206.reuse ;  /* 0x00000000ce0672ca */ /* 0x040fe200000e0000 */
[----:B------:R-:W-:Y:S01]  /*c460*/  WARPGROUP.ARRIVE ;  /* 0x00000000000079c5 */ /* 0x000fe20000000000 */
[----:B------:R-:W-:Y:S01]  /*c470*/  R2UR UR7, R207 ;  /* 0x00000000cf0772ca */ /* 0x000fe200000e0000 */
[----:B------:R-:W-:Y:S01]  /*c480*/  VIADD R208, R206, 0x2 ;  /* 0x00000002ced07836 */ /* 0x000fe20000000000 */
[----:B------:R-:W-:Y:S01]  /*c490*/  R2UR UR4, R4 ;  /* 0x00000000040472ca */ /* 0x000fe200000e0000 */
[----:B------:R-:W-:Y:S01]  /*c4a0*/  IMAD.MOV.U32 R209, RZ, RZ, 0x40000040 ;  /* 0x40000040ffd17424 */ /* 0x000fe200078e00ff */
[----:B------:R-:W-:Y:S01]  /*c4b0*/  R2UR UR5, R5 ;  /* 0x00000000050572ca */ /* 0x000fe200000e0000 */
[----:B------:R-:W-:Y:S01]  /*c4c0*/  IMAD.MOV.U32 R207, RZ, RZ, 0x40000040 ;  /* 0x40000040ffcf7424 */ /* 0x000fe200078e00ff */
[----:B------:R-:W-:-:S06]  /*c4d0*/  UISETP.NE.AND UP0, UPT, UR48, URZ, UPT ;  /* 0x0000003f3000728c */ /* 0x000fcc000bf05270 */
[----:B------:R-:W-:-:S05]  /*c4e0*/  PLOP3.LUT P2, PT, PT, PT, UP0, 0x40, 0x0 ;  /* 0x000000000000781c */ /* 0x000fca0003f4e808 */
        /* <DEDUP_REMOVED lines=59> */
[----:B------:R-:W2:Y:S01]  /*c8a0*/  MUFU.TANH R206, R206 ;  /* 0x000000ce00ce7308 */ /* 0x000ea20000002400 */
[----:B------:R-:W-:Y:S01]  /*c8b0*/  @!P1 VIADD R152, R216, 0x28c40 ;  /* 0x00028c40d8989836 */ /* 0x000fe20000000000 */
[----:B------:R-:W-:-:S04]  /*c8c0*/  IADD3 R153, R185, 0x1, -R180 ;  /* 0x00000001b9997810 */ /* 0x000fc80007ffe8b4 */
[----:B------:R-:W-:Y:S02]  /*c8d0*/  @!P1 PRMT R152, RZ, 0x654, R152 ;  /* 0x00000654ff989816 */ /* 0x000fe40000000098 */
[----:B------:R-:W3:Y:S01]  /*c8e0*/  MUFU.TANH R207, R207 ;  /* 0x000000cf00cf7308 */ /* 0x000ee20000002400 */
[----:B------:R-:W-:Y:S01]  /*c8f0*/  IADD3 R153, -R22, R153, -R186 ;  /* 0x0000009916997210 */ /* 0x000fe20007ffe9ba */
[----:B------:R4:W-:Y:S03]  /*c900*/  @!P1 SYNCS.ARRIVE.TRANS64.RED.A1T0 RZ, [R152+URZ], RZ ;  /* 0x000000ff98ff99a7 */ /* 0x0009e6000810043f */
[C---:B------:R-:W-:Y:S01]  /*c910*/  IADD3 R229, R153.reuse, UR46, RZ ;  /* 0x0000002e99e57c10 */ /* 0x040fe2000fffe0ff */
[----:B------:R-:W-:Y:S02]  /*c920*/  VIADD R227, R153, UR37 ;  /* 0x0000002599e37c36 */ /* 0x000fe40008000000 */
[----:B------:R-:W0:Y:S02]  /*c930*/  MUFU.TANH R21, R21 ;  /* 0x0000001500157308 */ /* 0x000e240000002400 */
[----:B------:R-:W-:-:S02]  /*c940*/  IMAD.IADD R183, R0, 0x1, R229 ;  /* 0x0000000100b77824 */ /* 0x000fc400078e02e5 */
[----:B------:R-:W-:-:S04]  /*c950*/  IMAD.IADD R182, R0, 0x1, R227 ;  /* 0x0000000100b67824 */ /* 0x000fc800078e02e3 */
        /* <DEDUP_REMOVED lines=28> */
[----:B------:R-:W0:Y:S01]  /*cb20*/  MUFU.TANH R178, R178 ;  /* 0x000000b200b27308 */ /* 0x000e220000002400 */
[----:B--234-:R-:W-:Y:S05]  /*cb30*/  @P2 BRA `(.L_x_2096) ;  /* 0x0000000000582947 */ /* 0x01cfea0003800000 */
[----:B------:R-:W-:Y:S01]  /*cb40*/  IMAD.IADD R231, R0, 0x1, R191 ;  /* 0x0000000100e77824 */ /* 0x000fe200078e02bf */
[----:B------:R-:W-:Y:S04]  /*cb50*/  BSSY B2, `(.L_x_2097) ;  /* 0x0000010000027945 */ /* 0x000fe80003800000 */
[----:B------:R-:W-:-:S13]  /*cb60*/  ISETP.GT.AND P2, PT, R231, -0x1, PT ;  /* 0xffffffffe700780c */ /* 0x000fda0003f44270 */
[----:B------:R-:W-:Y:S05]  /*cb70*/  @P2 BRA `(.L_x_2098) ;  /* 0x0000000000202947 */ /* 0x000fea0003800000 */
[----:B------:R-:W-:Y:S02]  /*cb80*/  MOV R228, UR45 ;  /* 0x0000002d00e47c02 */ /* 0x000fe40008000f00 */
[----:B------:R-:W-:Y:S02]  /*cb90*/  LOP3.LUT R231, RZ, R231, RZ, 0x33, !PT ;  /* 0x000000e7ffe77212 */ /* 0x000fe400078e33ff */
[----:B------:R-:W-:-:S13]  /*cba0*/  ISETP.NE.AND P2, PT, R228, 0x1, PT ;  /* 0x00000001e400780c */ /* 0x000fda0003f45270 */
[----:B------:R-:W2:Y:S02]  /*cbb0*/  @P2 LDC.64 R152, c[0x0][0x9e8] ;  /* 0x00027a00ff982b82 */ /* 0x000ea40000000a00 */
[----:B--2---:R-:W-:-:S05]  /*cbc0*/  @P2 IMAD.HI.U32 R152, R231, R152, RZ ;  /* 0x00000098e7982227 */ /* 0x004fca00078e00ff */
[----:B------:R-:W-:-:S04]  /*cbd0*/  @P2 SHF.R.U32.HI R231, RZ, R153, R152 ;  /* 0x00000099ffe72219 */ /* 0x000fc80000011698 */
[----:B------:R-:W-:Y:S01]  /*cbe0*/  LOP3.LUT R231, RZ, R231, RZ, 0x33, !PT ;  /* 0x000000e7ffe77212 */ /* 0x000fe200078e33ff */
[----:B------:R-:W-:Y:S06]  /*cbf0*/  BRA `(.L_x_2099) ;  /* 0x0000000000147947 */ /* 0x000fec0003800000 */
.L_x_2098:
[----:B------:R-:W-:-:S05]  /*cc00*/  IMAD.U32 R228, RZ, RZ, UR45 ;  /* 0x0000002dffe47e24 */ /* 0x000fca000f8e00ff */
[----:B------:R-:W-:-:S13]  /*cc10*/  ISETP.NE.AND P2, PT, R228, 0x1, PT ;  /* 0x00000001e400780c */ /* 0x000fda0003f45270 */
[----:B------:R-:W2:Y:S02]  /*cc20*/  @P2 LDC.64 R152, c[0x0][0x9e8] ;  /* 0x00027a00ff982b82 */ /* 0x000ea40000000a00 */
[----:B--2---:R-:W-:-:S05]  /*cc30*/  @P2 IMAD.HI.U32 R152, R231, R152, RZ ;  /* 0x00000098e7982227 */ /* 0x004fca00078e00ff */
[----:B------:R-:W-:-:S07]  /*cc40*/  @P2 SHF.R.U32.HI R231, RZ, R153, R152 ;  /* 0x00000099ffe72219 */ /* 0x000fce0000011698 */
.L_x_2099:
[----:B------:R-:W-:Y:S05]  /*cc50*/  BSYNC B2 ;  /* 0x0000000000027941 */ /* 0x000fea0003800000 */
.L_x_2097:
[----:B------:R-:W-:-:S04]  /*cc60*/  IMAD R231, R231, R228, -R180 ;  /* 0x000000e4e7e77224 */ /* 0x000fc800078e0ab4 */
[----:B------:R-:W-:-:S05]  /*cc70*/  IMAD.IADD R231, R231, 0x1, -R22 ;  /* 0x00000001e7e77824 */ /* 0x000fca00078e0a16 */
[----:B------:R-:W-:Y:S02]  /*cc80*/  VIADDMNMX R183, R231, R228, R183, PT ;  /* 0x000000e4e7b77246 */ /* 0x000fe400038001b7 */
[----:B------:R-:W-:-:S07]  /*cc90*/  VIMNMX R182, R182, R231, !PT ;  /* 0x000000e7b6b67248 */ /* 0x000fce0007fe0100 */
.L_x_2096:
[----:B------:R-:W-:Y:S01]  /*cca0*/  ISETP.GT.AND P2, PT, R9, -0x1, PT ;  /* 0xffffffff0900780c */ /* 0x000fe20003f44270 */
[----:B------:R-:W-:Y:S01]  /*ccb0*/  UISETP.NE.AND UP0, UPT, UR48, URZ, UPT ;  /* 0x0000003f3000728c */ /* 0x000fe2000bf05270 */
[----:B------:R-:W-:Y:S02]  /*ccc0*/  IADD3 R229, R229, 0x8, R0 ;  /* 0x00000008e5e57810 */ /* 0x000fe40007ffe000 */
[C---:B------:R-:W-:Y:S02]  /*ccd0*/  ISETP.GT.AND P5, PT, R182.reuse, RZ, P2 ;  /* 0x000000ffb600720c */ /* 0x040fe400017a4270 */
[C---:B------:R-:W-:Y:S02]  /*cce0*/  ISETP.GT.AND P4, PT, R182.reuse, 0x1, P2 ;  /* 0x00000001b600780c */ /* 0x040fe40001784270 */
[----:B------:R-:W-:Y:S02]  /*ccf0*/  ISETP.LT.OR P5, PT, R183, 0x1, P5 ;  /* 0x00000001b700780c */ /* 0x000fe40002fa1670 */
[----:B------:R-:W-:-:S02]  /*cd00*/  ISETP.GT.AND P6, PT, R182, 0x8, P2 ;  /* 0x00000008b600780c */ /* 0x000fc400017c4270 */
[----:B------:R-:W-:Y:S02]  /*cd10*/  ISETP.GT.AND P3, PT, R182, 0x9, P2 ;  /* 0x00000009b600780c */ /* 0x000fe40001764270 */
[----:B------:R-:W-:Y:S02]  /*cd20*/  FSEL R206, R206, -INF , !P5 ;  /* 0xff800000cece7808 */ /* 0x000fe40006800000 */
[----:B------:R-:W-:Y:S02]  /*cd30*/  ISETP.GT.AND P5, PT, R182, 0x10, P2 ;  /* 0x00000010b600780c */ /* 0x000fe400017a4270 */
[C---:B------:R-:W-:Y:S02]  /*cd40*/  ISETP.LT.OR P4, PT, R183.reuse, 0x2, P4 ;  /* 0x00000002b700780c */ /* 0x040fe40002781670 */
[C---:B------:R-:W-:Y:S02]  /*cd50*/  ISETP.LT.OR P6, PT, R183.reuse, 0x9, P6 ;  /* 0x00000009b700780c */ /* 0x040fe400037c1670 */
[----:B------:R-:W-:-:S02]  /*cd60*/  ISETP.LT.OR P3, PT, R183, 0xa, P3 ;  /* 0x0000000ab700780c */ /* 0x000fc40001f61670 */
[----:B------:R-:W-:Y:S02]  /*cd70*/  ISETP.LT.OR P5, PT, R183, 0x11, P5 ;  /* 0x00000011b700780c */ /* 0x000fe40002fa1670 */
[----:B------:R-:W-:Y:S02]  /*cd80*/  FSEL R228, R207, -INF , !P4 ;  /* 0xff800000cfe47808 */ /* 0x000fe40006000000 */
[----:B0-----:R-:W-:Y:S02]  /*cd90*/  FSEL R208, R208, -INF , !P6 ;  /* 0xff800000d0d07808 */ /* 0x001fe40007000000 */
[----:B------:R-:W-:Y:S02]  /*cda0*/  FSEL R230, R157, -INF , !P3 ;  /* 0xff8000009de67808 */ /* 0x000fe40005800000 */
[C---:B------:R-:W-:Y:S02]  /*cdb0*/  ISETP.GT.AND P4, PT, R182.reuse, 0x11, P2 ;  /* 0x00000011b600780c */ /* 0x040fe40001784270 */
        /* <DEDUP_REMOVED lines=27> */
[----:B------:R-:W-:Y:S02]  /*cf70*/  PLOP3.LUT P5, PT, PT, PT, UP0, 0x40, 0x0 ;  /* 0x000000000000781c */ /* 0x000fe40003fae808 */
[C---:B------:R-:W-:Y:S02]  /*cf80*/  ISETP.LT.OR P4, PT, R183.reuse, 0x32, P4 ;  /* 0x00000032b700780c */ /* 0x040fe40002781670 */
[C---:B------:R-:W-:Y:S02]  /*cf90*/  ISETP.LT.OR P6, PT, R183.reuse, 0x39, P6 ;  /* 0x00000039b700780c */ /* 0x040fe400037c1670 */
[----:B------:R-:W-:-:S02]  /*cfa0*/  ISETP.LT.OR P3, PT, R183, 0x3a, P3 ;  /* 0x0000003ab700780c */ /* 0x000fc40001f61670 */
[----:B------:R-:W-:Y:S02]  /*cfb0*/  IADD3 R227, R227, 0x8, R0 ;  /* 0x00000008e3e37810 */ /* 0x000fe40007ffe000 */
[----:B------:R-:W-:Y:S02]  /*cfc0*/  FSEL R177, R177, -INF , !P4 ;  /* 0xff800000b1b17808 */ /* 0x000fe40006000000 */
[----:B------:R-:W-:Y:S02]  /*cfd0*/  FSEL R179, R179, -INF , !P6 ;  /* 0xff800000b3b37808 */ /* 0x000fe40007000000 */
[----:B------:R-:W-:Y:S01]  /*cfe0*/  FSEL R181, R181, -INF , !P3 ;  /* 0xff800000b5b57808 */ /* 0x000fe20005800000 */
[----:B------:R-:W-:Y:S06]  /*cff0*/  @P5 BRA `(.L_x_2100) ;  /* 0x00000000005c5947 */ /* 0x000fec0003800000 */
[----:B------:R-:W-:Y:S01]  /*d000*/  ISETP.GT.AND P3, PT, R214, -0x1, PT ;  /* 0xffffffffd600780c */ /* 0x000fe20003f64270 */
[----:B------:R-:W-:-:S12]  /*d010*/  BSSY B2, `(.L_x_2101) ;  /* 0x0000011000027945 */ /* 0x000fd80003800000 */
[----:B------:R-:W-:Y:S05]  /*d020*/  @P3 BRA `(.L_x_2102) ;  /* 0x0000000000243947 */ /* 0x000fea0003800000 */
[----:B------:R-:W-:Y:S02]  /*d030*/  IMAD.U32 R157, RZ, RZ, UR45 ;  /* 0x0000002dff9d7e24 */ /* 0x000fe4000f8e00ff */
[----:B------:R-:W-:-:S03]  /*d040*/  VIADD R161, R213, 0x8 ;  /* 0x00000008d5a17836 */ /* 0x000fc60000000000 */
[----:B------:R-:W-:Y:S02]  /*d050*/  ISETP.NE.AND P3, PT, R157, 0x1, PT ;  /* 0x000000019d00780c */ /* 0x000fe40003f65270 */
[----:B------:R-:W-:-:S11]  /*d060*/  LOP3.LUT R161, RZ, R161, RZ, 0x33, !PT ;  /* 0x000000a1ffa17212 */ /* 0x000fd600078e33ff */
[----:B------:R-:W0:Y:S02]  /*d070*/  @P3 LDC.64 R152, c[0x0][0x9e8] ;  /* 0x00027a00ff983b82 */ /* 0x000e240000000a00 */
[----:B0-----:R-:W-:-:S05]  /*d080*/  @P3 IMAD.HI.U32 R152, R161, R152, RZ ;  /* 0x00000098a1983227 */ /* 0x001fca00078e00ff */
[----:B------:R-:W-:-:S04]  /*d090*/  @P3 SHF.R.U32.HI R161, RZ, R153, R152 ;  /* 0x00000099ffa13219 */ /* 0x000fc80000011698 */
[----:B------:R-:W-:Y:S01]  /*d0a0*/  LOP3.LUT R152, RZ, R161, RZ, 0x33, !PT ;  /* 0x000000a1ff987212 */ /* 0x000fe200078e33ff */
[----:B------:R-:W-:Y:S06]  /*d0b0*/  BRA `(.L_x_2103) ;  /* 0x0000000000187947 */ /* 0x000fec0003800000 */
.L_x_2102:
[----:B------:R-:W-:-:S04]  /*d0c0*/  MOV R157, UR45 ;  /* 0x0000002d009d7c02 */ /* 0x000fc80008000f00 */
[----:B------:R-:W-:-:S13]  /*d0d0*/  ISETP.NE.AND P3, PT, R157, 0x1, PT ;  /* 0x000000019d00780c */ /* 0x000fda0003f65270 */
[----:B------:R-:W0:Y:S02]  /*d0e0*/  @P3 LDC.64 R152, c[0x0][0x9e8] ;  /* 0x00027a00ff983b82 */ /* 0x000e240000000a00 */
[----:B0-----:R-:W-:-:S04]  /*d0f0*/  @P3 IMAD.HI.U32 R161, R214, R152, RZ ;  /* 0x00000098d6a13227 */ /* 0x001fc800078e00ff */
[----:B------:R-:W-:Y:S01]  /*d100*/  IMAD.MOV.U32 R152, RZ, RZ, R214 ;  /* 0x000000ffff987224 */ /* 0x000fe200078e00d6 */
[----:B------:R-:W-:-:S07]  /*d110*/  @P3 SHF.R.U32.HI R152, RZ, R153, R161 ;  /* 0x00000099ff983219 */ /* 0x000fce00000116a1 */
.L_x_2103:
[----:B------:R-:W-:Y:S05]  /*d120*/  BSYNC B2 ;  /* 0x0000000000027941 */ /* 0x000fea0003800000 */
.L_x_2101:
[----:B------:R-:W-:-:S04]  /*d130*/  IMAD R153, R152, R157, -R180 ;  /* 0x0000009d98997224 */ /* 0x000fc800078e0ab4 */
[----:B------:R-:W-:-:S05]  /*d140*/  IMAD.IADD R152, R153, 0x1, -R22 ;  /* 0x0000000199987824 */ /* 0x000fca00078e0a16 */
[----:B------:R-:W-:Y:S02]  /*d150*/  VIADDMNMX R229, R152, R157, R229, PT ;  /* 0x0000009d98e57246 */ /* 0x000fe400038001e5 */
[----:B------:R-:W-:-:S07]  /*d160*/  VIMNMX R227, R227, R152, !PT ;  /* 0x00000098e3e37248 */ /* 0x000fce0007fe0100 */
.L_x_2100:
[----:B------:R-:W-:Y:S02]  /*d170*/  FMNMX.FTZ R153, R206, R15, !PT ;  /* 0x0000000fce997209 */ /* 0x000fe40007810000 */
[----:B------:R-:W-:Y:S02]  /*d180*/  ISETP.GT.AND P4, PT, R227, 0x9, P2 ;  /* 0x00000009e300780c */ /* 0x000fe40001784270 */
[----:B------:R-:W-:Y:S02]  /*d190*/  FMNMX.FTZ R153, R228, R153, !PT ;  /* 0x00000099e4997209 */ /* 0x000fe40007810000 */
[----:B------:R-:W-:Y:S02]  /*d1a0*/  ISETP.LT.OR P4, PT, R229, 0xa, P4 ;  /* 0x0000000ae500780c */ /* 0x000fe40002781670 */
[----:B------:R-:W-:Y:S02]  /*d1b0*/  FMNMX.FTZ R153, R208, R153, !PT ;  /* 0x00000099d0997209 */ /* 0x000fe40007810000 */
[----:B------:R-:W-:-:S02]  /*d1c0*/  FSEL R156, R156, -INF , !P4 ;  /* 0xff8000009c9c7808 */ /* 0x000fc40006000000 */
[----:B------:R-:W-:Y:S02]  /*d1d0*/  FMNMX.FTZ R153, R230, R153, !PT ;  /* 0x00000099e6997209 */ /* 0x000fe40007810000 */
[----:B------:R-:W-:Y:S02]  /*d1e0*/  ISETP.GT.AND P4, PT, R227, 0x19, P2 ;  /* 0x00000019e300780c */ /* 0x000fe40001784270 */
        /* <DEDUP_REMOVED lines=9> */
[----:B------:R-:W-:-:S02]  /*d280*/  ISETP.GT.AND P4, PT, R227, RZ, P2 ;  /* 0x000000ffe300720c */ /* 0x000fc40001784270 */
[----:B------:R-:W-:Y:S02]  /*d290*/  FMNMX.FTZ R153, R236, R153, !PT ;  /* 0x00000099ec997209 */ /* 0x000fe40007810000 */
[----:B------:R-:W-:Y:S02]  /*d2a0*/  ISETP.GT.AND P3, PT, R227, 0x1, P2 ;  /* 0x00000001e300780c */ /* 0x000fe40001764270 */
[----:B------:R-:W-:Y:S02]  /*d2b0*/  FMNMX.FTZ R152, R172, R153, !PT ;  /* 0x00000099ac987209 */ /* 0x000fe40007810000 */
[----:B------:R-:W-:Y:S02]  /*d2c0*/  ISETP.LT.OR P4, PT, R229, 0x1, P4 ;  /* 0x00000001e500780c */ /* 0x000fe40002781670 */
        /* <DEDUP_REMOVED lines=9> */
[----:B------:R-:W-:Y:S02]  /*d360*/  FSEL R158, R158, -INF , !P5 ;  /* 0xff8000009e9e7808 */ /* 0x000fe40006800000 */
[C---:B------:R-:W-:Y:S01]  /*d370*/  ISETP.GT.AND P5, PT, R227.reuse, 0x20, P2 ;  /* 0x00000020e300780c */ /* 0x040fe200017a4270 */
[----:B------:R-:W0:Y:S01]  /*d380*/  SHFL.BFLY PT, R153, R152, 0x2, 0x1f ;  /* 0x0c401f0098997f89 */ /* 0x000e2200000e0000 */
[----:B------:R-:W-:Y:S02]  /*d390*/  ISETP.GT.AND P3, PT, R227, 0x11, P2 ;  /* 0x00000011e300780c */ /* 0x000fe40001764270 */
[C---:B------:R-:W-:Y:S02]  /*d3a0*/  ISETP.LT.OR P5, PT, R229.reuse, 0x21, P5 ;  /* 0x00000021e500780c */ /* 0x040fe40002fa1670 */
[----:B------:R-:W-:-:S02]  /*d3b0*/  ISETP.LT.OR P3, PT, R229, 0x12, P3 ;  /* 0x00000012e500780c */ /* 0x000fc40001f61670 */
[----:B------:R-:W-:Y:S02]  /*d3c0*/  FSEL R166, R166, -INF , !P5 ;  /* 0xff800000a6a67808 */ /* 0x000fe40006800000 */
[----:B------:R-:W-:Y:S02]  /*d3d0*/  ISETP.GT.AND P5, PT, R227, 0x29, P2 ;  /* 0x00000029e300780c */ /* 0x000fe400017a4270 */
[----:B------:R-:W-:Y:S02]  /*d3e0*/  FSEL R159, R159, -INF , !P3 ;  /* 0xff8000009f9f7808 */ /* 0x000fe40005800000 */
[----:B------:R-:W-:Y:S02]  /*d3f0*/  ISETP.LT.OR P5, PT, R229, 0x2a, P5 ;  /* 0x0000002ae500780c */ /* 0x000fe40002fa1670 */
[----:B------:R-:W-:-:S04]  /*d400*/  ISETP.GT.AND P3, PT, R227, 0x21, P2 ;  /* 0x00000021e300780c */ /* 0x000fc80001764270 */
[----:B------:R-:W-:-:S04]  /*d410*/  ISETP.LT.OR P3, PT, R229, 0x22, P3 ;  /* 0x00000022e500780c */ /* 0x000fc80001f61670 */
[----:B------:R-:W-:Y:S02]  /*d420*/  FSEL R167, R167, -INF , !P3 ;  /* 0xff800000a7a77808 */ /* 0x000fe40005800000 */
[----:B0-----:R-:W-:Y:S02]  /*d430*/  FMNMX.FTZ R180, R152, R153, !PT ;  /* 0x0000009998b47209 */ /* 0x001fe40007810000 */
[----:B------:R-:W-:Y:S02]  /*d440*/  FSEL R152, R155, -INF , !P6 ;  /* 0xff8000009b987808 */ /* 0x000fe40007000000 */
[----:B------:R-:W-:Y:S01]  /*d450*/  FSEL R153, R21, -INF , !P4 ;  /* 0xff80000015997808 */ /* 0x000fe20006000000 */
[----:B------:R-:W0:Y:S01]  /*d460*/  SHFL.BFLY PT, R155, R180, 0x1, 0x1f ;  /* 0x0c201f00b49b7f89 */ /* 0x000e2200000e0000 */
[----:B------:R-:W-:Y:S02]  /*d470*/  ISETP.GT.AND P6, PT, R227, 0x18, P2 ;  /* 0x00000018e300780c */ /* 0x000fe400017c4270 */
[----:B------:R-:W-:-:S02]  /*d480*/  FMNMX.FTZ R21, R153, R20, !PT ;  /* 0x0000001499157209 */ /* 0x000fc40007810000 */
[----:B------:R-:W-:Y:S02]  /*d490*/  ISETP.LT.OR P6, PT, R229, 0x19, P6 ;  /* 0x00000019e500780c */ /* 0x000fe400037c1670 */
[----:B------:R-:W-:Y:S02]  /*d4a0*/  FMNMX.FTZ R21, R154, R21, !PT ;  /* 0x000000159a157209 */ /* 0x000fe40007810000 */
[----:B------:R-:W-:Y:S02]  /*d4b0*/  FSEL R162, R162, -INF , !P6 ;  /* 0xff800000a2a27808 */ /* 0x000fe40007000000 */
[----:B------:R-:W-:Y:S02]  /*d4c0*/  FMNMX.FTZ R21, R152, R21, !PT ;  /* 0x0000001598157209 */ /* 0x000fe40007810000 */
[----:B------:R-:W-:Y:S02]  /*d4d0*/  ISETP.GT.AND P6, PT, R227, 0x28, P2 ;  /* 0x00000028e300780c */ /* 0x000fe400017c4270 */
[----:B------:R-:W-:-:S02]  /*d4e0*/  FMNMX.FTZ R21, R156, R21, !PT ;  /* 0x000000159c157209 */ /* 0x000fc40007810000 */
[----:B------:R-:W-:Y:S02]  /*d4f0*/  ISETP.LT.OR P6, PT, R229, 0x29, P6 ;  /* 0x00000029e500780c */ /* 0x000fe400037c1670 */
[----:B------:R-:W-:Y:S01]  /*d500*/  FMNMX.FTZ R157, R158, R21, !PT ;  /* 0x000000159e9d7209 */ /* 0x000fe20007810000 */
[----:B------:R-:W-:Y:S01]  /*d510*/  IMAD.U32 R21, RZ, RZ, UR44 ;  /* 0x0000002cff157e24 */ /* 0x000fe2000f8e00ff */
[----:B------:R-:W-:Y:S02]  /*d520*/  ISETP.GT.AND P3, PT, R227, 0x30, P2 ;  /* 0x00000030e300780c */ /* 0x000fe40001764270 */
[----:B------:R-:W-:Y:S02]  /*d530*/  FMNMX.FTZ R157, R159, R157, !PT ;  /* 0x0000009d9f9d7209 */ /* 0x000fe40007810000 */
[----:B0-----:R-:W-:Y:S02]  /*d540*/  FMNMX.FTZ R180, R180, R155, !PT ;  /* 0x0000009bb4b47209 */ /* 0x001fe40007810000 */
[----:B------:R-:W-:-:S02]  /*d550*/  FSEL R155, R170, -INF , !P5 ;  /* 0xff800000aa9b7808 */ /* 0x000fc40006800000 */
[C---:B------:R-:W-:Y:S01]  /*d560*/  FSETP.NEU.FTZ.AND P5, PT, R180.reuse, -INF , PT ;  /* 0xff800000b400780b */ /* 0x040fe20003fbd000 */
[----:B------:R-:W-:Y:S01]  /*d570*/  FMUL.FTZ R161, R180, R21 ;  /* 0x00000015b4a17220 */ /* 0x000fe20000410000 */
[----:B------:R-:W-:Y:S02]  /*d580*/  FMNMX.FTZ R170, R162, R157, !PT ;  /* 0x0000009da2aa7209 */ /* 0x000fe40007810000 */
[----:B------:R-:W-:Y:S02]  /*d590*/  FSEL R171, R171, -INF , !P6 ;  /* 0xff800000abab7808 */ /* 0x000fe40007000000 */
[----:B------:R-:W-:Y:S02]  /*d5a0*/  FSEL R157, R161, RZ, P5 ;  /* 0x000000ffa19d7208 */ /* 0x000fe40002800000 */
[----:B------:R-:W-:Y:S02]  /*d5b0*/  FMNMX.FTZ R161, R163, R170, !PT ;  /* 0x000000aaa3a17209 */ /* 0x000fe40007810000 */
[----:B------:R-:W-:Y:S01]  /*d5c0*/  ISETP.GT.AND P4, PT, R227, 0x31, P2 ;  /* 0x00000031e300780c */ /* 0x000fe20001784270 */
[--C-:B------:R-:W-:Y:S01]  /*d5d0*/  FFMA.FTZ R206, R206, R21, -R157.reuse ;  /* 0x00000015cece7223 */ /* 0x100fe2000001089d */
[----:B------:R-:W-:Y:S01]  /*d5e0*/  FMNMX.FTZ R170, R166, R161, !PT ;  /* 0x000000a1a6aa7209 */ /* 0x000fe20007810000 */
[-CC-:B------:R-:W-:Y:S01]  /*d5f0*/  FFMA.FTZ R161, R228, R21.reuse, -R157.reuse ;  /* 0x00000015e4a17223 */ /* 0x180fe2000001089d */
[----:B------:R-:W-:Y:S01]  /*d600*/  ISETP.LT.OR P3, PT, R229, 0x31, P3 ;  /* 0x00000031e500780c */ /* 0x000fe20001f61670 */
[-CC-:B------:R-:W-:Y:S01]  /*d610*/  FFMA.FTZ R160, R160, R21.reuse, -R157.reuse ;  /* 0x00000015a0a07223 */ /* 0x180fe2000001089d */
[----:B------:R-:W-:Y:S01]  /*d620*/  FMNMX.FTZ R170, R167, R170, !PT ;  /* 0x000000aaa7aa7209 */ /* 0x000fe20007810000 */
[----:B------:R-:W-:Y:S01]  /*d630*/  MUFU.EX2 R206, R206 ;  /* 0x000000ce00ce7308 */ /* 0x000fe20000000800 */
[----:B------:R-:W-:Y:S01]  /*d640*/  ISETP.GT.AND P6, PT, R227, 0x38, P2 ;  /* 0x00000038e300780c */ /* 0x000fe200017c4270 */
[-CC-:B------:R-:W-:Y:S01]  /*d650*/  FFMA.FTZ R164, R164, R21.reuse, -R157.reuse ;  /* 0x00000015a4a47223 */ /* 0x180fe2000001089d */
[----:B------:R-:W-:Y:S01]  /*d660*/  FMNMX.FTZ R170, R171, R170, !PT ;  /* 0x000000aaabaa7209 */ /* 0x000fe20007810000 */
[-CC-:B------:R-:W-:Y:S01]  /*d670*/  FFMA.FTZ R231, R179, R21.reuse, -R157.reuse ;  /* 0x00000015b3e77223 */ /* 0x180fe2000001089d */
[----:B------:R-:W-:Y:S01]  /*d680*/  ISETP.LT.OR P4, PT, R229, 0x32, P4 ;  /* 0x00000032e500780c */ /* 0x000fe20002781670 */
[----:B------:R-:W-:Y:S01]  /*d690*/  IMAD.MOV R179, RZ, RZ, -R194 ;  /* 0x000000ffffb37224 */ /* 0x000fe200078e0ac2 */
[----:B------:R-:W-:Y:S01]  /*d6a0*/  FSEL R228, R173, -INF , !P3 ;  /* 0xff800000ade47808 */ /* 0x000fe20005800000 */
[-CC-:B------:R-:W-:Y:S01]  /*d6b0*/  FFMA.FTZ R173, R208, R21.reuse, -R157.reuse ;  /* 0x00000015d0ad7223 */ /* 0x180fe2000001089d */
[----:B------:R-:W-:Y:S01]  /*d6c0*/  FMNMX.FTZ R165, R155, R170, !PT ;  /* 0x000000aa9ba57209 */ /* 0x000fe20007810000 */
[-CC-:B------:R-:W-:Y:S01]  /*d6d0*/  FFMA.FTZ R208, R230, R21.reuse, -R157.reuse ;  /* 0x00000015e6d07223 */ /* 0x180fe2000001089d */
[----:B------:R-:W-:Y:S01]  /*d6e0*/  ISETP.GT.AND P2, PT, R227, 0x39, P2 ;  /* 0x00000039e300780c */ /* 0x000fe20001744270 */
[----:B------:R-:W-:Y:S01]  /*d6f0*/  MUFU.EX2 R161, R161 ;  /* 0x000000a100a17308 */ /* 0x000fe20000000800 */
[----:B------:R-:W-:Y:S01]  /*d700*/  ISETP.LT.OR P6, PT, R229, 0x39, P6 ;  /* 0x00000039e500780c */ /* 0x000fe200037c1670 */
[-CC-:B------:R-:W-:Y:S01]  /*d710*/  FFMA.FTZ R183, R209, R21.reuse, -R157.reuse ;  /* 0x00000015d1b77223 */ /* 0x180fe2000001089d */
[----:B------:R-:W-:Y:S01]  /*d720*/  FSEL R174, R174, -INF , !P4 ;  /* 0xff800000aeae7808 */ /* 0x000fe20006000000 */
[--C-:B------:R-:W-:Y:S01]  /*d730*/  FFMA.FTZ R209, R177, R21, -R157.reuse ;  /* 0x00000015b1d17223 */ /* 0x100fe2000001089d */
[----:B------:R-:W-:Y:S01]  /*d740*/  FMNMX.FTZ R169, R228, R165, !PT ;  /* 0x000000a5e4a97209 */ /* 0x000fe20007810000 */
[-CC-:B------:R-:W-:Y:S01]  /*d750*/  FFMA.FTZ R168, R168, R21.reuse, -R157.reuse ;  /* 0x00000015a8a87223 */ /* 0x180fe2000001089d */
[----:B------:R-:W-:Y:S01]  /*d760*/  ISETP.LT.OR P2, PT, R229, 0x3a, P2 ;  /* 0x0000003ae500780c */ /* 0x000fe20001741670 */
[----:B------:R0:W-:Y:S01]  /*d770*/  MUFU.EX2 R165, R173 ;  /* 0x000000ad00a57308 */ /* 0x0001e20000000800 */
[----:B------:R-:W-:Y:S01]  /*d780*/  FSEL R176, R176, -INF , !P6 ;  /* 0xff800000b0b07808 */ /* 0x000fe20007000000 */
[--C-:B------:R-:W-:Y:S01]  /*d790*/  FFMA.FTZ R236, R236, R21, -R157.reuse ;  /* 0x00000015ecec7223 */ /* 0x100fe2000001089d */
[----:B------:R-:W-:Y:S01]  /*d7a0*/  FMNMX.FTZ R169, R174, R169, !PT ;  /* 0x000000a9aea97209 */ /* 0x000fe20007810000 */
[-CC-:B------:R-:W-:Y:S01]  /*d7b0*/  FFMA.FTZ R172, R172, R21.reuse, -R157.reuse ;  /* 0x00000015acac7223 */ /* 0x180fe2000001089d */
[----:B------:R-:W-:Y:S01]  /*d7c0*/  FSEL R178, R178, -INF , !P2 ;  /* 0xff800000b2b27808 */ /* 0x000fe20005000000 */
[--C-:B------:R-:W-:Y:S01]  /*d7d0*/  FFMA.FTZ R182, R182, R21, -R157.reuse ;  /* 0x00000015b6b67223 */ /* 0x100fe2000001089d */
[----:B------:R-:W-:Y:S01]  /*d7e0*/  FMNMX.FTZ R169, R176, R169, !PT ;  /* 0x000000a9b0a97209 */ /* 0x000fe20007810000 */
[----:B------:R-:W-:Y:S01]  /*d7f0*/  MUFU.EX2 R208, R208 ;  /* 0x000000d000d07308 */ /* 0x000fe20000000800 */
[----:B------:R-:W-:Y:S01]  /*d800*/  FSEL R230, R180, RZ, P5 ;  /* 0x000000ffb4e67208 */ /* 0x000fe20002800000 */
[--C-:B0-----:R-:W-:Y:S01]  /*d810*/  FFMA.FTZ R173, R234, R21, -R157.reuse ;  /* 0x00000015eaad7223 */ /* 0x101fe2000001089d */
[----:B------:R-:W-:Y:S01]  /*d820*/  FMNMX.FTZ R175, R178, R169, !PT ;  /* 0x000000a9b2af7209 */ /* 0x000fe20007810000 */
[-CC-:B------:R-:W-:Y:S01]  /*d830*/  FFMA.FTZ R169, R232, R21.reuse, -R157.reuse ;  /* 0x00000015e8a97223 */ /* 0x180fe2000001089d */
[----:B------:R-:W-:Y:S01]  /*d840*/  FFMA.FTZ R181, R181, R21, -R157 ;  /* 0x00000015b5b57223 */ /* 0x000fe2000001089d */
[----:B------:R-:W-:-:S02]  /*d850*/  FADD.FTZ R230, -R230, R15 ;  /* 0x0000000fe6e67221 */ /* 0x000fc40000010100 */
[----:B------:R-:W0:Y:S01]  /*d860*/  SHFL.BFLY PT, R170, R175, 0x2, 0x1f ;  /* 0x0c401f00afaa7f89 */ /* 0x000e2200000e0000 */
[----:B------:R-:W-:Y:S01]  /*d870*/  MUFU.EX2 R160, R160 ;  /* 0x000000a000a07308 */ /* 0x000fe20000000800 */
[----:B------:R-:W-:-:S07]  /*d880*/  FMUL.FTZ R15, R230, R21 ;  /* 0x00000015e60f7220 */ /* 0x000fce0000410000 */
[----:B------:R-:W2:Y:S08]  /*d890*/  MUFU.EX2 R15, R15 ;  /* 0x0000000f000f7308 */ /* 0x000eb00000000800 */
[----:B------:R-:W-:Y:S01]  /*d8a0*/  MUFU.EX2 R169, R169 ;  /* 0x000000a900a97308 */ /* 0x000fe20000000800 */
[----:B0-----:R-:W-:-:S07]  /*d8b0*/  FMNMX.FTZ R170, R175, R170, !PT ;  /* 0x000000aaafaa7209 */ /* 0x001fce0007810000 */
[----:B------:R-:W-:Y:S01]  /*d8c0*/  MUFU.EX2 R164, R164 ;  /* 0x000000a400a47308 */ /* 0x000fe20000000800 */
[-C--:B--2---:R-:W-:Y:S01]  /*d8d0*/  FMUL.FTZ R24, R24, R15.reuse ;  /* 0x0000000f18187220 */ /* 0x084fe20000410000 */
[-C--:B------:R-:W-:Y:S01]  /*d8e0*/  FMUL.FTZ R25, R25, R15.reuse ;  /* 0x0000000f19197220 */ /* 0x080fe20000410000 */
[-C--:B------:R-:W-:Y:S01]  /*d8f0*/  FMUL.FTZ R28, R28, R15.reuse ;  /* 0x0000000f1c1c7220 */ /* 0x080fe20000410000 */
[----:B------:R-:W0:Y:S01]  /*d900*/  SHFL.BFLY PT, R207, R170, 0x1, 0x1f ;  /* 0x0c201f00aacf7f89 */ /* 0x000e2200000e0000 */
        /* <DEDUP_REMOVED lines=23> */
[----:B0-----:R-:W-:Y:S01]  /*da80*/  FMNMX.FTZ R170, R170, R207, !PT ;  /* 0x000000cfaaaa7209 */ /* 0x001fe20007810000 */
[-C--:B------:R-:W-:Y:S01]  /*da90*/  FMUL.FTZ R69, R69, R15.reuse ;  /* 0x0000000f45457220 */ /* 0x080fe20000410000 */
[-C--:B------:R-:W-:Y:S01]  /*daa0*/  FMUL.FTZ R72, R72, R15.reuse ;  /* 0x0000000f48487220 */ /* 0x080fe20000410000 */
[----:B------:R-:W-:Y:S01]  /*dab0*/  FMUL.FTZ R73, R73, R15 ;  /* 0x0000000f49497220 */ /* 0x000fe20000410000 */
[C---:B------:R-:W-:Y:S01]  /*dac0*/  FSETP.NEU.FTZ.AND P2, PT, R170.reuse, -INF , PT ;  /* 0xff800000aa00780b */ /* 0x040fe20003f5d000 */
[----:B------:R-:W-:Y:S01]  /*dad0*/  FMUL.FTZ R230, R170, R21 ;  /* 0x00000015aae67220 */ /* 0x000fe20000410000 */
[----:B------:R-:W-:Y:S01]  /*dae0*/  MUFU.EX2 R172, R172 ;  /* 0x000000ac00ac7308 */ /* 0x000fe20000000800 */
[-C--:B------:R-:W-:Y:S01]  /*daf0*/  FMUL.FTZ R76, R76, R15.reuse ;  /* 0x0000000f4c4c7220 */ /* 0x080fe20000410000 */
[----:B------:R-:W-:Y:S01]  /*db00*/  FSEL R177, R170, RZ, P2 ;  /* 0x000000ffaab17208 */ /* 0x000fe20001000000 */
[-C--:B------:R-:W-:Y:S01]  /*db10*/  FMUL.FTZ R77, R77, R15.reuse ;  /* 0x0000000f4d4d7220 */ /* 0x080fe20000410000 */
[----:B------:R-:W-:Y:S01]  /*db20*/  FSEL R230, R230, RZ, P2 ;  /* 0x000000ffe6e67208 */ /* 0x000fe20001000000 */
[----:B------:R-:W-:Y:S01]  /*db30*/  FMUL.FTZ R80, R80, R15 ;  /* 0x0000000f50507220 */ /* 0x000fe20000410000 */
[----:B------:R-:W-:Y:S01]  /*db40*/  ISETP.NE.AND P2, PT, R22, R179, PT ;  /* 0x000000b31600720c */ /* 0x000fe20003f45270 */
[----:B------:R-:W-:Y:S01]  /*db50*/  FADD.FTZ R232, -R177, R20 ;  /* 0x00000014b1e87221 */ /* 0x000fe20000010100 */
[----:B------:R-:W0:Y:S01]  /*db60*/  MUFU.EX2 R183, R183 ;  /* 0x000000b700b77308 */ /* 0x000e220000000800 */
[----:B------:R-:W-:Y:S01]  /*db70*/  FFMA.FTZ R229, R152, R21, -R230 ;  /* 0x0000001598e57223 */ /* 0x000fe200000108e6 */
[----:B------:R-:W-:Y:S01]  /*db80*/  FFMA.FTZ R152, R15, R3, R206 ;  /* 0x000000030f987223 */ /* 0x000fe200000100ce */
[-CC-:B------:R-:W-:Y:S01]  /*db90*/  FFMA.FTZ R227, R156, R21.reuse, -R230.reuse ;  /* 0x000000159ce37223 */ /* 0x180fe200000108e6 */
[-CC-:B------:R-:W-:Y:S01]  /*dba0*/  FFMA.FTZ R207, R154, R21.reuse, -R230.reuse ;  /* 0x000000159acf7223 */ /* 0x180fe200000108e6 */
[-C--:B------:R-:W-:Y:S01]  /*dbb0*/  FFMA.FTZ R179, R153, R21.reuse, -R230 ;  /* 0x0000001599b37223 */ /* 0x080fe200000108e6 */
[----:B------:R-:W-:Y:S01]  /*dbc0*/  FADD.FTZ R152, R161, R152 ;  /* 0x00000098a1987221 */ /* 0x000fe20000010000 */
[-CC-:B------:R-:W-:Y:S01]  /*dbd0*/  FFMA.FTZ R177, R166, R21.reuse, -R230.reuse ;  /* 0x00000015a6b17223 */ /* 0x180fe200000108e6 */
[----:B------:R-:W2:Y:S01]  /*dbe0*/  MUFU.EX2 R182, R182 ;  /* 0x000000b600b67308 */ /* 0x000ea20000000800 */
[-C--:B------:R-:W-:Y:S01]  /*dbf0*/  FFMA.FTZ R159, R159, R21.reuse, -R230 ;  /* 0x000000159f9f7223 */ /* 0x080fe200000108e6 */
[----:B------:R-:W-:Y:S01]  /*dc00*/  FADD.FTZ R3, R165, R152 ;  /* 0x00000098a5037221 */ /* 0x000fe20000010000 */
[-CC-:B------:R-:W-:Y:S01]  /*dc10*/  FFMA.FTZ R153, R162, R21.reuse, -R230.reuse ;  /* 0x00000015a2997223 */ /* 0x180fe200000108e6 */
[-CC-:B------:R-:W-:Y:S01]  /*dc20*/  FFMA.FTZ R163, R163, R21.reuse, -R230.reuse ;  /* 0x00000015a3a37223 */ /* 0x180fe200000108e6 */
[-CC-:B------:R-:W-:Y:S01]  /*dc30*/  FFMA.FTZ R167, R167, R21.reuse, -R230.reuse ;  /* 0x00000015a7a77223 */ /* 0x180fe200000108e6 */
[----:B------:R-:W-:Y:S01]  /*dc40*/  FADD.FTZ R3, R208, R3 ;  /* 0x00000003d0037221 */ /* 0x000fe20000010000 */
[-CC-:B------:R-:W-:Y:S01]  /*dc50*/  FFMA.FTZ R155, R155, R21.reuse, -R230.reuse ;  /* 0x000000159b9b7223 */ /* 0x180fe200000108e6 */
[----:B------:R3:W-:Y:S01]  /*dc60*/  MUFU.EX2 R20, R231 ;  /* 0x000000e700147308 */ /* 0x0007e20000000800 */
[----:B0-----:R-:W-:Y:S01]  /*dc70*/  F2FP.F16.F32.PACK_AB R162, R183, R172 ;  /* 0x000000acb7a2723e */ /* 0x001fe200000000ff */
[----:B------:R-:W-:Y:S01]  /*dc80*/  FADD.FTZ R152, R160, R3 ;  /* 0x00000003a0987221 */ /* 0x000fe20000010000 */
[----:B------:R-:W-:Y:S01]  /*dc90*/  @!P2 LEA R3, R18, R192, 0x6 ;  /* 0x000000c01203a211 */ /* 0x000fe200078e30ff */
[-CC-:B------:R-:W-:Y:S01]  /*dca0*/  FFMA.FTZ R228, R228, R21.reuse, -R230.reuse ;  /* 0x00000015e4e47223 */ /* 0x180fe200000108e6 */
[-C--:B------:R-:W-:Y:S01]  /*dcb0*/  FFMA.FTZ R174, R174, R21.reuse, -R230 ;  /* 0x00000015aeae7223 */ /* 0x080fe200000108e6 */
[----:B------:R-:W-:Y:S01]  /*dcc0*/  FADD.FTZ R233, R169, R152 ;  /* 0x00000098a9e97221 */ /* 0x000fe20000010000 */
[-C--:B------:R-:W-:Y:S01]  /*dcd0*/  FFMA.FTZ R178, R178, R21.reuse, -R230 ;  /* 0x00000015b2b27223 */ /* 0x080fe200000108e6 */
[----:B------:R-:W-:Y:S01]  /*dce0*/  @!P2 IMAD R156, R3, 0x4, R2 ;  /* 0x00000004039ca824 */ /* 0x000fe200078e0202 */
[----:B------:R0:W4:Y:S01]  /*dcf0*/  MUFU.EX2 R157, R209 ;  /* 0x000000d1009d7308 */ /* 0x0001220000000800 */
[----:B------:R-:W-:Y:S01]  /*dd00*/  FADD.FTZ R152, R164, R233 ;  /* 0x000000e9a4987221 */ /* 0x000fe20000010000 */
[-C--:B---3--:R-:W-:Y:S01]  /*dd10*/  FFMA.FTZ R231, R171, R21.reuse, -R230 ;  /* 0x00000015abe77223 */ /* 0x088fe200000108e6 */
[-C--:B------:R-:W-:Y:S01]  /*dd20*/  FMUL.FTZ R171, R232, R21.reuse ;  /* 0x00000015e8ab7220 */ /* 0x080fe20000410000 */
[----:B------:R-:W-:Y:S01]  /*dd30*/  @!P2 STS [R156+0x28800], R15 ;  /* 0x0288000f9c00a388 */ /* 0x000fe20000000800 */
[----:B------:R-:W-:Y:S01]  /*dd40*/  FADD.FTZ R3, R173, R152 ;  /* 0x00000098ad037221 */ /* 0x000fe20000010000 */
[----:B------:R-:W-:Y:S01]  /*dd50*/  F2FP.F16.F32.PACK_AB R152, R161, R206 ;  /* 0x000000cea198723e */ /* 0x000fe200000000ff */
[-CC-:B------:R-:W-:Y:S01]  /*dd60*/  FFMA.FTZ R176, R176, R21.reuse, -R230.reuse ;  /* 0x00000015b0b07223 */ /* 0x180fe200000108e6 */
[----:B------:R-:W-:Y:S01]  /*dd70*/  MUFU.EX2 R18, R179 ;  /* 0x000000b300127308 */ /* 0x000fe20000000800 */
[----:B------:R-:W-:Y:S01]  /*dd80*/  FADD.FTZ R154, R168, R3 ;  /* 0x00000003a89a7221 */ /* 0x000fe20000010000 */
[----:B0-----:R-:W-:Y:S01]  /*dd90*/  FFMA.FTZ R209, R158, R21, -R230 ;  /* 0x000000159ed17223 */ /* 0x001fe200000108e6 */
[-C--:B------:R-:W-:Y:S01]  /*dda0*/  FMUL.FTZ R81, R81, R15.reuse ;  /* 0x0000000f51517220 */ /* 0x080fe20000410000 */
[----:B------:R-:W-:Y:S01]  /*ddb0*/  FMUL.FTZ R84, R84, R15 ;  /* 0x0000000f54547220 */ /* 0x000fe20000410000 */
[----:B------:R-:W-:Y:S01]  /*ddc0*/  FADD.FTZ R3, R175, R154 ;  /* 0x0000009aaf037221 */ /* 0x000fe20000010000 */
[----:B------:R-:W-:Y:S01]  /*ddd0*/  F2FP.F16.F32.PACK_AB R154, R208, R165 ;  /* 0x000000a5d09a723e */ /* 0x000fe200000000ff */
        /* <DEDUP_REMOVED lines=9> */
[----:B------:R-:W3:Y:S01]  /*de70*/  MUFU.EX2 R181, R181 ;  /* 0x000000b500b57308 */ /* 0x000ee20000000800 */
[----:B--2---:R-:W-:Y:S01]  /*de80*/  FADD.FTZ R158, R182, R3 ;  /* 0x00000003b69e7221 */ /* 0x004fe20000010000 */
[-C--:B------:R-:W-:Y:S01]  /*de90*/  FMUL.FTZ R97, R97, R15.reuse ;  /* 0x0000000f61617220 */ /* 0x080fe20000410000 */
[-C--:B------:R-:W-:Y:S01]  /*dea0*/  FMUL.FTZ R100, R100, R15.reuse ;  /* 0x0000000f64647220 */ /* 0x080fe20000410000 */
[-C--:B------:R-:W-:Y:S01]  /*deb0*/  FMUL.FTZ R101, R101, R15.reuse ;  /* 0x0000000f65657220 */ /* 0x080fe20000410000 */
[----:B----4-:R-:W-:Y:S01]  /*dec0*/  FADD.FTZ R3, R157, R158 ;  /* 0x0000009e9d037221 */ /* 0x010fe20000010000 */
[----:B------:R-:W-:Y:S01]  /*ded0*/  F2FP.F16.F32.PACK_AB R158, R173, R164 ;  /* 0x000000a4ad9e723e */ /* 0x000fe200000000ff */
[-C--:B------:R-:W-:Y:S01]  /*dee0*/  FMUL.FTZ R104, R104, R15.reuse ;  /* 0x0000000f68687220 */ /* 0x080fe20000410000 */
[----:B------:R-:W2:Y:S01]  /*def0*/  MUFU.EX2 R207, R207 ;  /* 0x000000cf00cf7308 */ /* 0x000ea20000000800 */
[----:B------:R-:W-:Y:S01]  /*df00*/  FADD.FTZ R166, R20, R3 ;  /* 0x0000000314a67221 */ /* 0x000fe20000010000 */
[----:B0-----:R-:W-:Y:S01]  /*df10*/  FFMA.FTZ R8, R171, R8, R18 ;  /* 0x00000008ab087223 */ /* 0x001fe20000010012 */
[----:B------:R0:W-:Y:S01]  /*df20*/  @!P2 STS [R156+0x28820], R171 ;  /* 0x028820ab9c00a388 */ /* 0x0001e20000000800 */
[----:B------:R-:W-:Y:S01]  /*df30*/  F2FP.F16.F32.PACK_AB R164, R157, R182 ;  /* 0x000000b69da4723e */ /* 0x000fe200000000ff */
[-C--:B------:R-:W-:Y:S01]  /*df40*/  FMUL.FTZ R105, R105, R15.reuse ;  /* 0x0000000f69697220 */ /* 0x080fe20000410000 */
[-C--:B------:R-:W-:Y:S01]  /*df50*/  FMUL.FTZ R108, R108, R15.reuse ;  /* 0x0000000f6c6c7220 */ /* 0x080fe20000410000 */
[-C--:B------:R-:W-:Y:S01]  /*df60*/  FMUL.FTZ R109, R109, R15.reuse ;  /* 0x0000000f6d6d7220 */ /* 0x080fe20000410000 */
[----:B------:R-:W4:Y:S01]  /*df70*/  MUFU.EX2 R229, R229 ;  /* 0x000000e500e57308 */ /* 0x000f220000000800 */
[C---:B---3--:R-:W-:Y:S01]  /*df80*/  FADD.FTZ R3, R181.reuse, R166 ;  /* 0x000000a6b5037221 */ /* 0x048fe20000010000 */
[----:B------:R-:W-:Y:S01]  /*df90*/  F2FP.F16.F32.PACK_AB R166, R181, R20 ;  /* 0x00000014b5a6723e */ /* 0x000fe200000000ff */
[-C--:B------:R-:W-:Y:S01]  /*dfa0*/  FMUL.FTZ R112, R112, R15.reuse ;  /* 0x0000000f70707220 */ /* 0x080fe20000410000 */
[-C--:B------:R-:W-:Y:S01]  /*dfb0*/  FMUL.FTZ R113, R113, R15.reuse ;  /* 0x0000000f71717220 */ /* 0x080fe20000410000 */
[----:B0-----:R-:W-:Y:S01]  /*dfc0*/  F2FP.F16.F32.PACK_AB R156, R169, R160 ;  /* 0x000000a0a99c723e */ /* 0x001fe200000000ff */
[-C--:B------:R-:W-:Y:S01]  /*dfd0*/  FMUL.FTZ R116, R116, R15.reuse ;  /* 0x0000000f74747220 */ /* 0x080fe20000410000 */
[----:B------:R-:W-:Y:S01]  /*dfe0*/  F2FP.F16.F32.PACK_AB R160, R175, R168 ;  /* 0x000000a8afa0723e */ /* 0x000fe200000000ff */
[----:B------:R-:W-:Y:S01]  /*dff0*/  MUFU.EX2 R206, R227 ;  /* 0x000000e300ce7308 */ /* 0x000fe20000000800 */
[----:B--2---:R-:W-:Y:S01]  /*e000*/  FADD.FTZ R8, R207, R8 ;  /* 0x00000008cf087221 */ /* 0x004fe20000010000 */
        /* <DEDUP_REMOVED lines=18> */
[----:B------:R-:W-:Y:S01]  /*e130*/  FMUL.FTZ R149, R149, R15 ;  /* 0x0000000f95957220 */ /* 0x000fe20000410000 */
[-C--:B------:R-:W-:Y:S01]  /*e140*/  FMUL.FTZ R26, R26, R171.reuse ;  /* 0x000000ab1a1a7220 */ /* 0x080fe20000410000 */
[-C--:B------:R-:W-:Y:S01]  /*e150*/  FMUL.FTZ R27, R27, R171.reuse ;  /* 0x000000ab1b1b7220 */ /* 0x080fe20000410000 */
[-C--:B------:R-:W-:Y:S01]  /*e160*/  FMUL.FTZ R30, R30, R171.reuse ;  /* 0x000000ab1e1e7220 */ /* 0x080fe20000410000 */
[----:B------:R4:W2:Y:S01]  /*e170*/  MUFU.EX2 R161, R153 ;  /* 0x0000009900a17308 */ /* 0x0008a20000000800 */
        /* <DEDUP_REMOVED lines=8> */
[----:B----4-:R-:W-:Y:S01]  /*e200*/  FADD.FTZ R153, R229, R8 ;  /* 0x00000008e5997221 */ /* 0x010fe20000010000 */
[----:B0-----:R-:W-:Y:S01]  /*e210*/  F2FP.F16.F32.PACK_AB R157, R20, R209 ;  /* 0x000000d1149d723e */ /* 0x001fe200000000ff */
        /* <DEDUP_REMOVED lines=12> */
[----:B------:R-:W-:Y:S01]  /*e2e0*/  FMUL.FTZ R62, R62, R171 ;  /* 0x000000ab3e3e7220 */ /* 0x000fe20000410000 */
[----:B------:R-:W4:Y:S01]  /*e2f0*/  MUFU.EX2 R172, R167 ;  /* 0x000000a700ac7308 */ /* 0x000f220000000800 */
[----:B--2---:R-:W-:Y:S01]  /*e300*/  FADD.FTZ R153, R161, R182 ;  /* 0x000000b6a1997221 */ /* 0x004fe20000010000 */
[----:B---3--:R-:W-:Y:S01]  /*e310*/  F2FP.F16.F32.PACK_AB R159, R168, R161 ;  /* 0x000000a1a89f723e */ /* 0x008fe200000000ff */
[-C--:B------:R-:W-:Y:S01]  /*e320*/  FMUL.FTZ R63, R63, R171.reuse ;  /* 0x000000ab3f3f7220 */ /* 0x080fe20000410000 */
[-C--:B------:R-:W-:Y:S01]  /*e330*/  FMUL.FTZ R66, R66, R171.reuse ;  /* 0x000000ab42427220 */ /* 0x080fe20000410000 */
[----:B------:R-:W-:Y:S01]  /*e340*/  FADD.FTZ R182, R168, R153 ;  /* 0x00000099a8b67221 */ /* 0x000fe20000010000 */
        /* <DEDUP_REMOVED lines=11> */
[C---:B----4-:R-:W-:Y:S01]  /*e400*/  FADD.FTZ R182, R172.reuse, R153 ;  /* 0x00000099acb67221 */ /* 0x050fe20000010000 */
[----:B------:R-:W-:Y:S01]  /*e410*/  F2FP.F16.F32.PACK_AB R161, R172, R177 ;  /* 0x000000b1aca1723e */ /* 0x000fe200000000ff */
[-C--:B------:R-:W-:Y:S01]  /*e420*/  FMUL.FTZ R83, R83, R171.reuse ;  /* 0x000000ab53537220 */ /* 0x080fe20000410000 */
[-C--:B------:R-:W-:Y:S01]  /*e430*/  FMUL.FTZ R86, R86, R171.reuse ;  /* 0x000000ab56567220 */ /* 0x080fe20000410000 */
[-C--:B------:R-:W-:Y:S01]  /*e440*/  FMUL.FTZ R87, R87, R171.reuse ;  /* 0x000000ab57577220 */ /* 0x080fe20000410000 */
[-C--:B------:R-:W-:Y:S01]  /*e450*/  FMUL.FTZ R90, R90, R171.reuse ;  /* 0x000000ab5a5a7220 */ /* 0x080fe20000410000 */
[-C--:B------:R-:W-:Y:S01]  /*e460*/  FMUL.FTZ R91, R91, R171.reuse ;  /* 0x000000ab5b5b7220 */ /* 0x080fe20000410000 */
[----:B------:R-:W3:Y:S01]  /*e470*/  MUFU.EX2 R165, R228 ;  /* 0x000000e400a57308 */ /* 0x000ee20000000800 */
        /* <DEDUP_REMOVED lines=9> */
[----:B------:R-:W-:Y:S01]  /*e510*/  F2FP.F16.F32.PACK_AB R153, R207, R18 ;  /* 0x00000012cf99723e */ /* 0x000fe200000000ff */
[----:B------:R-:W-:Y:S01]  /*e520*/  FMUL.FTZ R106, R106, R171 ;  /* 0x000000ab6a6a7220 */ /* 0x000fe20000410000 */
[----:B------:R-:W-:Y:S01]  /*e530*/  F2FP.F16.F32.PACK_AB R163, R8, R163 ;  /* 0x000000a308a3723e */ /* 0x000fe200000000ff */
[-C--:B------:R-:W-:Y:S01]  /*e540*/  FMUL.FTZ R107, R107, R171.reuse ;  /* 0x000000ab6b6b7220 */ /* 0x080fe20000410000 */
[-C--:B------:R-:W-:Y:S01]  /*e550*/  FMUL.FTZ R110, R110, R171.reuse ;  /* 0x000000ab6e6e7220 */ /* 0x080fe20000410000 */
[-C--:B------:R-:W-:Y:S01]  /*e560*/  FMUL.FTZ R111, R111, R171.reuse ;  /* 0x000000ab6f6f7220 */ /* 0x080fe20000410000 */
[----:B------:R-:W0:Y:S01]  /*e570*/  MUFU.EX2 R167, R176 ;  /* 0x000000b000a77308 */ /* 0x000e220000000800 */
        /* <DEDUP_REMOVED lines=8> */
[----:B--2---:R-:W-:Y:S01]  /*e600*/  FADD.FTZ R18, R174, R155 ;  /* 0x0000009bae127221 */ /* 0x004fe20000010000 */
[----:B------:R-:W-:Y:S01]  /*e610*/  F2FP.F16.F32.PACK_AB R155, R206, R229 ;  /* 0x000000e5ce9b723e */ /* 0x000fe200000000ff */
[----:B------:R-:W-:Y:S01]  /*e620*/  BAR.SYNC.DEFER_BLOCKING 0xf, 0x100 ;  /* 0x03c4000000007b1d */ /* 0x000fe20000010000 */
[----:B------:R-:W-:Y:S01]  /*e630*/  F2FP.F16.F32.PACK_AB R165, R174, R165 ;  /* 0x000000a5aea5723e */ /* 0x000fe200000000ff */
[-C--:B------:R-:W-:Y:S01]  /*e640*/  FMUL.FTZ R126, R126, R171.reuse ;  /* 0x000000ab7e7e7220 */ /* 0x080fe20000410000 */
[-C--:B------:R-:W-:Y:S01]  /*e650*/  FMUL.FTZ R127, R127, R171.reuse ;  /* 0x000000ab7f7f7220 */ /* 0x080fe20000410000 */
[-C--:B------:R-:W-:Y:S01]  /*e660*/  FMUL.FTZ R130, R130, R171.reuse ;  /* 0x000000ab82827220 */ /* 0x080fe20000410000 */
[-C--:B------:R-:W-:Y:S01]  /*e670*/  FMUL.FTZ R131, R131, R171.reuse ;  /* 0x000000ab83837220 */ /* 0x080fe20000410000 */
[----:B0-----:R-:W-:Y:S01]  /*e680*/  FADD.FTZ R15, R167, R18 ;  /* 0x00000012a70f7221 */ /* 0x001fe20000010000 */
        /* <DEDUP_REMOVED lines=11> */
[----:B------:R-:W-:Y:S01]  /*e740*/  FMUL.FTZ R151, R151, R171 ;  /* 0x000000ab97977220 */ /* 0x000fe20000410000 */
[----:B------:R0:W-:Y:S04]  /*e750*/  STSM.16.M88.4 [R195+0x26800], R152 ;  /* 0x02680098c3007844 */ /* 0x0001e80000000200 */
[----:B------:R0:W-:Y:S04]  /*e760*/  STSM.16.M88.4 [R196], R156 ;  /* 0x0000009cc4007844 */ /* 0x0001e80000000200 */
[----:B------:R0:W-:Y:S04]  /*e770*/  STSM.16.M88.4 [R198], R160 ;  /* 0x000000a0c6007844 */ /* 0x0001e80000000200 */
[----:B------:R0:W-:Y:S01]  /*e780*/  STSM.16.M88.4 [R197], R164 ;  /* 0x000000a4c5007844 */ /* 0x0001e20000000200 */
[----:B------:R-:W-:Y:S05]  /*e790*/  @!P0 BRA `(.L_x_2104) ;  /* 0x0000000000048947 */ /* 0x000fea0003800000 */
[----:B------:R-:W-:Y:S01]  /*e7a0*/  BPT.TRAP 0x1 ;  /* 0x000000040000795c */ /* 0x000fe20000300000 */
.L_x_2104:
[----:B------:R2:W3:Y:S01]  /*e7b0*/  SYNCS.PHASECHK.TRANS64.TRYWAIT P2, [R216+URZ+0x28c50], R217 ;  /* 0x028c50d9d80075a7 */ /* 0x0004e2000804017f */
[----:B------:R-:W-:Y:S05]  /*e7c0*/  @!P0 BRA `(.L_x_2105) ;  /* 0x0000000000048947 */ /* 0x000fea0003800000 */
[----:B------:R-:W-:Y:S01]  /*e7d0*/  BPT.TRAP 0x1 ;  /* 0x000000040000795c */ /* 0x000fe20000300000 */
.L_x_2105:
[----:B------:R-:W-:Y:S04]  /*e7e0*/  BSSY B2, `(.L_x_2106) ;  /* 0x0000004000027945 */ /* 0x000fe80003800000 */
[----:B---3--:R-:W-:Y:S05]  /*e7f0*/  @P2 BRA `(.L_x_2107) ;  /* 0x0000000000082947 */ /* 0x008fea0003800000 */
[----:B------:R-:W3:Y:S02]  /*e800*/  SYNCS.PHASECHK.TRANS64.TRYWAIT P2, [R216+URZ+0x28c50], R217 ;  /* 0x028c50d9d80075a7 */ /* 0x000ee4000804017f */
[----:B---3--:R-:W-:Y:S05]  /*e810*/  @!P2 BRA `(.L_x_2108) ;  /* 0x000000f40018a947 */ /* 0x008fea0003800000 */
.L_x_2107:
[----:B------:R-:W-:Y:S05]  /*e820*/  BSYNC B2 ;  /* 0x0000000000027941 */ /* 0x000fea0003800000 */
.L_x_2106:
[----:B------:R-:W-:Y:S01]  /*e830*/  IMAD R168, R215, 0x1000, R188 ;  /* 0x00001000d7a87824 */ /* 0x000fe200078e02bc */
[----:B------:R-:W-:Y:S01]  /*e840*/  WARPGROUP.ARRIVE ;  /* 0x00000000000079c5 */ /* 0x000fe20000000000 */
[----:B------:R-:W-:Y:S01]  /*e850*/  IMAD.MOV.U32 R169, RZ, RZ, 0x40000040 ;  /* 0x40000040ffa97424 */ /* 0x000fe200078e00ff */
[C---:B------:R-:W-:Y:S01]  /*e860*/  ISETP.GT.AND P2, PT, R9.reuse, R212, PT ;  /* 0x000000d40900720c */ /* 0x040fe20003f44270 */
[----:B------:R-:W-:Y:S01]  /*e870*/  VIADD R9, R9, 0xffffffff ;  /* 0xffffffff09097836 */ /* 0x000fe20000000000 */
[----:B------:R-:W-:Y:S01]  /*e880*/  R2UR UR6, R168 ;  /* 0x00000000a80672ca */ /* 0x000fe200000e0000 */
[----:B------:R-:W-:Y:S01]  /*e890*/  IMAD.MOV.U32 R20, RZ, RZ, R170 ;  /* 0x000000ffff147224 */ /* 0x000fe200078e00aa */
[----:B------:R-:W-:Y:S01]  /*e8a0*/  R2UR UR7, R169 ;  /* 0x00000000a90772ca */ /* 0x000fe200000e0000 */
[----:B------:R-:W-:Y:S01]  /*e8b0*/  IMAD.MOV.U32 R169, RZ, RZ, 0x40000040 ;  /* 0x40000040ffa97424 */ /* 0x000fe200078e00ff */
[----:B-123--:R-:W-:Y:S01]  /*e8c0*/  @!P1 IADD3 R216, R216, 0x28c60, RZ ;  /* 0x00028c60d8d89810 */ /* 0x00efe20007ffe0ff */
[----:B------:R-:W-:-:S02]  /*e8d0*/  IMAD.MOV.U32 R15, RZ, RZ, R180 ;  /* 0x000000ffff0f7224 */ /* 0x000fc400078e00b4 */
[----:B------:R-:W-:Y:S01]  /*e8e0*/  IMAD.MOV.U32 R18, RZ, RZ, R215 ;  /* 0x000000ffff127224 */ /* 0x000fe200078e00d7 */
[----:B------:R-:W-:-:S07]  /*e8f0*/  @!P1 PRMT R216, RZ, 0x654, R216 ;  /* 0x00000654ffd89816 */ /* 0x000fce00000000d8 */
[----:B------:R-:W-:Y:S03]  /*e900*/  HGMMA.64x256x16.F32 R24, R152, gdesc[UR4].tnspB, R24, gsb0 ;  /* 0x43e0000498187df0 */ /* 0x000fe60008000818 */
        /* <DEDUP_REMOVED lines=33> */
[----:B------:R-:W-:Y:S05]  /*eb20*/  BSYNC B0 ;  /* 0x0000000000007941 */ /* 0x000fea0003800000 */
.L_x_2090:
[----:B------:R-:W-:Y:S01]  /*eb30*/  MOV R20, R170 ;  /* 0x000000aa00147202 */ /* 0x000fe20000000f00 */
[----:B------:R-:W-:Y:S02]  /*eb40*/  IMAD.MOV.U32 R15, RZ, RZ, R180 ;  /* 0x000000ffff0f7224 */ /* 0x000fe400078e00b4 */
[----:B------:R-:W-:-:S07]  /*eb50*/  IMAD.MOV.U32 R18, RZ, RZ, R215 ;  /* 0x000000ffff127224 */ /* 0x000fce00078e00d7 */
.L_x_2089:
[----:B------:R-:W-:Y:S05]  /*eb60*/  BSYNC B1 ;  /* 0x0000000000017941 */ /* 0x000fea0003800000 */
.L_x_2088:
[----:B------:R-:W1:Y:S01]  /*eb70*/  LDC R156, c[0x0][0x9e4] ;  /* 0x00027900ff9c7b82 */ /* 0x000e620000000800 */
[----:B------:R-:W-:Y:S01]  /*eb80*/  IADD3 R152, R185, 0x40, -R186 ;  /* 0x00000040b9987810 */ /* 0x000fe20007ffe8ba */
[----:B------:R-:W-:-:S04]  /*eb90*/  ULDC UR4, c[0x0][0x9dc] ;  /* 0x0002770000047ab9 */ /* 0x000fc80000000800 */
[----:B------:R-:W-:-:S04]  /*eba0*/  IMAD R152, R189, 0x40, R152 ;  /* 0x00000040bd987824 */ /* 0x000fc800078e0298 */
[----:B------:R-:W-:Y:S01]  /*ebb0*/  VIADD R154, R152, -UR4 ;  /* 0x80000004989a7c36 */ /* 0x000fe20008000000 */
[----:B-1----:R-:W-:-:S13]  /*ebc0*/  ISETP.GE.AND P5, PT, R156, 0x1, PT ;  /* 0x000000019c00780c */ /* 0x002fda0003fa6270 */
[----:B------:R-:W-:Y:S05]  /*ebd0*/  @!P5 BRA `(.L_x_2110) ;  /* 0x000000000048d947 */ /* 0x000fea0003800000 */
[----:B------:R-:W-:Y:S01]  /*ebe0*/  MOV R155, R152 ;  /* 0x00000098009b7202 */ /* 0x000fe20000000f00 */
[----:B------:R-:W-:Y:S03]  /*ebf0*/  BSSY B0, `(.L_x_2111) ;  /* 0x000000e000007945 */ /* 0x000fe60003800000 */
        /* <DEDUP_REMOVED lines=9> */
.L_x_2112:
[----:B------:R-:W-:-:S13]  /*ec90*/  ISETP.NE.AND P2, PT, R156, 0x1, PT ;  /* 0x000000019c00780c */ /* 0x000fda0003f45270 */
[----:B------:R-:W1:Y:S02]  /*eca0*/  @P2 LDC.64 R152, c[0x0][0x9e8] ;  /* 0x00027a00ff982b82 */ /* 0x000e640000000a00 */
[----:B-1----:R-:W-:-:S05]  /*ecb0*/  @P2 IMAD.HI.U32 R152, R155, R152, RZ ;  /* 0x000000989b982227 */ /* 0x002fca00078e00ff */
[----:B------:R-:W-:-:S07]  /*ecc0*/  @P2 SHF.R.U32.HI R155, RZ, R153, R152 ;  /* 0x00000099ff9b2219 */ /* 0x000fce0000011698 */
.L_x_2113:
[----:B------:R-:W-:Y:S05]  /*ecd0*/  BSYNC B0 ;  /* 0x0000000000007941 */ /* 0x000fea0003800000 */
.L_x_2111:
[----:B------:R-:W-:-:S05]  /*ece0*/  IMAD R155, R155, R156, RZ ;  /* 0x0000009c9b9b7224 */ /* 0x000fca00078e02ff */
[----:B------:R-:W-:-:S07]  /*ecf0*/  VIMNMX R154, R154, R155, !PT ;  /* 0x0000009b9a9a7248 */ /* 0x000fce0007fe0100 */
.L_x_2110:
[----:B------:R-:W-:Y:S01]  /*ed00*/  VIADD R154, R154, 0x3f ;  /* 0x0000003f9a9a7836 */ /* 0x000fe20000000000 */
[----:B------:R-:W-:Y:S04]  /*ed10*/  BSSY B1, `(.L_x_2114) ;  /* 0x00001ee000017945 */ /* 0x000fe80003800000 */
[----:B------:R-:W-:-:S04]  /*ed20*/  SHF.R.S32.HI R153, RZ, 0x1f, R154 ;  /* 0x0000001fff997819 */ /* 0x000fc8000001149a */
[----:B------:R-:W-:-:S04]  /*ed30*/  LEA.HI R153, R153, R154, RZ, 0x6 ;  /* 0x0000009a99997211 */ /* 0x000fc800078f30ff */
[----:B------:R-:W-:-:S04]  /*ed40*/  SHF.R.S32.HI R153, RZ, 0x6, R153 ;  /* 0x00000006ff997819 */ /* 0x000fc80000011499 */
[----:B------:R-:W-:-:S04]  /*ed50*/  VIMNMX R189, R190, R153, !PT ;  /* 0x00000099bebd7248 */ /* 0x000fc80007fe0100 */
[----:B------:R-:W-:-:S13]  /*ed60*/  ISETP.GE.AND P2, PT, R9, R189, PT ;  /* 0x000000bd0900720c */ /* 0x000fda0003f46270 */
[----:B------:R-:W-:Y:S05]  /*ed70*/  @!P2 BRA `(.L_x_2115) ;  /* 0x0000001c009ca947 */ /* 0x000fea0003800000 */
[----:B------:R-:W-:Y:S01]  /*ed80*/  BSSY B0, `(.L_x_2116) ;  /* 0x00001e5000007945 */ /* 0x000fe20003800000 */
[----:B------:R-:W-:Y:S01]  /*ed90*/  IMAD.MOV.U32 R209, RZ, RZ, R20 ;  /* 0x000000ffffd17224 */ /* 0x000fe200078e0014 */
[----:B------:R-:W-:Y:S01]  /*eda0*/  MOV R213, R18 ;  /* 0x0000001200d57202 */ /* 0x000fe20000000f00 */
[----:B------:R-:W-:Y:S02]  /*edb0*/  IMAD.MOV.U32 R212, RZ, RZ, R15 ;  /* 0x000000ffffd47224 */ /* 0x000fe400078e000f */
[----:B------:R-:W-:-:S07]  /*edc0*/  IMAD.MOV.U32 R191, RZ, RZ, R9 ;  /* 0x000000ffffbf7224 */ /* 0x000fce00078e0009 */
.L_x_2127:
[----:B------:R-:W-:Y:S02]  /*edd0*/  VIADD R18, R213, 0x1 ;  /* 0x00000001d5127836 */ /* 0x000fe40000000000 */
[----:B------:R-:W-:Y:S02]  /*ede0*/  IMAD.MOV.U32 R20, RZ, RZ, R191 ;  /* 0x000000ffff147224 */ /* 0x000fe400078e00bf */
[----:B------:R-:W-:Y:S01]  /*edf0*/  VIADD R191, R191, 0xffffffff ;  /* 0xffffffffbfbf7836 */ /* 0x000fe20000000000 */
[----:B------:R-:W-:Y:S02]  /*ee00*/  ISETP.NE.AND P3, PT, R18, 0x2, PT ;  /* 0x000000021200780c */ /* 0x000fe40003f65270 */
[----:B------:R-:W-:Y:S02]  /*ee10*/  ISETP.GT.AND P2, PT, R20, R189, PT ;  /* 0x000000bd1400720c */ /* 0x000fe40003f44270 */
[----:B------:R-:W-:Y:S02]  /*ee20*/  SEL R20, RZ, 0x1, P3 ;  /* 0x00000001ff147807 */ /* 0x000fe40001800000 */
[----:B------:R-:W-:-:S02]  /*ee30*/  SEL R18, R18, RZ, P3 ;  /* 0x000000ff12127207 */ /* 0x000fc40001800000 */
[----:B------:R-:W-:Y:S01]  /*ee40*/  LOP3.LUT R19, R19, R20, RZ, 0x3c, !PT ;  /* 0x0000001413137212 */ /* 0x000fe200078e3cff */
[----:B-1----:R-:W-:Y:S06]  /*ee50*/  @!P0 BRA `(.L_x_2117) ;  /* 0x0000000000048947 */ /* 0x002fec0003800000 */
[----:B------:R-:W-:Y:S01]  /*ee60*/  BPT.TRAP 0x1 ;  /* 0x000000040000795c */ /* 0x000fe20000300000 */
.L_x_2117:
[----:B------:R-:W-:Y:S01]  /*ee70*/  IMAD R9, R18, 0x8, R2 ;  /* 0x0000000812097824 */ /* 0x000fe200078e0202 */
[----:B------:R-:W-:-:S04]  /*ee80*/  SHF.L.U32 R208, R19, 0x1f, RZ ;  /* 0x0000001f13d07819 */ /* 0x000fc800000006ff */
[----:B------:R1:W2:Y:S01]  /*ee90*/  SYNCS.PHASECHK.TRANS64.TRYWAIT P3, [R9+URZ+0x28c30], R208 ;  /* 0x028c30d0090075a7 */ /* 0x0002a2000806017f */
[----:B------:R-:W-:Y:S05]  /*eea0*/  @!P0 BRA `(.L_x_2118) ;  /* 0x0000000000048947 */ /* 0x000fea0003800000 */
[----:B------:R-:W-:Y:S01]  /*eeb0*/  BPT.TRAP 0x1 ;  /* 0x000000040000795c */ /* 0x000fe20000300000 */
.L_x_2118:
[----:B------:R-:W-:Y:S01]  /*eec0*/  BSSY B2, `(.L_x_2119) ;  /* 0x0000006000027945 */ /* 0x000fe20003800000 */
[----:B------:R-:W-:Y:S01]  /*eed0*/  LEA R20, R18, R14, 0x9 ;  /* 0x0000000e12147211 */ /* 0x000fe200078e48ff */
[----:B------:R-:W-:Y:S02]  /*eee0*/  IMAD.MOV.U32 R21, RZ, RZ, 0x40000040 ;  /* 0x40000040ff157424 */ /* 0x000fe400078e00ff */
[----:B--2---:R-:W-:Y:S05]  /*eef0*/  @P3 BRA `(.L_x_2120) ;  /* 0x0000000000083947 */ /* 0x004fea0003800000 */
[----:B------:R-:W2:Y:S02]  /*ef00*/  SYNCS.PHASECHK.TRANS64.TRYWAIT P3, [R9+URZ+0x28c30], R208 ;  /* 0x028c30d0090075a7 */ /* 0x000ea4000806017f */
[----:B--2---:R-:W-:Y:S05]  /*ef10*/  @!P3 BRA `(.L_x_2121) ;  /* 0x000000ec006cb947 */ /* 0x004fea0003800000 */
.L_x_2120:
[----:B------:R-:W-:Y:S05]  /*ef20*/  BSYNC B2 ;  /* 0x0000000000027941 */ /* 0x000fea0003800000 */
.L_x_2119:
[C---:B------:R-:W-:Y:S01]  /*ef30*/  R2UR UR6, R20.reuse ;  /* 0x00000000140672ca */ /* 0x040fe200000e0000 */
[----:B------:R-:W-:Y:S01]  /*ef40*/  WARPGROUP.ARRIVE ;  /* 0x00000000000079c5 */ /* 0x000fe20000000000 */
[----:B------:R-:W-:Y:S01]  /*ef50*/  R2UR UR7, R21 ;  /* 0x00000000150772ca */ /* 0x000fe200000e0000 */
[----:B------:R-:W-:Y:S01]  /*ef60*/  VIADD R206, R20, 0x2 ;  /* 0x0000000214ce7836 */ /* 0x000fe20000000000 */
[----:B------:R-:W-:Y:S01]  /*ef70*/  R2UR UR4, R4 ;  /* 0x00000000040472ca */ /* 0x000fe200000e0000 */
[----:B------:R-:W-:Y:S01]  /*ef80*/  IMAD.MOV.U32 R207, RZ, RZ, 0x40000040 ;  /* 0x40000040ffcf7424 */ /* 0x000fe200078e00ff */
[----:B------:R-:W-:Y:S01]  /*ef90*/  R2UR UR5, R5 ;  /* 0x00000000050572ca */ /* 0x000fe200000e0000 */
[----:B------:R-:W-:-:S12]  /*efa0*/  IMAD.MOV.U32 R21, RZ, RZ, 0x40000040 ;  /* 0x40000040ff157424 */ /* 0x000fd800078e00ff */
[----:B------:R-:W-:Y:S01]  /*efb0*/  HGMMA.64x64x16.F32 R152, gdesc[UR4], RZ, !UPT, gsb0 ;  /* 0x00e00000049879f0 */ /* 0x000fe2000c0008ff */
[----:B------:R-:W-:Y:S02]  /*efc0*/  R2UR UR6, R206 ;  /* 0x00000000ce0672ca */ /* 0x000fe400000e0000 */
[----:B------:R-:W-:Y:S01]  /*efd0*/  R2UR UR7, R207 ;  /* 0x00000000cf0772ca */ /* 0x000fe200000e0000 */
[----:B------:R-:W-:Y:S01]  /*efe0*/  IMAD.MOV.U32 R207, RZ, RZ, 0x40000040 ;  /* 0x40000040ffcf7424 */ /* 0x000fe200078e00ff */
[----:B------:R-:W-:Y:S02]  /*eff0*/  R2UR UR4, R12 ;  /* 0x000000000c0472ca */ /* 0x000fe400000e0000 */
[----:B------:R-:W-:Y:S02]  /*f000*/  R2UR UR5, R13 ;  /* 0x000000000d0572ca */ /* 0x000fe400000e0000 */
        /* <DEDUP_REMOVED lines=44> */
[----:B---3--:R-:W-:Y:S01]  /*f2d0*/  FMNMX.FTZ R15, R20, R212, !PT ;  /* 0x000000d4140f7209 */ /* 0x008fe20007810000 */
[----:B0-----:R-:W-:Y:S01]  /*f2e0*/  FMUL.FTZ R216, R159, UR4 ;  /* 0x000000049fd87c20 */ /* 0x001fe20008410000 */
[----:B------:R-:W-:Y:S01]  /*f2f0*/  FMUL.FTZ R162, R162, UR4 ;  /* 0x00000004a2a27c20 */ /* 0x000fe20008410000 */
[----:B------:R-:W-:Y:S01]  /*f300*/  FMUL.FTZ R155, R163, UR4 ;  /* 0x00000004a39b7c20 */ /* 0x000fe20008410000 */
[----:B------:R-:W-:Y:S01]  /*f310*/  FMUL.FTZ R166, R166, UR4 ;  /* 0x00000004a6a67c20 */ /* 0x000fe20008410000 */
[----:B------:R-:W-:Y:S01]  /*f320*/  FMUL.FTZ R170, R170, UR4 ;  /* 0x00000004aaaa7c20 */ /* 0x000fe20008410000 */
[----:B------:R-:W-:Y:S01]  /*f330*/  FMUL.FTZ R159, R171, UR4 ;  /* 0x00000004ab9f7c20 */ /* 0x000fe20008410000 */
[----:B------:R-:W0:Y:S01]  /*f340*/  MUFU.TANH R214, R214 ;  /* 0x000000d600d67308 */ /* 0x000e220000002400 */
[----:B----4-:R-:W-:Y:S01]  /*f350*/  FMNMX.FTZ R15, R152, R15, !PT ;  /* 0x0000000f980f7209 */ /* 0x010fe20007810000 */
[----:B------:R-:W-:Y:S01]  /*f360*/  FMUL.FTZ R174, R174, UR4 ;  /* 0x00000004aeae7c20 */ /* 0x000fe20008410000 */
[----:B------:R-:W-:Y:S01]  /*f370*/  FMUL.FTZ R161, R175, UR4 ;  /* 0x00000004afa17c20 */ /* 0x000fe20008410000 */
[----:B------:R-:W-:Y:S01]  /*f380*/  FMUL.FTZ R178, R178, UR4 ;  /* 0x00000004b2b27c20 */ /* 0x000fe20008410000 */
[----:B------:R-:W-:Y:S01]  /*f390*/  FMUL.FTZ R163, R179, UR4 ;  /* 0x00000004b3a37c20 */ /* 0x000fe20008410000 */
[----:B------:R-:W-:Y:S01]  /*f3a0*/  FMUL.FTZ R182, R182, UR4 ;  /* 0x00000004b6b67c20 */ /* 0x000fe20008410000 */
[----:B------:R-:W-:Y:S01]  /*f3b0*/  FMUL.FTZ R165, R183, UR4 ;  /* 0x00000004b7a57c20 */ /* 0x000fe20008410000 */
[----:B------:R-:W3:Y:S01]  /*f3c0*/  MUFU.TANH R160, R160 ;  /* 0x000000a000a07308 */ /* 0x000ee20000002400 */
[----:B-----5:R-:W-:Y:S01]  /*f3d0*/  FMNMX.FTZ R15, R156, R15, !PT ;  /* 0x0000000f9c0f7209 */ /* 0x020fe20007810000 */
[----:B------:R-:W-:-:S06]  /*f3e0*/  ULDC UR4, c[0x0][0x988] ;  /* 0x0002620000047ab9 */ /* 0x000fcc0000000800 */
[----:B------:R-:W4:Y:S01]  /*f3f0*/  MUFU.TANH R228, R228 ;  /* 0x000000e400e47308 */ /* 0x000f220000002400 */
[----:B0-----:R-:W-:-:S07]  /*f400*/  FMNMX.FTZ R15, R214, R15, !PT ;  /* 0x0000000fd60f7209 */ /* 0x001fce0007810000 */
[----:B------:R-:W0:Y:S01]  /*f410*/  MUFU.TANH R164, R164 ;  /* 0x000000a400a47308 */ /* 0x000e220000002400 */
[----:B---3--:R-:W-:-:S07]  /*f420*/  FMNMX.FTZ R15, R160, R15, !PT ;  /* 0x0000000fa00f7209 */ /* 0x008fce0007810000 */
[----:B------:R-:W3:Y:S01]  /*f430*/  MUFU.TANH R230, R230 ;  /* 0x000000e600e67308 */ /* 0x000ee20000002400 */
[----:B----4-:R-:W-:-:S07]  /*f440*/  FMNMX.FTZ R15, R228, R15, !PT ;  /* 0x0000000fe40f7209 */ /* 0x010fce0007810000 */
        /* <DEDUP_REMOVED lines=19> */
[----:B0-----:R-:W-:-:S05]  /*f580*/  FMNMX.FTZ R15, R153, R15, !PT ;  /* 0x0000000f990f7209 */ /* 0x001fca0007810000 */
[----:B------:R-:W0:Y:S02]  /*f590*/  SHFL.BFLY PT, R21, R15, 0x2, 0x1f ;  /* 0x0c401f000f157f89 */ /* 0x000e2400000e0000 */
[----:B------:R-:W5:Y:S08]  /*f5a0*/  MUFU.TANH R158, R158 ;  /* 0x0000009e009e7308 */ /* 0x000f700000002400 */
[----:B------:R-:W1:Y:S08]  /*f5b0*/  MUFU.TANH R216, R216 ;  /* 0x000000d800d87308 */ /* 0x000e700000002400 */
[----:B------:R-:W2:Y:S01]  /*f5c0*/  MUFU.TANH R162, R162 ;  /* 0x000000a200a27308 */ /* 0x000ea20000002400 */
[----:B0-----:R-:W-:-:S02]  /*f5d0*/  FMNMX.FTZ R167, R15, R21, !PT ;  /* 0x000000150fa77209 */ /* 0x001fc40007810000 */
[----:B---3--:R-:W-:-:S05]  /*f5e0*/  FMNMX.FTZ R15, R154, R209, !PT ;  /* 0x000000d19a0f7209 */ /* 0x008fca0007810000 */
[----:B------:R-:W0:Y:S01]  /*f5f0*/  MUFU.TANH R155, R155 ;  /* 0x0000009b009b7308 */ /* 0x000e220000002400 */
[----:B------:R-:W3:Y:S01]  /*f600*/  SHFL.BFLY PT, R169, R167, 0x1, 0x1f ;  /* 0x0c201f00a7a97f89 */ /* 0x000ee200000e0000 */
[----:B----4-:R-:W-:-:S04]  /*f610*/  FMNMX.FTZ R15, R206, R15, !PT ;  /* 0x0000000fce0f7209 */ /* 0x010fc80007810000 */
[----:B-----5:R-:W-:Y:S02]  /*f620*/  FMNMX.FTZ R15, R158, R15, !PT ;  /* 0x0000000f9e0f7209 */ /* 0x020fe40007810000 */
[----:B------:R-:W4:Y:S02]  /*f630*/  MUFU.TANH R166, R166 ;  /* 0x000000a600a67308 */ /* 0x000f240000002400 */
[----:B-1----:R-:W-:-:S04]  /*f640*/  FMNMX.FTZ R15, R216, R15, !PT ;  /* 0x0000000fd80f7209 */ /* 0x002fc80007810000 */
[----:B--2---:R-:W-:Y:S02]  /*f650*/  FMNMX.FTZ R21, R162, R15, !PT ;  /* 0x0000000fa2157209 */ /* 0x004fe40007810000 */
[----:B------:R-:W1:Y:S08]  /*f660*/  MUFU.TANH R157, R157 ;  /* 0x0000009d009d7308 */ /* 0x000e700000002400 */
[----:B------:R-:W2:Y:S01]  /*f670*/  MUFU.TANH R170, R170 ;  /* 0x000000aa00aa7308 */ /* 0x000ea20000002400 */
[----:B---3--:R-:W-:-:S02]  /*f680*/  FMNMX.FTZ R15, R167, R169, !PT ;  /* 0x000000a9a70f7209 */ /* 0x008fc40007810000 */
[----:B0-----:R-:W-:Y:S02]  /*f690*/  FMNMX.FTZ R167, R155, R21, !PT ;  /* 0x000000159ba77209 */ /* 0x001fe40007810000 */
[----:B------:R-:W-:Y:S01]  /*f6a0*/  MOV R21, UR4 ;  /* 0x0000000400157c02 */ /* 0x000fe20008000f00 */
[----:B------:R-:W-:Y:S02]  /*f6b0*/  FADD.FTZ R169, -R15, R212 ;  /* 0x000000d40fa97221 */ /* 0x000fe40000010100 */
[----:B------:R-:W0:Y:S01]  /*f6c0*/  MUFU.TANH R159, R159 ;  /* 0x0000009f009f7308 */ /* 0x000e220000002400 */
[----:B----4-:R-:W-:Y:S01]  /*f6d0*/  FMNMX.FTZ R212, R166, R167, !PT ;  /* 0x000000a7a6d47209 */ /* 0x010fe20007810000 */
[-C--:B------:R-:W-:Y:S01]  /*f6e0*/  FMUL.FTZ R173, R169, R21.reuse ;  /* 0x00000015a9ad7220 */ /* 0x080fe20000410000 */
[----:B------:R-:W-:Y:S02]  /*f6f0*/  FMUL.FTZ R169, R15, R21 ;  /* 0x000000150fa97220 */ /* 0x000fe40000410000 */
[----:B-1----:R-:W-:-:S03]  /*f700*/  FMNMX.FTZ R167, R157, R212, !PT ;  /* 0x000000d49da77209 */ /* 0x002fc60007810000 */
[----:B------:R-:W1:Y:S01]  /*f710*/  MUFU.TANH R174, R174 ;  /* 0x000000ae00ae7308 */ /* 0x000e620000002400 */
[--C-:B------:R-:W-:Y:S01]  /*f720*/  FFMA.FTZ R175, R20, R21, -R169.reuse ;  /* 0x0000001514af7223 */ /* 0x100fe200000108a9 */
[----:B--2---:R-:W-:Y:S01]  /*f730*/  FMNMX.FTZ R20, R170, R167, !PT ;  /* 0x000000a7aa147209 */ /* 0x004fe20007810000 */
[-CC-:B------:R-:W-:Y:S01]  /*f740*/  FFMA.FTZ R214, R214, R21.reuse, -R169.reuse ;  /* 0x00000015d6d67223 */ /* 0x180fe200000108a9 */
[-CC-:B------:R-:W-:Y:S01]  /*f750*/  FFMA.FTZ R152, R152, R21.reuse, -R169.reuse ;  /* 0x0000001598987223 */ /* 0x180fe200000108a9 */
[-CC-:B------:R-:W-:Y:S01]  /*f760*/  FFMA.FTZ R156, R156, R21.reuse, -R169.reuse ;  /* 0x000000159c9c7223 */ /* 0x180fe200000108a9 */
[-CC-:B------:R-:W-:Y:S01]  /*f770*/  FFMA.FTZ R160, R160, R21.reuse, -R169.reuse ;  /* 0x00000015a0a07223 */ /* 0x180fe200000108a9 */
[-CC-:B------:R-:W-:Y:S01]  /*f780*/  FFMA.FTZ R164, R164, R21.reuse, -R169.reuse ;  /* 0x00000015a4a47223 */ /* 0x180fe200000108a9 */
[----:B------:R-:W2:Y:S01]  /*f790*/  MUFU.TANH R161, R161 ;  /* 0x000000a100a17308 */ /* 0x000ea20000002400 */
[----:B0-----:R-:W-:Y:S01]  /*f7a0*/  FMNMX.FTZ R171, R159, R20, !PT ;  /* 0x000000149fab7209 */ /* 0x001fe20007810000 */
[-CC-:B------:R-:W-:Y:S01]  /*f7b0*/  FFMA.FTZ R168, R168, R21.reuse, -R169.reuse ;  /* 0x00000015a8a87223 */ /* 0x180fe200000108a9 */
[-CC-:B------:R-:W-:Y:S01]  /*f7c0*/  FFMA.FTZ R172, R172, R21.reuse, -R169.reuse ;  /* 0x00000015acac7223 */ /* 0x180fe200000108a9 */
[-CC-:B------:R-:W-:Y:S01]  /*f7d0*/  FFMA.FTZ R179, R234, R21.reuse, -R169.reuse ;  /* 0x00000015eab37223 */ /* 0x180fe200000108a9 */
[-CC-:B------:R-:W-:Y:S01]  /*f7e0*/  FFMA.FTZ R176, R176, R21.reuse, -R169.reuse ;  /* 0x00000015b0b07223 */ /* 0x180fe200000108a9 */
[-CC-:B------:R-:W-:Y:S01]  /*f7f0*/  FFMA.FTZ R181, R236, R21.reuse, -R169.reuse ;  /* 0x00000015ecb57223 */ /* 0x180fe200000108a9 */
[--C-:B------:R-:W-:Y:S01]  /*f800*/  FFMA.FTZ R180, R180, R21, -R169.reuse ;  /* 0x00000015b4b47223 */ /* 0x100fe200000108a9 */
[----:B------:R-:W0:Y:S01]  /*f810*/  MUFU.TANH R178, R178 ;  /* 0x000000b200b27308 */ /* 0x000e220000002400 */
[----:B-1----:R-:W-:Y:S01]  /*f820*/  FMNMX.FTZ R20, R174, R171, !PT ;  /* 0x000000abae147209 */ /* 0x002fe20007810000 */
[----:B------:R-:W-:-:S06]  /*f830*/  FFMA.FTZ R153, R153, R21, -R169 ;  /* 0x0000001599997223 */ /* 0x000fcc00000108a9 */
        /* <DEDUP_REMOVED lines=8> */
[----:B------:R-:W-:Y:S01]  /*f8c0*/  MUFU.EX2 R171, R214 ;  /* 0x000000d600ab7308 */ /* 0x000fe20000000800 */
[----:B0-----:R-:W-:Y:S01]  /*f8d0*/  FMNMX.FTZ R20, R165, R20, !PT ;  /* 0x00000014a5147209 */ /* 0x001fe20007810000 */
[----:B-1----:R-:W-:-:S04]  /*f8e0*/  FFMA.FTZ R175, R230, R21, -R169 ;  /* 0x00000015e6af7223 */ /* 0x002fc800000108a9 */
[----:B------:R-:W0:Y:S02]  /*f8f0*/  SHFL.BFLY PT, R177, R20, 0x2, 0x1f ;  /* 0x0c401f0014b17f89 */ /* 0x000e2400000e0000 */
[----:B------:R1:W2:Y:S08]  /*f900*/  MUFU.EX2 R212, R173 ;  /* 0x000000ad00d47308 */ /* 0x0002b00000000800 */
[----:B------:R-:W3:Y:S01]  /*f910*/  MUFU.EX2 R152, R152 ;  /* 0x0000009800987308 */ /* 0x000ee20000000800 */
[----:B-1----:R-:W-:-:S07]  /*f920*/  FFMA.FTZ R173, R228, R21, -R169 ;  /* 0x00000015e4ad7223 */ /* 0x002fce00000108a9 */
[----:B------:R-:W1:Y:S01]  /*f930*/  MUFU.EX2 R156, R156 ;  /* 0x0000009c009c7308 */ /* 0x000e620000000800 */
[----:B--2---:R-:W-:Y:S01]  /*f940*/  FFMA.FTZ R3, R212, R3, R167 ;  /* 0x00000003d4037223 */ /* 0x004fe200000100a7 */
[-C--:B------:R-:W-:Y:S01]  /*f950*/  FMUL.FTZ R24, R24, R212.reuse ;  /* 0x000000d418187220 */ /* 0x080fe20000410000 */
[-C--:B------:R-:W-:Y:S01]  /*f960*/  FMUL.FTZ R25, R25, R212.reuse ;  /* 0x000000d419197220 */ /* 0x080fe20000410000 */
[-C--:B------:R-:W-:Y:S01]  /*f970*/  FMUL.FTZ R28, R28, R212.reuse ;  /* 0x000000d41c1c7220 */ /* 0x080fe20000410000 */
[-C--:B------:R-:W-:Y:S01]  /*f980*/  FMUL.FTZ R29, R29, R212.reuse ;  /* 0x000000d41d1d7220 */ /* 0x080fe20000410000 */
[----:B0-----:R-:W-:Y:S01]  /*f990*/  FMNMX.FTZ R183, R20, R177, !PT ;  /* 0x000000b114b77209 */ /* 0x001fe20007810000 */
[----:B------:R-:W-:Y:S01]  /*f9a0*/  FFMA.FTZ R177, R232, R21, -R169 ;  /* 0x00000015e8b17223 */ /* 0x000fe200000108a9 */
[----:B------:R-:W-:Y:S01]  /*f9b0*/  MUFU.EX2 R160, R160 ;  /* 0x000000a000a07308 */ /* 0x000fe20000000800 */
[C---:B---3--:R-:W-:Y:S01]  /*f9c0*/  FADD.FTZ R3, R152.reuse, R3 ;  /* 0x0000000398037221 */ /* 0x048fe20000010000 */
[----:B------:R-:W-:Y:S01]  /*f9d0*/  F2FP.F16.F32.PACK_AB R152, R152, R167 ;  /* 0x000000a79898723e */ /* 0x000fe200000000ff */
[----:B------:R-:W0:Y:S01]  /*f9e0*/  SHFL.BFLY PT, R20, R183, 0x1, 0x1f ;  /* 0x0c201f00b7147f89 */ /* 0x000e2200000e0000 */
        /* <DEDUP_REMOVED lines=22> */
[----:B------:R-:W-:Y:S01]  /*fb50*/  FMUL.FTZ R69, R69, R212 ;  /* 0x000000d445457220 */ /* 0x000fe20000410000 */
[----:B0-----:R-:W-:Y:S01]  /*fb60*/  FMNMX.FTZ R20, R183, R20, !PT ;  /* 0x00000014b7147209 */ /* 0x001fe20007810000 */
[-C--:B------:R-:W-:Y:S01]  /*fb70*/  FMUL.FTZ R72, R72, R212.reuse ;  /* 0x000000d448487220 */ /* 0x080fe20000410000 */
[-C--:B------:R-:W-:Y:S01]  /*fb80*/  FMUL.FTZ R73, R73, R212.reuse ;  /* 0x000000d449497220 */ /* 0x080fe20000410000 */
[-C--:B------:R-:W-:Y:S01]  /*fb90*/  FMUL.FTZ R76, R76, R212.reuse ;  /* 0x000000d44c4c7220 */ /* 0x080fe20000410000 */
[-C--:B------:R-:W-:Y:S01]  /*fba0*/  FMUL.FTZ R77, R77, R212.reuse ;  /* 0x000000d44d4d7220 */ /* 0x080fe20000410000 */
[CC--:B------:R-:W-:Y:S01]  /*fbb0*/  FMUL.FTZ R230, R20.reuse, R21.reuse ;  /* 0x0000001514e67220 */ /* 0x0c0fe20000410000 */
[----:B------:R-:W-:Y:S01]  /*fbc0*/  FADD.FTZ R214, -R20, R209 ;  /* 0x000000d114d67221 */ /* 0x000fe20000010100 */
[----:B------:R-:W-:Y:S01]  /*fbd0*/  MUFU.EX2 R168, R168 ;  /* 0x000000a800a87308 */ /* 0x000fe20000000800 */
[----:B------:R-:W-:Y:S01]  /*fbe0*/  FMUL.FTZ R80, R80, R212 ;  /* 0x000000d450507220 */ /* 0x000fe20000410000 */
[-CC-:B------:R-:W-:Y:S01]  /*fbf0*/  FFMA.FTZ R207, R216, R21.reuse, -R230.reuse ;  /* 0x00000015d8cf7223 */ /* 0x180fe200000108e6 */
[----:B------:R-:W-:Y:S01]  /*fc00*/  FFMA.FTZ R216, R155, R21, -R230 ;  /* 0x000000159bd87223 */ /* 0x000fe200000108e6 */
[----:B------:R-:W-:-:S02]  /*fc10*/  IMAD.MOV R155, RZ, RZ, -R194 ;  /* 0x000000ffff9b7224 */ /* 0x000fc400078e0ac2 */
[-C--:B------:R-:W-:Y:S01]  /*fc20*/  FMUL.FTZ R169, R214, R21.reuse ;  /* 0x00000015d6a97220 */ /* 0x080fe20000410000 */
[-CC-:B------:R-:W-:Y:S01]  /*fc30*/  FFMA.FTZ R214, R154, R21.reuse, -R230.reuse ;  /* 0x000000159ad67223 */ /* 0x180fe200000108e6 */
[-CC-:B------:R-:W-:Y:S01]  /*fc40*/  FFMA.FTZ R183, R206, R21.reuse, -R230.reuse ;  /* 0x00000015ceb77223 */ /* 0x180fe200000108e6 */
[--C-:B------:R-:W-:Y:S01]  /*fc50*/  FFMA.FTZ R206, R158, R21, -R230.reuse ;  /* 0x000000159ece7223 */ /* 0x100fe200000108e6 */
[----:B------:R-:W-:Y:S01]  /*fc60*/  ISETP.NE.AND P3, PT, R22, R155, PT ;  /* 0x0000009b1600720c */ /* 0x000fe20003f65270 */
[----:B------:R-:W-:Y:S01]  /*fc70*/  @!P1 VIADD R154, R9, 0x28c40 ;  /* 0x00028c40099a9836 */ /* 0x000fe20000000000 */
[----:B------:R-:W-:Y:S01]  /*fc80*/  MUFU.EX2 R169, R169 ;  /* 0x000000a900a97308 */ /* 0x000fe20000000800 */
[-CC-:B------:R-:W-:Y:S01]  /*fc90*/  FFMA.FTZ R209, R162, R21.reuse, -R230.reuse ;  /* 0x00000015a2d17223 */ /* 0x180fe200000108e6 */
[-CC-:B------:R-:W-:Y:S01]  /*fca0*/  FFMA.FTZ R215, R166, R21.reuse, -R230.reuse ;  /* 0x00000015a6d77223 */ /* 0x180fe200000108e6 */
[-C--:B------:R-:W-:Y:S01]  /*fcb0*/  FFMA.FTZ R228, R157, R21.reuse, -R230 ;  /* 0x000000159de47223 */ /* 0x080fe200000108e6 */
[----:B------:R-:W-:Y:S01]  /*fcc0*/  @!P1 PRMT R154, RZ, 0x654, R154 ;  /* 0x00000654ff9a9816 */ /* 0x000fe2000000009a */
[-CC-:B------:R-:W-:Y:S01]  /*fcd0*/  FFMA.FTZ R170, R170, R21.reuse, -R230.reuse ;  /* 0x00000015aaaa7223 */ /* 0x180fe200000108e6 */
[-CC-:B------:R-:W-:Y:S01]  /*fce0*/  FFMA.FTZ R217, R159, R21.reuse, -R230.reuse ;  /* 0x000000159fd97223 */ /* 0x180fe200000108e6 */
[-CC-:B------:R-:W-:Y:S01]  /*fcf0*/  FFMA.FTZ R174, R174, R21.reuse, -R230.reuse ;  /* 0x00000015aeae7223 */ /* 0x180fe200000108e6 */
[----:B------:R-:W0:Y:S01]  /*fd00*/  MUFU.EX2 R214, R214 ;  /* 0x000000d600d67308 */ /* 0x000e220000000800 */
[----:B------:R1:W-:Y:S01]  /*fd10*/  @!P1 SYNCS.ARRIVE.TRANS64.RED.A1T0 RZ, [R154+URZ], RZ ;  /* 0x000000ff9aff99a7 */ /* 0x0003e2000810043f */
[----:B------:R-:W-:Y:S01]  /*fd20*/  FFMA.FTZ R227, R161, R21, -R230 ;  /* 0x00000015a1e37223 */ /* 0x000fe200000108e6 */
[----:B------:R-:W-:-:S02]  /*fd30*/  @!P3 IMAD R155, R213, 0x40, R192 ;  /* 0x00000040d59bb824 */ /* 0x000fc400078e02c0 */
[-CC-:B------:R-:W-:Y:S01]  /*fd40*/  FFMA.FTZ R178, R178, R21.reuse, -R230.reuse ;  /* 0x00000015b2b27223 */ /* 0x180fe200000108e6 */
[-CC-:B------:R-:W-:Y:S01]  /*fd50*/  FFMA.FTZ R163, R163, R21.reuse, -R230.reuse ;  /* 0x00000015a3a37223 */ /* 0x180fe200000108e6 */
[-CC-:B------:R-:W-:Y:S01]  /*fd60*/  FFMA.FTZ R182, R182, R21.reuse, -R230.reuse ;  /* 0x00000015b6b67223 */ /* 0x180fe200000108e6 */
[----:B------:R-:W-:Y:S01]  /*fd70*/  FFMA.FTZ R230, R165, R21, -R230 ;  /* 0x00000015a5e67223 */ /* 0x000fe200000108e6 */
[----:B------:R-:W3:Y:S01]  /*fd80*/  MUFU.EX2 R183, R183 ;  /* 0x000000b700b77308 */ /* 0x000ee20000000800 */
[----:B------:R-:W-:Y:S01]  /*fd90*/  @!P3 LEA R155, R155, R2, 0x2 ;  /* 0x000000029b9bb211 */ /* 0x000fe200078e10ff */
[----:B-1----:R-:W-:Y:S01]  /*fda0*/  FADD.FTZ R154, R156, R3 ;  /* 0x000000039c9a7221 */ /* 0x002fe20000010000 */
[----:B--2---:R-:W-:Y:S01]  /*fdb0*/  F2FP.F16.F32.PACK_AB R158, R175, R164 ;  /* 0x000000a4af9e723e */ /* 0x004fe200000000ff */
[-C--:B------:R-:W-:Y:S01]  /*fdc0*/  FMUL.FTZ R81, R81, R212.reuse ;  /* 0x000000d451517220 */ /* 0x080fe20000410000 */
[-C--:B------:R-:W-:Y:S01]  /*fdd0*/  FMUL.FTZ R84, R84, R212.reuse ;  /* 0x000000d454547220 */ /* 0x080fe20000410000 */
[----:B------:R-:W-:Y:S01]  /*fde0*/  @!P3 STS [R155+0x28800], R212 ;  /* 0x028800d49b00b388 */ /* 0x000fe20000000800 */
[----:B------:R-:W-:Y:S01]  /*fdf0*/  FMUL.FTZ R85, R85, R212 ;  /* 0x000000d455557220 */ /* 0x000fe20000410000 */
[----:B------:R-:W1:Y:S01]  /*fe00*/  MUFU.EX2 R206, R206 ;  /* 0x000000ce00ce7308 */ /* 0x000e620000000800 */
[----:B0-----:R-:W-:Y:S01]  /*fe10*/  FFMA.FTZ R8, R169, R8, R214 ;  /* 0x00000008a9087223 */ /* 0x001fe200000100d6 */
[----:B------:R0:W-:Y:S01]  /*fe20*/  @!P3 STS [R155+0x28820], R169 ;  /* 0x028820a99b00b388 */ /* 0x0001e20000000800 */
        /* <DEDUP_REMOVED lines=9> */
[----:B0-----:R-:W-:Y:S01]  /*fec0*/  FADD.FTZ R155, R171, R154 ;  /* 0x0000009aab9b7221 */ /* 0x001fe20000010000 */
[-C--:B------:R-:W-:Y:S01]  /*fed0*/  FMUL.FTZ R101, R101, R212.reuse ;  /* 0x000000d465657220 */ /* 0x080fe20000410000 */
[-C--:B------:R-:W-:Y:S01]  /*fee0*/  FMUL.FTZ R104, R104, R212.reuse ;  /* 0x000000d468687220 */ /* 0x080fe20000410000 */
[-C--:B------:R-:W-:Y:S01]  /*fef0*/  FMUL.FTZ R105, R105, R212.reuse ;  /* 0x000000d469697220 */ /* 0x080fe20000410000 */
[----:B------:R-:W0:Y:S01]  /*ff00*/  MUFU.EX2 R209, R209 ;  /* 0x000000d100d17308 */ /* 0x000e220000000800 */
[----:B------:R-:W-:Y:S01]  /*ff10*/  FADD.FTZ R154, R160, R155 ;  /* 0x0000009ba09a7221 */ /* 0x000fe20000010000 */
[----:B-1----:R-:W-:Y:S01]  /*ff20*/  FADD.FTZ R8, R206, R3 ;  /* 0x00000003ce087221 */ /* 0x002fe20000010000 */
[-C--:B------:R-:W-:Y:S01]  /*ff30*/  FMUL.FTZ R108, R108, R212.reuse ;  /* 0x000000d46c6c7220 */ /* 0x080fe20000410000 */
[-C--:B------:R-:W-:Y:S01]  /*ff40*/  FMUL.FTZ R109, R109, R212.reuse ;  /* 0x000000d46d6d7220 */ /* 0x080fe20000410000 */
[----:B------:R-:W-:Y:S01]  /*ff50*/  FADD.FTZ R3, R173, R154 ;  /* 0x0000009aad037221 */ /* 0x000fe20000010000 */
[-C--:B------:R-:W-:Y:S01]  /*ff60*/  FMUL.FTZ R112, R112, R212.reuse ;  /* 0x000000d470707220 */ /* 0x080fe20000410000 */
[-C--:B------:R-:W-:Y:S01]  /*ff70*/  FMUL.FTZ R113, R113, R212.reuse ;  /* 0x000000d471717220 */ /* 0x080fe20000410000 */
[----:B------:R-:W1:Y:S01]  /*ff80*/  MUFU.EX2 R216, R216 ;  /* 0x000000d800d87308 */ /* 0x000e620000000800 */
        /* <DEDUP_REMOVED lines=8> */
[----:B0-----:R-:W-:Y:S01]  /*10010*/  FADD.FTZ R3, R209, R8 ;  /* 0x00000008d1037221 */ /* 0x001fe20000010000 */
[----:B------:R-:W-:Y:S01]  /*10020*/  FADD.FTZ R154, R168, R155 ;  /* 0x0000009ba89a7221 */ /* 0x000fe20000010000 */
        /* <DEDUP_REMOVED lines=18> */
[----:B------:R-:W-:Y:S01]  /*10150*/  FMUL.FTZ R149, R149, R212 ;  /* 0x000000d495957220 */ /* 0x000fe20000410000 */
        /* <DEDUP_REMOVED lines=36> */
[----:B------:R-:W-:Y:S01]  /*103a0*/  F2FP.F16.F32.PACK_AB R154, R171, R156 ;  /* 0x0000009cab9a723e */ /* 0x000fe200000000ff */
[-C--:B------:R-:W-:Y:S01]  /*103b0*/  FMUL.FTZ R75, R75, R169.reuse ;  /* 0x000000a94b4b7220 */ /* 0x080fe20000410000 */
[----:B------:R-:W-:Y:S01]  /*103c0*/  F2FP.F16.F32.PACK_AB R156, R173, R160 ;  /* 0x000000a0ad9c723e */ /* 0x000fe200000000ff */
[-C--:B------:R-:W-:Y:S01]  /*103d0*/  FMUL.FTZ R78, R78, R169.reuse ;  /* 0x000000a94e4e7220 */ /* 0x080fe20000410000 */
[----:B------:R-:W-:Y:S01]  /*103e0*/  F2FP.F16.F32.PACK_AB R160, R177, R168 ;  /* 0x000000a8b1a0723e */ /* 0x000fe200000000ff */
        /* <DEDUP_REMOVED lines=45> */
[-C--:B------:R-:W-:Y:S01]  /*106c0*/  FMUL.FTZ R138, R138, R169.reuse ;  /* 0x000000a98a8a7220 */ /* 0x080fe20000410000 */
[-C--:B------:R-:W-:Y:S01]  /*106d0*/  FMUL.FTZ R139, R139, R169.reuse ;  /* 0x000000a98b8b7220 */ /* 0x080fe20000410000 */
[-C--:B------:R-:W-:Y:S01]  /*106e0*/  FMUL.FTZ R142, R142, R169.reuse ;  /* 0x000000a98e8e7220 */ /* 0x080fe20000410000 */
[-C--:B------:R-:W-:Y:S01]  /*106f0*/  FMUL.FTZ R143, R143, R169.reuse ;  /* 0x000000a98f8f7220 */ /* 0x080fe20000410000 */
[----:B------:R1:W3:Y:S01]  /*10700*/  MUFU.EX2 R165, R163 ;  /* 0x000000a300a57308 */ /* 0x0002e20000000800 */
[----:B--2---:R-:W-:Y:S01]  /*10710*/  FADD.FTZ R8, R178, R3 ;  /* 0x00000003b2087221 */ /* 0x004fe20000010000 */
[-C--:B------:R-:W-:Y:S01]  /*10720*/  FMUL.FTZ R146, R146, R169.reuse ;  /* 0x000000a992927220 */ /* 0x080fe20000410000 */
[-C--:B------:R-:W-:Y:S01]  /*10730*/  FMUL.FTZ R147, R147, R169.reuse ;  /* 0x000000a993937220 */ /* 0x080fe20000410000 */
[-C--:B------:R-:W-:Y:S01]  /*10740*/  FMUL.FTZ R150, R150, R169.reuse ;  /* 0x000000a996967220 */ /* 0x080fe20000410000 */
[----:B------:R-:W-:-:S03]  /*10750*/  FMUL.FTZ R151, R151, R169 ;  /* 0x000000a997977220 */ /* 0x000fc60000410000 */
[----:B------:R-:W2:Y:S01]  /*10760*/  MUFU.EX2 R167, R182 ;  /* 0x000000b600a77308 */ /* 0x000ea20000000800 */
[C---:B0-----:R-:W-:Y:S01]  /*10770*/  FADD.FTZ R3, R153.reuse, R166 ;  /* 0x000000a699037221 */ /* 0x041fe20000010000 */
[----:B------:R-:W-:Y:S02]  /*10780*/  F2FP.F16.F32.PACK_AB R166, R153, R180 ;  /* 0x000000b499a6723e */ /* 0x000fe400000000ff */
[----:B------:R-:W-:Y:S01]  /*10790*/  F2FP.F16.F32.PACK_AB R153, R183, R214 ;  /* 0x000000d6b799723e */ /* 0x000fe200000000ff */
[----:B------:R-:W-:Y:S01]  /*107a0*/  BAR.SYNC.DEFER_BLOCKING 0xf, 0x100 ;  /* 0x03c4000000007b1d */ /* 0x000fe20000010000 */
[----:B-1----:R-:W-:Y:S01]  /*107b0*/  F2FP.F16.F32.PACK_AB R163, R227, R174 ;  /* 0x000000aee3a3723e */ /* 0x002fe200000000ff */
[C---:B---3--:R-:W-:Y:S01]  /*107c0*/  FADD.FTZ R8, R165.reuse, R8 ;  /* 0x00000008a5087221 */ /* 0x048fe20000010000 */
[----:B------:R-:W-:-:S03]  /*107d0*/  F2FP.F16.F32.PACK_AB R165, R165, R178 ;  /* 0x000000b2a5a5723e */ /* 0x000fc600000000ff */
[----:B------:R-:W0:Y:S01]  /*107e0*/  MUFU.EX2 R230, R230 ;  /* 0x000000e600e67308 */ /* 0x000e220000000800 */
[----:B--2---:R-:W-:Y:S01]  /*107f0*/  FADD.FTZ R171, R167, R8 ;  /* 0x00000008a7ab7221 */ /* 0x004fe20000010000 */
[C---:B0-----:R-:W-:Y:S01]  /*10800*/  F2FP.F16.F32.PACK_AB R167, R230.reuse, R167 ;  /* 0x000000a7e6a7723e */ /* 0x041fe200000000ff */
[----:B------:R0:W-:Y:S02]  /*10810*/  STSM.16.M88.4 [R195+0x26800], R152 ;  /* 0x02680098c3007844 */ /* 0x0001e40000000200 */
[----:B------:R-:W-:Y:S02]  /*10820*/  FADD.FTZ R8, R230, R171 ;  /* 0x000000abe6087221 */ /* 0x000fe40000010000 */
[----:B------:R0:W-:Y:S04]  /*10830*/  STSM.16.M88.4 [R196], R156 ;  /* 0x0000009cc4007844 */ /* 0x0001e80000000200 */
[----:B------:R0:W-:Y:S04]  /*10840*/  STSM.16.M88.4 [R198], R160 ;  /* 0x000000a0c6007844 */ /* 0x0001e80000000200 */
[----:B------:R0:W-:Y:S01]  /*10850*/  STSM.16.M88.4 [R197], R164 ;  /* 0x000000a4c5007844 */ /* 0x0001e20000000200 */
[----:B------:R-:W-:Y:S05]  /*10860*/  @!P0 BRA `(.L_x_2122) ;  /* 0x0000000000048947 */ /* 0x000fea0003800000 */
[----:B------:R-:W-:Y:S01]  /*10870*/  BPT.TRAP 0x1 ;  /* 0x000000040000795c */ /* 0x000fe20000300000 */
.L_x_2122:
[----:B------:R1:W2:Y:S01]  /*10880*/  SYNCS.PHASECHK.TRANS64.TRYWAIT P3, [R9+URZ+0x28c50], R208 ;  /* 0x028c50d0090075a7 */ /* 0x0002a2000806017f */
[----:B------:R-:W-:Y:S05]  /*10890*/  @!P0 BRA `(.L_x_2123) ;  /* 0x0000000000048947 */ /* 0x000fea0003800000 */
[----:B------:R-:W-:Y:S01]  /*108a0*/  BPT.TRAP 0x1 ;  /* 0x000000040000795c */ /* 0x000fe20000300000 */
.L_x_2123:
[----:B------:R-:W-:Y:S04]  /*108b0*/  BSSY B2, `(.L_x_2124) ;  /* 0x0000004000027945 */ /* 0x000fe80003800000 */
[----:B--2---:R-:W-:Y:S05]  /*108c0*/  @P3 BRA `(.L_x_2125) ;  /* 0x0000000000083947 */ /* 0x004fea0003800000 */
[----:B------:R-:W2:Y:S02]  /*108d0*/  SYNCS.PHASECHK.TRANS64.TRYWAIT P3, [R9+URZ+0x28c50], R208 ;  /* 0x028c50d0090075a7 */ /* 0x000ea4000806017f */
[----:B--2---:R-:W-:Y:S05]  /*108e0*/  @!P3 BRA `(.L_x_2126) ;  /* 0x000000d4000cb947 */ /* 0x004fea0003800000 */
.L_x_2125:
[----:B------:R-:W-:Y:S05]  /*108f0*/  BSYNC B2 ;  /* 0x0000000000027941 */ /* 0x000fea0003800000 */
.L_x_2124:
[----:B------:R-:W-:Y:S01]  /*10900*/  IMAD R168, R18, 0x1000, R188 ;  /* 0x0000100012a87824 */ /* 0x000fe200078e02bc */
[----:B------:R-:W-:Y:S01]  /*10910*/  WARPGROUP.ARRIVE ;  /* 0x00000000000079c5 */ /* 0x000fe20000000000 */
[----:B------:R-:W-:Y:S01]  /*10920*/  IMAD.MOV.U32 R169, RZ, RZ, 0x40000040 ;  /* 0x40000040ffa97424 */ /* 0x000fe200078e00ff */
[----:B------:R-:W-:Y:S01]  /*10930*/  MOV R213, R18 ;  /* 0x0000001200d57202 */ /* 0x000fe20000000f00 */
[----:B-12---:R-:W-:Y:S01]  /*10940*/  @!P1 VIADD R9, R9, 0x28c60 ;  /* 0x00028c6009099836 */ /* 0x006fe20000000000 */
[----:B------:R-:W-:Y:S01]  /*10950*/  R2UR UR6, R168 ;  /* 0x00000000a80672ca */ /* 0x000fe200000e0000 */
[----:B------:R-:W-:Y:S01]  /*10960*/  IMAD.MOV.U32 R209, RZ, RZ, R20 ;  /* 0x000000ffffd17224 */ /* 0x000fe200078e0014 */
[----:B------:R-:W-:Y:S01]  /*10970*/  R2UR UR7, R169 ;  /* 0x00000000a90772ca */ /* 0x000fe200000e0000 */
[----:B------:R-:W-:Y:S01]  /*10980*/  IMAD.MOV.U32 R212, RZ, RZ, R15 ;  /* 0x000000ffffd47224 */ /* 0x000fe200078e000f */
[----:B------:R-:W-:Y:S02]  /*10990*/  MOV R169, 0x40000040 ;  /* 0x4000004000a97802 */ /* 0x000fe40000000f00 */
[----:B------:R-:W-:-:S09]  /*109a0*/  @!P1 PRMT R9, RZ, 0x654, R9 ;  /* 0x00000654ff099816 */ /* 0x000fd20000000009 */
        /* <DEDUP_REMOVED lines=35> */
.L_x_2116:
[----:B-1----:R-:W-:-:S07]  /*10be0*/  IMAD.MOV.U32 R9, RZ, RZ, R191 ;  /* 0x000000ffff097224 */ /* 0x002fce00078e00bf */
.L_x_2115:
[----:B------:R-:W-:Y:S05]  /*10bf0*/  BSYNC B1 ;  /* 0x0000000000017941 */ /* 0x000fea0003800000 */
.L_x_2114:
[----:B------:R-:W-:Y:S01]  /*10c00*/  ISETP.GE.AND P2, PT, R9, R190, PT ;  /* 0x000000be0900720c */ /* 0x000fe20003f46270 */
[----:B------:R-:W-:-:S12]  /*10c10*/  BSSY B0, `(.L_x_2128) ;  /* 0x000028b000007945 */ /* 0x000fd80003800000 */
[----:B------:R-:W-:Y:S05]  /*10c20*/  @!P2 BRA `(.L_x_2129) ;  /* 0x000000280024a947 */ /* 0x000fea0003800000 */
[----:B------:R-:W-:Y:S01]  /*10c30*/  VIADD R189, R0, 0x8 ;  /* 0x0000000800bd7836 */ /* 0x000fe20000000000 */
[----:B------:R-:W-:Y:S01]  /*10c40*/  MOV R212, R15 ;  /* 0x0000000f00d47202 */ /* 0x000fe20000000f00 */
[----:B------:R-:W-:Y:S02]  /*10c50*/  IMAD.MOV.U32 R213, RZ, RZ, R20 ;  /* 0x000000ffffd57224 */ /* 0x000fe400078e0014 */
[----:B------:R-:W-:Y:S01]  /*10c60*/  IMAD.MOV.U32 R209, RZ, RZ, R18 ;  /* 0x000000ffffd17224 */ /* 0x000fe200078e0012 */
[----:B------:R-:W-:-:S07]  /*10c70*/  IADD3 R189, R189, R185, -R186 ;  /* 0x000000b9bdbd7210 */ /* 0x000fce0007ffe8ba */
.L_x_2148:
[----:B------:R-:W-:-:S05]  /*10c80*/  VIADD R18, R209, 0x1 ;  /* 0x00000001d1127836 */ /* 0x000fca0000000000 */
[----:B------:R-:W-:-:S04]  /*10c90*/  ISETP.NE.AND P2, PT, R18, 0x2, PT ;  /* 0x000000021200780c */ /* 0x000fc80003f45270 */
[----:B------:R-:W-:Y:S02]  /*10ca0*/  SEL R20, RZ, 0x1, P2 ;  /* 0x00000001ff147807 */ /* 0x000fe40001000000 */
[----:B------:R-:W-:Y:S02]  /*10cb0*/  SEL R18, R18, RZ, P2 ;  /* 0x000000ff12127207 */ /* 0x000fe40001000000 */
[----:B------:R-:W-:Y:S01]  /*10cc0*/  LOP3.LUT R19, R19, R20, RZ, 0x3c, !PT ;  /* 0x0000001413137212 */ /* 0x000fe200078e3cff */
[----:B-1----:R-:W-:Y:S06]  /*10cd0*/  @!P0 BRA `(.L_x_2130) ;  /* 0x0000000000048947 */ /* 0x002fec0003800000 */
[----:B------:R-:W-:Y:S01]  /*10ce0*/  BPT.TRAP 0x1 ;  /* 0x000000040000795c */ /* 0x000fe20000300000 */
.L_x_2130:
[----:B------:R-:W-:Y:S01]  /*10cf0*/  IMAD R191, R18, 0x8, R2 ;  /* 0x0000000812bf7824 */ /* 0x000fe200078e0202 */
[----:B------:R-:W-:-:S04]  /*10d00*/  SHF.L.U32 R208, R19, 0x1f, RZ ;  /* 0x0000001f13d07819 */ /* 0x000fc800000006ff */
[----:B------:R1:W2:Y:S01]  /*10d10*/  SYNCS.PHASECHK.TRANS64.TRYWAIT P2, [R191+URZ+0x28c30], R208 ;  /* 0x028c30d0bf0075a7 */ /* 0x0002a2000804017f */
[----:B------:R-:W-:Y:S05]  /*10d20*/  @!P0 BRA `(.L_x_2131) ;  /* 0x0000000000048947 */ /* 0x000fea0003800000 */
[----:B------:R-:W-:Y:S01]  /*10d30*/  BPT.TRAP 0x1 ;  /* 0x000000040000795c */ /* 0x000fe20000300000 */
.L_x_2131:
[----:B------:R-:W-:Y:S01]  /*10d40*/  BSSY B1, `(.L_x_2132) ;  /* 0x0000006000017945 */ /* 0x000fe20003800000 */
[----:B------:R-:W-:Y:S01]  /*10d50*/  LEA R20, R18, R14, 0x9 ;  /* 0x0000000e12147211 */ /* 0x000fe200078e48ff */
[----:B------:R-:W-:Y:S02]  /*10d60*/  IMAD.MOV.U32 R21, RZ, RZ, 0x40000040 ;  /* 0x40000040ff157424 */ /* 0x000fe400078e00ff */
[----:B--2---:R-:W-:Y:S05]  /*10d70*/  @P2 BRA `(.L_x_2133) ;  /* 0x0000000000082947 */ /* 0x004fea0003800000 */
[----:B------:R-:W2:Y:S02]  /*10d80*/  SYNCS.PHASECHK.TRANS64.TRYWAIT P2, [R191+URZ+0x28c30], R208 ;  /* 0x028c30d0bf0075a7 */ /* 0x000ea4000804017f */
[----:B--2---:R-:W-:Y:S05]  /*10d90*/  @!P2 BRA `(.L_x_2134) ;  /* 0x000000cc00f4a947 */ /* 0x004fea0003800000 */
.L_x_2133:
[----:B------:R-:W-:Y:S05]  /*10da0*/  BSYNC B1 ;  /* 0x0000000000017941 */ /* 0x000fea0003800000 */
.L_x_2132:
        /* <DEDUP_REMOVED lines=29> */
[----:B------:R-:W-:Y:S02]  /*10f80*/  R2UR UR5, R7 ;  /* 0x00000000070572ca */ /* 0x000fe400000e0000 */
[----:B------:R-:W-:-:S04]  /*10f90*/  @!P1 IADD3 R20, R191, 0x28c40, RZ ;  /* 0x00028c40bf149810 */ /* 0x000fc80007ffe0ff */
[----:B------:R-:W-:Y:S01]  /*10fa0*/  @!P1 PRMT R20, RZ, 0x654, R20 ;  /* 0x00000654ff149816 */ /* 0x000fe20000000014 */
[----:B------:R-:W-:Y:S02]  /*10fb0*/  WARPGROUP.DEPBAR.LE gsb0, 0x0 ;  /* 0x00008000000079c5 */ /* 0x000fe40000010000 */
[----:B------:R-:W-:-:S06]  /*10fc0*/  WARPGROUP.ARRIVE ;  /* 0x00000000000079c5 */ /* 0x000fcc0000000000 */
        /* <DEDUP_REMOVED lines=36> */
[----:B------:R-:W-:Y:S01]  /*11210*/  IADD3 R21, R185, 0x1, -R178 ;  /* 0x00000001b9157810 */ /* 0x000fe20007ffe8b2 */
[----:B------:R-:W3:Y:S01]  /*11220*/  MUFU.TANH R206, R206 ;  /* 0x000000ce00ce7308 */ /* 0x000ee20000002400 */
[----:B------:R-:W-:Y:S01]  /*11230*/  ULDC UR4, c[0x0][0x9e0] ;  /* 0x0002780000047ab9 */ /* 0x000fe20000000800 */
[----:B------:R4:W-:Y:S01]  /*11240*/  @!P1 SYNCS.ARRIVE.TRANS64.RED.A1T0 RZ, [R20+URZ], RZ ;  /* 0x000000ff14ff99a7 */ /* 0x0009e2000810043f */
[----:B------:R-:W-:-:S05]  /*11250*/  IADD3 R21, -R22, R21, -R186 ;  /* 0x0000001516157210 */ /* 0x000fca0007ffe9ba */
[----:B------:R-:W0:Y:S01]  /*11260*/  MUFU.TANH R153, R153 ;  /* 0x0000009900997308 */ /* 0x000e220000002400 */
[C---:B------:R-:W-:Y:S02]  /*11270*/  VIADD R217, R21.reuse, UR37 ;  /* 0x0000002515d97c36 */ /* 0x040fe40008000000 */
[----:B------:R-:W-:-:S03]  /*11280*/  VIADD R215, R21, UR4 ;  /* 0x0000000415d77c36 */ /* 0x000fc60008000000 */
[C---:B------:R-:W-:Y:S01]  /*11290*/  IADD3 R183, R0.reuse, R217, RZ ;  /* 0x000000d900b77210 */ /* 0x040fe20007ffe0ff */
[----:B------:R-:W-:Y:S01]  /*112a0*/  IMAD.IADD R181, R0, 0x1, R215 ;  /* 0x0000000100b57824 */ /* 0x000fe200078e02d7 */
        /* <DEDUP_REMOVED lines=30> */
[----:B---34-:R-:W-:Y:S05]  /*11490*/  @!P5 BRA `(.L_x_2135) ;  /* 0x000000000060d947 */ /* 0x018fea0003800000 */
[----:B------:R-:W-:Y:S01]  /*114a0*/  IADD3 R227, R0, R185, -R186 ;  /* 0x000000b900e37210 */ /* 0x000fe20007ffe8ba */
[----:B------:R-:W-:Y:S03]  /*114b0*/  BSSY B1, `(.L_x_2136) ;  /* 0x0000012000017945 */ /* 0x000fe60003800000 */
[----:B------:R-:W-:-:S13]  /*114c0*/  ISETP.GT.AND P2, PT, R227, -0x1, PT ;  /* 0xffffffffe300780c */ /* 0x000fda0003f44270 */
[----:B------:R-:W-:Y:S05]  /*114d0*/  @P2 BRA `(.L_x_2137) ;  /* 0x0000000000242947 */ /* 0x000fea0003800000 */
[----:B------:R-:W-:Y:S01]  /*114e0*/  ULDC UR4, c[0x0][0x9e4] ;  /* 0x0002790000047ab9 */ /* 0x000fe20000000800 */
[----:B------:R-:W-:Y:S01]  /*114f0*/  LOP3.LUT R227, RZ, R227, RZ, 0x33, !PT ;  /* 0x000000e3ffe37212 */ /* 0x000fe200078e33ff */
[----:B------:R-:W-:-:S05]  /*11500*/  IMAD.U32 R182, RZ, RZ, UR4 ;  /* 0x00000004ffb67e24 */ /* 0x000fca000f8e00ff */
[----:B------:R-:W-:-:S13]  /*11510*/  ISETP.NE.AND P2, PT, R182, 0x1, PT ;  /* 0x00000001b600780c */ /* 0x000fda0003f45270 */
[----:B------:R-:W3:Y:S02]  /*11520*/  @P2 LDC.64 R20, c[0x0][0x9e8] ;  /* 0x00027a00ff142b82 */ /* 0x000ee40000000a00 */
[----:B---3--:R-:W-:-:S05]  /*11530*/  @P2 IMAD.HI.U32 R20, R227, R20, RZ ;  /* 0x00000014e3142227 */ /* 0x008fca00078e00ff */
[----:B------:R-:W-:-:S04]  /*11540*/  @P2 SHF.R.U32.HI R227, RZ, R21, R20 ;  /* 0x00000015ffe32219 */ /* 0x000fc80000011614 */
[----:B------:R-:W-:Y:S01]  /*11550*/  LOP3.LUT R227, RZ, R227, RZ, 0x33, !PT ;  /* 0x000000e3ffe37212 */ /* 0x000fe200078e33ff */
[----:B------:R-:W-:Y:S06]  /*11560*/  BRA `(.L_x_2138) ;  /* 0x0000000000187947 */ /* 0x000fec0003800000 */
.L_x_2137:
[----:B------:R-:W-:Y:S02]  /*11570*/  ULDC UR4, c[0x0][0x9e4] ;  /* 0x0002790000047ab9 */ /* 0x000fe40000000800 */
[----:B------:R-:W-:-:S05]  /*11580*/  IMAD.U32 R182, RZ, RZ, UR4 ;  /* 0x00000004ffb67e24 */ /* 0x000fca000f8e00ff */
[----:B------:R-:W-:-:S13]  /*11590*/  ISETP.NE.AND P2, PT, R182, 0x1, PT ;  /* 0x00000001b600780c */ /* 0x000fda0003f45270 */
[----:B------:R-:W3:Y:S02]  /*115a0*/  @P2 LDC.64 R20, c[0x0][0x9e8] ;  /* 0x00027a00ff142b82 */ /* 0x000ee40000000a00 */
[----:B---3--:R-:W-:-:S05]  /*115b0*/  @P2 IMAD.HI.U32 R20, R227, R20, RZ ;  /* 0x00000014e3142227 */ /* 0x008fca00078e00ff */
[----:B------:R-:W-:-:S07]  /*115c0*/  @P2 SHF.R.U32.HI R227, RZ, R21, R20 ;  /* 0x00000015ffe32219 */ /* 0x000fce0000011614 */
.L_x_2138:
[----:B------:R-:W-:Y:S05]  /*115d0*/  BSYNC B1 ;  /* 0x0000000000017941 */ /* 0x000fea0003800000 */
.L_x_2136:
[----:B------:R-:W-:-:S05]  /*115e0*/  IMAD R227, R227, R182, -R178 ;  /* 0x000000b6e3e37224 */ /* 0x000fca00078e0ab2 */
[----:B------:R-:W-:-:S04]  /*115f0*/  IADD3 R20, -R22, R227, RZ ;  /* 0x000000e316147210 */ /* 0x000fc80007ffe1ff */
[----:B------:R-:W-:Y:S02]  /*11600*/  VIADDMNMX R181, R20, R182, R181, PT ;  /* 0x000000b614b57246 */ /* 0x000fe400038001b5 */
[----:B------:R-:W-:-:S07]  /*11610*/  VIMNMX R183, R183, R20, !PT ;  /* 0x00000014b7b77248 */ /* 0x000fce0007fe0100 */
.L_x_2135:
[----:B------:R-:W-:Y:S02]  /*11620*/  ISETP.GT.AND P2, PT, R9, -0x1, PT ;  /* 0xffffffff0900780c */ /* 0x000fe40003f44270 */
[----:B------:R-:W-:Y:S02]  /*11630*/  IADD3 R215, R215, 0x8, R0 ;  /* 0x00000008d7d77810 */ /* 0x000fe40007ffe000 */
[C---:B------:R-:W-:Y:S02]  /*11640*/  ISETP.GT.AND P3, PT, R183.reuse, RZ, P2 ;  /* 0x000000ffb700720c */ /* 0x040fe40001764270 */
[----:B------:R-:W-:Y:S02]  /*11650*/  ISETP.GT.AND P6, PT, R183, 0x1, P2 ;  /* 0x00000001b700780c */ /* 0x000fe400017c4270 */
[----:B------:R-:W-:Y:S02]  /*11660*/  ISETP.LT.OR P4, PT, R181, 0x1, P3 ;  /* 0x00000001b500780c */ /* 0x000fe40001f81670 */
[----:B------:R-:W-:-:S02]  /*11670*/  ISETP.GT.AND P3, PT, R183, 0x8, P2 ;  /* 0x00000008b700780c */ /* 0x000fc40001764270 */
[----:B------:R-:W-:Y:S02]  /*11680*/  FSEL R206, R206, -INF , !P4 ;  /* 0xff800000cece7808 */ /* 0x000fe40006000000 */
[----:B------:R-:W-:Y:S02]  /*11690*/  ISETP.GT.AND P4, PT, R183, 0x9, P2 ;  /* 0x00000009b700780c */ /* 0x000fe40001784270 */
[C---:B------:R-:W-:Y:S02]  /*116a0*/  ISETP.LT.OR P6, PT, R181.reuse, 0x2, P6 ;  /* 0x00000002b500780c */ /* 0x040fe400037c1670 */
[C---:B------:R-:W-:Y:S02]  /*116b0*/  ISETP.LT.OR P3, PT, R181.reuse, 0x9, P3 ;  /* 0x00000009b500780c */ /* 0x040fe40001f61670 */
[----:B------:R-:W-:Y:S02]  /*116c0*/  ISETP.LT.OR P4, PT, R181, 0xa, P4 ;  /* 0x0000000ab500780c */ /* 0x000fe40002781670 */
[----:B0-----:R-:W-:-:S02]  /*116d0*/  FSEL R182, R153, -INF , !P6 ;  /* 0xff80000099b67808 */ /* 0x001fc40007000000 */
        /* <DEDUP_REMOVED lines=36> */
[----:B------:R-:W-:Y:S02]  /*11920*/  FSEL R177, R177, -INF , !P6 ;  /* 0xff800000b1b17808 */ /* 0x000fe40007000000 */
[----:B------:R-:W-:Y:S02]  /*11930*/  FSEL R179, R179, -INF , !P3 ;  /* 0xff800000b3b37808 */ /* 0x000fe40005800000 */
[----:B------:R-:W-:Y:S01]  /*11940*/  FSEL R180, R180, -INF , !P4 ;  /* 0xff800000b4b47808 */ /* 0x000fe20006000000 */
[----:B------:R-:W-:Y:S06]  /*11950*/  @!P5 BRA `(.L_x_2139) ;  /* 0x000000000068d947 */ /* 0x000fec0003800000 */
[----:B------:R-:W-:Y:S01]  /*11960*/  ISETP.GT.AND P3, PT, R189, -0x1, PT ;  /* 0xffffffffbd00780c */ /* 0x000fe20003f64270 */
[----:B------:R-:W-:-:S12]  /*11970*/  BSSY B1, `(.L_x_2140) ;  /* 0x0000014000017945 */ /* 0x000fd80003800000 */
[----:B------:R-:W-:Y:S05]  /*11980*/  @P3 BRA `(.L_x_2141) ;  /* 0x00000000002c3947 */ /* 0x000fea0003800000 */
[----:B------:R-:W-:Y:S01]  /*11990*/  ULDC UR4, c[0x0][0x9e4] ;  /* 0x0002790000047ab9 */ /* 0x000fe20000000800 */
[----:B------:R-:W-:Y:S02]  /*119a0*/  VIADD R153, R0, 0x8 ;  /* 0x0000000800997836 */ /* 0x000fe40000000000 */
[----:B------:R-:W-:-:S03]  /*119b0*/  IMAD.U32 R157, RZ, RZ, UR4 ;  /* 0x00000004ff9d7e24 */ /* 0x000fc6000f8e00ff */
[----:B------:R-:W-:Y:S02]  /*119c0*/  IADD3 R153, R153, R185, -R186 ;  /* 0x000000b999997210 */ /* 0x000fe40007ffe8ba */
[----:B------:R-:W-:Y:S02]  /*119d0*/  ISETP.NE.AND P3, PT, R157, 0x1, PT ;  /* 0x000000019d00780c */ /* 0x000fe40003f65270 */
[----:B------:R-:W-:-:S11]  /*119e0*/  LOP3.LUT R153, RZ, R153, RZ, 0x33, !PT ;  /* 0x00000099ff997212 */ /* 0x000fd600078e33ff */
[----:B------:R-:W0:Y:S02]  /*119f0*/  @P3 LDC.64 R20, c[0x0][0x9e8] ;  /* 0x00027a00ff143b82 */ /* 0x000e240000000a00 */
[----:B0-----:R-:W-:-:S05]  /*11a00*/  @P3 IMAD.HI.U32 R20, R153, R20, RZ ;  /* 0x0000001499143227 */ /* 0x001fca00078e00ff */
[----:B------:R-:W-:-:S04]  /*11a10*/  @P3 SHF.R.U32.HI R153, RZ, R21, R20 ;  /* 0x00000015ff993219 */ /* 0x000fc80000011614 */
[----:B------:R-:W-:Y:S01]  /*11a20*/  LOP3.LUT R153, RZ, R153, RZ, 0x33, !PT ;  /* 0x00000099ff997212 */ /* 0x000fe200078e33ff */
[----:B------:R-:W-:Y:S06]  /*11a30*/  BRA `(.L_x_2142) ;  /* 0x00000000001c7947 */ /* 0x000fec0003800000 */
.L_x_2141:
[----:B------:R-:W-:Y:S01]  /*11a40*/  ULDC UR4, c[0x0][0x9e4] ;  /* 0x0002790000047ab9 */ /* 0x000fe20000000800 */
[----:B------:R-:W-:Y:S01]  /*11a50*/  MOV R153, R189 ;  /* 0x000000bd00997202 */ /* 0x000fe20000000f00 */
[----:B------:R-:W-:-:S05]  /*11a60*/  IMAD.U32 R157, RZ, RZ, UR4 ;  /* 0x00000004ff9d7e24 */ /* 0x000fca000f8e00ff */
[----:B------:R-:W-:-:S13]  /*11a70*/  ISETP.NE.AND P3, PT, R157, 0x1, PT ;  /* 0x000000019d00780c */ /* 0x000fda0003f65270 */
[----:B------:R-:W0:Y:S02]  /*11a80*/  @P3 LDC.64 R20, c[0x0][0x9e8] ;  /* 0x00027a00ff143b82 */ /* 0x000e240000000a00 */
[----:B0-----:R-:W-:-:S05]  /*11a90*/  @P3 IMAD.HI.U32 R20, R189, R20, RZ ;  /* 0x00000014bd143227 */ /* 0x001fca00078e00ff */
[----:B------:R-:W-:-:S07]  /*11aa0*/  @P3 SHF.R.U32.HI R153, RZ, R21, R20 ;  /* 0x00000015ff993219 */ /* 0x000fce0000011614 */
.L_x_2142:
[----:B------:R-:W-:Y:S05]  /*11ab0*/  BSYNC B1 ;  /* 0x0000000000017941 */ /* 0x000fea0003800000 */
.L_x_2140:
[----:B------:R-:W-:-:S04]  /*11ac0*/  IMAD R21, R153, R157, -R178 ;  /* 0x0000009d99157224 */ /* 0x000fc800078e0ab2 */
[----:B------:R-:W-:-:S05]  /*11ad0*/  IMAD.IADD R20, R21, 0x1, -R22 ;  /* 0x0000000115147824 */ /* 0x000fca00078e0a16 */
[----:B------:R-:W-:Y:S02]  /*11ae0*/  VIADDMNMX R215, R20, R157, R215, PT ;  /* 0x0000009d14d77246 */ /* 0x000fe400038001d7 */
[----:B------:R-:W-:-:S07]  /*11af0*/  VIMNMX R217, R217, R20, !PT ;  /* 0x00000014d9d97248 */ /* 0x000fce0007fe0100 */
.L_x_2139:
[----:B------:R-:W-:Y:S01]  /*11b00*/  FMNMX.FTZ R21, R206, R212, !PT ;  /* 0x000000d4ce157209 */ /* 0x000fe20007810000 */
[----:B------:R-:W-:Y:S01]  /*11b10*/  ULDC UR4, c[0x0][0x988] ;  /* 0x0002620000047ab9 */ /* 0x000fe20000000800 */
[----:B------:R-:W-:Y:S02]  /*11b20*/  ISETP.GT.AND P6, PT, R217, 0x9, P2 ;  /* 0x00000009d900780c */ /* 0x000fe400017c4270 */
[----:B------:R-:W-:Y:S02]  /*11b30*/  FMNMX.FTZ R21, R182, R21, !PT ;  /* 0x00000015b6157209 */ /* 0x000fe40007810000 */
[----:B------:R-:W-:Y:S02]  /*11b40*/  ISETP.LT.OR P6, PT, R215, 0xa, P6 ;  /* 0x0000000ad700780c */ /* 0x000fe400037c1670 */
[----:B------:R-:W-:Y:S02]  /*11b50*/  FMNMX.FTZ R21, R156, R21, !PT ;  /* 0x000000159c157209 */ /* 0x000fe40007810000 */
[----:B------:R-:W-:-:S02]  /*11b60*/  FSEL R178, R155, -INF , !P6 ;  /* 0xff8000009bb27808 */ /* 0x000fc40007000000 */
[----:B------:R-:W-:Y:S02]  /*11b70*/  FMNMX.FTZ R21, R216, R21, !PT ;  /* 0x00000015d8157209 */ /* 0x000fe40007810000 */
[C---:B------:R-:W-:Y:S02]  /*11b80*/  ISETP.GT.AND P4, PT, R217.reuse, 0x1, P2 ;  /* 0x00000001d900780c */ /* 0x040fe40001784270 */
[----:B------:R-:W-:Y:S02]  /*11b90*/  FMNMX.FTZ R21, R160, R21, !PT ;  /* 0x00000015a0157209 */ /* 0x000fe40007810000 */
[----:B------:R-:W-:Y:S02]  /*11ba0*/  ISETP.GT.AND P6, PT, R217, 0x18, P2 ;  /* 0x00000018d900780c */ /* 0x000fe400017c4270 */
[----:B------:R-:W-:Y:S02]  /*11bb0*/  FMNMX.FTZ R21, R228, R21, !PT ;  /* 0x00000015e4157209 */ /* 0x000fe40007810000 */
[----:B------:R-:W-:-:S02]  /*11bc0*/  ISETP.LT.OR P4, PT, R215, 0x2, P4 ;  /* 0x00000002d700780c */ /* 0x000fc40002781670 */
[----:B------:R-:W-:Y:S02]  /*11bd0*/  FMNMX.FTZ R21, R164, R21, !PT ;  /* 0x00000015a4157209 */ /* 0x000fe40007810000 */
[----:B------:R-:W-:Y:S02]  /*11be0*/  ISETP.LT.OR P6, PT, R215, 0x19, P6 ;  /* 0x00000019d700780c */ /* 0x000fe400037c1670 */
[----:B------:R-:W-:Y:S02]  /*11bf0*/  FMNMX.FTZ R21, R230, R21, !PT ;  /* 0x00000015e6157209 */ /* 0x000fe40007810000 */
[----:B------:R-:W-:Y:S02]  /*11c00*/  FSEL R152, R152, -INF , !P4 ;  /* 0xff80000098987808 */ /* 0x000fe40006000000 */
        /* <DEDUP_REMOVED lines=16> */
[----:B------:R-:W-:Y:S01]  /*11d10*/  ISETP.GT.AND P6, PT, R217, RZ, P2 ;  /* 0x000000ffd900720c */ /* 0x000fe200017c4270 */
[----:B------:R-:W0:Y:S01]  /*11d20*/  SHFL.BFLY PT, R20, R21, 0x2, 0x1f ;  /* 0x0c401f0015147f89 */ /* 0x000e2200000e0000 */
[C---:B------:R-:W-:Y:S02]  /*11d30*/  ISETP.LT.OR P4, PT, R215.reuse, 0x1a, P4 ;  /* 0x0000001ad700780c */ /* 0x040fe40002781670 */
[----:B------:R-:W-:Y:S02]  /*11d40*/  ISETP.LT.OR P6, PT, R215, 0x1, P6 ;  /* 0x00000001d700780c */ /* 0x000fe400037c1670 */
[----:B------:R-:W-:-:S02]  /*11d50*/  ISETP.GT.AND P3, PT, R217, 0x8, P2 ;  /* 0x00000008d900780c */ /* 0x000fc40001764270 */
[----:B------:R-:W-:Y:S02]  /*11d60*/  FSEL R163, R163, -INF , !P4 ;  /* 0xff800000a3a37808 */ /* 0x000fe40006000000 */
[----:B------:R-:W-:Y:S02]  /*11d70*/  FSEL R153, R15, -INF , !P6 ;  /* 0xff8000000f997808 */ /* 0x000fe40007000000 */
[----:B------:R-:W-:Y:S02]  /*11d80*/  ISETP.GT.AND P4, PT, R217, 0x28, P2 ;  /* 0x00000028d900780c */ /* 0x000fe40001784270 */
[C---:B------:R-:W-:Y:S02]  /*11d90*/  ISETP.LT.OR P3, PT, R215.reuse, 0x9, P3 ;  /* 0x00000009d700780c */ /* 0x040fe40001f61670 */
[----:B------:R-:W-:Y:S02]  /*11da0*/  ISETP.LT.OR P4, PT, R215, 0x29, P4 ;  /* 0x00000029d700780c */ /* 0x000fe40002781670 */
[----:B------:R-:W-:-:S02]  /*11db0*/  FSEL R154, R154, -INF , !P3 ;  /* 0xff8000009a9a7808 */ /* 0x000fc40005800000 */
[----:B------:R-:W-:Y:S02]  /*11dc0*/  FSEL R170, R170, -INF , !P4 ;  /* 0xff800000aaaa7808 */ /* 0x000fe40006000000 */
[C---:B------:R-:W-:Y:S02]  /*11dd0*/  ISETP.GT.AND P4, PT, R217.reuse, 0x30, P2 ;  /* 0x00000030d900780c */ /* 0x040fe40001784270 */
[----:B------:R-:W-:Y:S02]  /*11de0*/  ISETP.GT.AND P3, PT, R217, 0x11, P2 ;  /* 0x00000011d900780c */ /* 0x000fe40001764270 */
[----:B0-----:R-:W-:Y:S02]  /*11df0*/  FMNMX.FTZ R20, R21, R20, !PT ;  /* 0x0000001415147209 */ /* 0x001fe40007810000 */
[----:B------:R-:W-:Y:S02]  /*11e00*/  FMNMX.FTZ R21, R153, R213, !PT ;  /* 0x000000d599157209 */ /* 0x000fe40007810000 */
[----:B------:R-:W-:Y:S01]  /*11e10*/  ISETP.LT.OR P4, PT, R215, 0x31, P4 ;  /* 0x00000031d700780c */ /* 0x000fe20002781670 */
[----:B------:R-:W0:Y:S01]  /*11e20*/  SHFL.BFLY PT, R155, R20, 0x1, 0x1f ;  /* 0x0c201f00149b7f89 */ /* 0x000e2200000e0000 */
[----:B------:R-:W-:-:S02]  /*11e30*/  FMNMX.FTZ R21, R152, R21, !PT ;  /* 0x0000001598157209 */ /* 0x000fc40007810000 */
[----:B------:R-:W-:Y:S02]  /*11e40*/  ISETP.LT.OR P3, PT, R215, 0x12, P3 ;  /* 0x00000012d700780c */ /* 0x000fe40001f61670 */
[----:B------:R-:W-:Y:S02]  /*11e50*/  FSEL R172, R172, -INF , !P4 ;  /* 0xff800000acac7808 */ /* 0x000fe40006000000 */
[----:B------:R-:W-:Y:S02]  /*11e60*/  FSEL R159, R159, -INF , !P3 ;  /* 0xff8000009f9f7808 */ /* 0x000fe40005800000 */
[C---:B------:R-:W-:Y:S02]  /*11e70*/  ISETP.GT.AND P3, PT, R217.reuse, 0x20, P2 ;  /* 0x00000020d900780c */ /* 0x040fe40001764270 */
[----:B------:R-:W-:Y:S02]  /*11e80*/  ISETP.GT.AND P6, PT, R217, 0x31, P2 ;  /* 0x00000031d900780c */ /* 0x000fe400017c4270 */
[----:B------:R-:W-:-:S02]  /*11e90*/  ISETP.LT.OR P3, PT, R215, 0x21, P3 ;  /* 0x00000021d700780c */ /* 0x000fc40001f61670 */
[----:B------:R-:W-:Y:S02]  /*11ea0*/  ISETP.LT.OR P6, PT, R215, 0x32, P6 ;  /* 0x00000032d700780c */ /* 0x000fe400037c1670 */
[----:B------:R-:W-:Y:S02]  /*11eb0*/  FSEL R166, R166, -INF , !P3 ;  /* 0xff800000a6a67808 */ /* 0x000fe40005800000 */
[----:B------:R-:W-:-:S04]  /*11ec0*/  ISETP.GT.AND P3, PT, R217, 0x29, P2 ;  /* 0x00000029d900780c */ /* 0x000fc80001764270 */
[----:B------:R-:W-:Y:S02]  /*11ed0*/  ISETP.LT.OR P3, PT, R215, 0x2a, P3 ;  /* 0x0000002ad700780c */ /* 0x000fe40001f61670 */
[----:B0-----:R-:W-:Y:S02]  /*11ee0*/  FMNMX.FTZ R15, R20, R155, !PT ;  /* 0x0000009b140f7209 */ /* 0x001fe40007810000 */
[----:B------:R-:W-:Y:S01]  /*11ef0*/  FMNMX.FTZ R155, R154, R21, !PT ;  /* 0x000000159a9b7209 */ /* 0x000fe20007810000 */
[----:B------:R-:W-:Y:S01]  /*11f00*/  IMAD.U32 R21, RZ, RZ, UR4 ;  /* 0x00000004ff157e24 */ /* 0x000fe2000f8e00ff */
[C---:B------:R-:W-:Y:S02]  /*11f10*/  FSETP.NEU.FTZ.AND P4, PT, R15.reuse, -INF , PT ;  /* 0xff8000000f00780b */ /* 0x040fe40003f9d000 */
[----:B------:R-:W-:Y:S01]  /*11f20*/  FMNMX.FTZ R155, R178, R155, !PT ;  /* 0x0000009bb29b7209 */ /* 0x000fe20007810000 */
[----:B------:R-:W-:Y:S01]  /*11f30*/  FMUL.FTZ R157, R15, R21 ;  /* 0x000000150f9d7220 */ /* 0x000fe20000410000 */
[----:B------:R-:W-:-:S02]  /*11f40*/  FSEL R171, R171, -INF , !P3 ;  /* 0xff800000abab7808 */ /* 0x000fc40005800000 */
[----:B------:R-:W-:Y:S02]  /*11f50*/  FMNMX.FTZ R20, R158, R155, !PT ;  /* 0x0000009b9e147209 */ /* 0x000fe40007810000 */
[----:B------:R-:W-:Y:S02]  /*11f60*/  FSEL R155, R157, RZ, P4 ;  /* 0x000000ff9d9b7208 */ /* 0x000fe40002000000 */
[----:B------:R-:W-:Y:S02]  /*11f70*/  FMNMX.FTZ R157, R159, R20, !PT ;  /* 0x000000149f9d7209 */ /* 0x000fe40007810000 */
[C---:B------:R-:W-:Y:S01]  /*11f80*/  ISETP.GT.AND P3, PT, R217.reuse, 0x38, P2 ;  /* 0x00000038d900780c */ /* 0x040fe20001764270 */
[--C-:B------:R-:W-:Y:S01]  /*11f90*/  FFMA.FTZ R169, R182, R21, -R155.reuse ;  /* 0x00000015b6a97223 */ /* 0x100fe2000001089b */
[----:B------:R-:W-:Y:S01]  /*11fa0*/  FMNMX.FTZ R20, R162, R157, !PT ;  /* 0x0000009da2147209 */ /* 0x000fe20007810000 */
[-CC-:B------:R-:W-:Y:S01]  /*11fb0*/  FFMA.FTZ R206, R206, R21.reuse, -R155.reuse ;  /* 0x00000015cece7223 */ /* 0x180fe2000001089b */
[----:B------:R-:W-:Y:S01]  /*11fc0*/  ISETP.GT.AND P2, PT, R217, 0x39, P2 ;  /* 0x00000039d900780c */ /* 0x000fe20001744270 */
[-CC-:B------:R-:W-:Y:S01]  /*11fd0*/  FFMA.FTZ R156, R156, R21.reuse, -R155.reuse ;  /* 0x000000159c9c7223 */ /* 0x180fe2000001089b */
[----:B------:R-:W-:Y:S01]  /*11fe0*/  FMNMX.FTZ R157, R163, R20, !PT ;  /* 0x00000014a39d7209 */ /* 0x000fe20007810000 */
[--C-:B------:R-:W-:Y:S01]  /*11ff0*/  FFMA.FTZ R216, R216, R21, -R155.reuse ;  /* 0x00000015d8d87223 */ /* 0x100fe2000001089b */
[----:B------:R-:W-:Y:S01]  /*12000*/  ISETP.LT.OR P3, PT, R215, 0x39, P3 ;  /* 0x00000039d700780c */ /* 0x000fe20001f61670 */
[----:B------:R-:W-:Y:S01]  /*12010*/  MUFU.EX2 R206, R206 ;  /* 0x000000ce00ce7308 */ /* 0x000fe20000000800 */
[----:B------:R-:W-:Y:S01]  /*12020*/  FMNMX.FTZ R20, R166, R157, !PT ;  /* 0x0000009da6147209 */ /* 0x000fe20007810000 */
[-CC-:B------:R-:W-:Y:S01]  /*12030*/  FFMA.FTZ R160, R160, R21.reuse, -R155.reuse ;  /* 0x00000015a0a07223 */ /* 0x180fe2000001089b */
[----:B------:R-:W-:Y:S01]  /*12040*/  FSEL R182, R173, -INF , !P6 ;  /* 0xff800000adb67808 */ /* 0x000fe20007000000 */
[-CC-:B------:R-:W-:Y:S01]  /*12050*/  FFMA.FTZ R164, R164, R21.reuse, -R155.reuse ;  /* 0x00000015a4a47223 */ /* 0x180fe2000001089b */
[----:B------:R-:W-:Y:S01]  /*12060*/  FMNMX.FTZ R161, R167, R20, !PT ;  /* 0x00000014a7a17209 */ /* 0x000fe20007810000 */
[--C-:B------:R-:W-:Y:S01]  /*12070*/  FFMA.FTZ R168, R168, R21, -R155.reuse ;  /* 0x00000015a8a87223 */ /* 0x100fe2000001089b */
[----:B------:R-:W-:Y:S01]  /*12080*/  ISETP.LT.OR P2, PT, R215, 0x3a, P2 ;  /* 0x0000003ad700780c */ /* 0x000fe20001741670 */
[----:B------:R0:W-:Y:S01]  /*12090*/  MUFU.EX2 R157, R169 ;  /* 0x000000a9009d7308 */ /* 0x0001e20000000800 */
[----:B------:R-:W-:Y:S01]  /*120a0*/  FMNMX.FTZ R20, R170, R161, !PT ;  /* 0x000000a1aa147209 */ /* 0x000fe20007810000 */
[-CC-:B------:R-:W-:Y:S01]  /*120b0*/  FFMA.FTZ R175, R232, R21.reuse, -R155.reuse ;  /* 0x00000015e8af7223 */ /* 0x180fe2000001089b */
[----:B------:R-:W-:Y:S01]  /*120c0*/  FSEL R174, R174, -INF , !P3 ;  /* 0xff800000aeae7808 */ /* 0x000fe20005800000 */
[-CC-:B------:R-:W-:Y:S01]  /*120d0*/  FFMA.FTZ R181, R234, R21.reuse, -R155.reuse ;  /* 0x00000015eab57223 */ /* 0x180fe2000001089b */
[----:B------:R-:W-:Y:S01]  /*120e0*/  FMNMX.FTZ R161, R171, R20, !PT ;  /* 0x00000014aba17209 */ /* 0x000fe20007810000 */
[--C-:B------:R-:W-:Y:S01]  /*120f0*/  FFMA.FTZ R214, R214, R21, -R155.reuse ;  /* 0x00000015d6d67223 */ /* 0x100fe2000001089b */
[----:B------:R-:W-:Y:S01]  /*12100*/  FSEL R176, R176, -INF , !P2 ;  /* 0xff800000b0b07808 */ /* 0x000fe20005000000 */
[----:B------:R-:W-:Y:S01]  /*12110*/  MUFU.EX2 R156, R156 ;  /* 0x0000009c009c7308 */ /* 0x000fe20000000800 */
[----:B------:R-:W-:Y:S01]  /*12120*/  FMNMX.FTZ R165, R172, R161, !PT ;  /* 0x000000a1aca57209 */ /* 0x000fe20007810000 */
[-CC-:B0-----:R-:W-:Y:S01]  /*12130*/  FFMA.FTZ R169, R230, R21.reuse, -R155.reuse ;  /* 0x00000015e6a97223 */ /* 0x181fe2000001089b */
[-CC-:B------:R-:W-:Y:S01]  /*12140*/  FFMA.FTZ R183, R236, R21.reuse, -R155.reuse ;  /* 0x00000015ecb77223 */ /* 0x180fe2000001089b */
[--C-:B------:R-:W-:Y:S01]  /*12150*/  FFMA.FTZ R179, R179, R21, -R155.reuse ;  /* 0x00000015b3b37223 */ /* 0x100fe2000001089b */
[----:B------:R-:W-:Y:S01]  /*12160*/  FMNMX.FTZ R165, R182, R165, !PT ;  /* 0x000000a5b6a57209 */ /* 0x000fe20007810000 */
[----:B------:R-:W-:-:S02]  /*12170*/  FFMA.FTZ R180, R180, R21, -R155 ;  /* 0x00000015b4b47223 */ /* 0x000fc4000001089b */
[----:B------:R-:W-:Y:S01]  /*12180*/  MUFU.EX2 R161, R216 ;  /* 0x000000d800a17308 */ /* 0x000fe20000000800 */
[----:B------:R-:W-:-:S04]  /*12190*/  FMNMX.FTZ R165, R174, R165, !PT ;  /* 0x000000a5aea57209 */ /* 0x000fc80007810000 */
[----:B------:R-:W-:Y:S01]  /*121a0*/  FMNMX.FTZ R20, R176, R165, !PT ;  /* 0x000000a5b0147209 */ /* 0x000fe20007810000 */
[----:B------:R-:W-:Y:S02]  /*121b0*/  FFMA.FTZ R165, R228, R21, -R155 ;  /* 0x00000015e4a57223 */ /* 0x000fe4000001089b */
[----:B------:R-:W-:Y:S02]  /*121c0*/  MUFU.EX2 R160, R160 ;  /* 0x000000a000a07308 */ /* 0x000fe40000000800 */
[----:B------:R-:W0:Y:S06]  /*121d0*/  SHFL.BFLY PT, R173, R20, 0x2, 0x1f ;  /* 0x0c401f0014ad7f89 */ /* 0x000e2c00000e0000 */
[----:B------:R-:W-:Y:S08]  /*121e0*/  MUFU.EX2 R165, R165 ;  /* 0x000000a500a57308 */ /* 0x000ff00000000800 */
[----:B------:R-:W-:Y:S08]  /*121f0*/  MUFU.EX2 R164, R164 ;  /* 0x000000a400a47308 */ /* 0x000ff00000000800 */
[----:B------:R-:W-:Y:S01]  /*12200*/  MUFU.EX2 R169, R169 ;  /* 0x000000a900a97308 */ /* 0x000fe20000000800 */
[----:B0-----:R-:W-:-:S02]  /*12210*/  FMNMX.FTZ R207, R20, R173, !PT ;  /* 0x000000ad14cf7209 */ /* 0x001fc40007810000 */
[----:B------:R-:W-:-:S03]  /*12220*/  FSEL R173, R15, RZ, P4 ;  /* 0x000000ff0fad7208 */ /* 0x000fc60002000000 */
[----:B------:R-:W0:Y:S02]  /*12230*/  SHFL.BFLY PT, R20, R207, 0x1, 0x1f ;  /* 0x0c201f00cf147f89 */ /* 0x000e2400000e0000 */
[----:B------:R-:W-:Y:S01]  /*12240*/  MUFU.EX2 R168, R168 ;  /* 0x000000a800a87308 */ /* 0x000fe20000000800 */
[----:B------:R-:W-:-:S04]  /*12250*/  FADD.FTZ R212, -R173, R212 ;  /* 0x000000d4add47221 */ /* 0x000fc80000010100 */
[-C--:B------:R-:W-:Y:S01]  /*12260*/  FMUL.FTZ R173, R212, R21.reuse ;  /* 0x00000015d4ad7220 */ /* 0x080fe20000410000 */
[----:B------:R-:W-:Y:S01]  /*12270*/  FFMA.FTZ R212, R177, R21, -R155 ;  /* 0x00000015b1d47223 */ /* 0x000fe2000001089b */
[----:B------:R-:W-:Y:S01]  /*12280*/  IMAD.MOV R155, RZ, RZ, -R194 ;  /* 0x000000ffff9b7224 */ /* 0x000fe200078e0ac2 */
[----:B------:R-:W-:Y:S04]  /*12290*/  MUFU.EX2 R175, R175 ;  /* 0x000000af00af7308 */ /* 0x000fe80000000800 */
[----:B------:R-:W-:-:S04]  /*122a0*/  ISETP.NE.AND P3, PT, R22, R155, PT ;  /* 0x0000009b1600720c */ /* 0x000fc80003f65270 */
[----:B------:R-:W3:Y:S01]  /*122b0*/  MUFU.EX2 R173, R173 ;  /* 0x000000ad00ad7308 */ /* 0x000ee20000000800 */
[----:B0-----:R-:W-:-:S07]  /*122c0*/  FMNMX.FTZ R20, R207, R20, !PT ;  /* 0x00000014cf147209 */ /* 0x001fce0007810000 */
[----:B------:R-:W0:Y:S01]  /*122d0*/  MUFU.EX2 R181, R181 ;  /* 0x000000b500b57308 */ /* 0x000e220000000800 */
[----:B------:R-:W-:-:S04]  /*122e0*/  FSETP.NEU.FTZ.AND P2, PT, R20, -INF , PT ;  /* 0xff8000001400780b */ /* 0x000fc80003f5d000 */
[----:B------:R-:W-:-:S03]  /*122f0*/  FSEL R228, R20, RZ, P2 ;  /* 0x000000ff14e47208 */ /* 0x000fc60001000000 */
[----:B------:R-:W4:Y:S01]  /*12300*/  MUFU.EX2 R214, R214 ;  /* 0x000000d600d67308 */ /* 0x000f220000000800 */
[----:B---3--:R-:W-:Y:S01]  /*12310*/  FFMA.FTZ R216, R173, R3, R206 ;  /* 0x00000003add87223 */ /* 0x008fe200000100ce */
[----:B------:R-:W-:Y:S01]  /*12320*/  FMUL.FTZ R3, R20, R21 ;  /* 0x0000001514037220 */ /* 0x000fe20000410000 */
[-C--:B------:R-:W-:Y:S01]  /*12330*/  FMUL.FTZ R24, R24, R173.reuse ;  /* 0x000000ad18187220 */ /* 0x080fe20000410000 */
[----:B------:R-:W-:Y:S01]  /*12340*/  FADD.FTZ R228, -R228, R213 ;  /* 0x000000d5e4e47221 */ /* 0x000fe20000010100 */
[----:B------:R-:W-:Y:S01]  /*12350*/  FADD.FTZ R177, R157, R216 ;  /* 0x000000d89db17221 */ /* 0x000fe20000010000 */
[-C--:B------:R-:W-:Y:S01]  /*12360*/  FMUL.FTZ R25, R25, R173.reuse ;  /* 0x000000ad19197220 */ /* 0x080fe20000410000 */
[----:B------:R-:W-:Y:S01]  /*12370*/  FSEL R3, R3, RZ, P2 ;  /* 0x000000ff03037208 */ /* 0x000fe20001000000 */
[----:B------:R-:W3:Y:S01]  /*12380*/  MUFU.EX2 R183, R183 ;  /* 0x000000b700b77308 */ /* 0x000ee20000000800 */
[----:B------:R-:W-:Y:S01]  /*12390*/  FADD.FTZ R230, R156, R177 ;  /* 0x000000b19ce67221 */ /* 0x000fe20000010000 */
[-C--:B------:R-:W-:Y:S01]  /*123a0*/  FMUL.FTZ R28, R28, R173.reuse ;  /* 0x000000ad1c1c7220 */ /* 0x080fe20000410000 */
[----:B------:R-:W-:Y:S01]  /*123b0*/  FMUL.FTZ R29, R29, R173 ;  /* 0x000000ad1d1d7220 */ /* 0x000fe20000410000 */
[-CC-:B------:R-:W-:Y:S01]  /*123c0*/  FFMA.FTZ R216, R152, R21.reuse, -R3.reuse ;  /* 0x0000001598d87223 */ /* 0x180fe20000010803 */
[----:B------:R-:W-:Y:S01]  /*123d0*/  FADD.FTZ R177, R161, R230 ;  /* 0x000000e6a1b17221 */ /* 0x000fe20000010000 */
[-CC-:B------:R-:W-:Y:S01]  /*123e0*/  FFMA.FTZ R153, R153, R21.reuse, -R3.reuse ;  /* 0x0000001599997223 */ /* 0x180fe20000010803 */
[-C--:B------:R-:W-:Y:S01]  /*123f0*/  FFMA.FTZ R213, R178, R21.reuse, -R3 ;  /* 0x00000015b2d57223 */ /* 0x080fe20000010803 */
[----:B------:R-:W5:Y:S01]  /*12400*/  MUFU.EX2 R212, R212 ;  /* 0x000000d400d47308 */ /* 0x000f620000000800 */
[----:B------:R-:W-:Y:S01]  /*12410*/  FADD.FTZ R152, R160, R177 ;  /* 0x000000b1a0987221 */ /* 0x000fe20000010000 */
[-CC-:B------:R-:W-:Y:S01]  /*12420*/  FFMA.FTZ R215, R154, R21.reuse, -R3.reuse ;  /* 0x000000159ad77223 */ /* 0x180fe20000010803 */
[-CC-:B------:R-:W-:Y:S01]  /*12430*/  FFMA.FTZ R159, R159, R21.reuse, -R3.reuse ;  /* 0x000000159f9f7223 */ /* 0x180fe20000010803 */
[-CC-:B------:R-:W-:Y:S01]  /*12440*/  FFMA.FTZ R177, R162, R21.reuse, -R3.reuse ;  /* 0x00000015a2b17223 */ /* 0x180fe20000010803 */
[----:B------:R-:W-:Y:S01]  /*12450*/  FADD.FTZ R207, R165, R152 ;  /* 0x00000098a5cf7221 */ /* 0x000fe20000010000 */
[-CC-:B------:R-:W-:Y:S01]  /*12460*/  FFMA.FTZ R163, R163, R21.reuse, -R3.reuse ;  /* 0x00000015a3a37223 */ /* 0x180fe20000010803 */
[-C--:B------:R-:W-:Y:S01]  /*12470*/  FFMA.FTZ R178, R166, R21.reuse, -R3 ;  /* 0x00000015a6b27223 */ /* 0x080fe20000010803 */
[----:B------:R1:W-:Y:S01]  /*12480*/  MUFU.EX2 R155, R179 ;  /* 0x000000b3009b7308 */ /* 0x0003e20000000800 */
[----:B------:R-:W-:Y:S01]  /*12490*/  FADD.FTZ R152, R164, R207 ;  /* 0x000000cfa4987221 */ /* 0x000fe20000010000 */
[-CC-:B------:R-:W-:Y:S01]  /*124a0*/  FFMA.FTZ R207, R170, R21.reuse, -R3.reuse ;  /* 0x00000015aacf7223 */ /* 0x180fe20000010803 */
[-C--:B------:R-:W-:Y:S01]  /*124b0*/  FMUL.FTZ R170, R228, R21.reuse ;  /* 0x00000015e4aa7220 */ /* 0x080fe20000410000 */
[-CC-:B------:R-:W-:Y:S01]  /*124c0*/  FFMA.FTZ R167, R167, R21.reuse, -R3.reuse ;  /* 0x00000015a7a77223 */ /* 0x180fe20000010803 */
[----:B------:R-:W-:Y:S01]  /*124d0*/  FADD.FTZ R217, R169, R152 ;  /* 0x00000098a9d97221 */ /* 0x000fe20000010000 */
[-CC-:B------:R-:W-:Y:S01]  /*124e0*/  FFMA.FTZ R171, R171, R21.reuse, -R3.reuse ;  /* 0x00000015abab7223 */ /* 0x180fe20000010803 */
[-CC-:B------:R-:W-:Y:S01]  /*124f0*/  FFMA.FTZ R172, R172, R21.reuse, -R3.reuse ;  /* 0x00000015acac7223 */ /* 0x180fe20000010803 */
[-C--:B------:R-:W-:Y:S01]  /*12500*/  FFMA.FTZ R182, R182, R21.reuse, -R3 ;  /* 0x00000015b6b67223 */ /* 0x080fe20000010803 */
[----:B------:R-:W-:Y:S01]  /*12510*/  FADD.FTZ R152, R168, R217 ;  /* 0x000000d9a8987221 */ /* 0x000fe20000010000 */
[-CC-:B-1----:R-:W-:Y:S01]  /*12520*/  FFMA.FTZ R179, R158, R21.reuse, -R3.reuse ;  /* 0x000000159eb37223 */ /* 0x182fe20000010803 */
[-CC-:B------:R-:W-:Y:S01]  /*12530*/  FFMA.FTZ R174, R174, R21.reuse, -R3.reuse ;  /* 0x00000015aeae7223 */ /* 0x180fe20000010803 */
[----:B------:R-:W-:Y:S01]  /*12540*/  FFMA.FTZ R176, R176, R21, -R3 ;  /* 0x00000015b0b07223 */ /* 0x000fe20000010803 */
[----:B------:R-:W-:Y:S01]  /*12550*/  FADD.FTZ R152, R175, R152 ;  /* 0x00000098af987221 */ /* 0x000fe20000010000 */
[----:B------:R-:W1:Y:S01]  /*12560*/  MUFU.EX2 R180, R180 ;  /* 0x000000b400b47308 */ /* 0x000e620000000800 */
[----:B------:R-:W-:Y:S01]  /*12570*/  @!P3 LEA R3, R209, R192, 0x6 ;  /* 0x000000c0d103b211 */ /* 0x000fe200078e30ff */
[-C--:B------:R-:W-:Y:S01]  /*12580*/  FMUL.FTZ R32, R32, R173.reuse ;  /* 0x000000ad20207220 */ /* 0x080fe20000410000 */
[----:B0-----:R-:W-:Y:S01]  /*12590*/  FADD.FTZ R209, R181, R152 ;  /* 0x00000098b5d17221 */ /* 0x001fe20000010000 */
[----:B------:R-:W-:Y:S01]  /*125a0*/  F2FP.F16.F32.PACK_AB R154, R161, R156 ;  /* 0x0000009ca19a723e */ /* 0x000fe200000000ff */
[----:B------:R-:W-:Y:S01]  /*125b0*/  FMUL.FTZ R33, R33, R173 ;  /* 0x000000ad21217220 */ /* 0x000fe20000410000 */
[----:B------:R-:W-:Y:S01]  /*125c0*/  F2FP.F16.F32.PACK_AB R156, R165, R160 ;  /* 0x000000a0a59c723e */ /* 0x000fe200000000ff */
[----:B----4-:R-:W-:Y:S01]  /*125d0*/  FADD.FTZ R152, R214, R209 ;  /* 0x000000d1d6987221 */ /* 0x010fe20000010000 */
[----:B------:R-:W-:Y:S01]  /*125e0*/  MUFU.EX2 R153, R153 ;  /* 0x0000009900997308 */ /* 0x000fe20000000800 */
[----:B------:R-:W-:Y:S01]  /*125f0*/  F2FP.F16.F32.PACK_AB R160, R175, R168 ;  /* 0x000000a8afa0723e */ /* 0x000fe200000000ff */
[----:B------:R-:W-:-:S02]  /*12600*/  @!P3 IMAD R3, R3, 0x4, R2 ;  /* 0x000000040303b824 */ /* 0x000fc400078e0202 */
[----:B---3--:R-:W-:Y:S01]  /*12610*/  FADD.FTZ R209, R183, R152 ;  /* 0x00000098b7d17221 */ /* 0x008fe20000010000 */
[----:B------:R-:W-:Y:S01]  /*12620*/  F2FP.F16.F32.PACK_AB R152, R157, R206 ;  /* 0x000000ce9d98723e */ /* 0x000fe200000000ff */
[----:B------:R-:W-:Y:S01]  /*12630*/  FMUL.FTZ R36, R36, R173 ;  /* 0x000000ad24247220 */ /* 0x000fe20000410000 */
[----:B------:R-:W-:Y:S01]  /*12640*/  F2FP.F16.F32.PACK_AB R158, R169, R164 ;  /* 0x000000a4a99e723e */ /* 0x000fe200000000ff */
[----:B-----5:R-:W-:Y:S01]  /*12650*/  FADD.FTZ R162, R212, R209 ;  /* 0x000000d1d4a27221 */ /* 0x020fe20000010000 */
[----:B------:R-:W0:Y:S01]  /*12660*/  MUFU.EX2 R170, R170 ;  /* 0x000000aa00aa7308 */ /* 0x000e220000000800 */
[----:B-1----:R-:W-:Y:S01]  /*12670*/  F2FP.F16.F32.PACK_AB R166, R180, R155 ;  /* 0x0000009bb4a6723e */ /* 0x002fe200000000ff */
[----:B------:R-:W-:Y:S01]  /*12680*/  @!P3 STS [R3+0x28800], R173 ;  /* 0x028800ad0300b388 */ /* 0x000fe20000000800 */
[----:B------:R-:W-:Y:S01]  /*12690*/  FADD.FTZ R161, R155, R162 ;  /* 0x000000a29ba17221 */ /* 0x000fe20000010000 */
[----:B------:R-:W-:Y:S01]  /*126a0*/  F2FP.F16.F32.PACK_AB R162, R214, R181 ;  /* 0x000000b5d6a2723e */ /* 0x000fe200000000ff */
[----:B------:R-:W-:Y:S01]  /*126b0*/  FMUL.FTZ R37, R37, R173 ;  /* 0x000000ad25257220 */ /* 0x000fe20000410000 */
[----:B------:R-:W-:Y:S01]  /*126c0*/  F2FP.F16.F32.PACK_AB R164, R212, R183 ;  /* 0x000000b7d4a4723e */ /* 0x000fe200000000ff */
        /* <DEDUP_REMOVED lines=11> */
[----:B------:R0:W-:Y:S01]  /*12780*/  @!P3 STS [R3+0x28820], R170 ;  /* 0x028820aa0300b388 */ /* 0x0001e20000000800 */
        /* <DEDUP_REMOVED lines=9> */
[----:B0-----:R-:W-:Y:S01]  /*12820*/  FADD.FTZ R3, R180, R161 ;  /* 0x000000a1b4037221 */ /* 0x001fe20000010000 */
[-C--:B------:R-:W-:Y:S01]  /*12830*/  FMUL.FTZ R68, R68, R173.reuse ;  /* 0x000000ad44447220 */ /* 0x080fe20000410000 */
[-C--:B------:R-:W-:Y:S01]  /*12840*/  FMUL.FTZ R69, R69, R173.reuse ;  /* 0x000000ad45457220 */ /* 0x080fe20000410000 */
[-C--:B------:R-:W-:Y:S01]  /*12850*/  FMUL.FTZ R72, R72, R173.reuse ;  /* 0x000000ad48487220 */ /* 0x080fe20000410000 */
[----:B------:R-:W-:Y:S01]  /*12860*/  MUFU.EX2 R157, R179 ;  /* 0x000000b3009d7308 */ /* 0x000fe20000000800 */
[----:B---3--:R-:W-:Y:S01]  /*12870*/  FADD.FTZ R155, R215, R8 ;  /* 0x00000008d79b7221 */ /* 0x008fe20000010000 */
        /* <DEDUP_REMOVED lines=30> */
[----:B------:R4:W1:Y:S01]  /*12a60*/  MUFU.EX2 R161, R178 ;  /* 0x000000b200a17308 */ /* 0x0008620000000800 */
        /* <DEDUP_REMOVED lines=11> */
[----:B------:R-:W-:Y:S01]  /*12b20*/  FMUL.FTZ R144, R144, R173 ;  /* 0x000000ad90907220 */ /* 0x000fe20000410000 */
[----:B------:R-:W-:Y:S01]  /*12b30*/  FADD.FTZ R155, R157, R178 ;  /* 0x000000b29d9b7221 */ /* 0x000fe20000010000 */
[C---:B------:R-:W-:Y:S01]  /*12b40*/  F2FP.F16.F32.PACK_AB R157, R168.reuse, R157 ;  /* 0x0000009da89d723e */ /* 0x040fe200000000ff */
[-C--:B------:R-:W-:Y:S01]  /*12b50*/  FMUL.FTZ R145, R145, R173.reuse ;  /* 0x000000ad91917220 */ /* 0x080fe20000410000 */
[----:B------:R-:W0:Y:S01]  /*12b60*/  MUFU.EX2 R163, R207 ;  /* 0x000000cf00a37308 */ /* 0x000e220000000800 */
[----:B------:R-:W-:Y:S01]  /*12b70*/  FADD.FTZ R178, R168, R155 ;  /* 0x0000009ba8b27221 */ /* 0x000fe20000010000 */
[-C--:B------:R-:W-:Y:S01]  /*12b80*/  FMUL.FTZ R148, R148, R173.reuse ;  /* 0x000000ad94947220 */ /* 0x080fe20000410000 */
[----:B------:R-:W-:Y:S01]  /*12b90*/  FMUL.FTZ R149, R149, R173 ;  /* 0x000000ad95957220 */ /* 0x000fe20000410000 */
[-C--:B------:R-:W-:Y:S01]  /*12ba0*/  FMUL.FTZ R26, R26, R170.reuse ;  /* 0x000000aa1a1a7220 */ /* 0x080fe20000410000 */
[----:B------:R-:W-:Y:S01]  /*12bb0*/  FADD.FTZ R155, R177, R178 ;  /* 0x000000b2b19b7221 */ /* 0x000fe20000010000 */
[-C--:B------:R-:W-:Y:S01]  /*12bc0*/  FMUL.FTZ R27, R27, R170.reuse ;  /* 0x000000aa1b1b7220 */ /* 0x080fe20000410000 */
[-C--:B------:R-:W-:Y:S01]  /*12bd0*/  FMUL.FTZ R30, R30, R170.reuse ;  /* 0x000000aa1e1e7220 */ /* 0x080fe20000410000 */
[----:B------:R-:W4:Y:S01]  /*12be0*/  MUFU.EX2 R8, R171 ;  /* 0x000000ab00087308 */ /* 0x000f220000000800 */
[----:B------:R-:W-:Y:S01]  /*12bf0*/  FADD.FTZ R178, R180, R155 ;  /* 0x0000009bb4b27221 */ /* 0x000fe20000010000 */
[-C--:B------:R-:W-:Y:S01]  /*12c00*/  FMUL.FTZ R31, R31, R170.reuse ;  /* 0x000000aa1f1f7220 */ /* 0x080fe20000410000 */
[-C--:B------:R-:W-:Y:S01]  /*12c10*/  FMUL.FTZ R34, R34, R170.reuse ;  /* 0x000000aa22227220 */ /* 0x080fe20000410000 */
[-C--:B------:R-:W-:Y:S01]  /*12c20*/  FMUL.FTZ R35, R35, R170.reuse ;  /* 0x000000aa23237220 */ /* 0x080fe20000410000 */
[----:B-1----:R-:W-:Y:S01]  /*12c30*/  FADD.FTZ R155, R161, R178 ;  /* 0x000000b2a19b7221 */ /* 0x002fe20000010000 */
[----:B---3--:R-:W-:Y:S01]  /*12c40*/  F2FP.F16.F32.PACK_AB R161, R206, R161 ;  /* 0x000000a1cea1723e */ /* 0x008fe200000000ff */
[-C--:B------:R-:W-:Y:S01]  /*12c50*/  FMUL.FTZ R38, R38, R170.reuse ;  /* 0x000000aa26267220 */ /* 0x080fe20000410000 */
[----:B------:R1:W3:Y:S01]  /*12c60*/  MUFU.EX2 R165, R172 ;  /* 0x000000ac00a57308 */ /* 0x0002e20000000800 */
        /* <DEDUP_REMOVED lines=9> */
[-C--:B------:R-:W-:Y:S01]  /*12d00*/  FMUL.FTZ R54, R54, R170.reuse ;  /* 0x000000aa36367220 */ /* 0x080fe20000410000 */
[-C--:B------:R-:W-:Y:S01]  /*12d10*/  FMUL.FTZ R55, R55, R170.reuse ;  /* 0x000000aa37377220 */ /* 0x080fe20000410000 */
[-C--:B------:R-:W-:Y:S01]  /*12d20*/  FMUL.FTZ R58, R58, R170.reuse ;  /* 0x000000aa3a3a7220 */ /* 0x080fe20000410000 */
[----:B0-----:R-:W-:Y:S01]  /*12d30*/  FADD.FTZ R155, R163, R172 ;  /* 0x000000aca39b7221 */ /* 0x001fe20000010000 */
[C---:B----4-:R-:W-:Y:S01]  /*12d40*/  F2FP.F16.F32.PACK_AB R163, R8.reuse, R163 ;  /* 0x000000a308a3723e */ /* 0x050fe200000000ff */
[-C--:B------:R-:W-:Y:S01]  /*12d50*/  FMUL.FTZ R59, R59, R170.reuse ;  /* 0x000000aa3b3b7220 */ /* 0x080fe20000410000 */
[----:B------:R-:W0:Y:S01]  /*12d60*/  MUFU.EX2 R167, R174 ;  /* 0x000000ae00a77308 */ /* 0x000e220000000800 */
[----:B------:R-:W-:Y:S01]  /*12d70*/  FADD.FTZ R172, R8, R155 ;  /* 0x0000009b08ac7221 */ /* 0x000fe20000010000 */
[-C--:B------:R-:W-:Y:S01]  /*12d80*/  FMUL.FTZ R62, R62, R170.reuse ;  /* 0x000000aa3e3e7220 */ /* 0x080fe20000410000 */
[-C--:B------:R-:W-:Y:S01]  /*12d90*/  FMUL.FTZ R63, R63, R170.reuse ;  /* 0x000000aa3f3f7220 */ /* 0x080fe20000410000 */
[-C--:B------:R-:W-:Y:S01]  /*12da0*/  FMUL.FTZ R66, R66, R170.reuse ;  /* 0x000000aa42427220 */ /* 0x080fe20000410000 */
[----:B---3--:R-:W-:Y:S01]  /*12db0*/  FADD.FTZ R155, R165, R172 ;  /* 0x000000aca59b7221 */ /* 0x008fe20000010000 */
[-C--:B------:R-:W-:Y:S01]  /*12dc0*/  FMUL.FTZ R67, R67, R170.reuse ;  /* 0x000000aa43437220 */ /* 0x080fe20000410000 */
[-C--:B------:R-:W-:Y:S01]  /*12dd0*/  FMUL.FTZ R70, R70, R170.reuse ;  /* 0x000000aa46467220 */ /* 0x080fe20000410000 */
[----:B------:R-:W1:Y:S01]  /*12de0*/  MUFU.EX2 R176, R176 ;  /* 0x000000b000b07308 */ /* 0x000e620000000800 */
[----:B-----5:R-:W-:Y:S01]  /*12df0*/  FADD.FTZ R172, R182, R155 ;  /* 0x0000009bb6ac7221 */ /* 0x020fe20000010000 */
        /* <DEDUP_REMOVED lines=14> */
[-C--:B------:R-:W-:Y:S01]  /*12ee0*/  FMUL.FTZ R91, R91, R170.reuse ;  /* 0x000000aa5b5b7220 */ /* 0x080fe20000410000 */
[C---:B-1----:R-:W-:Y:S01]  /*12ef0*/  F2FP.F16.F32.PACK_AB R167, R176.reuse, R167 ;  /* 0x000000a7b0a7723e */ /* 0x042fe200000000ff */
[----:B------:R-:W-:Y:S01]  /*12f00*/  FADD.FTZ R8, R176, R169 ;  /* 0x000000a9b0087221 */ /* 0x000fe20000010000 */
        /* <DEDUP_REMOVED lines=8> */
[----:B------:R0:W-:Y:S01]  /*12f90*/  STSM.16.M88.4 [R195+0x26800], R152 ;  /* 0x02680098c3007844 */ /* 0x0001e20000000200 */
[-C--:B------:R-:W-:Y:S01]  /*12fa0*/  FMUL.FTZ R110, R110, R170.reuse ;  /* 0x000000aa6e6e7220 */ /* 0x080fe20000410000 */
[-C--:B------:R-:W-:Y:S01]  /*12fb0*/  FMUL.FTZ R111, R111, R170.reuse ;  /* 0x000000aa6f6f7220 */ /* 0x080fe20000410000 */
[-C--:B------:R-:W-:Y:S01]  /*12fc0*/  FMUL.FTZ R114, R114, R170.reuse ;  /* 0x000000aa72727220 */ /* 0x080fe20000410000 */
[----:B------:R0:W-:Y:S01]  /*12fd0*/  STSM.16.M88.4 [R196], R156 ;  /* 0x0000009cc4007844 */ /* 0x0001e20000000200 */
        /* <DEDUP_REMOVED lines=23> */
.L_x_2143:
[----:B------:R1:W3:Y:S01]  /*13150*/  SYNCS.PHASECHK.TRANS64.TRYWAIT P2, [R191+URZ+0x28c50], R208 ;  /* 0x028c50d0bf0075a7 */ /* 0x0002e2000804017f */
[----:B------:R-:W-:Y:S05]  /*13160*/  @!P0 BRA `(.L_x_2144) ;  /* 0x0000000000048947 */ /* 0x000fea0003800000 */
[----:B------:R-:W-:Y:S01]  /*13170*/  BPT.TRAP 0x1 ;  /* 0x000000040000795c */ /* 0x000fe20000300000 */
.L_x_2144:
[----:B------:R-:W-:Y:S04]  /*13180*/  BSSY B1, `(.L_x_2145) ;  /* 0x0000004000017945 */ /* 0x000fe80003800000 */
[----:B---3--:R-:W-:Y:S05]  /*13190*/  @P2 BRA `(.L_x_2146) ;  /* 0x0000000000082947 */ /* 0x008fea0003800000 */
[----:B------:R-:W3:Y:S02]  /*131a0*/  SYNCS.PHASECHK.TRANS64.TRYWAIT P2, [R191+URZ+0x28c50], R208 ;  /* 0x028c50d0bf0075a7 */ /* 0x000ee4000804017f */
[----:B---3--:R-:W-:Y:S05]  /*131b0*/  @!P2 BRA `(.L_x_2147) ;  /* 0x000000ac0000a947 */ /* 0x008fea0003800000 */
.L_x_2146:
[----:B------:R-:W-:Y:S05]  /*131c0*/  BSYNC B1 ;  /* 0x0000000000017941 */ /* 0x000fea0003800000 */
.L_x_2145:
[----:B------:R-:W-:Y:S01]  /*131d0*/  IMAD R168, R18, 0x1000, R188 ;  /* 0x0000100012a87824 */ /* 0x000fe200078e02bc */
[----:B------:R-:W-:Y:S01]  /*131e0*/  WARPGROUP.ARRIVE ;  /* 0x00000000000079c5 */ /* 0x000fe20000000000 */
[----:B------:R-:W-:Y:S01]  /*131f0*/  IMAD.MOV.U32 R169, RZ, RZ, 0x40000040 ;  /* 0x40000040ffa97424 */ /* 0x000fe200078e00ff */
[----:B------:R-:W-:Y:S01]  /*13200*/  ISETP.GT.AND P2, PT, R9, R190, PT ;  /* 0x000000be0900720c */ /* 0x000fe20003f44270 */
[----:B-123--:R-:W-:Y:S01]  /*13210*/  @!P1 VIADD R191, R191, 0x28c60 ;  /* 0x00028c60bfbf9836 */ /* 0x00efe20000000000 */
[----:B------:R-:W-:Y:S01]  /*13220*/  R2UR UR6, R168 ;  /* 0x00000000a80672ca */ /* 0x000fe200000e0000 */
[----:B------:R-:W-:Y:S01]  /*13230*/  VIADD R9, R9, 0xffffffff ;  /* 0xffffffff09097836 */ /* 0x000fe20000000000 */
[----:B------:R-:W-:Y:S01]  /*13240*/  R2UR UR7, R169 ;  /* 0x00000000a90772ca */ /* 0x000fe200000e0000 */
[----:B------:R-:W-:Y:S01]  /*13250*/  IMAD.MOV.U32 R169, RZ, RZ, 0x40000040 ;  /* 0x40000040ffa97424 */ /* 0x000fe200078e00ff */
[----:B------:R-:W-:Y:S01]  /*13260*/  @!P1 PRMT R191, RZ, 0x654, R191 ;  /* 0x00000654ffbf9816 */ /* 0x000fe200000000bf */
[----:B------:R-:W-:Y:S01]  /*13270*/  IMAD.MOV.U32 R212, RZ, RZ, R15 ;  /* 0x000000ffffd47224 */ /* 0x000fe200078e000f */
[----:B------:R-:W-:Y:S01]  /*13280*/  MOV R213, R20 ;  /* 0x0000001400d57202 */ /* 0x000fe20000000f00 */
[----:B------:R-:W-:-:S08]  /*13290*/  IMAD.MOV.U32 R209, RZ, RZ, R18 ;  /* 0x000000ffffd17224 */ /* 0x000fd000078e0012 */
[----:B------:R-:W-:Y:S03]  /*132a0*/  HGMMA.64x256x16.F32 R24, R152, gdesc[UR4].tnspB, R24, gsb0 ;  /* 0x43e0000498187df0 */ /* 0x000fe60008000818 */
[----:B------:R-:W-:Y:S02]  /*132b0*/  WARPGROUP.DEPBAR.LE gsb0, 0x0 ;  /* 0x00008000000079c5 */ /* 0x000fe40000010000 */
[----:B0-----:R-:W-:Y:S01]  /*132c0*/  IMAD.MOV.U32 R153, RZ, RZ, 0x40000040 ;  /* 0x40000040ff997424 */ /* 0x001fe200078e00ff */
[----:B------:R-:W-:Y:S01]  /*132d0*/  IADD3 R152, R168, 0x80, RZ ;  /* 0x00000080a8987810 */ /* 0x000fe20007ffe0ff */
[----:B------:R-:W-:-:S03]  /*132e0*/  WARPGROUP.ARRIVE ;  /* 0x00000000000079c5 */ /* 0x000fc60000000000 */
[----:B------:R-:W-:Y:S01]  /*132f0*/  R2UR UR6, R152 ;  /* 0x00000000980672ca */ /* 0x000fe200000e0000 */
[C---:B------:R-:W-:Y:S01]  /*13300*/  VIADD R152, R168.reuse, 0x100 ;  /* 0x00000100a8987836 */ /* 0x040fe20000000000 */
[----:B------:R-:W-:Y:S01]  /*13310*/  R2UR UR7, R153 ;  /* 0x00000000990772ca */ /* 0x000fe200000e0000 */
[----:B------:R-:W-:Y:S01]  /*13320*/  IMAD.MOV.U32 R153, RZ, RZ, 0x40000040 ;  /* 0x40000040ff997424 */ /* 0x000fe200078e00ff */
[----:B------:R-:W-:-:S14]  /*13330*/  IADD3 R168, R168, 0x180, RZ ;  /* 0x00000180a8a87810 */ /* 0x000fdc0007ffe0ff */
        /* <DEDUP_REMOVED lines=24> */
.L_x_2129:
[----:B------:R-:W-:Y:S05]  /*134c0*/  BSYNC B0 ;  /* 0x0000000000007941 */ /* 0x000fea0003800000 */
.L_x_2128:
[----:B------:R-:W2:Y:S01]  /*134d0*/  SHFL.BFLY PT, R0, R3, 0x2, 0x1f ;  /* 0x0c401f0003007f89 */ /* 0x000ea200000e0000 */
[----:B------:R-:W-:Y:S02]  /*134e0*/  IMAD.MOV R9, RZ, RZ, -R194 ;  /* 0x000000ffff097224 */ /* 0x000fe400078e0ac2 */
[----:B------:R-:W-:Y:S01]  /*134f0*/  VIADD R14, R18, 0x1 ;  /* 0x00000001120e7836 */ /* 0x000fe20000000000 */
[----:B------:R-:W3:Y:S01]  /*13500*/  SHFL.BFLY PT, R7, R8, 0x2, 0x1f ;  /* 0x0c401f0008077f89 */ /* 0x000ee200000e0000 */
[----:B------:R-:W-:Y:S01]  /*13510*/  VIADD R205, R205, 0x1 ;  /* 0x00000001cdcd7836 */ /* 0x000fe20000000000 */
[----:B------:R-:W-:Y:S08]  /*13520*/  BAR.ARV 0x8, 0xa0 ;  /* 0x0202800000007b1d */ /* 0x000ff00000002000 */
[----:B------:R-:W-:Y:S01]  /*13530*/  BAR.SYNC.DEFER_BLOCKING 0xf, 0x100 ;  /* 0x03c4000000007b1d */ /* 0x000fe20000010000 */
[----:B------:R-:W-:-:S02]  /*13540*/  ISETP.NE.AND P0, PT, R22, R9, PT ;  /* 0x000000091600720c */ /* 0x000fc40003f05270 */
[----:B------:R-:W-:-:S04]  /*13550*/  ISETP.NE.AND P1, PT, R14, 0x2, PT ;  /* 0x000000020e00780c */ /* 0x000fc80003f25270 */
[----:B------:R-:W-:Y:S01]  /*13560*/  SEL R6, RZ, 0x1, P1 ;  /* 0x00000001ff067807 */ /* 0x000fe20000800000 */
[----:B--2---:R-:W-:-:S03]  /*13570*/  FADD.FTZ R4, R0, R3 ;  /* 0x0000000300047221 */ /* 0x004fc60000010000 */
[----:B------:R-:W-:Y:S01]  /*13580*/  LOP3.LUT R19, R19, R6, RZ, 0x3c, !PT ;  /* 0x0000000613137212 */ /* 0x000fe200078e3cff */
[----:B---3--:R-:W-:Y:S01]  /*13590*/  FADD.FTZ R7, R7, R8 ;  /* 0x0000000807077221 */ /* 0x008fe20000010000 */
[----:B------:R-:W2:Y:S01]  /*135a0*/  SHFL.BFLY PT, R5, R4, 0x1, 0x1f ;  /* 0x0c201f0004057f89 */ /* 0x000ea200000e0000 */
[----:B------:R-:W-:-:S03]  /*135b0*/  @!P0 IMAD R3, R18, 0x40, R192 ;  /* 0x0000004012038824 */ /* 0x000fc600078e02c0 */
[----:B------:R-:W3:Y:S02]  /*135c0*/  SHFL.BFLY PT, R0, R7, 0x1, 0x1f ;  /* 0x0c201f0007007f89 */ /* 0x000ee400000e0000 */
[----:B------:R-:W-:Y:S01]  /*135d0*/  @!P0 LEA R3, R3, R2, 0x2 ;  /* 0x0000000203038211 */ /* 0x000fe200078e10ff */
[----:B--2---:R-:W-:Y:S01]  /*135e0*/  FADD.FTZ R5, R4, R5 ;  /* 0x0000000504057221 */ /* 0x004fe20000010000 */
[----:B------:R-:W-:Y:S02]  /*135f0*/  IMAD.MOV.U32 R4, RZ, RZ, RZ ;  /* 0x000000ffff047224 */ /* 0x000fe400078e00ff */
[----:B---3--:R-:W-:Y:S02]  /*13600*/  FADD.FTZ R11, R7, R0 ;  /* 0x00000000070b7221 */ /* 0x008fe40000010000 */
[----:B------:R-:W-:Y:S02]  /*13610*/  FSETP.NE.FTZ.AND P2, PT, R5, RZ, PT ;  /* 0x000000ff0500720b */ /* 0x000fe40003f55000 */
[----:B------:R-:W-:-:S02]  /*13620*/  MOV R0, RZ ;  /* 0x000000ff00007202 */ /* 0x000fc40000000f00 */
[----:B------:R-:W-:-:S09]  /*13630*/  FSETP.NE.FTZ.AND P3, PT, R11, RZ, PT ;  /* 0x000000ff0b00720b */ /* 0x000fd20003f75000 */
[----:B------:R-:W2:Y:S01]  /*13640*/  @P2 MUFU.RCP R0, R5 ;  /* 0x0000000500002308 */ /* 0x000ea20000001000 */
[----:B------:R-:W-:-:S03]  /*13650*/  @P2 FMUL.FTZ R18, R21, 0.69314718246459960938 ;  /* 0x3f31721815122820 */ /* 0x000fc60000410000 */
[----:B------:R-:W-:-:S04]  /*13660*/  @P3 FMUL.FTZ R21, R21, 0.69314718246459960938 ;  /* 0x3f31721815153820 */ /* 0x000fc80000410000 */
[----:B------:R-:W3:Y:S08]  /*13670*/  @P3 MUFU.RCP R4, R11 ;  /* 0x0000000b00043308 */ /* 0x000ef00000001000 */
[----:B------:R-:W4:Y:S01]  /*13680*/  @P2 MUFU.LG2 R2, R5 ;  /* 0x0000000500022308 */ /* 0x000f220000000c00 */
[-C--:B--2---:R-:W-:Y:S01]  /*13690*/  FMUL.FTZ R172, R32, R0.reuse ;  /* 0x0000000020ac7220 */ /* 0x084fe20000410000 */
[----:B------:R-:W-:Y:S01]  /*136a0*/  @!P0 STS [R3+0x28800], R0 ;  /* 0x0288000003008388 */ /* 0x000fe20000000800 */
[-C--:B------:R-:W-:Y:S01]  /*136b0*/  FMUL.FTZ R170, R33, R0.reuse ;  /* 0x0000000021aa7220 */ /* 0x080fe20000410000 */
[-C--:B------:R-:W-:Y:S01]  /*136c0*/  FMUL.FTZ R175, R24, R0.reuse ;  /* 0x0000000018af7220 */ /* 0x080fe20000410000 */
[-C--:B------:R-:W-:Y:S01]  /*136d0*/  FMUL.FTZ R174, R28, R0.reuse ;  /* 0x000000001cae7220 */ /* 0x080fe20000410000 */
[-C--:B------:R-:W-:Y:S01]  /*136e0*/  FMUL.FTZ R173, R25, R0.reuse ;  /* 0x0000000019ad7220 */ /* 0x080fe20000410000 */
[-C--:B------:R-:W-:Y:S01]  /*136f0*/  FMUL.FTZ R6, R29, R0.reuse ;  /* 0x000000001d067220 */ /* 0x080fe20000410000 */
[----:B------:R-:W2:Y:S01]  /*13700*/  @P3 MUFU.LG2 R32, R11 ;  /* 0x0000000b00203308 */ /* 0x000ea20000000c00 */
        /* <DEDUP_REMOVED lines=61> */
[----:B---3--:R-:W-:-:S02]  /*13ae0*/  IMAD.MOV.U32 R3, RZ, RZ, -0x800000 ;  /* 0xff800000ff037424 */ /* 0x008fc400078e00ff */
[-C--:B------:R-:W-:Y:S01]  /*13af0*/  FMUL.FTZ R9, R42, R4.reuse ;  /* 0x000000042a097220 */ /* 0x080fe20000410000 */
[----:B------:R-:W-:Y:S02]  /*13b00*/  IMAD.MOV.U32 R0, RZ, RZ, -0x800000 ;  /* 0xff800000ff007424 */ /* 0x000fe400078e00ff */
[-C--:B------:R-:W-:Y:S01]  /*13b10*/  FMUL.FTZ R11, R46, R4.reuse ;  /* 0x000000042e0b7220 */ /* 0x080fe20000410000 */
[-C--:B------:R-:W-:Y:S01]  /*13b20*/  FMUL.FTZ R13, R50, R4.reuse ;  /* 0x00000004320d7220 */ /* 0x080fe20000410000 */
[-C--:B------:R-:W-:Y:S01]  /*13b30*/  FMUL.FTZ R25, R58, R4.reuse ;  /* 0x000000043a197220 */ /* 0x080fe20000410000 */
[-C--:B------:R-:W-:Y:S01]  /*13b40*/  FMUL.FTZ R29, R66, R4.reuse ;  /* 0x00000004421d7220 */ /* 0x080fe20000410000 */
        /* <DEDUP_REMOVED lines=64> */
.L_x_2003:
[----:B------:R-:W-:Y:S05]  /*13f50*/  BSYNC B7 ;  /* 0x0000000000077941 */ /* 0x000fea0003800000 */
.L_x_1993:
[----:B------:R-:W2:Y:S08]  /*13f60*/  S2UR UR5, SR_CgaCtaId ;  /* 0x00000000000579c3 */ /* 0x000eb00000008800 */
[----:B------:R-:W-:Y:S06]  /*13f70*/  BAR.SYNC.DEFER_BLOCKING 0x5, 0x120 ;  /* 0x0144800000007b1d */ /* 0x000fec0000010000 */
[----:B------:R-:W-:Y:S01]  /*13f80*/  UMOV UR4, 0x400 ;  /* 0x0000040000047882 */ /* 0x000fe20000000000 */
[----:B------:R-:W-:Y:S01]  /*13f90*/  BSSY B0, `(.L_x_2149) ;  /* 0x000026d000007945 */ /* 0x000fe20003800000 */
[----:B--2---:R-:W-:-:S06]  /*13fa0*/  ULEA UR4, UR5, UR4, 0x18 ;  /* 0x0000000405047291 */ /* 0x004fcc000f8ec03f */
[----:B------:R-:W-:-:S05]  /*13fb0*/  MOV R2, UR4 ;  /* 0x0000000400027c02 */ /* 0x000fca0008000f00 */
[----:B-1----:R1:W2:Y:S01]  /*13fc0*/  LDS.128 R188, [R2+0x28cd0] ;  /* 0x028cd00002bc7984 */ /* 0x0022a20000000c00 */
[----:B------:R-:W-:Y:S06]  /*13fd0*/  BAR.ARV 0x4, 0x120 ;  /* 0x0104800000007b1d */ /* 0x000fec0000002000 */
[----:B------:R-:W-:Y:S05]  /*13fe0*/  @P0 BRA `(.L_x_2150) ;  /* 0x0000001c000c0947 */ /* 0x000fea0003800000 */
[----:B------:R-:W3:Y:S01]  /*13ff0*/  S2R R15, SR_SWINHI ;  /* 0x00000000000f7919 */ /* 0x000ee20000002f00 */
        /* <DEDUP_REMOVED lines=18> */
[----:B---3--:R-:W-:-:S02]  /*14120*/  MOV R21, R15 ;  /* 0x0000000f00157202 */ /* 0x008fc40000000f00 */
[----:B------:R-:W-:Y:S02]  /*14130*/  F2FP.F16.F32.PACK_AB R88, R89, R88 ;  /* 0x000000585958723e */ /* 0x000fe400000000ff */
[----:B------:R-:W-:Y:S01]  /*14140*/  F2FP.F16.F32.PACK_AB R82, R85, R84 ;  /* 0x000000545552723e */ /* 0x000fe200000000ff */
[----:B------:R-:W-:Y:S01]  /*14150*/  IMAD.WIDE R118, R223, 0x2, R20 ;  /* 0x00000002df767825 */ /* 0x000fe200078e0214 */
[----:B------:R-:W-:Y:S02]  /*14160*/  F2FP.F16.F32.PACK_AB R83, R87, R86 ;  /* 0x000000565753723e */ /* 0x000fe400000000ff */
[----:B------:R-:W-:Y:S02]  /*14170*/  F2FP.F16.F32.PACK_AB R89, R91, R90 ;  /* 0x0000005a5b59723e */ /* 0x000fe400000000ff */
[C---:B------:R-:W-:Y:S02]  /*14180*/  IADD3 R177, P1, R118.reuse, 0x20, RZ ;  /* 0x0000002076b17810 */ /* 0x040fe40007f3e0ff */
[----:B------:R-:W-:-:S02]  /*14190*/  IADD3 R179, P0, R118, 0x40, RZ ;  /* 0x0000004076b37810 */ /* 0x000fc40007f1e0ff */
[----:B------:R-:W-:Y:S01]  /*141a0*/  LOP3.LUT R14, R177, 0x380, RZ, 0xc0, !PT ;  /* 0x00000380b10e7812 */ /* 0x000fe200078ec0ff */
[--C-:B------:R-:W-:Y:S01]  /*141b0*/  IMAD.X R15, RZ, RZ, R119.reuse, P1 ;  /* 0x000000ffff0f7224 */ /* 0x100fe200008e0677 */
[C---:B-----5:R-:W-:Y:S01]  /*141c0*/  LOP3.LUT R33, R118.reuse, 0x380, RZ, 0xc0, !PT ;  /* 0x0000038076217812 */ /* 0x060fe200078ec0ff */
[--C-:B------:R-:W-:Y:S01]  /*141d0*/  IMAD.X R37, RZ, RZ, R119.reuse, P0 ;  /* 0x000000ffff257224 */ /* 0x100fe200000e0677 */
        /* <DEDUP_REMOVED lines=8> */
[----:B------:R-:W-:Y:S01]  /*14260*/  IADD3 R213, P1, R118, 0x4000, RZ ;  /* 0x0000400076d57810 */ /* 0x000fe20007f3e0ff */
[----:B------:R-:W-:Y:S01]  /*14270*/  IMAD.X R57, RZ, RZ, R119, P2 ;  /* 0x000000ffff397224 */ /* 0x000fe200010e0677 */
[----:B------:R-:W-:-:S02]  /*14280*/  SHF.R.U64 R14, R14, 0x3, RZ ;  /* 0x000000030e0e7819 */ /* 0x000fc400000012ff */
[----:B------:R-:W-:Y:S02]  /*14290*/  IADD3 R4, P0, R118, 0x4020, RZ ;  /* 0x0000402076047810 */ /* 0x000fe40007f1e0ff */
[----:B------:R-:W-:Y:S02]  /*142a0*/  SHF.R.U64 R33, R33, 0x3, RZ ;  /* 0x0000000321217819 */ /* 0x000fe400000012ff */
[-C--:B------:R-:W-:Y:S01]  /*142b0*/  IADD3.X R45, RZ, R119.reuse, RZ, P3, !PT ;  /* 0x00000077ff2d7210 */ /* 0x080fe20001ffe4ff */
[----:B------:R-:W-:Y:S01]  /*142c0*/  IMAD.X R65, RZ, RZ, R119, P0 ;  /* 0x000000ffff417224 */ /* 0x000fe200000e0677 */
[----:B------:R-:W-:Y:S02]  /*142d0*/  IADD3.X R61, RZ, R119, RZ, P1, !PT ;  /* 0x00000077ff3d7210 */ /* 0x000fe40000ffe4ff */
[----:B------:R-:W-:Y:S02]  /*142e0*/  LOP3.LUT R14, R14, R177, RZ, 0x3c, !PT ;  /* 0x000000b10e0e7212 */ /* 0x000fe400078e3cff */
[----:B------:R-:W-:-:S02]  /*142f0*/  IADD3 R98, P4, R118, 0x4040, RZ ;  /* 0x0000404076627810 */ /* 0x000fc40007f9e0ff */
[C---:B------:R-:W-:Y:S02]  /*14300*/  IADD3 R102, P3, R118.reuse, 0x4060, RZ ;  /* 0x0000406076667810 */ /* 0x040fe40007f7e0ff */
[C---:B------:R-:W-:Y:S01]  /*14310*/  IADD3 R106, P6, R118.reuse, 0x6000, RZ ;  /* 0x00006000766a7810 */ /* 0x040fe20007fde0ff */
[--C-:B------:R-:W-:Y:S01]  /*14320*/  IMAD.X R99, RZ, RZ, R119.reuse, P4 ;  /* 0x000000ffff637224 */ /* 0x100fe200020e0677 */
[C---:B------:R-:W-:Y:S01]  /*14330*/  IADD3 R26, P5, R118.reuse, 0x6020, RZ ;  /* 0x00006020761a7810 */ /* 0x040fe20007fbe0ff */
[--C-:B------:R-:W-:Y:S01]  /*14340*/  IMAD.X R103, RZ, RZ, R119.reuse, P3 ;  /* 0x000000ffff677224 */ /* 0x100fe200018e0677 */
[C---:B------:R-:W-:Y:S02]  /*14350*/  IADD3 R32, P2, R118.reuse, 0x6040, RZ ;  /* 0x0000604076207810 */ /* 0x040fe40007f5e0ff */
[----:B------:R-:W-:Y:S01]  /*14360*/  IADD3 R30, P1, R118, 0x6060, RZ ;  /* 0x00006060761e7810 */ /* 0x000fe20007f3e0ff */
[--C-:B------:R-:W-:Y:S01]  /*14370*/  IMAD.X R111, RZ, RZ, R119.reuse, P5 ;  /* 0x000000ffff6f7224 */ /* 0x100fe200028e0677 */
[----:B------:R-:W-:Y:S01]  /*14380*/  LOP3.LUT R177, R4, 0x380, RZ, 0xc0, !PT ;  /* 0x0000038004b17812 */ /* 0x000fe200078ec0ff */
[--C-:B------:R-:W-:Y:S01]  /*14390*/  IMAD.X R115, RZ, RZ, R119.reuse, P2 ;  /* 0x000000ffff737224 */ /* 0x100fe200010e0677 */
[----:B------:R-:W-:Y:S01]  /*143a0*/  LOP3.LUT R118, R33, R118, RZ, 0x3c, !PT ;  /* 0x0000007621767212 */ /* 0x000fe200078e3cff */
[----:B------:R-:W-:Y:S01]  /*143b0*/  IMAD.X R33, RZ, RZ, R119, P1 ;  /* 0x000000ffff217224 */ /* 0x000fe200008e0677 */
[----:B------:R-:W-:-:S02]  /*143c0*/  SHF.R.U64 R177, R177, 0x3, RZ ;  /* 0x00000003b1b17819 */ /* 0x000fc400000012ff */
[-C--:B------:R-:W-:Y:S02]  /*143d0*/  IADD3.X R107, RZ, R119.reuse, RZ, P6, !PT ;  /* 0x00000077ff6b7210 */ /* 0x080fe400037fe4ff */
[----:B------:R-:W-:Y:S02]  /*143e0*/  LOP3.LUT R36, R179, 0x380, RZ, 0xc0, !PT ;  /* 0x00000380b3247812 */ /* 0x000fe400078ec0ff */
[----:B------:R-:W-:Y:S02]  /*143f0*/  MOV R168, R118 ;  /* 0x0000007600a87202 */ /* 0x000fe40000000f00 */
[----:B------:R-:W-:Y:S02]  /*14400*/  LOP3.LUT R40, R181, 0x380, RZ, 0xc0, !PT ;  /* 0x00000380b5287812 */ /* 0x000fe400078ec0ff */
[----:B------:R-:W-:Y:S02]  /*14410*/  LOP3.LUT R119, R32, 0x380, RZ, 0xc0, !PT ;  /* 0x0000038020777812 */ /* 0x000fe400078ec0ff */
[----:B------:R-:W-:-:S02]  /*14420*/  LOP3.LUT R44, R183, 0x380, RZ, 0xc0, !PT ;  /* 0x00000380b72c7812 */ /* 0x000fc400078ec0ff */
[----:B------:R-:W-:Y:S02]  /*14430*/  LOP3.LUT R48, R185, 0x380, RZ, 0xc0, !PT ;  /* 0x00000380b9307812 */ /* 0x000fe400078ec0ff */
[----:B------:R-:W-:Y:S02]  /*14440*/  LOP3.LUT R64, R177, R4, RZ, 0x3c, !PT ;  /* 0x00000004b1407212 */ /* 0x000fe400078e3cff */
[----:B------:R-:W-:Y:S02]  /*14450*/  SHF.R.U64 R36, R36, 0x3, RZ ;  /* 0x0000000324247819 */ /* 0x000fe400000012ff */
[----:B------:R-:W-:Y:S02]  /*14460*/  LOP3.LUT R52, R207, 0x380, RZ, 0xc0, !PT ;  /* 0x00000380cf347812 */ /* 0x000fe400078ec0ff */
[----:B------:R-:W-:Y:S01]  /*14470*/  F2FP.F16.F32.PACK_AB R4, R173, R175 ;  /* 0x000000afad04723e */ /* 0x000fe200000000ff */
[----:B------:R-:W-:Y:S01]  /*14480*/  BAR.SYNC.DEFER_BLOCKING 0x1, 0x100 ;  /* 0x0044000000007b1d */ /* 0x000fe20000010000 */
[----:B------:R-:W-:-:S02]  /*14490*/  SHF.R.U64 R40, R40, 0x3, RZ ;  /* 0x0000000328287819 */ /* 0x000fc400000012ff */
[----:B------:R-:W-:Y:S02]  /*144a0*/  LOP3.LUT R27, R26, 0x380, RZ, 0xc0, !PT ;  /* 0x000003801a1b7812 */ /* 0x000fe400078ec0ff */
[----:B------:R-:W-:Y:S02]  /*144b0*/  SHF.R.U64 R119, R119, 0x3, RZ ;  /* 0x0000000377777819 */ /* 0x000fe400000012ff */
[----:B------:R-:W-:Y:S02]  /*144c0*/  SHF.R.U64 R44, R44, 0x3, RZ ;  /* 0x000000032c2c7819 */ /* 0x000fe400000012ff */
[----:B------:R-:W-:Y:S02]  /*144d0*/  LOP3.LUT R173, R30, 0x380, RZ, 0xc0, !PT ;  /* 0x000003801ead7812 */ /* 0x000fe400078ec0ff */
[----:B------:R-:W-:Y:S02]  /*144e0*/  SHF.R.U64 R48, R48, 0x3, RZ ;  /* 0x0000000330307819 */ /* 0x000fe400000012ff */
[----:B------:R-:W-:-:S02]  /*144f0*/  LOP3.LUT R36, R36, R179, RZ, 0x3c, !PT ;  /* 0x000000b324247212 */ /* 0x000fc400078e3cff */
[----:B------:R-:W-:Y:S02]  /*14500*/  SHF.R.U64 R52, R52, 0x3, RZ ;  /* 0x0000000334347819 */ /* 0x000fe400000012ff */
[----:B------:R-:W-:Y:S02]  /*14510*/  LOP3.LUT R40, R40, R181, RZ, 0x3c, !PT ;  /* 0x000000b528287212 */ /* 0x000fe400078e3cff */
[----:B------:R-:W-:Y:S02]  /*14520*/  SHF.R.U64 R27, R27, 0x3, RZ ;  /* 0x000000031b1b7819 */ /* 0x000fe400000012ff */
[----:B------:R-:W-:Y:S02]  /*14530*/  LOP3.LUT R114, R119, R32, RZ, 0x3c, !PT ;  /* 0x0000002077727212 */ /* 0x000fe400078e3cff */
[----:B------:R-:W-:Y:S01]  /*14540*/  LOP3.LUT R44, R44, R183, RZ, 0x3c, !PT ;  /* 0x000000b72c2c7212 */ /* 0x000fe200078e3cff */
[----:B------:R3:W-:Y:S01]  /*14550*/  STSM.16.M88.4 [R168], R4 ;  /* 0x00000004a8007844 */ /* 0x0007e20000000200 */
[----:B------:R-:W-:-:S02]  /*14560*/  SHF.R.U64 R173, R173, 0x3, RZ ;  /* 0x00000003adad7819 */ /* 0x000fc400000012ff */
[----:B------:R-:W-:Y:S02]  /*14570*/  MOV R119, R14 ;  /* 0x0000000e00777202 */ /* 0x000fe40000000f00 */
[----:B------:R-:W-:Y:S02]  /*14580*/  LOP3.LUT R48, R48, R185, RZ, 0x3c, !PT ;  /* 0x000000b930307212 */ /* 0x000fe400078e3cff */
[----:B------:R-:W-:Y:S02]  /*14590*/  LOP3.LUT R52, R52, R207, RZ, 0x3c, !PT ;  /* 0x000000cf34347212 */ /* 0x000fe400078e3cff */
[----:B------:R-:W-:Y:S02]  /*145a0*/  MOV R118, R36 ;  /* 0x0000002400767202 */ /* 0x000fe40000000f00 */
[----:B------:R-:W-:Y:S02]  /*145b0*/  LOP3.LUT R110, R27, R26, RZ, 0x3c, !PT ;  /* 0x0000001a1b6e7212 */ /* 0x000fe400078e3cff */
[----:B------:R-:W-:-:S02]  /*145c0*/  MOV R41, R40 ;  /* 0x0000002800297202 */ /* 0x000fc40000000f00 */
[----:B------:R-:W-:Y:S02]  /*145d0*/  F2FP.F16.F32.PACK_AB R14, R162, R164 ;  /* 0x000000a4a20e723e */ /* 0x000fe400000000ff */
[----:B---3--:R-:W-:Y:S02]  /*145e0*/  F2FP.F16.F32.PACK_AB R4, R170, R172 ;  /* 0x000000acaa04723e */ /* 0x008fe400000000ff */
[----:B------:R-:W-:Y:S02]  /*145f0*/  F2FP.F16.F32.PACK_AB R5, R35, R34 ;  /* 0x000000222305723e */ /* 0x000fe400000000ff */
[----:B------:R-:W-:Y:S02]  /*14600*/  F2FP.F16.F32.PACK_AB R6, R167, R171 ;  /* 0x000000aba706723e */ /* 0x000fe400000000ff */
[----:B------:R-:W-:Y:S02]  /*14610*/  F2FP.F16.F32.PACK_AB R7, R39, R38 ;  /* 0x000000262707723e */ /* 0x000fe400000000ff */
[----:B------:R-:W-:-:S02]  /*14620*/  F2FP.F16.F32.PACK_AB R15, R55, R54 ;  /* 0x00000036370f723e */ /* 0x000fc400000000ff */
[----:B------:R-:W-:Y:S01]  /*14630*/  LOP3.LUT R32, R173, R30, RZ, 0x3c, !PT ;  /* 0x0000001ead207212 */ /* 0x000fe200078e3cff */
[----:B------:R3:W-:Y:S01]  /*14640*/  STSM.16.M88.4 [R119], R4 ;  /* 0x0000000477007844 */ /* 0x0007e20000000200 */
[----:B------:R-:W-:Y:S02]  /*14650*/  MOV R44, R44 ;  /* 0x0000002c002c7202 */ /* 0x000fe40000000f00 */
[----:B------:R-:W-:Y:S01]  /*14660*/  F2FP.F16.F32.PACK_AB R26, R159, R161 ;  /* 0x000000a19f1a723e */ /* 0x000fe200000000ff */
[----:B------:R-:W-:Y:S01]  /*14670*/  STSM.16.M88.4 [R118], R8 ;  /* 0x0000000876007844 */ /* 0x000fe20000000200 */
[----:B------:R-:W-:Y:S02]  /*14680*/  F2FP.F16.F32.PACK_AB R27, R63, R62 ;  /* 0x0000003e3f1b723e */ /* 0x000fe400000000ff */
[----:B------:R-:W-:Y:S01]  /*14690*/  MOV R48, R48 ;  /* 0x0000003000307202 */ /* 0x000fe20000000f00 */
[----:B------:R-:W-:Y:S01]  /*146a0*/  STSM.16.M88.4 [R41], R12 ;  /* 0x0000000c29007844 */ /* 0x000fe20000000200 */
[----:B------:R-:W-:-:S02]  /*146b0*/  F2FP.F16.F32.PACK_AB R30, R69, R156 ;  /* 0x0000009c451e723e */ /* 0x000fc400000000ff */
[----:B------:R-:W-:Y:S01]  /*146c0*/  MOV R52, R52 ;  /* 0x0000003400347202 */ /* 0x000fe20000000f00 */
[----:B------:R-:W-:Y:S01]  /*146d0*/  STSM.16.M88.4 [R44], R24 ;  /* 0x000000182c007844 */ /* 0x000fe20000000200 */
[----:B------:R-:W-:Y:S02]  /*146e0*/  ISETP.NE.U32.AND P0, PT, RZ, UR4, PT ;  /* 0x00000004ff007c0c */ /* 0x000fe4000bf05070 */
[----:B------:R-:W-:Y:S01]  /*146f0*/  LOP3.LUT R56, R209, 0x380, RZ, 0xc0, !PT ;  /* 0x00000380d1387812 */ /* 0x000fe200078ec0ff */
[----:B------:R-:W-:Y:S01]  /*14700*/  STSM.16.M88.4 [R48], R28 ;  /* 0x0000001c30007844 */ /* 0x000fe20000000200 */
[----:B---3--:R-:W-:Y:S02]  /*14710*/  F2FP.F16.F32.PACK_AB R4, R73, R72 ;  /* 0x000000484904723e */ /* 0x008fe400000000ff */
[----:B------:R-:W-:Y:S02]  /*14720*/  F2FP.F16.F32.PACK_AB R5, R75, R74 ;  /* 0x0000004a4b05723e */ /* 0x000fe400000000ff */
[----:B------:R-:W-:-:S02]  /*14730*/  F2FP.F16.F32.PACK_AB R6, R77, R76 ;  /* 0x0000004c4d06723e */ /* 0x000fc400000000ff */
[----:B------:R-:W-:Y:S02]  /*14740*/  F2FP.F16.F32.PACK_AB R7, R79, R78 ;  /* 0x0000004e4f07723e */ /* 0x000fe400000000ff */
[----:B------:R-:W-:Y:S02]  /*14750*/  LOP3.LUT R60, R213, 0x380, RZ, 0xc0, !PT ;  /* 0x00000380d53c7812 */ /* 0x000fe400078ec0ff */
[----:B------:R-:W-:Y:S01]  /*14760*/  LOP3.LUT R179, R98, 0x380, RZ, 0xc0, !PT ;  /* 0x0000038062b37812 */ /* 0x000fe200078ec0ff */
[----:B------:R3:W-:Y:S01]  /*14770*/  STSM.16.M88.4 [R52], R4 ;  /* 0x0000000434007844 */ /* 0x0007e20000000200 */
[----:B------:R-:W-:Y:S01]  /*14780*/  ISETP.NE.AND.EX P0, PT, RZ, UR5, PT, P0 ;  /* 0x00000005ff007c0c */ /* 0x000fe2000bf05300 */
[----:B------:R-:W-:Y:S01]  /*14790*/  ULDC.64 UR4, c[0x0][0xbe0] ;  /* 0x0002f80000047ab9 */ /* 0x000fe20000000a00 */
[----:B------:R-:W-:Y:S02]  /*147a0*/  LOP3.LUT R183, R106, 0x380, RZ, 0xc0, !PT ;  /* 0x000003806ab77812 */ /* 0x000fe400078ec0ff */
[----:B------:R-:W-:-:S02]  /*147b0*/  SHF.R.U64 R56, R56, 0x3, RZ ;  /* 0x0000000338387819 */ /* 0x000fc400000012ff */
[----:B------:R-:W-:Y:S02]  /*147c0*/  LOP3.LUT R181, R102, 0x380, RZ, 0xc0, !PT ;  /* 0x0000038066b57812 */ /* 0x000fe400078ec0ff */
[----:B------:R-:W-:Y:S02]  /*147d0*/  SHF.R.U64 R60, R60, 0x3, RZ ;  /* 0x000000033c3c7819 */ /* 0x000fe400000012ff */
[----:B------:R-:W-:Y:S02]  /*147e0*/  SHF.R.U64 R179, R179, 0x3, RZ ;  /* 0x00000003b3b37819 */ /* 0x000fe400000012ff */
[----:B------:R-:W-:Y:S02]  /*147f0*/  F2FP.F16.F32.PACK_AB R90, R93, R92 ;  /* 0x0000005c5d5a723e */ /* 0x000fe400000000ff */
[----:B------:R-:W-:Y:S01]  /*14800*/  F2FP.F16.F32.PACK_AB R91, R95, R94 ;  /* 0x0000005e5f5b723e */ /* 0x000fe200000000ff */
[----:B---3--:R-:W3:Y:S01]  /*14810*/  LDC.64 R4, c[0x0][0xbd8] ;  /* 0x0002f600ff047b82 */ /* 0x008ee20000000a00 */
[----:B------:R-:W-:-:S02]  /*14820*/  ISETP.NE.U32.AND P6, PT, RZ, UR4, PT ;  /* 0x00000004ff007c0c */ /* 0x000fc4000bfc5070 */
[----:B------:R-:W-:Y:S02]  /*14830*/  SHF.R.U64 R183, R183, 0x3, RZ ;  /* 0x00000003b7b77819 */ /* 0x000fe400000012ff */
[----:B------:R-:W-:Y:S02]  /*14840*/  LOP3.LUT R56, R56, R209, RZ, 0x3c, !PT ;  /* 0x000000d138387212 */ /* 0x000fe400078e3cff */
[----:B------:R-:W-:Y:S02]  /*14850*/  SHF.R.U64 R181, R181, 0x3, RZ ;  /* 0x00000003b5b57819 */ /* 0x000fe400000012ff */
[----:B------:R-:W-:Y:S02]  /*14860*/  ISETP.NE.AND.EX P6, PT, RZ, UR5, PT, P6 ;  /* 0x00000005ff007c0c */ /* 0x000fe4000bfc5360 */
[----:B------:R-:W-:Y:S02]  /*14870*/  LOP3.LUT R60, R60, R213, RZ, 0x3c, !PT ;  /* 0x000000d53c3c7212 */ /* 0x000fe400078e3cff */
[----:B------:R-:W-:-:S02]  /*14880*/  LOP3.LUT R98, R179, R98, RZ, 0x3c, !PT ;  /* 0x00000062b3627212 */ /* 0x000fc400078e3cff */
[----:B------:R-:W-:Y:S02]  /*14890*/  LOP3.LUT R106, R183, R106, RZ, 0x3c, !PT ;  /* 0x0000006ab76a7212 */ /* 0x000fe400078e3cff */
[----:B------:R-:W-:Y:S02]  /*148a0*/  LOP3.LUT R102, R181, R102, RZ, 0x3c, !PT ;  /* 0x00000066b5667212 */ /* 0x000fe400078e3cff */
[----:B------:R-:W-:Y:S02]  /*148b0*/  MOV R56, R56 ;  /* 0x0000003800387202 */ /* 0x000fe40000000f00 */
[----:B------:R-:W-:Y:S02]  /*148c0*/  MOV R60, R60 ;  /* 0x0000003c003c7202 */ /* 0x000fe40000000f00 */
[----:B------:R-:W-:Y:S01]  /*148d0*/  MOV R40, R98 ;  /* 0x0000006200287202 */ /* 0x000fe20000000f00 */
[----:B---3--:R-:W-:Y:S01]  /*148e0*/  IMAD.WIDE R6, R204, 0x4, R4 ;  /* 0x00000004cc067825 */ /* 0x008fe200078e0204 */
[----:B------:R-:W-:Y:S01]  /*148f0*/  F2FP.F16.F32.PACK_AB R96, R97, R96 ;  /* 0x000000606160723e */ /* 0x000fe200000000ff */
[----:B------:R-:W-:Y:S01]  /*14900*/  STSM.16.M88.4 [R56], R80 ;  /* 0x0000005038007844 */ /* 0x000fe20000000200 */
[----:B------:R-:W-:Y:S01]  /*14910*/  MOV R64, R64 ;  /* 0x0000004000407202 */ /* 0x000fe20000000f00 */
[----:B------:R-:W-:Y:S01]  /*14920*/  IMAD R5, R202, 0x40, R199 ;  /* 0x00000040ca057824 */ /* 0x000fe200078e02c7 */
[----:B------:R-:W-:Y:S01]  /*14930*/  MOV R37, R106 ;  /* 0x0000006a00257202 */ /* 0x000fe20000000f00 */
[----:B------:R-:W-:Y:S01]  /*14940*/  STSM.16.M88.4 [R60], R88 ;  /* 0x000000583c007844 */ /* 0x000fe20000000200 */
        /* <DEDUP_REMOVED lines=16> */
[----:B------:R-:W-:Y:S02]  /*14a50*/  F2FP.F16.F32.PACK_AB R121, R123, R122 ;  /* 0x0000007a7b79723e */ /* 0x000fe400000000ff */
[----:B------:R-:W-:Y:S02]  /*14a60*/  F2FP.F16.F32.PACK_AB R128, R129, R128 ;  /* 0x000000808180723e */ /* 0x000fe400000000ff */
[----:B------:R-:W-:Y:S02]  /*14a70*/  F2FP.F16.F32.PACK_AB R136, R137, R136 ;  /* 0x000000888988723e */ /* 0x000fe400000000ff */
[----:B------:R-:W-:Y:S02]  /*14a80*/  MOV R110, R110 ;  /* 0x0000006e006e7202 */ /* 0x000fe40000000f00 */
[----:B------:R-:W-:Y:S01]  /*14a90*/  F2FP.F16.F32.PACK_AB R144, R145, R144 ;  /* 0x000000909190723e */ /* 0x000fe200000000ff */
[----:B------:R-:W-:Y:S01]  /*14aa0*/  IMAD.WIDE R20, R5, 0x2, R20 ;  /* 0x0000000205147825 */ /* 0x000fe200078e0214 */
[----:B------:R-:W-:Y:S01]  /*14ab0*/  F2FP.F16.F32.PACK_AB R122, R125, R124 ;  /* 0x0000007c7d7a723e */ /* 0x000fe200000000ff */
[----:B------:R-:W-:Y:S01]  /*14ac0*/  STSM.16.M88.4 [R102], R112 ;  /* 0x0000007066007844 */ /* 0x000fe20000000200 */
[----:B------:R-:W-:Y:S01]  /*14ad0*/  F2FP.F16.F32.PACK_AB R123, R127, R126 ;  /* 0x0000007e7f7b723e */ /* 0x000fe200000000ff */
[----:B------:R-:W3:Y:S01]  /*14ae0*/  @P6 LDC.64 R4, c[0x0][0xbe0] ;  /* 0x0002f800ff046b82 */ /* 0x000ee20000000a00 */
[----:B------:R-:W-:-:S02]  /*14af0*/  F2FP.F16.F32.PACK_AB R129, R131, R130 ;  /* 0x000000828381723e */ /* 0x000fc400000000ff */
[----:B------:R-:W-:Y:S01]  /*14b00*/  F2FP.F16.F32.PACK_AB R130, R133, R132 ;  /* 0x000000848582723e */ /* 0x000fe200000000ff */
[----:B------:R4:W-:Y:S01]  /*14b10*/  STSM.16.M88.4 [R37], R120 ;  /* 0x0000007825007844 */ /* 0x0009e20000000200 */
[----:B------:R-:W-:Y:S02]  /*14b20*/  F2FP.F16.F32.PACK_AB R131, R135, R134 ;  /* 0x000000868783723e */ /* 0x000fe400000000ff */
[----:B------:R-:W-:Y:S02]  /*14b30*/  F2FP.F16.F32.PACK_AB R137, R139, R138 ;  /* 0x0000008a8b89723e */ /* 0x000fe400000000ff */
[----:B------:R-:W-:Y:S01]  /*14b40*/  F2FP.F16.F32.PACK_AB R138, R141, R140 ;  /* 0x0000008c8d8a723e */ /* 0x000fe200000000ff */
[----:B------:R-:W-:Y:S01]  /*14b50*/  STSM.16.M88.4 [R110], R128 ;  /* 0x000000806e007844 */ /* 0x000fe20000000200 */
[----:B------:R-:W-:Y:S02]  /*14b60*/  F2FP.F16.F32.PACK_AB R139, R143, R142 ;  /* 0x0000008e8f8b723e */ /* 0x000fe400000000ff */
[----:B------:R-:W-:-:S02]  /*14b70*/  F2FP.F16.F32.PACK_AB R145, R147, R146 ;  /* 0x000000929391723e */ /* 0x000fc400000000ff */
[----:B------:R-:W-:Y:S01]  /*14b80*/  MOV R32, R32 ;  /* 0x0000002000207202 */ /* 0x000fe20000000f00 */
[----:B------:R-:W-:Y:S01]  /*14b90*/  STSM.16.M88.4 [R36], R136 ;  /* 0x0000008824007844 */ /* 0x000fe20000000200 */
[----:B------:R-:W-:Y:S02]  /*14ba0*/  F2FP.F16.F32.PACK_AB R146, R149, R148 ;  /* 0x000000949592723e */ /* 0x000fe400000000ff */
[----:B------:R-:W-:Y:S02]  /*14bb0*/  F2FP.F16.F32.PACK_AB R147, R151, R150 ;  /* 0x000000969793723e */ /* 0x000fe400000000ff */
[----:B------:R-:W-:-:S03]  /*14bc0*/  MOV R76, RZ ;  /* 0x000000ff004c7202 */ /* 0x000fc60000000f00 */
[----:B------:R0:W-:Y:S01]  /*14bd0*/  STSM.16.M88.4 [R32], R144 ;  /* 0x0000009020007844 */ /* 0x0001e20000000200 */
[----:B------:R-:W-:Y:S01]  /*14be0*/  BAR.SYNC.DEFER_BLOCKING 0x1, 0x100 ;  /* 0x0044000000007b1d */ /* 0x000fe20000010000 */
[----:B---3--:R-:W-:-:S05]  /*14bf0*/  @P6 IMAD.WIDE R4, R204, 0x4, R4 ;  /* 0x00000004cc046825 */ /* 0x008fca00078e0204 */
[----:B------:R-:W-:Y:S02]  /*14c00*/  ULDC UR4, c[0x0][0xa88] ;  /* 0x0002a20000047ab9 */ /* 0x000fe40000000800 */
[----:B------:R-:W-:Y:S01]  /*14c10*/  IMAD.U32 R79, RZ, RZ, UR4 ;  /* 0x00000004ff4f7e24 */ /* 0x000fe2000f8e00ff */
[----:B------:R3:W5:Y:S01]  /*14c20*/  @P0 LDG.E R76, desc[UR42][R6.64] ;  /* 0x0000002a064c0981 */ /* 0x000762000c1e1900 */
[C---:B------:R-:W-:Y:S02]  /*14c30*/  IADD3 R9, P1, R20.reuse, 0x1000, RZ ;  /* 0x0000100014097810 */ /* 0x040fe40007f3e0ff */
[C---:B------:R-:W-:Y:S02]  /*14c40*/  IADD3 R13, P2, R20.reuse, 0x2000, RZ ;  /* 0x00002000140d7810 */ /* 0x040fe40007f5e0ff */
[----:B------:R3:W5:Y:S01]  /*14c50*/  @P6 LDG.E R79, desc[UR42][R4.64] ;  /* 0x0000002a044f6981 */ /* 0x000762000c1e1900 */
[C---:B------:R-:W-:Y:S02]  /*14c60*/  IADD3 R25, P3, R20.reuse, 0x3000, RZ ;  /* 0x0000300014197810 */ /* 0x040fe40007f7e0ff */
[----:B------:R-:W-:-:S02]  /*14c70*/  IADD3 R29, P4, R20, 0x4000, RZ ;  /* 0x00004000141d7810 */ /* 0x000fc40007f9e0ff */
[----:B------:R-:W-:Y:S02]  /*14c80*/  LOP3.LUT R8, R9, 0x380, RZ, 0xc0, !PT ;  /* 0x0000038009087812 */ /* 0x000fe400078ec0ff */
[----:B------:R-:W-:Y:S02]  /*14c90*/  LOP3.LUT R12, R13, 0x380, RZ, 0xc0, !PT ;  /* 0x000003800d0c7812 */ /* 0x000fe400078ec0ff */
[----:B------:R-:W-:Y:S02]  /*14ca0*/  LOP3.LUT R24, R25, 0x380, RZ, 0xc0, !PT ;  /* 0x0000038019187812 */ /* 0x000fe400078ec0ff */
[----:B------:R-:W-:Y:S02]  /*14cb0*/  LOP3.LUT R28, R29, 0x380, RZ, 0xc0, !PT ;  /* 0x000003801d1c7812 */ /* 0x000fe400078ec0ff */
        /* <DEDUP_REMOVED lines=8> */
[----:B------:R-:W-:Y:S02]  /*14d40*/  LOP3.LUT R24, R24, R25, RZ, 0x3c, !PT ;  /* 0x0000001918187212 */ /* 0x000fe400078e3cff */
[----:B------:R-:W-:Y:S01]  /*14d50*/  LOP3.LUT R28, R28, R29, RZ, 0x3c, !PT ;  /* 0x0000001d1c1c7212 */ /* 0x000fe200078e3cff */
[----:B------:R-:W-:Y:S01]  /*14d60*/  IMAD.X R29, RZ, RZ, R21, P4 ;  /* 0x000000ffff1d7224 */ /* 0x000fe200020e0615 */
[----:B------:R-:W-:-:S02]  /*14d70*/  IADD3 R33, P5, R20, 0x5000, RZ ;  /* 0x0000500014217810 */ /* 0x000fc40007fbe0ff */
[----:B------:R-:W-:Y:S02]  /*14d80*/  IADD3.X R25, RZ, R21, RZ, P3, !PT ;  /* 0x00000015ff197210 */ /* 0x000fe40001ffe4ff */
[C---:B----4-:R-:W-:Y:S02]  /*14d90*/  IADD3 R37, P1, R20.reuse, 0x6000, RZ ;  /* 0x0000600014257810 */ /* 0x050fe40007f3e0ff */
[C---:B------:R-:W-:Y:S02]  /*14da0*/  IADD3 R41, P2, R20.reuse, 0x7000, RZ ;  /* 0x0000700014297810 */ /* 0x040fe40007f5e0ff */
[C---:B------:R-:W-:Y:S02]  /*14db0*/  IADD3 R45, P3, R20.reuse, 0x8000, RZ ;  /* 0x00008000142d7810 */ /* 0x040fe40007f7e0ff */
[----:B------:R-:W-:Y:S02]  /*14dc0*/  IADD3 R49, P4, R20, 0x9000, RZ ;  /* 0x0000900014317810 */ /* 0x000fe40007f9e0ff */
[----:B------:R-:W-:-:S02]  /*14dd0*/  P2R R10, PR, RZ, 0x20 ;  /* 0x00000020ff0a7803 */ /* 0x000fc40000000000 */
[----:B0-----:R-:W-:Y:S02]  /*14de0*/  LOP3.LUT R32, R33, 0x380, RZ, 0xc0, !PT ;  /* 0x0000038021207812 */ /* 0x001fe400078ec0ff */
[----:B------:R-:W-:Y:S02]  /*14df0*/  LOP3.LUT R36, R37, 0x380, RZ, 0xc0, !PT ;  /* 0x0000038025247812 */ /* 0x000fe400078ec0ff */
[----:B------:R-:W-:Y:S02]  /*14e00*/  LOP3.LUT R40, R41, 0x380, RZ, 0xc0, !PT ;  /* 0x0000038029287812 */ /* 0x000fe400078ec0ff */
[----:B------:R-:W-:Y:S02]  /*14e10*/  LOP3.LUT R44, R45, 0x380, RZ, 0xc0, !PT ;  /* 0x000003802d2c7812 */ /* 0x000fe400078ec0ff */
[----:B------:R-:W-:Y:S02]  /*14e20*/  LOP3.LUT R48, R49, 0x380, RZ, 0xc0, !PT ;  /* 0x0000038031307812 */ /* 0x000fe400078ec0ff */
[----:B------:R-:W-:-:S02]  /*14e30*/  IADD3 R53, P5, R20, 0xa000, RZ ;  /* 0x0000a00014357810 */ /* 0x000fc40007fbe0ff */
[----:B------:R-:W-:Y:S02]  /*14e40*/  SHF.R.U64 R32, R32, 0x3, RZ ;  /* 0x0000000320207819 */ /* 0x000fe400000012ff */
[----:B------:R-:W-:Y:S02]  /*14e50*/  SHF.R.U64 R36, R36, 0x3, RZ ;  /* 0x0000000324247819 */ /* 0x000fe400000012ff */
[----:B------:R-:W-:Y:S02]  /*14e60*/  LOP3.LUT R52, R53, 0x380, RZ, 0xc0, !PT ;  /* 0x0000038035347812 */ /* 0x000fe400078ec0ff */
        /* <DEDUP_REMOVED lines=8> */
[----:B------:R-:W-:Y:S01]  /*14ef0*/  SHF.R.U64 R52, R52, 0x3, RZ ;  /* 0x0000000334347819 */ /* 0x000fe200000012ff */
[----:B---3--:R-:W-:Y:S06]  /*14f00*/  @P6 BRA `(.L_x_2151) ;  /* 0x0000000000106947 */ /* 0x008fec0003800000 */
[----:B------:R-:W-:Y:S05]  /*14f10*/  @!P0 BRA `(.L_x_2151) ;  /* 0x00000000000c8947 */ /* 0x000fea0003800000 */
[----:B------:R-:W3:Y:S04]  /*14f20*/  LDG.E R4, desc[UR42][R6.64] ;  /* 0x0000002a06047981 */ /* 0x000ee8000c1e1900 */
[----:B-----5:R-:W3:Y:S02]  /*14f30*/  LDG.E R79, desc[UR42][R6.64+0x4] ;  /* 0x0000042a064f7981 */ /* 0x020ee4000c1e1900 */
[----:B---3--:R-:W-:-:S07]  /*14f40*/  IMAD.IADD R79, R79, 0x1, -R4 ;  /* 0x000000014f4f7824 */ /* 0x008fce00078e0a04 */
.L_x_2151:
[----:B------:R-:W0:Y:S01]  /*14f50*/  SHFL.IDX PT, R4, R218, RZ, 0x1f ;  /* 0x00001fffda047589 */ /* 0x000e2200000e0000 */
[----:B------:R-:W-:Y:S01]  /*14f60*/  ISETP.NE.AND P6, PT, R10, RZ, PT ;  /* 0x000000ff0a00720c */ /* 0x000fe20003fc5270 */
[--C-:B------:R-:W-:Y:S01]  /*14f70*/  IMAD.X R37, RZ, RZ, R21.reuse, P1 ;  /* 0x000000ffff257224 */ /* 0x100fe200008e0615 */
[----:B------:R-:W-:Y:S01]  /*14f80*/  IADD3.X R49, RZ, R21, RZ, P4, !PT ;  /* 0x00000015ff317210 */ /* 0x000fe200027fe4ff */
[--C-:B------:R-:W-:Y:S01]  /*14f90*/  IMAD.X R41, RZ, RZ, R21.reuse, P2 ;  /* 0x000000ffff297224 */ /* 0x100fe200010e0615 */
[----:B------:R-:W-:Y:S01]  /*14fa0*/  LOP3.LUT R52, R52, R53, RZ, 0x3c, !PT ;  /* 0x0000003534347212 */ /* 0x000fe200078e3cff */
[--C-:B------:R-:W-:Y:S01]  /*14fb0*/  IMAD.X R45, RZ, RZ, R21.reuse, P3 ;  /* 0x000000ffff2d7224 */ /* 0x100fe200018e0615 */
[----:B------:R-:W-:Y:S01]  /*14fc0*/  IADD3.X R33, RZ, R21, RZ, P6, !PT ;  /* 0x00000015ff217210 */ /* 0x000fe200037fe4ff */
[----:B------:R-:W-:Y:S01]  /*14fd0*/  IMAD.X R53, RZ, RZ, R21, P5 ;  /* 0x000000ffff357224 */ /* 0x000fe200028e0615 */
[C---:B------:R-:W-:Y:S02]  /*14fe0*/  IADD3 R57, P6, R20.reuse, 0xb000, RZ ;  /* 0x0000b00014397810 */ /* 0x040fe40007fde0ff */
[----:B------:R-:W-:-:S02]  /*14ff0*/  IADD3 R61, P1, R20, 0xc000, RZ ;  /* 0x0000c000143d7810 */ /* 0x000fc40007f3e0ff */
[C---:B------:R-:W-:Y:S02]  /*15000*/  IADD3 R65, P2, R20.reuse, 0xd000, RZ ;  /* 0x0000d00014417810 */ /* 0x040fe40007f5e0ff */
[C---:B------:R-:W-:Y:S02]  /*15010*/  IADD3 R73, P3, R20.reuse, 0xe000, RZ ;  /* 0x0000e00014497810 */ /* 0x040fe40007f7e0ff */
[----:B------:R-:W-:Y:S02]  /*15020*/  IADD3 R6, P5, R20, 0xf000, RZ ;  /* 0x0000f00014067810 */ /* 0x000fe40007fbe0ff */
[----:B------:R-:W-:Y:S02]  /*15030*/  LOP3.LUT R56, R57, 0x380, RZ, 0xc0, !PT ;  /* 0x0000038039387812 */ /* 0x000fe400078ec0ff */
[----:B------:R-:W-:Y:S01]  /*15040*/  LOP3.LUT R60, R61, 0x380, RZ, 0xc0, !PT ;  /* 0x000003803d3c7812 */ /* 0x000fe200078ec0ff */
[----:B------:R-:W-:Y:S01]  /*15050*/  IMAD.X R69, RZ, RZ, R21, P5 ;  /* 0x000000ffff457224 */ /* 0x000fe200028e0615 */
[----:B------:R-:W-:-:S02]  /*15060*/  LOP3.LUT R64, R65, 0x380, RZ, 0xc0, !PT ;  /* 0x0000038041407812 */ /* 0x000fc400078ec0ff */
[----:B0-----:R-:W-:Y:S02]  /*15070*/  ISETP.NE.AND P4, PT, R4, RZ, PT ;  /* 0x000000ff0400720c */ /* 0x001fe40003f85270 */
[----:B------:R-:W-:Y:S02]  /*15080*/  LOP3.LUT R72, R73, 0x380, RZ, 0xc0, !PT ;  /* 0x0000038049487812 */ /* 0x000fe400078ec0ff */
[----:B------:R-:W-:Y:S02]  /*15090*/  LOP3.LUT R7, R20, 0x380, RZ, 0xc0, !PT ;  /* 0x0000038014077812 */ /* 0x000fe400078ec0ff */
[----:B------:R-:W-:Y:S02]  /*150a0*/  LOP3.LUT R5, R6, 0x380, RZ, 0xc0, !PT ;  /* 0x0000038006057812 */ /* 0x000fe400078ec0ff */
[----:B------:R-:W-:Y:S02]  /*150b0*/  SHF.R.U64 R56, R56, 0x3, RZ ;  /* 0x0000000338387819 */ /* 0x000fe400000012ff */
[----:B------:R-:W-:-:S02]  /*150c0*/  SHF.R.U64 R60, R60, 0x3, RZ ;  /* 0x000000033c3c7819 */ /* 0x000fc400000012ff */
[----:B------:R-:W-:Y:S02]  /*150d0*/  SHF.R.U64 R64, R64, 0x3, RZ ;  /* 0x0000000340407819 */ /* 0x000fe400000012ff */
[----:B------:R-:W-:Y:S02]  /*150e0*/  SHF.R.U64 R72, R72, 0x3, RZ ;  /* 0x0000000348487819 */ /* 0x000fe400000012ff */
[----:B------:R-:W-:Y:S02]  /*150f0*/  SHF.R.U64 R7, R7, 0x3, RZ ;  /* 0x0000000307077819 */ /* 0x000fe400000012ff */
[----:B------:R-:W-:Y:S02]  /*15100*/  SHF.R.U64 R5, R5, 0x3, RZ ;  /* 0x0000000305057819 */ /* 0x000fe400000012ff */
[----:B------:R-:W-:Y:S02]  /*15110*/  SHF.R.S32.HI R4, RZ, 0x1f, R204 ;  /* 0x0000001fff047819 */ /* 0x000fe400000114cc */
[----:B------:R-:W-:Y:S01]  /*15120*/  LOP3.LUT R56, R56, R57, RZ, 0x3c, !PT ;  /* 0x0000003938387212 */ /* 0x000fe200078e3cff */
[--C-:B------:R-:W-:Y:S01]  /*15130*/  IMAD.X R57, RZ, RZ, R21.reuse, P6 ;  /* 0x000000ffff397224 */ /* 0x100fe200030e0615 */
[----:B------:R-:W-:Y:S01]  /*15140*/  LOP3.LUT R60, R60, R61, RZ, 0x3c, !PT ;  /* 0x0000003d3c3c7212 */ /* 0x000fe200078e3cff */
[----:B------:R-:W-:Y:S01]  /*15150*/  IMAD.X R61, RZ, RZ, R21, P1 ;  /* 0x000000ffff3d7224 */ /* 0x000fe200008e0615 */
[----:B------:R-:W-:-:S02]  /*15160*/  LOP3.LUT R64, R64, R65, RZ, 0x3c, !PT ;  /* 0x0000004140407212 */ /* 0x000fc400078e3cff */
[----:B------:R-:W-:Y:S01]  /*15170*/  LOP3.LUT R72, R72, R73, RZ, 0x3c, !PT ;  /* 0x0000004948487212 */ /* 0x000fe200078e3cff */
[----:B------:R-:W-:Y:S01]  /*15180*/  IMAD.X R73, RZ, RZ, R21, P3 ;  /* 0x000000ffff497224 */ /* 0x000fe200018e0615 */
[----:B------:R-:W-:Y:S02]  /*15190*/  LOP3.LUT R20, R7, R20, RZ, 0x3c, !PT ;  /* 0x0000001407147212 */ /* 0x000fe400078e3cff */
[----:B------:R-:W-:Y:S02]  /*151a0*/  IADD3.X R65, RZ, R21, RZ, P2, !PT ;  /* 0x00000015ff417210 */ /* 0x000fe400017fe4ff */
[----:B------:R-:W-:Y:S02]  /*151b0*/  LOP3.LUT R68, R5, R6, RZ, 0x3c, !PT ;  /* 0x0000000605447212 */ /* 0x000fe400078e3cff */
[----:B------:R-:W-:Y:S02]  /*151c0*/  SHF.R.S32.HI R78, RZ, 0x1f, R201 ;  /* 0x0000001fff4e7819 */ /* 0x000fe400000114c9 */
[----:B------:R-:W-:-:S02]  /*151d0*/  SEL R87, R204, RZ, !P0 ;  /* 0x000000ffcc577207 */ /* 0x000fc40004000000 */
[----:B------:R-:W-:Y:S02]  /*151e0*/  SEL R80, R4, RZ, !P0 ;  /* 0x000000ff04507207 */ /* 0x000fe40004000000 */
[----:B-----5:R-:W-:Y:S01]  /*151f0*/  SHF.R.S32.HI R77, RZ, 0x1f, R76 ;  /* 0x0000001fff4d7819 */ /* 0x020fe2000001144c */
[----:B------:R-:W-:Y:S06]  /*15200*/  @P4 BRA `(.L_x_2152) ;  /* 0x00000000005c4947 */ /* 0x000fec0003800000 */
[----:B------:R-:W-:Y:S01]  /*15210*/  ULDC.64 UR4, c[0x0][0xb70] ;  /* 0x0002dc0000047ab9 */ /* 0x000fe20000000a00 */
[----:B------:R-:W-:Y:S02]  /*15220*/  IMAD R14, R210, 0x40, R192 ;  /* 0x00000040d20e7824 */ /* 0x000fe400078e02c0 */
[----:B------:R-:W-:Y:S02]  /*15230*/  IMAD R6, R78, UR4, RZ ;  /* 0x000000044e067c24 */ /* 0x000fe4000f8e02ff */
[----:B------:R-:W-:-:S04]  /*15240*/  IMAD.WIDE.U32 R4, R201, UR4, R76 ;  /* 0x00000004c9047c25 */ /* 0x000fc8000f8e004c */
[----:B------:R-:W-:Y:S01]  /*15250*/  IMAD R7, R201, UR5, R6 ;  /* 0x00000005c9077c24 */ /* 0x000fe2000f8e0206 */
[----:B------:R-:W-:Y:S02]  /*15260*/  ULDC.64 UR4, c[0x0][0xb78] ;  /* 0x0002de0000047ab9 */ /* 0x000fe40000000a00 */
[----:B------:R-:W-:Y:S02]  /*15270*/  IMAD R6, R80, UR4, RZ ;  /* 0x0000000450067c24 */ /* 0x000fe4000f8e02ff */
[----:B------:R-:W-:Y:S01]  /*15280*/  IMAD.IADD R5, R5, 0x1, R7 ;  /* 0x0000000105057824 */ /* 0x000fe200078e0207 */
[----:B------:R-:W-:Y:S01]  /*15290*/  IADD3 R7, -R194, RZ, RZ ;  /* 0x000000ffc2077210 */ /* 0x000fe20007ffe1ff */
[C---:B------:R-:W-:Y:S02]  /*152a0*/  IMAD R11, R87.reuse, UR5, R6 ;  /* 0x00000005570b7c24 */ /* 0x040fe4000f8e0206 */
[----:B------:R-:W-:Y:S01]  /*152b0*/  IMAD.WIDE.U32 R4, R87, UR4, R4 ;  /* 0x0000000457047c25 */ /* 0x000fe2000f8e0004 */
[----:B------:R-:W-:Y:S01]  /*152c0*/  ISETP.NE.AND P0, PT, R22, R7, PT ;  /* 0x000000071600720c */ /* 0x000fe20003f05270 */
[----:B------:R-:W-:Y:S01]  /*152d0*/  ULDC.64 UR4, c[0x0][0xb40] ;  /* 0x0002d00000047ab9 */ /* 0x000fe20000000a00 */
[----:B------:R-:W-:Y:S01]  /*152e0*/  SHF.R.S32.HI R7, RZ, 0x1f, R14 ;  /* 0x0000001fff077819 */ /* 0x000fe2000001140e */
[C---:B------:R-:W-:Y:S01]  /*152f0*/  VIADD R6, R14.reuse, 0x8 ;  /* 0x000000080e067836 */ /* 0x040fe20000000000 */
[----:B------:R-:W-:-:S02]  /*15300*/  IADD3 R10, P2, R14, R4, RZ ;  /* 0x000000040e0a7210 */ /* 0x000fc40007f5e0ff */
[-C--:B------:R-:W-:Y:S02]  /*15310*/  ISETP.GE.OR P1, PT, R14, R79.reuse, P0 ;  /* 0x0000004f0e00720c */ /* 0x080fe40000726670 */
[----:B------:R-:W-:Y:S02]  /*15320*/  ISETP.GE.OR P0, PT, R6, R79, P0 ;  /* 0x0000004f0600720c */ /* 0x000fe40000706670 */
[----:B------:R-:W-:Y:S02]  /*15330*/  IADD3.X R7, R7, R5, R11, P2, !PT ;  /* 0x0000000507077210 */ /* 0x000fe400017fe40b */
[----:B------:R-:W-:-:S04]  /*15340*/  LEA R4, P2, R10, UR4, 0x2 ;  /* 0x000000040a047c11 */ /* 0x000fc8000f8410ff */
[----:B------:R-:W-:-:S05]  /*15350*/  LEA.HI.X R5, R10, UR5, R7, 0x2, P2 ;  /* 0x000000050a057c11 */ /* 0x000fca00090f1407 */
[----:B------:R0:W-:Y:S04]  /*15360*/  @!P1 STG.E desc[UR42][R4.64], R3 ;  /* 0x0000000304009986 */ /* 0x0001e8000c10192a */
[----:B------:R0:W-:Y:S02]  /*15370*/  @!P0 STG.E desc[UR42][R4.64+0x20], R0 ;  /* 0x0000200004008986 */ /* 0x0001e4000c10192a */
.L_x_2152:
[----:B------:R-:W3:Y:S01]  /*15380*/  LDC R88, c[0x0][0xa8c] ;  /* 0x0002a300ff587b82 */ /* 0x000ee20000000800 */
[----:B0-----:R0:W5:Y:S01]  /*15390*/  LD.E.128 R4, desc[UR42][R20.64] ;  /* 0x0000002a14047980 */ /* 0x001162000c101d00 */
[----:B------:R-:W-:Y:S02]  /*153a0*/  ULDC.64 UR4, c[0x0][0xaa0] ;  /* 0x0002a80000047ab9 */ /* 0x000fe40000000a00 */
[----:B------:R-:W-:Y:S01]  /*153b0*/  IMAD R3, R77, UR4, RZ ;  /* 0x000000044d037c24 */ /* 0x000fe2000f8e02ff */
[----:B------:R-:W5:Y:S04]  /*153c0*/  LD.E.128 R8, desc[UR42][R8.64] ;  /* 0x0000002a08087980 */ /* 0x000f68000c101d00 */
[----:B------:R-:W5:Y:S01]  /*153d0*/  LD.E.128 R12, desc[UR42][R12.64] ;  /* 0x0000002a0c0c7980 */ /* 0x000f62000c101d00 */
[--C-:B0-----:R-:W-:Y:S01]  /*153e0*/  SHF.R.S32.HI R21, RZ, 0x1f, R199.reuse ;  /* 0x0000001fff157819 */ /* 0x101fe200000114c7 */
[----:B------:R-:W-:-:S02]  /*153f0*/  IMAD.MOV.U32 R20, RZ, RZ, R199 ;  /* 0x000000ffff147224 */ /* 0x000fc400078e00c7 */
[----:B------:R-:W5:Y:S01]  /*15400*/  LD.E.128 R24, desc[UR42][R24.64] ;  /* 0x0000002a18187980 */ /* 0x000f62000c101d00 */
[C---:B------:R-:W-:Y:S02]  /*15410*/  IMAD R3, R76.reuse, UR5, R3 ;  /* 0x000000054c037c24 */ /* 0x040fe4000f8e0203 */
[----:B------:R-:W-:Y:S01]  /*15420*/  IMAD.WIDE.U32 R20, R76, UR4, R20 ;  /* 0x000000044c147c25 */ /* 0x000fe2000f8e0014 */
[----:B------:R-:W-:Y:S01]  /*15430*/  ULDC.64 UR4, c[0x0][0xae0] ;  /* 0x0002b80000047ab9 */ /* 0x000fe20000000a00 */
[----:B------:R-:W5:Y:S03]  /*15440*/  LD.E.128 R28, desc[UR42][R28.64] ;  /* 0x0000002a1c1c7980 */ /* 0x000f66000c101d00 */
[----:B------:R-:W-:Y:S01]  /*15450*/  IADD3 R21, R21, R3, RZ ;  /* 0x0000000315157210 */ /* 0x000fe20007ffe0ff */
[----:B------:R-:W-:Y:S01]  /*15460*/  VIADD R3, R199, 0x40 ;  /* 0x00000040c7037836 */ /* 0x000fe20000000000 */
[----:B------:R-:W5:Y:S01]  /*15470*/  LD.E.128 R32, desc[UR42][R32.64] ;  /* 0x0000002a20207980 */ /* 0x000f62000c101d00 */
[----:B------:R-:W-:-:S03]  /*15480*/  IMAD R76, R78, UR4, RZ ;  /* 0x000000044e4c7c24 */ /* 0x000fc6000f8e02ff */
[-C--:B---3--:R-:W-:Y:S01]  /*15490*/  ISETP.GE.AND P3, PT, R3, R88.reuse, PT ;  /* 0x000000580300720c */ /* 0x088fe20003f66270 */
[C---:B------:R-:W-:Y:S01]  /*154a0*/  IMAD R77, R201.reuse, UR5, R76 ;  /* 0x00000005c94d7c24 */ /* 0x040fe2000f8e024c */
[----:B------:R-:W5:Y:S01]  /*154b0*/  LD.E.128 R36, desc[UR42][R36.64] ;  /* 0x0000002a24247980 */ /* 0x000f62000c101d00 */
[----:B------:R-:W-:Y:S01]  /*154c0*/  IMAD R79, R210, -0x40, R79 ;  /* 0xffffffc0d24f7824 */ /* 0x000fe200078e024f */
[----:B------:R-:W-:Y:S01]  /*154d0*/  SEL R76, RZ, 0xffffffff, P3 ;  /* 0xffffffffff4c7807 */ /* 0x000fe20001800000 */
[----:B------:R-:W-:Y:S01]  /*154e0*/  VIADD R0, R202, 0x20 ;  /* 0x00000020ca007836 */ /* 0x000fe20000000000 */
        /* <DEDUP_REMOVED lines=22> */
[----:B0-----:R-:W0:Y:S01]  /*15650*/  FENCE.VIEW.ASYNC.S ;  /* 0x00000000000073c6 */ /* 0x001e220000000000 */
[----:B------:R-:W-:Y:S01]  /*15660*/  SEL R0, RZ, 0x1, P2 ;  /* 0x00000001ff007807 */ /* 0x000fe20001000000 */
[C---:B------:R-:W-:Y:S01]  /*15670*/  VIADD R85, R199.reuse, 0x140 ;  /* 0x00000140c7557836 */ /* 0x040fe20000000000 */
[-C--:B------:R-:W-:Y:S01]  /*15680*/  ISETP.GE.AND P2, PT, R82, R88.reuse, PT ;  /* 0x000000585200720c */ /* 0x080fe20003f46270 */
[----:B------:R-:W-:Y:S01]  /*15690*/  VIADD R78, R199, 0x180 ;  /* 0x00000180c74e7836 */ /* 0x000fe20000000000 */
[----:B------:R-:W-:Y:S01]  /*156a0*/  ISETP.GE.AND P3, PT, R83, R88, PT ;  /* 0x000000585300720c */ /* 0x000fe20003f66270 */
[----:B------:R-:W-:Y:S01]  /*156b0*/  BSSY B1, `(.L_x_2153) ;  /* 0x0000037000017945 */ /* 0x000fe20003800000 */
[----:B------:R-:W-:-:S02]  /*156c0*/  LOP3.LUT R0, R77, 0x2, R0, 0xe2, !PT ;  /* 0x000000024d007812 */ /* 0x000fc400078ee200 */
[----:B------:R-:W-:Y:S02]  /*156d0*/  SEL R77, RZ, 0x4, P2 ;  /* 0x00000004ff4d7807 */ /* 0x000fe40001000000 */
[----:B------:R-:W-:Y:S02]  /*156e0*/  SEL R76, RZ, 0x8, P3 ;  /* 0x00000008ff4c7807 */ /* 0x000fe40001800000 */
[----:B------:R-:W-:Y:S02]  /*156f0*/  IADD3 R84, R199, 0x100, RZ ;  /* 0x00000100c7547810 */ /* 0x000fe40007ffe0ff */
[----:B------:R-:W-:Y:S01]  /*15700*/  LOP3.LUT R76, R76, R0, R77, 0xfe, !PT ;  /* 0x000000004c4c7212 */ /* 0x000fe200078efe4d */
[----:B------:R-:W-:Y:S01]  /*15710*/  VIADD R0, R2, 0x28c20 ;  /* 0x00028c2002007836 */ /* 0x000fe20000000000 */
[-C--:B------:R-:W-:Y:S02]  /*15720*/  ISETP.GE.AND P2, PT, R84, R88.reuse, PT ;  /* 0x000000585400720c */ /* 0x080fe40003f46270 */
[----:B------:R-:W-:-:S02]  /*15730*/  ISETP.GE.AND P3, PT, R85, R88, PT ;  /* 0x000000585500720c */ /* 0x000fc40003f66270 */
[----:B------:R-:W-:Y:S01]  /*15740*/  ISETP.GE.AND P1, PT, R202, R79, PT ;  /* 0x0000004fca00720c */ /* 0x000fe20003f26270 */
[----:B------:R-:W-:Y:S01]  /*15750*/  VIADD R79, R199, 0x1c0 ;  /* 0x000001c0c74f7836 */ /* 0x000fe20000000000 */
[----:B------:R-:W-:Y:S02]  /*15760*/  ISETP.GE.AND P4, PT, R78, R88, PT ;  /* 0x000000584e00720c */ /* 0x000fe40003f86270 */
[----:B------:R-:W-:Y:S02]  /*15770*/  SEL R77, RZ, 0x10, P2 ;  /* 0x00000010ff4d7807 */ /* 0x000fe40001000000 */
[----:B------:R-:W-:Y:S02]  /*15780*/  SEL R78, RZ, 0x20, P3 ;  /* 0x00000020ff4e7807 */ /* 0x000fe40001800000 */
[----:B------:R-:W-:Y:S02]  /*15790*/  PRMT R0, RZ, 0x654, R0 ;  /* 0x00000654ff007816 */ /* 0x000fe40000000000 */
[----:B------:R-:W-:Y:S01]  /*157a0*/  LOP3.LUT R77, R78, R76, R77, 0xfe, !PT ;  /* 0x0000004c4e4d7212 */ /* 0x000fe200078efe4d */
[----:B------:R-:W-:Y:S01]  /*157b0*/  IMAD R76, R80, UR4, RZ ;  /* 0x00000004504c7c24 */ /* 0x000fe2000f8e02ff */
[----:B0-----:R0:W-:Y:S01]  /*157c0*/  SYNCS.ARRIVE.TRANS64.RED.A1T0 RZ, [R0+URZ], RZ ;  /* 0x000000ff00ff79a7 */ /* 0x0011e2000810043f */
[----:B------:R-:W-:Y:S01]  /*157d0*/  ISETP.GE.AND P2, PT, R79, R88, PT ;  /* 0x000000584f00720c */ /* 0x000fe20003f46270 */
[----:B------:R-:W-:Y:S01]  /*157e0*/  IMAD.WIDE.U32 R78, R87, UR4, R20 ;  /* 0x00000004574e7c25 */ /* 0x000fe2000f8e0014 */
[----:B------:R-:W-:-:S02]  /*157f0*/  SHF.R.S32.HI R203, RZ, 0x1f, R202 ;  /* 0x0000001fffcb7819 */ /* 0x000fc400000114ca */
[----:B------:R-:W-:Y:S01]  /*15800*/  SEL R21, RZ, 0x80, P2 ;  /* 0x00000080ff157807 */ /* 0x000fe20001000000 */
[----:B------:R-:W-:Y:S01]  /*15810*/  IMAD R81, R87, UR5, R76 ;  /* 0x0000000557517c24 */ /* 0x000fe2000f8e024c */
[----:B0-----:R-:W-:-:S04]  /*15820*/  SEL R0, RZ, 0x40, P4 ;  /* 0x00000040ff007807 */ /* 0x001fc80002000000 */
        /* <DEDUP_REMOVED lines=31> */
.L_x_2154:
[----:B------:R-:W-:Y:S05]  /*15a20*/  BSYNC B1 ;  /* 0x0000000000017941 */ /* 0x000fea0003800000 */
.L_x_2153:
[----:B------:R-:W-:Y:S05]  /*15a30*/  @P0 BRA `(.L_x_2155) ;  /* 0x0000000c00080947 */ /* 0x000fea0003800000 */
[----:B0----5:R-:W-:Y:S01]  /*15a40*/  IADD3 R7, P0, R76, 0x20, RZ ;  /* 0x000000204c077810 */ /* 0x021fe20007f1e0ff */
[----:B------:R-:W-:Y:S01]  /*15a50*/  ULDC.64 UR4, c[0x0][0xad8] ;  /* 0x0002b60000047ab9 */ /* 0x000fe20000000a00 */
[----:B------:R-:W-:Y:S01]  /*15a60*/  IMAD.MOV.U32 R4, RZ, RZ, R78 ;  /* 0x000000ffff047224 */ /* 0x000fe200078e004e */
[-C--:B------:R-:W-:Y:S01]  /*15a70*/  ISETP.GE.AND P4, PT, R3, R88.reuse, PT ;  /* 0x000000580300720c */ /* 0x080fe20003f86270 */
[----:B------:R-:W-:Y:S01]  /*15a80*/  IMAD.MOV.U32 R5, RZ, RZ, R87 ;  /* 0x000000ffff057224 */ /* 0x000fe200078e0057 */
[----:B------:R-:W-:Y:S02]  /*15a90*/  IADD3.X R76, RZ, R77, RZ, P0, !PT ;  /* 0x0000004dff4c7210 */ /* 0x000fe400007fe4ff */
        /* <DEDUP_REMOVED lines=24> */
.L_x_2150:
[----:B------:R-:W-:Y:S01]  /*15c20*/  ULDC.64 UR4, c[0x0][0xbd8] ;  /* 0x0002f60000047ab9 */ /* 0x000fe20000000a00 */
[----:B------:R-:W3:Y:S01]  /*15c30*/  LDC.64 R4, c[0x0][0xbd8] ;  /* 0x0002f600ff047b82 */ /* 0x000ee20000000a00 */
[----:B------:R-:W-:Y:S02]  /*15c40*/  ISETP.NE.U32.AND P0, PT, RZ, UR4, PT ;  /* 0x00000004ff007c0c */ /* 0x000fe4000bf05070 */
[----:B------:R-:W-:Y:S02]  /*15c50*/  MOV R9, RZ ;  /* 0x000000ff00097202 */ /* 0x000fe40000000f00 */
[----:B------:R-:W-:Y:S01]  /*15c60*/  ISETP.NE.AND.EX P0, PT, RZ, UR5, PT, P0 ;  /* 0x00000005ff007c0c */ /* 0x000fe2000bf05300 */
[----:B------:R-:W-:Y:S02]  /*15c70*/  ULDC.64 UR4, c[0x0][0xbe0] ;  /* 0x0002f80000047ab9 */ /* 0x000fe40000000a00 */
[----:B------:R-:W-:Y:S01]  /*15c80*/  ISETP.NE.U32.AND P1, PT, RZ, UR4, PT ;  /* 0x00000004ff007c0c */ /* 0x000fe2000bf25070 */
[----:B------:R-:W4:Y:S03]  /*15c90*/  LDC R20, c[0x0][0xa8c] ;  /* 0x0002a300ff147b82 */ /* 0x000f260000000800 */
[----:B------:R-:W-:Y:S01]  /*15ca0*/  ISETP.NE.AND.EX P1, PT, RZ, UR5, PT, P1 ;  /* 0x00000005ff007c0c */ /* 0x000fe2000bf25310 */
[----:B---3--:R-:W-:-:S12]  /*15cb0*/  IMAD.WIDE R4, R204, 0x4, R4 ;  /* 0x00000004cc047825 */ /* 0x008fd800078e0204 */
[----:B------:R-:W3:Y:S01]  /*15cc0*/  @P1 LDC.64 R6, c[0x0][0xbe0] ;  /* 0x0002f800ff061b82 */ /* 0x000ee20000000a00 */
[----:B------:R-:W-:Y:S02]  /*15cd0*/  ULDC UR4, c[0x0][0xa88] ;  /* 0x0002a20000047ab9 */ /* 0x000fe40000000800 */
[----:B------:R-:W-:Y:S01]  /*15ce0*/  IMAD.U32 R3, RZ, RZ, UR4 ;  /* 0x00000004ff037e24 */ /* 0x000fe2000f8e00ff */
[----:B------:R0:W5:Y:S01]  /*15cf0*/  @P0 LDG.E R9, desc[UR42][R4.64] ;  /* 0x0000002a04090981 */ /* 0x000162000c1e1900 */
[----:B---3--:R-:W-:-:S05]  /*15d00*/  @P1 IMAD.WIDE R6, R204, 0x4, R6 ;  /* 0x00000004cc061825 */ /* 0x008fca00078e0206 */
[----:B------:R0:W5:Y:S01]  /*15d10*/  @P1 LDG.E R3, desc[UR42][R6.64] ;  /* 0x0000002a06031981 */ /* 0x000162000c1e1900 */
[----:B------:R-:W-:Y:S01]  /*15d20*/  ISETP.GT.AND P2, PT, R224, 0x3f, PT ;  /* 0x0000003fe000780c */ /* 0x000fe20003f44270 */
[----:B----4-:R-:W-:-:S12]  /*15d30*/  @P1 BRA `(.L_x_2156) ;  /* 0x0000000000101947 */ /* 0x010fd80003800000 */
[----:B------:R-:W-:Y:S05]  /*15d40*/  @!P0 BRA `(.L_x_2156) ;  /* 0x00000000000c8947 */ /* 0x000fea0003800000 */
[----:B------:R-:W3:Y:S04]  /*15d50*/  LDG.E R0, desc[UR42][R4.64] ;  /* 0x0000002a04007981 */ /* 0x000ee8000c1e1900 */
[----:B-----5:R-:W3:Y:S02]  /*15d60*/  LDG.E R3, desc[UR42][R4.64+0x4] ;  /* 0x0000042a04037981 */ /* 0x020ee4000c1e1900 */
[----:B---3--:R-:W-:-:S07]  /*15d70*/  IMAD.IADD R3, R3, 0x1, -R0 ;  /* 0x0000000103037824 */ /* 0x008fce00078e0a00 */
.L_x_2156:
[----:B------:R-:W-:Y:S01]  /*15d80*/  SHF.R.S32.HI R0, RZ, 0x1f, R204 ;  /* 0x0000001fff007819 */ /* 0x000fe200000114cc */
[----:B------:R-:W-:Y:S01]  /*15d90*/  BSSY B1, `(.L_x_2157) ;  /* 0x000001d000017945 */ /* 0x000fe20003800000 */
[----:B------:R-:W-:Y:S02]  /*15da0*/  SHF.R.S32.HI R10, RZ, 0x1f, R201 ;  /* 0x0000001fff0a7819 */ /* 0x000fe400000114c9 */
[----:B------:R-:W-:Y:S02]  /*15db0*/  SHF.R.S32.HI R14, RZ, 0x1f, R199 ;  /* 0x0000001fff0e7819 */ /* 0x000fe400000114c7 */
[----:B------:R-:W-:Y:S02]  /*15dc0*/  SEL R11, R204, RZ, !P0 ;  /* 0x000000ffcc0b7207 */ /* 0x000fe40004000000 */
[----:B------:R-:W-:Y:S02]  /*15dd0*/  SEL R12, R0, RZ, !P0 ;  /* 0x000000ff000c7207 */ /* 0x000fe40004000000 */
[----:B-----5:R-:W-:Y:S01]  /*15de0*/  SHF.R.S32.HI R8, RZ, 0x1f, R9 ;  /* 0x0000001fff087819 */ /* 0x020fe20000011409 */
[----:B------:R-:W-:Y:S06]  /*15df0*/  @P2 BRA `(.L_x_2158) ;  /* 0x0000000000582947 */ /* 0x000fec0003800000 */
[----:B0-----:R-:W0:Y:S02]  /*15e00*/  S2R R5, SR_TID.X ;  /* 0x0000000000057919 */ /* 0x001e240000002100 */
[----:B0-----:R-:W-:-:S05]  /*15e10*/  IMAD R0, R210, 0x40, R5 ;  /* 0x00000040d2007824 */ /* 0x001fca00078e0205 */
[----:B------:R-:W-:-:S04]  /*15e20*/  IADD3 R0, R0, -0x80, RZ ;  /* 0xffffff8000007810 */ /* 0x000fc80007ffe0ff */
[----:B------:R-:W-:-:S13]  /*15e30*/  ISETP.GE.AND P0, PT, R0, R3, PT ;  /* 0x000000030000720c */ /* 0x000fda0003f06270 */
[----:B------:R-:W-:Y:S05]  /*15e40*/  @P0 BRA `(.L_x_2158) ;  /* 0x0000000000440947 */ /* 0x000fea0003800000 */
[----:B------:R-:W-:Y:S01]  /*15e50*/  IADD3 R4, P0, R0, R9, RZ ;  /* 0x0000000900047210 */ /* 0x000fe20007f1e0ff */
[----:B------:R-:W-:-:S03]  /*15e60*/  ULDC.64 UR4, c[0x0][0xb70] ;  /* 0x0002dc0000047ab9 */ /* 0x000fc60000000a00 */
[----:B------:R-:W-:Y:S01]  /*15e70*/  LEA.HI.X.SX32 R5, R0, R8, 0x1, P0 ;  /* 0x0000000800057211 */ /* 0x000fe200000f0eff */
[----:B------:R-:W-:-:S04]  /*15e80*/  IMAD R0, R10, UR4, RZ ;  /* 0x000000040a007c24 */ /* 0x000fc8000f8e02ff */
        /* <DEDUP_REMOVED lines=13> */
.L_x_2158:
[----:B------:R-:W-:Y:S05]  /*15f60*/  BSYNC B1 ;  /* 0x0000000000017941 */ /* 0x000fea0003800000 */
.L_x_2157:
[----:B------:R-:W-:Y:S01]  /*15f70*/  ULDC.64 UR4, c[0x0][0xaa0] ;  /* 0x0002a80000047ab9 */ /* 0x000fe20000000a00 */
[----:B0-----:R-:W-:Y:S01]  /*15f80*/  MOV R4, R199 ;  /* 0x000000c700047202 */ /* 0x001fe20000000f00 */
[----:B---3--:R-:W-:Y:S01]  /*15f90*/  IMAD.MOV.U32 R5, RZ, RZ, R14 ;  /* 0x000000ffff057224 */ /* 0x008fe200078e000e */
[CC--:B------:R-:W-:Y:S01]  /*15fa0*/  ISETP.GE.AND P2, PT, R199.reuse, R20.reuse, PT ;  /* 0x00000014c700720c */ /* 0x0c0fe20003f46270 */
[----:B------:R-:W-:Y:S01]  /*15fb0*/  IMAD R0, R8, UR4, RZ ;  /* 0x0000000408007c24 */ /* 0x000fe2000f8e02ff */
[----:B------:R-:W-:Y:S01]  /*15fc0*/  IADD3 R21, R199, 0xc0, RZ ;  /* 0x000000c0c7157810 */ /* 0x000fe20007ffe0ff */
[----:B------:R-:W-:Y:S01]  /*15fd0*/  IMAD.WIDE.U32 R4, R9, UR4, R4 ;  /* 0x0000000409047c25 */ /* 0x000fe2000f8e0004 */
[----:B------:R-:W-:Y:S02]  /*15fe0*/  BSSY B1, `(.L_x_2159) ;  /* 0x000004a000017945 */ /* 0x000fe40003800000 */
[----:B------:R-:W-:Y:S01]  /*15ff0*/  ISETP.GE.AND P3, PT, R21, R20, PT ;  /* 0x000000141500720c */ /* 0x000fe20003f66270 */
[----:B------:R-:W-:-:S02]  /*16000*/  VIADD R13, R199, 0x40 ;  /* 0x00000040c70d7836 */ /* 0x000fc40000000000 */
[----:B------:R-:W-:Y:S01]  /*16010*/  IMAD R9, R9, UR5, R0 ;  /* 0x0000000509097c24 */ /* 0x000fe2000f8e0200 */
[----:B------:R-:W-:Y:S01]  /*16020*/  ULDC.64 UR4, c[0x0][0xae0] ;  /* 0x0002b80000047ab9 */ /* 0x000fe20000000a00 */
[----:B------:R-:W-:Y:S01]  /*16030*/  IMAD R3, R210, -0x40, R3 ;  /* 0xffffffc0d2037824 */ /* 0x000fe200078e0203 */
[-C--:B------:R-:W-:Y:S01]  /*16040*/  ISETP.GE.AND P0, PT, R13, R20.reuse, PT ;  /* 0x000000140d00720c */ /* 0x080fe20003f06270 */
[----:B------:R-:W-:Y:S02]  /*16050*/  IMAD R0, R10, UR4, RZ ;  /* 0x000000040a007c24 */ /* 0x000fe4000f8e02ff */
[----:B------:R-:W-:Y:S01]  /*16060*/  IMAD.IADD R5, R5, 0x1, R9 ;  /* 0x0000000105057824 */ /* 0x000fe200078e0209 */
[----:B------:R-:W-:Y:S01]  /*16070*/  SEL R6, RZ, 0xffffffff, P0 ;  /* 0xffffffffff067807 */ /* 0x000fe20000000000 */
[----:B------:R-:W-:Y:S01]  /*16080*/  IMAD R7, R201, UR5, R0 ;  /* 0x00000005c9077c24 */ /* 0x000fe2000f8e0200 */
[C---:B------:R-:W-:Y:S01]  /*16090*/  IADD3 R0, R202.reuse, 0x20, RZ ;  /* 0x00000020ca007810 */ /* 0x040fe20007ffe0ff */
[----:B------:R-:W-:Y:S01]  /*160a0*/  VIADD R15, R199, 0x80 ;  /* 0x00000080c70f7836 */ /* 0x000fe20000000000 */
[-C--:B------:R-:W-:Y:S01]  /*160b0*/  ISETP.GE.AND P1, PT, R202, R3.reuse, PT ;  /* 0x00000003ca00720c */ /* 0x080fe20003f26270 */
[----:B------:R-:W-:Y:S01]  /*160c0*/  IMAD.WIDE.U32 R4, R201, UR4, R4 ;  /* 0x00000004c9047c25 */ /* 0x000fe2000f8e0004 */
[----:B------:R-:W-:Y:S01]  /*160d0*/  ISETP.GE.AND P0, PT, R0, R3, PT ;  /* 0x000000030000720c */ /* 0x000fe20003f06270 */
[----:B------:R-:W-:Y:S01]  /*160e0*/  ULDC.64 UR4, c[0x0][0xae8] ;  /* 0x0002ba0000047ab9 */ /* 0x000fe20000000a00 */
[----:B------:R-:W-:Y:S01]  /*160f0*/  SEL R0, RZ, 0x1, P2 ;  /* 0x00000001ff007807 */ /* 0x000fe20001000000 */
[----:B------:R-:W-:Y:S01]  /*16100*/  IMAD.SHL.U32 R3, R6, 0x2, RZ ;  /* 0x0000000206037824 */ /* 0x000fe200078e00ff */
[-C--:B------:R-:W-:Y:S01]  /*16110*/  ISETP.GE.AND P2, PT, R15, R20.reuse, PT ;  /* 0x000000140f00720c */ /* 0x080fe20003f46270 */
[C---:B------:R-:W-:Y:S01]  /*16120*/  VIADD R25, R199.reuse, 0x100 ;  /* 0x00000100c7197836 */ /* 0x040fe20000000000 */
[----:B------:R-:W-:Y:S01]  /*16130*/  SEL R6, RZ, 0x8, P3 ;  /* 0x00000008ff067807 */ /* 0x000fe20001800000 */
[----:B------:R-:W-:Y:S01]  /*16140*/  VIADD R27, R199, 0x140 ;  /* 0x00000140c71b7836 */ /* 0x000fe20000000000 */
[----:B------:R-:W-:Y:S01]  /*16150*/  LOP3.LUT R0, R3, 0x2, R0, 0xe2, !PT ;  /* 0x0000000203007812 */ /* 0x000fe200078ee200 */
[----:B------:R-:W-:Y:S01]  /*16160*/  IMAD.IADD R5, R5, 0x1, R7 ;  /* 0x0000000105057824 */ /* 0x000fe200078e0207 */
[----:B------:R-:W-:Y:S01]  /*16170*/  SEL R3, RZ, 0x4, P2 ;  /* 0x00000004ff037807 */ /* 0x000fe20001000000 */
[----:B------:R-:W-:Y:S01]  /*16180*/  VIADD R7, R199, 0x180 ;  /* 0x00000180c7077836 */ /* 0x000fe20000000000 */
[----:B------:R-:W-:-:S02]  /*16190*/  ISETP.GE.AND P2, PT, R25, R20, PT ;  /* 0x000000141900720c */ /* 0x000fc40003f46270 */
[-C--:B------:R-:W-:Y:S02]  /*161a0*/  ISETP.GE.AND P3, PT, R27, R20.reuse, PT ;  /* 0x000000141b00720c */ /* 0x080fe40003f66270 */
[----:B------:R-:W-:Y:S02]  /*161b0*/  ISETP.GE.AND P4, PT, R7, R20, PT ;  /* 0x000000140700720c */ /* 0x000fe40003f86270 */
[----:B------:R-:W-:Y:S01]  /*161c0*/  LOP3.LUT R3, R6, R0, R3, 0xfe, !PT ;  /* 0x0000000006037212 */ /* 0x000fe200078efe03 */
[----:B------:R-:W-:Y:S01]  /*161d0*/  IMAD R0, R12, UR4, RZ ;  /* 0x000000040c007c24 */ /* 0x000fe2000f8e02ff */
[----:B------:R-:W-:Y:S02]  /*161e0*/  SEL R6, RZ, 0x10, P2 ;  /* 0x00000010ff067807 */ /* 0x000fe40001000000 */
[----:B------:R-:W-:Y:S02]  /*161f0*/  SEL R7, RZ, 0x20, P3 ;  /* 0x00000020ff077807 */ /* 0x000fe40001800000 */
[----:B------:R-:W-:-:S02]  /*16200*/  IADD3 R9, R199, 0x1c0, RZ ;  /* 0x000001c0c7097810 */ /* 0x000fc40007ffe0ff */
[----:B------:R-:W-:Y:S01]  /*16210*/  LOP3.LUT R29, R7, R3, R6, 0xfe, !PT ;  /* 0x00000003071d7212 */ /* 0x000fe200078efe06 */
[C---:B------:R-:W-:Y:S01]  /*16220*/  IMAD R3, R11.reuse, UR5, R0 ;  /* 0x000000050b037c24 */ /* 0x040fe2000f8e0200 */
[----:B------:R-:W-:Y:S01]  /*16230*/  SEL R8, RZ, 0x40, P4 ;  /* 0x00000040ff087807 */ /* 0x000fe20002000000 */
[----:B------:R-:W-:Y:S01]  /*16240*/  IMAD.WIDE.U32 R6, R11, UR4, R4 ;  /* 0x000000040b067c25 */ /* 0x000fe2000f8e0004 */
[----:B------:R-:W-:Y:S02]  /*16250*/  ISETP.GE.AND P2, PT, R9, R20, PT ;  /* 0x000000140900720c */ /* 0x000fe40003f46270 */
[--C-:B------:R-:W-:Y:S01]  /*16260*/  SHF.R.S32.HI R9, RZ, 0x1f, R202.reuse ;  /* 0x0000001fff097819 */ /* 0x100fe200000114ca */
[----:B------:R-:W-:Y:S01]  /*16270*/  IMAD.IADD R11, R7, 0x1, R3 ;  /* 0x00000001070b7824 */ /* 0x000fe200078e0203 */
[----:B------:R-:W-:Y:S01]  /*16280*/  LOP3.LUT R29, R29, R8, RZ, 0xfc, !PT ;  /* 0x000000081d1d7212 */ /* 0x000fe200078efcff */
[----:B------:R-:W-:Y:S01]  /*16290*/  IMAD.MOV.U32 R8, RZ, RZ, R202 ;  /* 0x000000ffff087224 */ /* 0x000fe200078e00ca */
[----:B------:R-:W-:-:S03]  /*162a0*/  SEL R0, RZ, 0x80, P2 ;  /* 0x00000080ff007807 */ /* 0x000fc60001000000 */
        /* <DEDUP_REMOVED lines=29> */
.L_x_2160:
[----:B------:R-:W-:Y:S05]  /*16480*/  BSYNC B1 ;  /* 0x0000000000017941 */ /* 0x000fea0003800000 */
.L_x_2159:
        /* <DEDUP_REMOVED lines=29> */
.L_x_2155:
[----:B------:R-:W-:Y:S05]  /*16660*/  BSYNC B0 ;  /* 0x0000000000007941 */ /* 0x000fea0003800000 */
.L_x_2149:
[----:B------:R-:W-:Y:S02]  /*16670*/  ULDC UR4, c[0x0][0xc14] ;  /* 0x0003050000047ab9 */ /* 0x000fe40000000800 */
[----:B--2---:R-:W-:-:S13]  /*16680*/  ISETP.GE.AND P0, PT, R191, UR4, PT ;  /* 0x00000004bf007c0c */ /* 0x004fda000bf06270 */
[----:B------:R-:W-:Y:S05]  /*16690*/  @!P0 BRA `(.L_x_2161) ;  /* 0xfffffea800888947 */ /* 0x000fea000383ffff */
[----:B------:R-:W-:Y:S05]  /*166a0*/  BRA `(.L_x_1944) ;  /* 0x0000006800107947 */ /* 0x000fea0003800000 */
.L_x_1942:
[----:B------:R-:W-:-:S08]  /*166b0*/  NOP ;  /* 0x0000000000007918 */ /* 0x000fd00000000000 */
[----:B------:R-:W0:-:S00]  /*166c0*/  USETMAXREG.DEALLOC.CTAPOOL 0x18 ;  /* 0x00000018000079c8 */ /* 0x000e0000080e0500 */
[----:B0-----:R-:W-:-:S06]  /*166d0*/  LOP3.LUT R0, R0, 0x3, RZ, 0xc0, !PT ;  /* 0x0000000300007812 */ /* 0x001fcc00078ec0ff */
[----:B------:R-:W0:Y:S02]  /*166e0*/  SHFL.IDX PT, R0, R0, RZ, 0x1f ;  /* 0x00001fff00007589 */ /* 0x000e2400000e0000 */
[----:B0-----:R-:W-:-:S13]  /*166f0*/  ISETP.NE.AND P0, PT, R0, RZ, PT ;  /* 0x000000ff0000720c */ /* 0x001fda0003f05270 */
[----:B------:R-:W-:Y:S05]  /*16700*/  @P0 BRA `(.L_x_1944) ;  /* 0x0000006400f80947 */ /* 0x000fea0003800000 */
[----:B------:R-:W-:Y:S01]  /*16710*/  LOP3.LUT R7, R4, 0x1f, RZ, 0xc0, !PT ;  /* 0x0000001f04077812 */ /* 0x000fe200078ec0ff */
[----:B------:R-:W-:Y:S01]  /*16720*/  ULDC UR5, c[0x0][0xc14] ;  /* 0x0003050000057ab9 */ /* 0x000fe20000000800 */
[----:B------:R-:W-:Y:S01]  /*16730*/  LOP3.LUT R0, R0, 0xffffffdf, RZ, 0xc0, !PT ;  /* 0xffffffdf00007812 */ /* 0x000fe200078ec0ff */
[----:B------:R-:W-:Y:S01]  /*16740*/  IMAD.MOV.U32 R8, RZ, RZ, RZ ;  /* 0x000000ffff087224 */ /* 0x000fe200078e00ff */
[----:B------:R-:W-:Y:S01]  /*16750*/  ISETP.NE.AND P0, PT, R7, 0x1f, PT ;  /* 0x0000001f0700780c */ /* 0x000fe20003f05270 */
[----:B------:R-:W0:Y:S01]  /*16760*/  S2UR UR6, SR_CTAID.X ;  /* 0x00000000000679c3 */ /* 0x000e220000002500 */
[----:B------:R-:W-:-:S11]  /*16770*/  ULDC UR4, c[0x0][0xc10] ;  /* 0x0003040000047ab9 */ /* 0x000fd60000000800 */
        /* <DEDUP_REMOVED lines=18> */
[----:B------:R-:W-:Y:S02]  /*168a0*/  ISETP.GE.U32.AND P0, PT, R7, 0x4, PT ;  /* 0x000000040700780c */ /* 0x000fe40003f06070 */
[----:B------:R-:W-:-:S05]  /*168b0*/  IADD3 R4, R5, R4, RZ ;  /* 0x0000000405047210 */ /* 0x000fca0007ffe0ff */
[----:B------:R-:W1:Y:S06]  /*168c0*/  SHFL.UP PT, R6, R4, 0x4, RZ ;  /* 0x0480000004067989 */ /* 0x000e6c00000e00ff */
        /* <DEDUP_REMOVED lines=22> */
[----:B------:R-:W-:Y:S01]  /*16a30*/  MOV R6, RZ ;  /* 0x000000ff00067202 */ /* 0x000fe20000000f00 */
[----:B------:R-:W-:Y:S01]  /*16a40*/  ULDC UR5, c[0x0][0xc14] ;  /* 0x0003050000057ab9 */ /* 0x000fe20000000800 */
[----:B------:R-:W-:Y:S01]  /*16a50*/  ULDC UR7, c[0x0][0xc14] ;  /* 0x0003050000077ab9 */ /* 0x000fe20000000800 */
[----:B------:R-:W-:-:S05]  /*16a60*/  ULDC UR4, c[0x0][0xc10] ;  /* 0x0003040000047ab9 */ /* 0x000fca0000000800 */
.L_x_2166:
[----:B------:R-:W-:Y:S02]  /*16a70*/  VIADD R6, R6, 0x1f ;  /* 0x0000001f06067836 */ /* 0x000fe40000000000 */
[----:B------:R-:W-:-:S03]  /*16a80*/  IMAD.U32 R19, RZ, RZ, UR7 ;  /* 0x00000007ff137e24 */ /* 0x000fc6000f8e00ff */
[----:B------:R-:W-:-:S13]  /*16a90*/  ISETP.GE.AND P0, PT, R6, UR5, PT ;  /* 0x0000000506007c0c */ /* 0x000fda000bf06270 */
[----:B------:R-:W-:Y:S05]  /*16aa0*/  @P0 BRA `(.L_x_2163) ;  /* 0x0000000400c40947 */ /* 0x000fea0003800000 */
[----:B------:R-:W0:Y:S01]  /*16ab0*/  S2R R9, SR_TID.X ;  /* 0x0000000000097919 */ /* 0x000e220000002100 */
[----:B------:R-:W-:Y:S01]  /*16ac0*/  BSSY B0, `(.L_x_2164) ;  /* 0x000000a000007945 */ /* 0x000fe20003800000 */
[----:B------:R-:W-:Y:S02]  /*16ad0*/  MOV R8, RZ ;  /* 0x000000ff00087202 */ /* 0x000fe40000000f00 */
        /* <DEDUP_REMOVED lines=8> */
.L_x_2165:
[----:B------:R-:W-:Y:S05]  /*16b60*/  BSYNC B0 ;  /* 0x0000000000007941 */ /* 0x000fea0003800000 */
.L_x_2164:
        /* <DEDUP_REMOVED lines=25> */
.L_x_2162:
[----:B------:R-:W-:-:S04]  /*16d00*/  IMAD.IADD R7, R5, 0x1, -R2 ;  /* 0x0000000105077824 */ /* 0x000fc800078e0a02 */
[----:B------:R-:W-:-:S05]  /*16d10*/  IMAD R2, R4, UR4, R7 ;  /* 0x0000000404027c24 */ /* 0x000fca000f8e0207 */
[----:B------:R-:W-:Y:S02]  /*16d20*/  ISETP.GT.AND P0, PT, R2, UR6, PT ;  /* 0x0000000602007c0c */ /* 0x000fe4000bf04270 */
[----:B------:R-:W0:Y:S11]  /*16d30*/  LDC.64 R2, c[0x0][0xc68] ;  /* 0x00031a00ff027b82 */ /* 0x000e360000000a00 */
[----:B------:R-:W-:-:S04]  /*16d40*/  VOTE.ANY R9, PT, !P0 ;  /* 0x0000000000097806 */ /* 0x000fc800040e0100 */
[----:B------:R-:W1:Y:S02]  /*16d50*/  POPC R5, R9 ;  /* 0x0000000900057309 */ /* 0x000e640000000000 */
[----:B-1----:R-:W-:-:S05]  /*16d60*/  IADD3 R19, R5, R6, RZ ;  /* 0x0000000605137210 */ /* 0x002fca0007ffe0ff */
        /* <DEDUP_REMOVED lines=11> */
[----:B------:R-:W-:-:S05]  /*16e20*/  VIADD R5, R5, 0xffffffff ;  /* 0xffffffff05057836 */ /* 0x000fca0000000000 */
[----:B------:R2:W3:Y:S02]  /*16e30*/  SHFL.IDX PT, R16, R4, R5, 0x1f ;  /* 0x00001f0504107589 */ /* 0x0004e400000e0000 */
.L_x_2167:
[----:B-1----:R-:W-:Y:S01]  /*16e40*/  IMAD.MOV R2, RZ, RZ, -R3 ;  /* 0x000000ffff027224 */ /* 0x002fe200078e0a03 */
[----:B--2---:R-:W-:Y:S01]  /*16e50*/  IABS R4, R6 ;  /* 0x0000000600047213 */ /* 0x004fe20000000000 */
[----:B---3--:R-:W-:Y:S02]  /*16e60*/  IMAD R16, R16, UR4, R7 ;  /* 0x0000000410107c24 */ /* 0x008fe4000f8e0207 */
[----:B------:R-:W-:Y:S01]  /*16e70*/  IMAD R5, R2, R11, RZ ;  /* 0x0000000b02057224 */ /* 0x000fe200078e02ff */
[----:B------:R-:W-:Y:S01]  /*16e80*/  MOV R2, RZ ;  /* 0x000000ff00027202 */ /* 0x000fe20000000f00 */
[----:B------:R-:W-:-:S04]  /*16e90*/  IMAD.MOV R4, RZ, RZ, -R4 ;  /* 0x000000ffff047224 */ /* 0x000fc800078e0a04 */
        /* <DEDUP_REMOVED lines=15> */
[----:B------:R-:W-:Y:S01]  /*16f90*/  IMAD R4, R10, R2, RZ ;  /* 0x000000020a047224 */ /* 0x000fe200078e02ff */
[----:B------:R-:W-:-:S03]  /*16fa0*/  IADD3 R2, -R2, RZ, RZ ;  /* 0x000000ff02027210 */ /* 0x000fc60007ffe1ff */
        /* <DEDUP_REMOVED lines=11> */
[----:B------:R-:W-:Y:S02]  /*17060*/  IMAD R9, R2, R7, RZ ;  /* 0x0000000702097224 */ /* 0x000fe400078e02ff */
[----:B------:R-:W-:-:S04]  /*17070*/  IMAD.MOV.U32 R2, RZ, RZ, RZ ;  /* 0x000000ffff027224 */ /* 0x000fc800078e00ff */
[----:B------:R-:W-:Y:S01]  /*17080*/  IMAD.HI.U32 R2, R3, R9, R2 ;  /* 0x0000000903027227 */ /* 0x000fe200078e0002 */
[----:B------:R-:W-:Y:S02]  /*17090*/  IABS R9, R5 ;  /* 0x0000000500097213 */ /* 0x000fe40000000000 */
[C---:B------:R-:W-:Y:S02]  /*170a0*/  LOP3.LUT R3, R5.reuse, R10, RZ, 0x3c, !PT ;  /* 0x0000000a05037212 */ /* 0x040fe400078e3cff */
[----:B------:R-:W-:Y:S01]  /*170b0*/  IADD3 R5, R5, R4, RZ ;  /* 0x0000000405057210 */ /* 0x000fe20007ffe0ff */
[----:B------:R-:W-:-:S04]  /*170c0*/  IMAD.HI.U32 R2, R2, R9, RZ ;  /* 0x0000000902027227 */ /* 0x000fc800078e00ff */
[----:B------:R-:W-:-:S05]  /*170d0*/  IMAD R6, R2, R6, R9 ;  /* 0x0000000602067224 */ /* 0x000fca00078e0209 */
        /* <DEDUP_REMOVED lines=14> */
.L_x_2163:
[----:B------:R-:W-:Y:S01]  /*171c0*/  IMAD.MOV.U32 R17, RZ, RZ, RZ ;  /* 0x000000ffff117224 */ /* 0x000fe200078e00ff */
[----:B------:R-:W-:Y:S01]  /*171d0*/  MOV R16, UR6 ;  /* 0x0000000600107c02 */ /* 0x000fe20008000f00 */
[----:B------:R-:W-:-:S07]  /*171e0*/  IMAD.MOV.U32 R18, RZ, RZ, RZ ;  /* 0x000000ffff127224 */ /* 0x000fce00078e00ff */
.L_x_2168:
        /* <DEDUP_REMOVED lines=9> */
[----:B------:R-:W-:Y:S01]  /*17280*/  ISETP.GE.AND P0, PT, R19, UR5, PT ;  /* 0x0000000513007c0c */ /* 0x000fe2000bf06270 */
[----:B-1----:R-:W-:-:S05]  /*17290*/  IMAD.MOV.U32 R0, RZ, RZ, 0x1 ;  /* 0x00000001ff007424 */ /* 0x002fca00078e00ff */
[----:B------:R1:W-:Y:S04]  /*172a0*/  STL [R1+0x8], R0 ;  /* 0x0000080001007387 */ /* 0x0003e80000100800 */
[----:B------:R1:W-:Y:S03]  /*172b0*/  STL [R1+0x20], RZ ;  /* 0x000020ff01007387 */ /* 0x0003e60000100800 */
[----:B------:R-:W-:Y:S05]  /*172c0*/  @P0 BRA `(.L_x_2169) ;  /* 0x0000005800200947 */ /* 0x000fea0003800000 */
[----:B-1----:R-:W-:Y:S01]  /*172d0*/  IMAD.MOV.U32 R0, RZ, RZ, 0x1 ;  /* 0x00000001ff007424 */ /* 0x002fe200078e00ff */
[----:B------:R1:W-:Y:S01]  /*172e0*/  STL [R1+0x20], RZ ;  /* 0x000020ff01007387 */ /* 0x0003e20000100800 */
[----:B------:R-:W-:Y:S01]  /*172f0*/  ULDC.64 UR40, c[0x0][0x198] ;  /* 0x0000660000287ab9 */ /* 0x000fe20000000a00 */
[----:B------:R-:W-:Y:S02]  /*17300*/  ULDC UR37, c[0x0][0xc] ;  /* 0x0000030000257ab9 */ /* 0x000fe40000000800 */
[----:B------:R1:W-:Y:S04]  /*17310*/  STL [R1+0xc], R0 ;  /* 0x00000c0001007387 */ /* 0x0003e80000100800 */
[----:B------:R1:W-:Y:S04]  /*17320*/  STL [R1+0x4], RZ ;  /* 0x000004ff01007387 */ /* 0x0003e80000100800 */
[----:B------:R1:W-:Y:S04]  /*17330*/  STL [R1], RZ ;  /* 0x000000ff01007387 */ /* 0x0003e80000100800 */
[----:B------:R1:W-:Y:S02]  /*17340*/  STL [R1+0x8], R0 ;  /* 0x0000080001007387 */ /* 0x0003e40000100800 */
.L_x_2269:
[----:B------:R-:W-:Y:S05]  /*17350*/  YIELD ;  /* 0x0000000000007946 */ /* 0x000fea0003800000 */
[----:B------:R-:W-:Y:S01]  /*17360*/  ULDC.64 UR4, c[0x0][0xa28] ;  /* 0x00028a0000047ab9 */ /* 0x000fe20000000a00 */
[----:B------:R-:W-:Y:S01]  /*17370*/  MOV R6, RZ ;  /* 0x000000ff00067202 */ /* 0x000fe20000000f00 */
[----:B-1----:R-:W-:Y:S01]  /*17380*/  IMAD.MOV.U32 R0, RZ, RZ, RZ ;  /* 0x000000ffff007224 */ /* 0x002fe200078e00ff */
[----:B------:R-:W-:Y:S01]  /*17390*/  ISETP.NE.U32.AND P0, PT, RZ, UR4, PT ;  /* 0x00000004ff007c0c */ /* 0x000fe2000bf05070 */
[----:B------:R-:W-:Y:S01]  /*173a0*/  ULDC.64 UR8, c[0x0][0xa08] ;  /* 0x0002820000087ab9 */ /* 0x000fe20000000a00 */
[----:B------:R-:W-:-:S02]  /*173b0*/  ULDC.64 UR10, c[0x0][0xa10] ;  /* 0x00028400000a7ab9 */ /* 0x000fc40000000a00 */
        /* <DEDUP_REMOVED lines=21> */
[----:B------:R-:W-:Y:S01]  /*17510*/  ISETP.NE.U32.AND P1, PT, RZ, UR8, PT ;  /* 0x00000008ff007c0c */ /* 0x000fe2000bf25070 */
[----:B------:R-:W-:Y:S01]  /*17520*/  ULDC UR6, c[0x0][0x338] ;  /* 0x0000ce0000067ab9 */ /* 0x000fe20000000800 */
[----:B------:R-:W-:Y:S01]  /*17530*/  ULDC UR4, c[0x0][0x404] ;  /* 0x0001010000047ab9 */ /* 0x000fe20000000800 */
[----:B------:R-:W-:Y:S01]  /*17540*/  UISETP.NE.AND.EX UP0, UPT, UR5, URZ, UPT, UP0 ;  /* 0x0000003f0500728c */ /* 0x000fe2000bf05300 */
[----:B------:R-:W-:Y:S01]  /*17550*/  ISETP.NE.AND.EX P3, PT, RZ, UR9, PT, P1 ;  /* 0x00000009ff007c0c */ /* 0x000fe2000bf65310 */
[----:B------:R-:W-:Y:S01]  /*17560*/  IMAD.U32 R9, RZ, RZ, UR6 ;  /* 0x00000006ff097e24 */ /* 0x000fe2000f8e00ff */
[----:B------:R-:W-:Y:S01]  /*17570*/  ULDC UR5, c[0x0][0x2e0] ;  /* 0x0000b80000057ab9 */ /* 0x000fe20000000800 */
[----:B------:R-:W-:Y:S01]  /*17580*/  USEL UR4, UR4, 0x1, UP0 ;  /* 0x0000000104047887 */ /* 0x000fe20008000000 */
[----:B------:R-:W-:-:S03]  /*17590*/  ISETP.NE.U32.AND P1, PT, RZ, UR10, PT ;  /* 0x0000000aff007c0c */ /* 0x000fc6000bf25070 */
[----:B------:R-:W-:Y:S01]  /*175a0*/  UIMAD UR4, UR4, UR5, URZ ;  /* 0x00000005040472a4 */ /* 0x000fe2000f8e023f */
[----:B------:R-:W-:-:S05]  /*175b0*/  ISETP.NE.AND.EX P1, PT, RZ, UR11, PT, P1 ;  /* 0x0000000bff007c0c */ /* 0x000fca000bf25310 */
[----:B------:R-:W-:Y:S01]  /*175c0*/  MOV R7, UR4 ;  /* 0x0000000400077c02 */ /* 0x000fe20008000f00 */
[----:B-1----:R-:W-:Y:S07]  /*175d0*/  @P0 BRA `(.L_x_2170) ;  /* 0x0000000000100947 */ /* 0x002fee0003800000 */
[----:B------:R-:W-:Y:S05]  /*175e0*/  @!P2 BRA `(.L_x_2170) ;  /* 0x00000000000ca947 */ /* 0x000fea0003800000 */
[----:B------:R-:W2:Y:S04]  /*175f0*/  LDG.E R5, desc[UR42][R2.64] ;  /* 0x0000002a02057981 */ /* 0x000ea8000c1e1900 */
[----:B-----5:R-:W2:Y:S02]  /*17600*/  LDG.E R0, desc[UR42][R2.64+0x4] ;  /* 0x0000042a02007981 */ /* 0x020ea4000c1e1900 */
[----:B--2---:R-:W-:-:S07]  /*17610*/  IMAD.IADD R0, R0, 0x1, -R5 ;  /* 0x0000000100007824 */ /* 0x004fce00078e0a05 */
.L_x_2170:
[----:B------:R-:W1:Y:S01]  /*17620*/  LDC.64 R4, c[0x0][0xa08] ;  /* 0x00028200ff047b82 */ /* 0x000e620000000a00 */
[----:B------:R-:W-:Y:S01]  /*17630*/  IMAD.MOV.U32 R8, RZ, RZ, RZ ;  /* 0x000000ffff087224 */ /* 0x000fe200078e00ff */
[----:B------:R-:W-:-:S06]  /*17640*/  ULDC.64 UR4, c[0x0][0xa20] ;  /* 0x0002880000047ab9 */ /* 0x000fcc0000000a00 */
[----:B------:R-:W2:Y:S01]  /*17650*/  LDC.64 R2, c[0x0][0xa10] ;  /* 0x00028400ff027b82 */ /* 0x000ea20000000a00 */
[----:B-1----:R-:W-:-:S05]  /*17660*/  IMAD.WIDE R4, R19, 0x4, R4 ;  /* 0x0000000413047825 */ /* 0x002fca00078e0204 */
[----:B------:R-:W3:Y:S01]  /*17670*/  @P3 LDG.E R8, desc[UR42][R4.64] ;  /* 0x0000002a04083981 */ /* 0x000ee2000c1e1900 */
[----:B------:R-:W-:Y:S02]  /*17680*/  IMAD.MOV.U32 R10, RZ, RZ, RZ ;  /* 0x000000ffff0a7224 */ /* 0x000fe400078e00ff */
[----:B--2---:R-:W-:-:S05]  /*17690*/  IMAD.WIDE R2, R19, 0x4, R2 ;  /* 0x0000000413027825 */ /* 0x004fca00078e0202 */
[----:B------:R1:W5:Y:S01]  /*176a0*/  @P1 LDG.E R10, desc[UR42][R2.64] ;  /* 0x0000002a020a1981 */ /* 0x000362000c1e1900 */
[----:B------:R-:W-:-:S04]  /*176b0*/  ISETP.NE.U32.AND P0, PT, RZ, UR4, PT ;  /* 0x00000004ff007c0c */ /* 0x000fc8000bf05070 */
[----:B------:R-:W-:Y:S02]  /*176c0*/  ISETP.NE.AND.EX P0, PT, RZ, UR5, PT, P0 ;  /* 0x00000005ff007c0c */ /* 0x000fe4000bf05300 */
[----:B---3-5:R-:W-:-:S05]  /*176d0*/  IADD3 R8, R8, R6, RZ ;  /* 0x0000000608087210 */ /* 0x028fca0007ffe0ff */
[----:B------:R1:W-:Y:S06]  /*176e0*/  STL [R1+0x10], R8 ;  /* 0x0000100801007387 */ /* 0x0003ec0000100800 */
[----:B------:R-:W-:Y:S05]  /*176f0*/  @!P0 BRA `(.L_x_2171) ;  /* 0x0000000000108947 */ /* 0x000fea0003800000 */
[----:B------:R-:W2:Y:S02]  /*17700*/  LDC.64 R4, c[0x0][0xa20] ;  /* 0x00028800ff047b82 */ /* 0x000ea40000000a00 */
[----:B--2---:R-:W-:-:S05]  /*17710*/  IMAD.WIDE R4, R19, 0x4, R4 ;  /* 0x0000000413047825 */ /* 0x004fca00078e0204 */
[----:B------:R2:W5:Y:S01]  /*17720*/  LDG.E R7, desc[UR42][R4.64] ;  /* 0x0000002a04077981 */ /* 0x000562000c1e1900 */
[----:B------:R-:W-:Y:S05]  /*17730*/  BRA `(.L_x_2172) ;  /* 0x0000000000107947 */ /* 0x000fea0003800000 */
.L_x_2171:
[----:B------:R-:W-:Y:S05]  /*17740*/  @!P3 BRA `(.L_x_2172) ;  /* 0x00000000000cb947 */ /* 0x000fea0003800000 */
[----:B------:R-:W2:Y:S04]  /*17750*/  LDG.E R7, desc[UR42][R4.64] ;  /* 0x0000002a04077981 */ /* 0x000ea8000c1e1900 */
[----:B------:R-:W2:Y:S02]  /*17760*/  LDG.E R4, desc[UR42][R4.64+0x4] ;  /* 0x0000042a04047981 */ /* 0x000ea4000c1e1900 */
[----:B--2---:R-:W-:-:S07]  /*17770*/  IMAD.IADD R7, R4, 0x1, -R7 ;  /* 0x0000000104077824 */ /* 0x004fce00078e0a07 */
.L_x_2172:
[----:B--2---:R-:W2:Y:S04]  /*17780*/  @P1 LDG.E R4, desc[UR42][R2.64] ;  /* 0x0000002a02041981 */ /* 0x004ea8000c1e1900 */
[----:B------:R1:W2:Y:S02]  /*17790*/  @P1 LDG.E R5, desc[UR42][R2.64+0x4] ;  /* 0x0000042a02051981 */ /* 0x0002a4000c1e1900 */
[----:B-1----:R-:W1:Y:S02]  /*177a0*/  LDC.64 R2, c[0x0][0x9e0] ;  /* 0x00027800ff027b82 */ /* 0x002e640000000a00 */
[----:B-1----:R-:W-:Y:S01]  /*177b0*/  ISETP.GE.AND P2, PT, R3, 0x1, PT ;  /* 0x000000010300780c */ /* 0x002fe20003f46270 */
[----:B--2---:R-:W-:Y:S01]  /*177c0*/  @P1 IMAD.IADD R9, R5, 0x1, -R4 ;  /* 0x0000000105091824 */ /* 0x004fe200078e0a04 */
[----:B------:R-:W-:Y:S01]  /*177d0*/  LEA R4, R17, 0x40, 0x6 ;  /* 0x0000004011047811 */ /* 0x000fe200078e30ff */
[----:B-----5:R-:W-:-:S05]  /*177e0*/  IMAD.IADD R5, R7, 0x1, -R6 ;  /* 0x0000000107057824 */ /* 0x020fca00078e0a06 */
[----:B------:R-:W-:-:S04]  /*177f0*/  IADD3 R8, R5, R9, RZ ;  /* 0x0000000905087210 */ /* 0x000fc80007ffe0ff */
[C---:B------:R-:W-:Y:S01]  /*17800*/  IADD3 R4, R8.reuse, R4, -R0 ;  /* 0x0000000408047210 */ /* 0x040fe20007ffe800 */
[----:B------:R-:W-:-:S04]  /*17810*/  VIADD R20, R8, 0x3f ;  /* 0x0000003f08147836 */ /* 0x000fc80000000000 */
[----:B------:R-:W-:Y:S01]  /*17820*/  IMAD.IADD R2, R4, 0x1, R2 ;  /* 0x0000000104027824 */ /* 0x000fe200078e0202 */
[----:B------:R-:W-:-:S04]  /*17830*/  SHF.R.S32.HI R7, RZ, 0x1f, R20 ;  /* 0x0000001fff077819 */ /* 0x000fc80000011414 */
[----:B------:R-:W-:-:S04]  /*17840*/  LEA.HI R20, R7, R20, RZ, 0x6 ;  /* 0x0000001407147211 */ /* 0x000fc800078f30ff */
[----:B------:R-:W-:Y:S01]  /*17850*/  SHF.R.S32.HI R20, RZ, 0x6, R20 ;  /* 0x00000006ff147819 */ /* 0x000fe20000011414 */
[----:B------:R-:W-:Y:S06]  /*17860*/  @!P2 BRA `(.L_x_2173) ;  /* 0x000000000048a947 */ /* 0x000fec0003800000 */
[C---:B------:R-:W-:Y:S01]  /*17870*/  ISETP.GT.AND P0, PT, R4.reuse, RZ, PT ;  /* 0x000000ff0400720c */ /* 0x040fe20003f04270 */
[----:B------:R-:W-:Y:S01]  /*17880*/  BSSY B0, `(.L_x_2174) ;  /* 0x000000e000007945 */ /* 0x000fe20003800000 */
[----:B------:R-:W-:-:S11]  /*17890*/  VIADD R11, R4, 0xffffffff ;  /* 0xffffffff040b7836 */ /* 0x000fd60000000000 */
[----:B------:R-:W-:Y:S05]  /*178a0*/  @P0 BRA `(.L_x_2175) ;  /* 0x00000000001c0947 */ /* 0x000fea0003800000 */
[----:B------:R-:W-:Y:S02]  /*178b0*/  ISETP.NE.AND P0, PT, R3, 0x1, PT ;  /* 0x000000010300780c */ /* 0x000fe40003f05270 */
[----:B------:R-:W-:-:S11]  /*178c0*/  IADD3 R11, -R4, RZ, RZ ;  /* 0x000000ff040b7210 */ /* 0x000fd60007ffe1ff */
[----:B------:R-:W1:Y:S02]  /*178d0*/  @P0 LDC.64 R6, c[0x0][0x9e8] ;  /* 0x00027a00ff060b82 */ /* 0x000e640000000a00 */
[----:B-1----:R-:W-:-:S05]  /*178e0*/  @P0 IMAD.HI.U32 R6, R11, R6, RZ ;  /* 0x000000060b060227 */ /* 0x002fca00078e00ff */
[----:B------:R-:W-:-:S04]  /*178f0*/  @P0 SHF.R.U32.HI R11, RZ, R7, R6 ;  /* 0x00000007ff0b0219 */ /* 0x000fc80000011606 */
[----:B------:R-:W-:Y:S01]  /*17900*/  LOP3.LUT R11, RZ, R11, RZ, 0x33, !PT ;  /* 0x0000000bff0b7212 */ /* 0x000fe200078e33ff */
[----:B------:R-:W-:Y:S06]  /*17910*/  BRA `(.L_x_2176) ;  /* 0x0000000000107947 */ /* 0x000fec0003800000 */
.L_x_2175:
[----:B------:R-:W-:-:S13]  /*17920*/  ISETP.NE.AND P0, PT, R3, 0x1, PT ;  /* 0x000000010300780c */ /* 0x000fda0003f05270 */
[----:B------:R-:W1:Y:S02]  /*17930*/  @P0 LDC.64 R6, c[0x0][0x9e8] ;  /* 0x00027a00ff060b82 */ /* 0x000e640000000a00 */
[----:B-1----:R-:W-:-:S05]  /*17940*/  @P0 IMAD.HI.U32 R6, R11, R6, RZ ;  /* 0x000000060b060227 */ /* 0x002fca00078e00ff */
[----:B------:R-:W-:-:S07]  /*17950*/  @P0 SHF.R.U32.HI R11, RZ, R7, R6 ;  /* 0x00000007ff0b0219 */ /* 0x000fce0000011606 */
.L_x_2176:
[----:B------:R-:W-:Y:S05]  /*17960*/  BSYNC B0 ;  /* 0x0000000000007941 */ /* 0x000fea0003800000 */
.L_x_2174:
[----:B------:R-:W-:-:S05]  /*17970*/  IMAD R11, R11, R3, R3 ;  /* 0x000000030b0b7224 */ /* 0x000fca00078e0203 */
[----:B------:R-:W-:-:S07]  /*17980*/  VIMNMX R2, R2, R11, PT ;  /* 0x0000000b02027248 */ /* 0x000fce0003fe0100 */
.L_x_2173:
[----:B------:R-:W-:Y:S01]  /*17990*/  IMAD R0, R17, 0x40, -R0 ;  /* 0x0000004011007824 */ /* 0x000fe200078e0a00 */
[----:B------:R-:W-:-:S03]  /*179a0*/  ULDC UR4, c[0x0][0x9dc] ;  /* 0x0002770000047ab9 */ /* 0x000fc60000000800 */
        /* <DEDUP_REMOVED lines=13> */
.L_x_2179:
[----:B------:R-:W-:Y:S02]  /*17a80*/  ISETP.NE.AND P0, PT, R3, 0x1, PT ;  /* 0x000000010300780c */ /* 0x000fe40003f05270 */
[----:B------:R-:W-:-:S11]  /*17a90*/  MOV R11, R0 ;  /* 0x00000000000b7202 */ /* 0x000fd60000000f00 */
[----:B------:R-:W1:Y:S02]  /*17aa0*/  @P0 LDC.64 R6, c[0x0][0x9e8] ;  /* 0x00027a00ff060b82 */ /* 0x000e640000000a00 */
[----:B-1----:R-:W-:-:S05]  /*17ab0*/  @P0 IMAD.HI.U32 R6, R0, R6, RZ ;  /* 0x0000000600060227 */ /* 0x002fca00078e00ff */
[----:B------:R-:W-:-:S07]  /*17ac0*/  @P0 SHF.R.U32.HI R11, RZ, R7, R6 ;  /* 0x00000007ff0b0219 */ /* 0x000fce0000011606 */
.L_x_2180:
[----:B------:R-:W-:Y:S05]  /*17ad0*/  BSYNC B0 ;  /* 0x0000000000007941 */ /* 0x000fea0003800000 */
.L_x_2178:
[----:B------:R-:W-:-:S05]  /*17ae0*/  IMAD R3, R11, R3, RZ ;  /* 0x000000030b037224 */ /* 0x000fca00078e02ff */
[----:B------:R-:W-:-:S07]  /*17af0*/  VIMNMX R8, R8, R3, !PT ;  /* 0x0000000308087248 */ /* 0x000fce0007fe0100 */
.L_x_2177:
[----:B------:R-:W-:Y:S01]  /*17b00*/  VIADD R2, R2, 0x3f ;  /* 0x0000003f02027836 */ /* 0x000fe20000000000 */
[----:B------:R-:W-:Y:S01]  /*17b10*/  BSSY B0, `(.L_x_2181) ;  /* 0x0000111000007945 */ /* 0x000fe20003800000 */
[----:B------:R-:W-:-:S03]  /*17b20*/  PLOP3.LUT P2, PT, PT, PT, PT, 0x80, 0x0 ;  /* 0x000000000000781c */ /* 0x000fc60003f4f070 */
[----:B------:R-:W-:-:S04]  /*17b30*/  SHF.R.S32.HI R3, RZ, 0x1f, R2 ;  /* 0x0000001fff037819 */ /* 0x000fc80000011402 */
[----:B------:R-:W-:Y:S02]  /*17b40*/  LEA.HI R3, R3, R2, RZ, 0x6 ;  /* 0x0000000203037211 */ /* 0x000fe400078f30ff */
[----:B------:R-:W-:Y:S02]  /*17b50*/  SHF.R.S32.HI R2, RZ, 0x1f, R8 ;  /* 0x0000001fff027819 */ /* 0x000fe40000011408 */
[----:B------:R-:W-:Y:S02]  /*17b60*/  SHF.R.S32.HI R3, RZ, 0x6, R3 ;  /* 0x00000006ff037819 */ /* 0x000fe40000011403 */
[----:B------:R-:W-:Y:S02]  /*17b70*/  LEA.HI R2, R2, R8, RZ, 0x6 ;  /* 0x0000000802027211 */ /* 0x000fe400078f30ff */
[----:B------:R-:W-:Y:S02]  /*17b80*/  VIMNMX R3, R20, R3, PT ;  /* 0x0000000314037248 */ /* 0x000fe40003fe0100 */
[----:B------:R-:W-:-:S03]  /*17b90*/  SHF.R.S32.HI R2, RZ, 0x6, R2 ;  /* 0x00000006ff027819 */ /* 0x000fc60000011402 */
[----:B------:R-:W-:Y:S01]  /*17ba0*/  IMAD R6, R3, 0x40, -R5 ;  /* 0x0000004003067824 */ /* 0x000fe200078e0a05 */
[----:B------:R-:W-:-:S04]  /*17bb0*/  VIMNMX R2, RZ, R2, !PT ;  /* 0x00000002ff027248 */ /* 0x000fc80007fe0100 */
[----:B------:R-:W-:Y:S01]  /*17bc0*/  VIMNMX R3, R6, R9, PT ;  /* 0x0000000906037248 */ /* 0x000fe20003fe0100 */
[----:B------:R-:W-:-:S05]  /*17bd0*/  IMAD R2, R2, 0x40, -R5 ;  /* 0x0000004002027824 */ /* 0x000fca00078e0a05 */
[----:B------:R-:W-:-:S04]  /*17be0*/  VIMNMX R2, RZ, R2, !PT ;  /* 0x00000002ff027248 */ /* 0x000fc80007fe0100 */
[----:B------:R-:W-:Y:S02]  /*17bf0*/  ISETP.GT.AND P0, PT, R3, R2, PT ;  /* 0x000000020300720c */ /* 0x000fe40003f04270 */
[----:B------:R-:W-:-:S11]  /*17c00*/  SHF.R.U32.HI R2, RZ, 0x6, R2 ;  /* 0x00000006ff027819 */ /* 0x000fd60000011602 */
[----:B------:R-:W-:-:S04]  /*17c10*/  @P0 IADD3 R3, R3, 0x3f, RZ ;  /* 0x0000003f03030810 */ /* 0x000fc80007ffe0ff */
[----:B------:R-:W-:-:S04]  /*17c20*/  @P0 SHF.R.S32.HI R6, RZ, 0x1f, R3 ;  /* 0x0000001fff060819 */ /* 0x000fc80000011403 */
[----:B------:R-:W-:Y:S01]  /*17c30*/  @P0 LEA.HI R6, R6, R3, RZ, 0x6 ;  /* 0x0000000306060211 */ /* 0x000fe200078f30ff */
[----:B------:R-:W-:-:S03]  /*17c40*/  IMAD.MOV.U32 R3, RZ, RZ, R2 ;  /* 0x000000ffff037224 */ /* 0x000fc600078e0002 */
[----:B------:R-:W-:-:S04]  /*17c50*/  @P0 SHF.R.S32.HI R3, RZ, 0x6, R6 ;  /* 0x00000006ff030819 */ /* 0x000fc80000011406 */
[----:B------:R-:W-:-:S13]  /*17c60*/  ISETP.GT.AND P0, PT, R3, R2, PT ;  /* 0x000000020300720c */ /* 0x000fda0003f04270 */
[----:B------:R-:W-:Y:S05]  /*17c70*/  @!P0 BRA `(.L_x_2182) ;  /* 0x0000000c00e88947 */ /* 0x000fea0003800000 */
[----:B------:R-:W1:Y:S01]  /*17c80*/  LDC R5, c[0x0][0x428] ;  /* 0x00010a00ff057b82 */ /* 0x000e620000000800 */
[----:B------:R-:W-:Y:S01]  /*17c90*/  UMOV UR4, 0xffffffff ;  /* 0xffffffff00047882 */ /* 0x000fe20000000000 */
[----:B-1----:R-:W-:Y:S01]  /*17ca0*/  ISETP.NE.AND P0, PT, R5, 0x1, PT ;  /* 0x000000010500780c */ /* 0x002fe20003f05270 */
[----:B------:R-:W-:-:S12]  /*17cb0*/  IMAD.MOV.U32 R5, RZ, RZ, R18 ;  /* 0x000000ffff057224 */ /* 0x000fd800078e0012 */
[----:B------:R-:W1:Y:S08]  /*17cc0*/  @P0 LDC R7, c[0x0][0x42c] ;  /* 0x00010b00ff070b82 */ /* 0x000e700000000800 */
[----:B------:R-:W2:Y:S01]  /*17cd0*/  @P0 LDC R6, c[0x0][0x430] ;  /* 0x00010c00ff060b82 */ /* 0x000ea20000000800 */
[----:B-1----:R-:W-:-:S05]  /*17ce0*/  @P0 IMAD.HI.U32 R7, R18, R7, RZ ;  /* 0x0000000712070227 */ /* 0x002fca00078e00ff */
[----:B--2---:R-:W-:Y:S02]  /*17cf0*/  @P0 SHF.R.U32.HI R5, RZ, R6, R7 ;  /* 0x00000006ff050219 */ /* 0x004fe40000011607 */
[----:B------:R-:W-:Y:S01]  /*17d00*/  SEL R6, R19, RZ, !P1 ;  /* 0x000000ff13067207 */ /* 0x000fe20004800000 */
[----:B------:R-:W-:Y:S06]  /*17d10*/  BRA.DIV UR4, `(.L_x_2183) ;  /* 0x00000062043c7947 */ /* 0x000fec000b800000 */
.L_x_2337:
[----:B------:R-:W-:-:S03]  /*17d20*/  UMOV UR4, 0xffffffff ;  /* 0xffffffff00047882 */ /* 0x000fc60000000000 */
[----:B------:R-:W-:Y:S05]  /*17d30*/  BRA.DIV UR4, `(.L_x_2184) ;  /* 0x0000006204687947 */ /* 0x000fea000b800000 */
[----:B------:R-:W-:-:S13]  /*17d40*/  ELECT P6, URZ, PT ;  /* 0x00000000003f782f */ /* 0x000fda00038c0000 */
.L_x_2340:
[----:B------:R-:W2:Y:S01]  /*17d50*/  LDL R7, [R1+0x20] ;  /* 0x0000200001077983 */ /* 0x000ea20000100800 */
[----:B------:R-:W-:Y:S01]  /*17d60*/  MOV R9, 0x400 ;  /* 0x0000040000097802 */ /* 0x000fe20000000f00 */
[----:B------:R-:W-:Y:S01]  /*17d70*/  BSSY B1, `(.L_x_2185) ;  /* 0x000000a000017945 */ /* 0x000fe20003800000 */
[----:B--2---:R-:W-:-:S05]  /*17d80*/  VIADD R8, R7, 0x1 ;  /* 0x0000000107087836 */ /* 0x004fca0000000000 */
[----:B------:R-:W-:-:S04]  /*17d90*/  LEA.HI R7, R8, R8, RZ, 0x1 ;  /* 0x0000000808077211 */ /* 0x000fc800078f08ff */
[----:B------:R-:W-:-:S04]  /*17da0*/  LOP3.LUT R7, R7, 0xfffffffe, RZ, 0xc0, !PT ;  /* 0xfffffffe07077812 */ /* 0x000fc800078ec0ff */
[----:B------:R-:W-:Y:S02]  /*17db0*/  IADD3 R8, R8, -R7, RZ ;  /* 0x8000000708087210 */ /* 0x000fe40007ffe0ff */
[----:B------:R-:W1:Y:S02]  /*17dc0*/  S2R R7, SR_CgaCtaId ;  /* 0x0000000000077919 */ /* 0x000e640000008800 */
[----:B------:R-:W-:Y:S02]  /*17dd0*/  SHF.L.U32 R8, R8, 0x1f, RZ ;  /* 0x0000001f08087819 */ /* 0x000fe400000006ff */
[----:B-1----:R-:W-:-:S04]  /*17de0*/  LEA R7, R7, R9, 0x18 ;  /* 0x0000000907077211 */ /* 0x002fc800078ec0ff */
[----:B------:R-:W1:Y:S02]  /*17df0*/  SYNCS.PHASECHK.TRANS64.TRYWAIT P0, [R7+URZ+0x28c20], R8 ;  /* 0x028c2008070075a7 */ /* 0x000e64000800017f */
[----:B-1----:R-:W-:Y:S05]  /*17e00*/  @!P0 BRA `(.L_x_2186) ;  /* 0x0000006000548947 */ /* 0x002fea0003800000 */
.L_x_2341:
[----:B------:R-:W-:Y:S05]  /*17e10*/  BSYNC B1 ;  /* 0x0000000000017941 */ /* 0x000fea0003800000 */
.L_x_2185:
[----:B------:R-:W-:Y:S04]  /*17e20*/  BSSY B1, `(.L_x_2187) ;  /* 0x0000061000017945 */ /* 0x000fe80003800000 */
[----:B------:R-:W-:Y:S05]  /*17e30*/  @!P6 BRA `(.L_x_2188) ;  /* 0x00000004007ce947 */ /* 0x000fea0003800000 */
[----:B------:R-:W1:Y:S04]  /*17e40*/  LDL R11, [R1+0x4] ;  /* 0x00000400010b7983 */ /* 0x000e680000100800 */
[----:B------:R-:W2:Y:S01]  /*17e50*/  LDL R9, [R1+0xc] ;  /* 0x00000c0001097983 */ /* 0x000ea20000100800 */
[----:B-1----:R-:W-:Y:S01]  /*17e60*/  IMAD R8, R11, 0x8, R7 ;  /* 0x000000080b087824 */ /* 0x002fe200078e0207 */
[----:B--2---:R-:W-:-:S04]  /*17e70*/  SHF.L.U32 R11, R9, 0x1f, RZ ;  /* 0x0000001f090b7819 */ /* 0x004fc800000006ff */
[----:B------:R-:W1:Y:S02]  /*17e80*/  SYNCS.PHASECHK.TRANS64.TRYWAIT P0, [R8+URZ+0x28ca0], R11 ;  /* 0x028ca00b080075a7 */ /* 0x000e64000800017f */
[----:B-1----:R-:W-:Y:S05]  /*17e90*/  @!P0 BRA `(.L_x_2189) ;  /* 0x0000006000448947 */ /* 0x002fea0003800000 */
.L_x_2342:
        /* <DEDUP_REMOVED lines=11> */
.L_x_2190:
[----:B--2---:R-:W2:Y:S01]  /*17f50*/  LDL R9, [R1+0x4] ;  /* 0x0000040001097983 */ /* 0x004ea20000100800 */
        /* <DEDUP_REMOVED lines=10> */
[----:B------:R-:W-:Y:S02]  /*18000*/  R2UR UR8, R9 ;  /* 0x00000000090872ca */ /* 0x000fe400000e0000 */
[----:B------:R-:W-:-:S05]  /*18010*/  LEA R9, R3, R10, 0x6 ;  /* 0x0000000a03097211 */ /* 0x000fca00078e30ff */
[----:B------:R-:W-:-:S05]  /*18020*/  VIADD R9, R9, 0xffffffc0 ;  /* 0xffffffc009097836 */ /* 0x000fca0000000000 */
[----:B------:R-:W-:Y:S01]  /*18030*/  R2UR UR11, R9 ;  /* 0x00000000090b72ca */ /* 0x000fe200000e0000 */
[----:B------:R-:W-:-:S12]  /*18040*/  UIADD3 UR8, UR8, 0x22400, URZ ;  /* 0x0002240008087890 */ /* 0x000fd8000fffe03f */
[----:B------:R2:W-:Y:S01]  /*18050*/  UTMALDG.4D [UR8], [UR4], desc[UR6] ;  /* 0x00000608040075b4 */ /* 0x0005e20008019000 */
[----:B------:R-:W3:Y:S02]  /*18060*/  SYNCS.PHASECHK.TRANS64.TRYWAIT P0, [R8+URZ+0x28cc0], R11 ;  /* 0x028cc00b080075a7 */ /* 0x000ee4000800017f */
[----:B--23--:R-:W-:Y:S05]  /*18070*/  @!P0 BRA `(.L_x_2191) ;  /* 0x0000005c00e08947 */ /* 0x00cfea0003800000 */
.L_x_2343:
        /* <DEDUP_REMOVED lines=8> */
.L_x_2192:
[----:B-12---:R-:W2:Y:S01]  /*18100*/  LDL R11, [R1+0x4] ;  /* 0x00000400010b7983 */ /* 0x006ea20000100800 */
        /* <DEDUP_REMOVED lines=50> */
.L_x_2188:
[----:B------:R-:W-:Y:S05]  /*18430*/  BSYNC B1 ;  /* 0x0000000000017941 */ /* 0x000fea0003800000 */
.L_x_2187:
[----:B-1----:R-:W2:Y:S04]  /*18440*/  LDL.LU R8, [R1+0x4] ;  /* 0x0000040001087983 */ /* 0x002ea80000300800 */
        /* <DEDUP_REMOVED lines=12> */
[C---:B------:R-:W-:Y:S02]  /*18510*/  IMAD R8, R3.reuse, 0x40, R10 ;  /* 0x0000004003087824 */ /* 0x040fe400078e020a */
[----:B------:R-:W-:-:S03]  /*18520*/  VIADD R3, R3, 0xffffffff ;  /* 0xffffffff03037836 */ /* 0x000fc60000000000 */
[----:B------:R-:W-:-:S07]  /*18530*/  IADD3 R8, R8, -0x80, RZ ;  /* 0xffffff8008087810 */ /* 0x000fce0007ffe0ff */
.L_x_2199:
[----:B------:R-:W-:Y:S05]  /*18540*/  YIELD ;  /* 0x0000000000007946 */ /* 0x000fea0003800000 */
[----:B------:R-:W-:Y:S04]  /*18550*/  BSSY B1, `(.L_x_2193) ;  /* 0x000005f000017945 */ /* 0x000fe80003800000 */
[----:B-1----:R-:W-:Y:S05]  /*18560*/  @!P6 BRA `(.L_x_2194) ;  /* 0x000000040074e947 */ /* 0x002fea0003800000 */
[----:B------:R-:W2:Y:S04]  /*18570*/  LDL R9, [R1+0x4] ;  /* 0x0000040001097983 */ /* 0x000ea80000100800 */
[----:B------:R-:W3:Y:S01]  /*18580*/  LDL R10, [R1+0xc] ;  /* 0x00000c00010a7983 */ /* 0x000ee20000100800 */
[----:B--2---:R-:W-:Y:S01]  /*18590*/  IMAD R9, R9, 0x8, R7 ;  /* 0x0000000809097824 */ /* 0x004fe200078e0207 */
[----:B---3--:R-:W-:-:S04]  /*185a0*/  SHF.L.U32 R10, R10, 0x1f, RZ ;  /* 0x0000001f0a0a7819 */ /* 0x008fc800000006ff */
[----:B------:R-:W1:Y:S02]  /*185b0*/  SYNCS.PHASECHK.TRANS64.TRYWAIT P0, [R9+URZ+0x28ca0], R10 ;  /* 0x028ca00a090075a7 */ /* 0x000e64000800017f */
[----:B-1----:R-:W-:Y:S05]  /*185c0*/  @!P0 BRA `(.L_x_2195) ;  /* 0x0000005800a08947 */ /* 0x002fea0003800000 */
.L_x_2344:
        /* <DEDUP_REMOVED lines=11> */
.L_x_2196:
[----:B--2---:R-:W2:Y:S01]  /*18680*/  LDL R11, [R1+0x4] ;  /* 0x00000400010b7983 */ /* 0x004ea20000100800 */
        /* <DEDUP_REMOVED lines=14> */
[----:B------:R-:W3:Y:S02]  /*18770*/  SYNCS.PHASECHK.TRANS64.TRYWAIT P1, [R9+URZ+0x28cc0], R10 ;  /* 0x028cc00a090075a7 */ /* 0x000ee4000802017f */
[----:B--23--:R-:W-:Y:S05]  /*18780*/  @!P1 BRA `(.L_x_2197) ;  /* 0x0000005800449947 */ /* 0x00cfea0003800000 */
.L_x_2345:
        /* <DEDUP_REMOVED lines=8> */
.L_x_2198:
        /* <DEDUP_REMOVED lines=51> */
.L_x_2194:
[----:B------:R-:W-:Y:S05]  /*18b40*/  BSYNC B1 ;  /* 0x0000000000017941 */ /* 0x000fea0003800000 */
.L_x_2193:
[----:B------:R-:W2:Y:S04]  /*18b50*/  LDL.LU R9, [R1+0x4] ;  /* 0x0000040001097983 */ /* 0x000ea80000300800 */
[----:B------:R-:W3:Y:S01]  /*18b60*/  LDL.LU R11, [R1+0xc] ;  /* 0x00000c00010b7983 */ /* 0x000ee20000300800 */
[----:B------:R-:W-:Y:S01]  /*18b70*/  VIADD R3, R3, 0xffffffff ;  /* 0xffffffff03037836 */ /* 0x000fe20000000000 */
[----:B------:R-:W-:Y:S01]  /*18b80*/  IADD3 R8, R8, -0x40, RZ ;  /* 0xffffffc008087810 */ /* 0x000fe20007ffe0ff */
[----:B--2---:R-:W-:-:S05]  /*18b90*/  VIADD R9, R9, 0x1 ;  /* 0x0000000109097836 */ /* 0x004fca0000000000 */
        /* <DEDUP_REMOVED lines=8> */
.L_x_2182:
[----:B------:R-:W-:Y:S05]  /*18c20*/  BSYNC B0 ;  /* 0x0000000000007941 */ /* 0x000fea0003800000 */
.L_x_2181:
[----:B------:R-:W2:Y:S01]  /*18c30*/  LDC.64 R2, c[0x0][0x9e0] ;  /* 0x00027800ff027b82 */ /* 0x000ea20000000a00 */
[----:B------:R-:W-:Y:S07]  /*18c40*/  @!P2 WARPSYNC.ALL ;  /* 0x000000000000a948 */ /* 0x000fee0003800000 */
[----:B------:R-:W-:Y:S01]  /*18c50*/  @!P2 BAR.SYNC.DEFER_BLOCKING 0xc, 0x120 ;  /* 0x030480000000ab1d */ /* 0x000fe20000010000 */
[----:B--2---:R-:W-:Y:S01]  /*18c60*/  ISETP.GE.AND P0, PT, R3, 0x1, PT ;  /* 0x000000010300780c */ /* 0x004fe20003f06270 */
[----:B------:R-:W-:-:S12]  /*18c70*/  IMAD.IADD R2, R4, 0x1, R2 ;  /* 0x0000000104027824 */ /* 0x000fd800078e0202 */
[----:B------:R-:W-:Y:S05]  /*18c80*/  @!P0 BRA `(.L_x_2200) ;  /* 0x0000000000488947 */ /* 0x000fea0003800000 */
[C---:B------:R-:W-:Y:S01]  /*18c90*/  ISETP.GT.AND P1, PT, R4.reuse, RZ, PT ;  /* 0x000000ff0400720c */ /* 0x040fe20003f24270 */
[----:B------:R-:W-:Y:S01]  /*18ca0*/  BSSY B0, `(.L_x_2201) ;  /* 0x000000e000007945 */ /* 0x000fe20003800000 */
[----:B------:R-:W-:-:S11]  /*18cb0*/  VIADD R6, R4, 0xffffffff ;  /* 0xffffffff04067836 */ /* 0x000fd60000000000 */
[----:B------:R-:W-:Y:S05]  /*18cc0*/  @P1 BRA `(.L_x_2202) ;  /* 0x00000000001c1947 */ /* 0x000fea0003800000 */
[----:B------:R-:W-:Y:S01]  /*18cd0*/  ISETP.NE.AND P1, PT, R3, 0x1, PT ;  /* 0x000000010300780c */ /* 0x000fe20003f25270 */
[----:B------:R-:W-:-:S12]  /*18ce0*/  IMAD.MOV R5, RZ, RZ, -R4 ;  /* 0x000000ffff057224 */ /* 0x000fd800078e0a04 */
[----:B------:R-:W2:Y:S02]  /*18cf0*/  @P1 LDC.64 R6, c[0x0][0x9e8] ;  /* 0x00027a00ff061b82 */ /* 0x000ea40000000a00 */
[----:B--2---:R-:W-:-:S05]  /*18d00*/  @P1 IMAD.HI.U32 R6, R5, R6, RZ ;  /* 0x0000000605061227 */ /* 0x004fca00078e00ff */
[----:B------:R-:W-:-:S04]  /*18d10*/  @P1 SHF.R.U32.HI R5, RZ, R7, R6 ;  /* 0x00000007ff051219 */ /* 0x000fc80000011606 */
[----:B------:R-:W-:Y:S01]  /*18d20*/  LOP3.LUT R6, RZ, R5, RZ, 0x33, !PT ;  /* 0x00000005ff067212 */ /* 0x000fe200078e33ff */
[----:B------:R-:W-:Y:S06]  /*18d30*/  BRA `(.L_x_2203) ;  /* 0x0000000000107947 */ /* 0x000fec0003800000 */
.L_x_2202:
[----:B------:R-:W-:-:S13]  /*18d40*/  ISETP.NE.AND P1, PT, R3, 0x1, PT ;  /* 0x000000010300780c */ /* 0x000fda0003f25270 */
[----:B------:R-:W2:Y:S02]  /*18d50*/  @P1 LDC.64 R4, c[0x0][0x9e8] ;  /* 0x00027a00ff041b82 */ /* 0x000ea40000000a00 */
[----:B--2---:R-:W-:-:S05]  /*18d60*/  @P1 IMAD.HI.U32 R4, R6, R4, RZ ;  /* 0x0000000406041227 */ /* 0x004fca00078e00ff */
[----:B------:R-:W-:-:S07]  /*18d70*/  @P1 SHF.R.U32.HI R6, RZ, R5, R4 ;  /* 0x00000005ff061219 */ /* 0x000fce0000011604 */
.L_x_2203:
[----:B------:R-:W-:Y:S05]  /*18d80*/  BSYNC B0 ;  /* 0x0000000000007941 */ /* 0x000fea0003800000 */
.L_x_2201:
[----:B------:R-:W-:-:S05]  /*18d90*/  IMAD R5, R6, R3, R3 ;  /* 0x0000000306057224 */ /* 0x000fca00078e0203 */
[----:B------:R-:W-:-:S07]  /*18da0*/  VIMNMX R2, R2, R5, PT ;  /* 0x0000000502027248 */ /* 0x000fce0003fe0100 */
.L_x_2200:
[----:B------:R-:W-:Y:S01]  /*18db0*/  IADD3 R2, R2, 0x3f, RZ ;  /* 0x0000003f02027810 */ /* 0x000fe20007ffe0ff */
[----:B------:R-:W-:-:S03]  /*18dc0*/  ULDC UR4, c[0x0][0x9dc] ;  /* 0x0002770000047ab9 */ /* 0x000fc60000000800 */
[----:B------:R-:W-:-:S04]  /*18dd0*/  SHF.R.S32.HI R5, RZ, 0x1f, R2 ;  /* 0x0000001fff057819 */ /* 0x000fc80000011402 */
[----:B------:R-:W-:Y:S01]  /*18de0*/  LEA.HI R5, R5, R2, RZ, 0x6 ;  /* 0x0000000205057211 */ /* 0x000fe200078f30ff */
[----:B------:R-:W-:-:S03]  /*18df0*/  VIADD R2, R0, -UR4 ;  /* 0x8000000400027c36 */ /* 0x000fc60008000000 */
[----:B------:R-:W-:-:S04]  /*18e00*/  SHF.R.S32.HI R5, RZ, 0x6, R5 ;  /* 0x00000006ff057819 */ /* 0x000fc80000011405 */
[----:B------:R-:W-:-:S05]  /*18e10*/  VIMNMX R6, R20, R5, PT ;  /* 0x0000000514067248 */ /* 0x000fca0003fe0100 */
[----:B------:R2:W-:Y:S01]  /*18e20*/  STL [R1+0x1c], R6 ;  /* 0x00001c0601007387 */ /* 0x0005e20000100800 */
[----:B------:R-:W-:Y:S05]  /*18e30*/  @!P0 BRA `(.L_x_2204) ;  /* 0x0000000000448947 */ /* 0x000fea0003800000 */
[----:B------:R-:W-:Y:S01]  /*18e40*/  ISETP.GT.AND P0, PT, R0, -0x1, PT ;  /* 0xffffffff0000780c */ /* 0x000fe20003f04270 */
[----:B------:R-:W-:-:S12]  /*18e50*/  BSSY B0, `(.L_x_2205) ;  /* 0x000000d000007945 */ /* 0x000fd80003800000 */
[----:B------:R-:W-:Y:S05]  /*18e60*/  @P0 BRA `(.L_x_2206) ;  /* 0x00000000001c0947 */ /* 0x000fea0003800000 */
[----:B------:R-:W-:Y:S02]  /*18e70*/  ISETP.NE.AND P0, PT, R3, 0x1, PT ;  /* 0x000000010300780c */ /* 0x000fe40003f05270 */
[----:B------:R-:W-:-:S11]  /*18e80*/  LOP3.LUT R7, RZ, R0, RZ, 0x33, !PT ;  /* 0x00000000ff077212 */ /* 0x000fd600078e33ff */
[----:B------:R-:W3:Y:S02]  /*18e90*/  @P0 LDC.64 R4, c[0x0][0x9e8] ;  /* 0x00027a00ff040b82 */ /* 0x000ee40000000a00 */
[----:B---3--:R-:W-:-:S05]  /*18ea0*/  @P0 IMAD.HI.U32 R4, R7, R4, RZ ;  /* 0x0000000407040227 */ /* 0x008fca00078e00ff */
[----:B------:R-:W-:-:S04]  /*18eb0*/  @P0 SHF.R.U32.HI R7, RZ, R5, R4 ;  /* 0x00000005ff070219 */ /* 0x000fc80000011604 */
[----:B------:R-:W-:Y:S01]  /*18ec0*/  LOP3.LUT R0, RZ, R7, RZ, 0x33, !PT ;  /* 0x00000007ff007212 */ /* 0x000fe200078e33ff */
[----:B------:R-:W-:Y:S06]  /*18ed0*/  BRA `(.L_x_2207) ;  /* 0x0000000000107947 */ /* 0x000fec0003800000 */
.L_x_2206:
[----:B------:R-:W-:-:S13]  /*18ee0*/  ISETP.NE.AND P0, PT, R3, 0x1, PT ;  /* 0x000000010300780c */ /* 0x000fda0003f05270 */
[----:B------:R-:W3:Y:S02]  /*18ef0*/  @P0 LDC.64 R4, c[0x0][0x9e8] ;  /* 0x00027a00ff040b82 */ /* 0x000ee40000000a00 */
[----:B---3--:R-:W-:-:S05]  /*18f00*/  @P0 IMAD.HI.U32 R4, R0, R4, RZ ;  /* 0x0000000400040227 */ /* 0x008fca00078e00ff */
[----:B------:R-:W-:-:S07]  /*18f10*/  @P0 SHF.R.U32.HI R0, RZ, R5, R4 ;  /* 0x00000005ff000219 */ /* 0x000fce0000011604 */
.L_x_2207:
[----:B------:R-:W-:Y:S05]  /*18f20*/  BSYNC B0 ;  /* 0x0000000000007941 */ /* 0x000fea0003800000 */
.L_x_2205:
[----:B------:R-:W-:-:S05]  /*18f30*/  IMAD R3, R0, R3, RZ ;  /* 0x0000000300037224 */ /* 0x000fca00078e02ff */
[----:B------:R-:W-:-:S07]  /*18f40*/  VIMNMX R2, R2, R3, !PT ;  /* 0x0000000302027248 */ /* 0x000fce0007fe0100 */
.L_x_2204:
[----:B------:R-:W-:Y:S01]  /*18f50*/  SHF.R.S32.HI R3, RZ, 0x1f, R2 ;  /* 0x0000001fff037819 */ /* 0x000fe20000011402 */
[----:B------:R-:W-:Y:S03]  /*18f60*/  BSSY B6, `(.L_x_2208) ;  /* 0x00002fd000067945 */ /* 0x000fe60003800000 */
[----:B------:R-:W-:-:S04]  /*18f70*/  LEA.HI R3, R3, R2, RZ, 0x6 ;  /* 0x0000000203037211 */ /* 0x000fc800078f30ff */
[----:B------:R-:W-:-:S04]  /*18f80*/  SHF.R.S32.HI R3, RZ, 0x6, R3 ;  /* 0x00000006ff037819 */ /* 0x000fc80000011403 */
[----:B------:R-:W-:-:S04]  /*18f90*/  VIMNMX R0, RZ, R3, !PT ;  /* 0x00000003ff007248 */ /* 0x000fc80007fe0100 */
[----:B------:R-:W-:Y:S01]  /*18fa0*/  ISETP.GT.AND P0, PT, R6, R0, PT ;  /* 0x000000000600720c */ /* 0x000fe20003f04270 */
[----:B------:R3:W-:-:S12]  /*18fb0*/  STL [R1+0x14], R0 ;  /* 0x0000140001007387 */ /* 0x0007d80000100800 */
[----:B---3--:R-:W-:Y:S05]  /*18fc0*/  @P0 BRA `(.L_x_2209) ;  /* 0x0000000000440947 */ /* 0x008fea0003800000 */
[----:B------:R-:W3:Y:S02]  /*18fd0*/  S2R R0, SR_TID.X ;  /* 0x0000000000007919 */ /* 0x000ee40000002100 */
[----:B---3--:R-:W-:-:S04]  /*18fe0*/  LOP3.LUT R0, R0, 0x1f, RZ, 0xc0, !PT ;  /* 0x0000001f00007812 */ /* 0x008fc800078ec0ff */
[----:B------:R-:W-:-:S13]  /*18ff0*/  ISETP.NE.AND P1, PT, R0, RZ, PT ;  /* 0x000000ff0000720c */ /* 0x000fda0003f25270 */
[----:B------:R-:W-:Y:S05]  /*19000*/  @P1 BRA `(.L_x_2210) ;  /* 0x0000002c00c81947 */ /* 0x000fea0003800000 */
[----:B------:R-:W3:Y:S01]  /*19010*/  S2R R7, SR_LANEID ;  /* 0x0000000000077919 */ /* 0x000ee20000000000 */
[----:B------:R-:W-:Y:S01]  /*19020*/  VOTEU.ANY UR4, UPT, PT ;  /* 0x0000000000047886 */ /* 0x000fe200038e0100 */
[----:B------:R-:W4:Y:S01]  /*19030*/  LDC.64 R2, c[0x0][0xc38] ;  /* 0x00030e00ff027b82 */ /* 0x000f220000000a00 */
[----:B------:R-:W3:Y:S08]  /*19040*/  FLO.U32 R0, UR4 ;  /* 0x0000000400007d00 */ /* 0x000ef000080e0000 */
[----:B------:R-:W4:Y:S01]  /*19050*/  POPC R5, UR4 ;  /* 0x0000000400057d09 */ /* 0x000f220008000000 */
[----:B---3--:R-:W-:-:S13]  /*19060*/  ISETP.EQ.U32.AND P0, PT, R0, R7, PT ;  /* 0x000000070000720c */ /* 0x008fda0003f02070 */
[----:B----4-:R-:W3:Y:S01]  /*19070*/  @P0 ATOMG.E.ADD.STRONG.GPU PT, R3, desc[UR42][R2.64], R5 ;  /* 0x00000005020309a8 */ /* 0x010ee200081ee1ea */
[----:B------:R-:W4:Y:S02]  /*19080*/  S2R R4, SR_LTMASK ;  /* 0x0000000000047919 */ /* 0x000f240000003900 */
[----:B----4-:R-:W-:-:S04]  /*19090*/  LOP3.LUT R4, R4, UR4, RZ, 0xc0, !PT ;  /* 0x0000000404047c12 */ /* 0x010fc8000f8ec0ff */
[----:B------:R-:W4:Y:S01]  /*190a0*/  POPC R7, R4 ;  /* 0x0000000400077309 */ /* 0x000f220000000000 */
[----:B---3--:R-:W4:Y:S02]  /*190b0*/  SHFL.IDX PT, R0, R3, R0, 0x1f ;  /* 0x00001f0003007589 */ /* 0x008f2400000e0000 */
[----:B----4-:R-:W-:Y:S01]  /*190c0*/  IADD3 R16, R0, UR37, R7 ;  /* 0x0000002500107c10 */ /* 0x010fe2000fffe007 */
[----:B------:R-:W-:Y:S06]  /*190d0*/  BRA `(.L_x_2210) ;  /* 0x0000002c00947947 */ /* 0x000fec0003800000 */
.L_x_2209:
[----:B------:R-:W3:Y:S01]  /*190e0*/  S2R R3, SR_CgaCtaId ;  /* 0x0000000000037919 */ /* 0x000ee20000008800 */
[----:B------:R-:W-:-:S04]  /*190f0*/  MOV R0, 0x400 ;  /* 0x0000040000007802 */ /* 0x000fc80000000f00 */
[----:B---3--:R-:W-:-:S05]  /*19100*/  LEA R2, R3, R0, 0x18 ;  /* 0x0000000003027211 */ /* 0x008fca00078ec0ff */
[----:B------:R3:W-:Y:S01]  /*19110*/  STL [R1+0x18], R2 ;  /* 0x0000180201007387 */ /* 0x0007e20000100800 */
[----:B------:R-:W-:-:S05]  /*19120*/  VIADD R0, R2, 0x22400 ;  /* 0x0002240002007836 */ /* 0x000fca0000000000 */
[----:B------:R-:W-:-:S13]  /*19130*/  LOP3.LUT P0, RZ, R0, 0x3ff, RZ, 0xc0, !PT ;  /* 0x000003ff00ff7812 */ /* 0x000fda000780c0ff */
[----:B---3--:R-:W-:Y:S05]  /*19140*/  @!P0 BRA `(.L_x_2211) ;  /* 0x0000000000408947 */ /* 0x008fea0003800000 */
[----:B------:R-:W-:Y:S01]  /*19150*/  MOV R2, 0x0 ;  /* 0x0000000000027802 */ /* 0x000fe20000000f00 */
[----:B------:R-:W-:Y:S01]  /*19160*/  ULDC.64 UR6, c[0x4][0x88] ;  /* 0x0100220000067ab9 */ /* 0x000fe20000000a00 */
[----:B------:R-:W-:Y:S01]  /*19170*/  ULDC.64 UR8, c[0x4][0x90] ;  /* 0x0100240000087ab9 */ /* 0x000fe20000000a00 */
[----:B------:R-:W-:Y:S01]  /*19180*/  ULDC.64 UR4, c[0x4][0x8] ;  /* 0x0100020000047ab9 */ /* 0x000fe20000000a00 */
[----:B------:R-:W-:Y:S01]  /*19190*/  IMAD.U32 R4, RZ, RZ, UR6 ;  /* 0x00000006ff047e24 */ /* 0x000fe2000f8e00ff */
[----:B------:R-:W-:Y:S01]  /*191a0*/  MOV R5, UR7 ;  /* 0x0000000700057c02 */ /* 0x000fe20008000f00 */
[----:B------:R-:W3:Y:S01]  /*191b0*/  LDC.64 R2, c[0x4][R2] ;  /* 0x0100000002027b82 */ /* 0x000ee20000000a00 */
[----:B--2---:R-:W-:Y:S01]  /*191c0*/  IMAD.U32 R6, RZ, RZ, UR8 ;  /* 0x00000008ff067e24 */ /* 0x004fe2000f8e00ff */
[----:B-1----:R-:W-:Y:S01]  /*191d0*/  MOV R11, UR5 ;  /* 0x00000005000b7c02 */ /* 0x002fe20008000f00 */
[----:B------:R-:W-:Y:S02]  /*191e0*/  IMAD.U32 R7, RZ, RZ, UR9 ;  /* 0x00000009ff077e24 */ /* 0x000fe4000f8e00ff */
[----:B------:R-:W-:-:S02]  /*191f0*/  IMAD.U32 R10, RZ, RZ, UR4 ;  /* 0x00000004ff0a7e24 */ /* 0x000fc4000f8e00ff */
[----:B------:R-:W-:Y:S02]  /*19200*/  IMAD.MOV.U32 R8, RZ, RZ, 0x70 ;  /* 0x00000070ff087424 */ /* 0x000fe400078e00ff */
[----:B------:R-:W-:Y:S02]  /*19210*/  IMAD.MOV.U32 R12, RZ, RZ, 0x1 ;  /* 0x00000001ff0c7424 */ /* 0x000fe400078e00ff */
[----:B0-----:R-:W-:-:S07]  /*19220*/  IMAD.MOV.U32 R13, RZ, RZ, RZ ;  /* 0x000000ffff0d7224 */ /* 0x001fce00078e00ff */
[----:B------:R-:W-:-:S07]  /*19230*/  LEPC R20, `(.L_x_2211) ;  /* 0x000000001014794e */ /* 0x000fce0000000000 */
[----:B---3--:R-:W-:Y:S05]  /*19240*/  CALL.ABS.NOINC R2 ;  /* 0x0000000002007343 */ /* 0x008fea0003c00000 */
.L_x_2211:
[----:B------:R-:W3:Y:S02]  /*19250*/  LDL R2, [R1+0x18] ;  /* 0x0000180001027983 */ /* 0x000ee40000100800 */
[----:B---3--:R-:W-:-:S04]  /*19260*/  IADD3 R0, R2, 0x400, RZ ;  /* 0x0000040002007810 */ /* 0x008fc80007ffe0ff */
[----:B------:R-:W-:-:S13]  /*19270*/  LOP3.LUT P0, RZ, R0, 0x3ff, RZ, 0xc0, !PT ;  /* 0x000003ff00ff7812 */ /* 0x000fda000780c0ff */
[----:B------:R-:W-:Y:S05]  /*19280*/  @!P0 BRA `(.L_x_2212) ;  /* 0x0000000000808947 */ /* 0x000fea0003800000 */
[----:B------:R-:W-:Y:S01]  /*19290*/  MOV R0, 0x0 ;  /* 0x0000000000007802 */ /* 0x000fe20000000f00 */
[----:B------:R-:W-:Y:S01]  /*192a0*/  ULDC.64 UR6, c[0x4][0x88] ;  /* 0x0100220000067ab9 */ /* 0x000fe20000000a00 */
[----:B------:R-:W-:Y:S01]  /*192b0*/  ULDC.64 UR8, c[0x4][0x90] ;  /* 0x0100240000087ab9 */ /* 0x000fe20000000a00 */
[----:B------:R-:W-:Y:S01]  /*192c0*/  ULDC.64 UR4, c[0x4][0x10] ;  /* 0x0100040000047ab9 */ /* 0x000fe20000000a00 */
[----:B------:R3:W4:Y:S01]  /*192d0*/  LDC.64 R2, c[0x4][R0] ;  /* 0x0100000000027b82 */ /* 0x0007220000000a00 */
[----:B------:R-:W-:Y:S01]  /*192e0*/  IMAD.U32 R4, RZ, RZ, UR6 ;  /* 0x00000006ff047e24 */ /* 0x000fe2000f8e00ff */
[----:B------:R-:W-:Y:S01]  /*192f0*/  MOV R7, UR9 ;  /* 0x0000000900077c02 */ /* 0x000fe20008000f00 */
[----:B------:R-:W-:Y:S01]  /*19300*/  IMAD.U32 R5, RZ, RZ, UR7 ;  /* 0x00000007ff057e24 */ /* 0x000fe2000f8e00ff */
[----:B------:R-:W-:Y:S01]  /*19310*/  MOV R12, 0x1 ;  /* 0x00000001000c7802 */ /* 0x000fe20000000f00 */
[----:B--2---:R-:W-:Y:S02]  /*19320*/  IMAD.U32 R6, RZ, RZ, UR8 ;  /* 0x00000008ff067e24 */ /* 0x004fe4000f8e00ff */
[----:B------:R-:W-:-:S02]  /*19330*/  IMAD.U32 R10, RZ, RZ, UR4 ;  /* 0x00000004ff0a7e24 */ /* 0x000fc4000f8e00ff */
[----:B-1----:R-:W-:Y:S02]  /*19340*/  IMAD.U32 R11, RZ, RZ, UR5 ;  /* 0x00000005ff0b7e24 */ /* 0x002fe4000f8e00ff */
[----:B------:R-:W-:Y:S02]  /*19350*/  IMAD.MOV.U32 R8, RZ, RZ, 0x70 ;  /* 0x00000070ff087424 */ /* 0x000fe400078e00ff */
[----:B0--3--:R-:W-:-:S07]  /*19360*/  IMAD.MOV.U32 R13, RZ, RZ, RZ ;  /* 0x000000ffff0d7224 */ /* 0x009fce00078e00ff */
[----:B------:R-:W-:-:S07]  /*19370*/  LEPC R20, `(.L_x_2213) ;  /* 0x000000001014794e */ /* 0x000fce0000000000 */
[----:B----4-:R-:W-:Y:S05]  /*19380*/  CALL.ABS.NOINC R2 ;  /* 0x0000000002007343 */ /* 0x010fea0003c00000 */
.L_x_2213:
        /* <DEDUP_REMOVED lines=16> */
.L_x_2212:
[----:B------:R-:W3:Y:S01]  /*19490*/  LDL.LU R4, [R1+0x24] ;  /* 0x0000240001047983 */ /* 0x000ee20000300800 */
[----:B------:R-:W4:Y:S01]  /*194a0*/  LDC R0, c[0x0][0x428] ;  /* 0x00010a00ff007b82 */ /* 0x000f220000000800 */
[----:B------:R-:W-:Y:S01]  /*194b0*/  ULDC.64 UR4, c[0x0][0x9f8] ;  /* 0x00027e0000047ab9 */ /* 0x000fe20000000a00 */
[----:B------:R-:W0:Y:S01]  /*194c0*/  S2R R5, SR_TID.X ;  /* 0x0000000000057919 */ /* 0x000e220000002100 */
[----:B----4-:R-:W-:Y:S01]  /*194d0*/  ISETP.NE.AND P0, PT, R0, 0x1, PT ;  /* 0x000000010000780c */ /* 0x010fe20003f05270 */
[----:B------:R-:W-:Y:S01]  /*194e0*/  IMAD.MOV.U32 R0, RZ, RZ, R18 ;  /* 0x000000ffff007224 */ /* 0x000fe200078e0012 */
[----:B0-----:R-:W-:-:S11]  /*194f0*/  LOP3.LUT R5, R5, 0x1f, RZ, 0xc0, !PT ;  /* 0x0000001f05057812 */ /* 0x001fd600078ec0ff */
[----:B------:R-:W0:Y:S08]  /*19500*/  @P0 LDC R3, c[0x0][0x42c] ;  /* 0x00010b00ff030b82 */ /* 0x000e300000000800 */
[----:B------:R-:W4:Y:S01]  /*19510*/  @P0 LDC R2, c[0x0][0x430] ;  /* 0x00010c00ff020b82 */ /* 0x000f220000000800 */
[----:B0-----:R-:W-:-:S05]  /*19520*/  @P0 IMAD.HI.U32 R3, R18, R3, RZ ;  /* 0x0000000312030227 */ /* 0x001fca00078e00ff */
[----:B----4-:R-:W-:Y:S02]  /*19530*/  @P0 SHF.R.U32.HI R0, RZ, R2, R3 ;  /* 0x00000002ff000219 */ /* 0x010fe40000011603 */
[----:B------:R-:W-:-:S04]  /*19540*/  ISETP.NE.U32.AND P0, PT, RZ, UR4, PT ;  /* 0x00000004ff007c0c */ /* 0x000fc8000bf05070 */
[----:B------:R-:W-:Y:S01]  /*19550*/  ISETP.NE.AND.EX P0, PT, RZ, UR5, PT, P0 ;  /* 0x00000005ff007c0c */ /* 0x000fe2000bf05300 */
[----:B------:R-:W-:-:S12]  /*19560*/  ULDC.64 UR4, c[0x0][0xa00] ;  /* 0x0002800000047ab9 */ /* 0x000fd80000000a00 */
[----:B------:R-:W0:Y:S01]  /*19570*/  @P0 LDC.64 R2, c[0x0][0x9f8] ;  /* 0x00027e00ff020b82 */ /* 0x000e220000000a00 */
[----:B------:R-:W-:-:S04]  /*19580*/  ISETP.NE.AND P6, PT, R5, RZ, PT ;  /* 0x000000ff0500720c */ /* 0x000fc80003fc5270 */
[----:B------:R-:W-:-:S09]  /*19590*/  PLOP3.LUT P1, PT, P6, PT, PT, 0x8, 0x0 ;  /* 0x000000000000781c */ /* 0x000fd2000372e170 */
[----:B------:R-:W-:Y:S01]  /*195a0*/  VOTEU.ALL UP1, P6 ;  /* 0x00000000003f7886 */ /* 0x000fe20003020000 */
[----:B0-----:R-:W-:-:S04]  /*195b0*/  @P0 IMAD.WIDE R2, R19, 0x4, R2 ;  /* 0x0000000413020825 */ /* 0x001fc800078e0202 */
[----:B------:R-:W-:-:S04]  /*195c0*/  @!UP1 UIADD3 UR8, UP0, UR40, 0x270, URZ ;  /* 0x0000027028089890 */ /* 0x000fc8000ff1e03f */
[----:B------:R-:W-:-:S03]  /*195d0*/  @!UP1 UIADD3.X UR9, URZ, UR41, URZ, UP0, !UPT ;  /* 0x000000293f099290 */ /* 0x000fc600087fe43f */
[----:B------:R-:W-:Y:S01]  /*195e0*/  VOTEU.ALL UP0, P6 ;  /* 0x00000000003f7886 */ /* 0x000fe20003000000 */
[----:B---3--:R-:W-:Y:S01]  /*195f0*/  LEA R17, R17, R4, 0x6 ;  /* 0x0000000411117211 */ /* 0x008fe200078e30ff */
[----:B------:R-:W-:-:S06]  /*19600*/  IMAD.MOV.U32 R4, RZ, RZ, R19 ;  /* 0x000000ffff047224 */ /* 0x000fcc00078e0013 */
[----:B------:R0:W5:Y:S01]  /*19610*/  @P0 LDG.E R4, desc[UR42][R2.64] ;  /* 0x0000002a02040981 */ /* 0x000162000c1e1900 */
[----:B------:R-:W-:-:S04]  /*19620*/  ISETP.NE.U32.AND P0, PT, RZ, UR4, PT ;  /* 0x00000004ff007c0c */ /* 0x000fc8000bf05070 */
[----:B------:R-:W-:-:S04]  /*19630*/  ISETP.NE.AND.EX P0, PT, RZ, UR5, PT, P0 ;  /* 0x00000005ff007c0c */ /* 0x000fc8000bf05300 */
[----:B0-----:R-:W-:-:S09]  /*19640*/  SEL R2, R19, RZ, !P0 ;  /* 0x000000ff13027207 */ /* 0x001fd20004000000 */
.L_x_2214:
        /* <DEDUP_REMOVED lines=10> */
[----:B------:R-:W3:Y:S01]  /*196f0*/  LDL R3, [R1+0x1c] ;  /* 0x00001c0001037983 */ /* 0x000ee20000100800 */
[----:B------:R-:W0:Y:S01]  /*19700*/  LDC.64 R20, c[0x0][0x3f8] ;  /* 0x0000fe00ff147b82 */ /* 0x000e220000000a00 */
[----:B------:R-:W-:Y:S02]  /*19710*/  ULDC.64 UR4, c[0x0][0xa08] ;  /* 0x0002820000047ab9 */ /* 0x000fe40000000a00 */
[----:B0-----:R-:W-:Y:S01]  /*19720*/  LOP3.LUT P0, RZ, R20, UR4, RZ, 0xfc, !PT ;  /* 0x0000000414ff7c12 */ /* 0x001fe2000f80fcff */
[----:B------:R-:W-:-:S03]  /*19730*/  UMOV UR4, 0xffffffff ;  /* 0xffffffff00047882 */ /* 0x000fc60000000000 */
[----:B------:R-:W-:-:S04]  /*19740*/  LOP3.LUT P0, RZ, R21, UR5, RZ, 0xfc, P0 ;  /* 0x0000000515ff7c12 */ /* 0x000fc8000800fcff */
[----:B--2--5:R-:W-:Y:S01]  /*19750*/  SEL R6, R4, RZ, !P0 ;  /* 0x000000ff04067207 */ /* 0x024fe20004000000 */
[----:B---3--:R-:W-:Y:S01]  /*19760*/  VIADD R3, R3, 0xffffffff ;  /* 0xffffffff03037836 */ /* 0x008fe20000000000 */
[----:B------:R-:W-:Y:S07]  /*19770*/  BRA.DIV UR4, `(.L_x_2215) ;  /* 0x0000004a045c7947 */ /* 0x000fee000b800000 */
.L_x_2348:
[----:B------:R-:W-:Y:S01]  /*19780*/  UMOV UR4, 0xffffffff ;  /* 0xffffffff00047882 */ /* 0x000fe20000000000 */
[----:B------:R-:W-:Y:S02]  /*19790*/  SHF.R.S32.HI R8, RZ, 0x1f, R4 ;  /* 0x0000001fff087819 */ /* 0x000fe40000011404 */
[----:B------:R-:W-:Y:S05]  /*197a0*/  BRA.DIV UR4, `(.L_x_2216) ;  /* 0x0000004a04847947 */ /* 0x000fea000b800000 */
[----:B------:R-:W-:-:S13]  /*197b0*/  ELECT P6, URZ, PT ;  /* 0x00000000003f782f */ /* 0x000fda00038c0000 */
.L_x_2351:
[----:B------:R-:W-:Y:S05]  /*197c0*/  @!P6 BRA `(.L_x_2217) ;  /* 0x0000000000fce947 */ /* 0x000fea0003800000 */
[----:B------:R-:W-:-:S04]  /*197d0*/  ISETP.NE.U32.AND P0, PT, R20, RZ, PT ;  /* 0x000000ff1400720c */ /* 0x000fc80003f05070 */
[----:B------:R-:W-:-:S13]  /*197e0*/  ISETP.NE.AND.EX P0, PT, R21, RZ, PT, P0 ;  /* 0x000000ff1500720c */ /* 0x000fda0003f05300 */
[----:B------:R-:W-:Y:S05]  /*197f0*/  @!P0 BRA `(.L_x_2218) ;  /* 0x0000000000488947 */ /* 0x000fea0003800000 */
[----:B-1----:R-:W0:Y:S01]  /*19800*/  LDC R9, c[0x0][0x41c] ;  /* 0x00010700ff097b82 */ /* 0x002e220000000800 */
[----:B------:R-:W-:Y:S01]  /*19810*/  IMAD.MOV.U32 R5, RZ, RZ, R3 ;  /* 0x000000ffff057224 */ /* 0x000fe200078e0003 */
[----:B------:R-:W-:Y:S01]  /*19820*/  ULDC.64 UR4, c[0x0][0x408] ;  /* 0x0001020000047ab9 */ /* 0x000fe20000000a00 */
[----:B0-----:R-:W-:-:S13]  /*19830*/  ISETP.NE.AND P0, PT, R9, 0x1, PT ;  /* 0x000000010900780c */ /* 0x001fda0003f05270 */
[----:B------:R-:W0:Y:S02]  /*19840*/  @P0 LDC.64 R6, c[0x0][0x420] ;  /* 0x00010800ff060b82 */ /* 0x000e240000000a00 */
[----:B0-----:R-:W-:-:S05]  /*19850*/  @P0 IMAD.HI.U32 R6, R3, R6, RZ ;  /* 0x0000000603060227 */ /* 0x001fca00078e00ff */
[----:B------:R-:W-:-:S04]  /*19860*/  @P0 SHF.R.U32.HI R5, RZ, R7, R6 ;  /* 0x00000007ff050219 */ /* 0x000fc80000011606 */
[----:B------:R-:W-:Y:S02]  /*19870*/  IADD3 R6, -R5, RZ, RZ ;  /* 0x000000ff05067210 */ /* 0x000fe40007ffe1ff */
[----:B------:R-:W-:-:S03]  /*19880*/  SHF.R.S32.HI R7, RZ, 0x1f, R5 ;  /* 0x0000001fff077819 */ /* 0x000fc60000011405 */
[----:B------:R-:W-:Y:S02]  /*19890*/  IMAD R3, R9, R6, R3 ;  /* 0x0000000609037224 */ /* 0x000fe400078e0203 */
[----:B------:R-:W-:-:S04]  /*198a0*/  IMAD R6, R8, UR4, RZ ;  /* 0x0000000408067c24 */ /* 0x000fc8000f8e02ff */
[----:B------:R-:W-:Y:S02]  /*198b0*/  IMAD R9, R4, UR5, R6 ;  /* 0x0000000504097c24 */ /* 0x000fe4000f8e0206 */
[----:B------:R-:W-:-:S04]  /*198c0*/  IMAD.MOV.U32 R6, RZ, RZ, R5 ;  /* 0x000000ffff067224 */ /* 0x000fc800078e0005 */
[----:B------:R-:W-:-:S04]  /*198d0*/  IMAD.WIDE.U32 R6, R4, UR4, R6 ;  /* 0x0000000404067c25 */ /* 0x000fc8000f8e0006 */
[----:B------:R-:W-:Y:S01]  /*198e0*/  IMAD.IADD R5, R7, 0x1, R9 ;  /* 0x0000000107057824 */ /* 0x000fe200078e0209 */
[----:B------:R-:W-:-:S04]  /*198f0*/  LEA R10, P0, R6, R20, 0x2 ;  /* 0x00000014060a7211 */ /* 0x000fc800078010ff */
[----:B------:R-:W-:-:S05]  /*19900*/  LEA.HI.X R11, R6, R21, R5, 0x2, P0 ;  /* 0x00000015060b7211 */ /* 0x000fca00000f1405 */
[----:B------:R0:W5:Y:S04]  /*19910*/  LDG.E R6, desc[UR42][R10.64] ;  /* 0x0000002a0a067981 */ /* 0x000168000c1e1900 */
.L_x_2218:
[----:B------:R-:W2:Y:S01]  /*19920*/  LDL R5, [R1] ;  /* 0x0000000001057983 */ /* 0x000ea20000100800 */
[----:B-1----:R-:W-:-:S03]  /*19930*/  MOV R9, 0x400 ;  /* 0x0000040000097802 */ /* 0x002fc60000000f00 */
[----:B------:R-:W3:Y:S01]  /*19940*/  LDL R7, [R1+0x8] ;  /* 0x0000080001077983 */ /* 0x000ee20000100800 */
[----:B0-----:R-:W0:Y:S02]  /*19950*/  S2R R10, SR_CgaCtaId ;  /* 0x00000000000a7919 */ /* 0x001e240000008800 */
[----:B0-----:R-:W-:-:S05]  /*19960*/  LEA R9, R10, R9, 0x18 ;  /* 0x000000090a097211 */ /* 0x001fca00078ec0ff */
[----:B--2---:R-:W-:Y:S01]  /*19970*/  IMAD R5, R5, 0x8, R9 ;  /* 0x0000000805057824 */ /* 0x004fe200078e0209 */
[----:B---3--:R-:W-:-:S04]  /*19980*/  SHF.L.U32 R7, R7, 0x1f, RZ ;  /* 0x0000001f07077819 */ /* 0x008fc800000006ff */
[----:B------:R-:W0:Y:S02]  /*19990*/  SYNCS.PHASECHK.TRANS64.TRYWAIT P0, [R5+URZ+0x28c40], R7 ;  /* 0x028c4007050075a7 */ /* 0x000e24000800017f */
[----:B0-----:R-:W-:Y:S05]  /*199a0*/  @!P0 BRA `(.L_x_2219) ;  /* 0x0000004800248947 */ /* 0x001fea0003800000 */
.L_x_2352:
        /* <DEDUP_REMOVED lines=11> */
.L_x_2220:
[----:B------:R-:W2:Y:S01]  /*19a60*/  LDL R9, [R1] ;  /* 0x0000000001097983 */ /* 0x000ea20000100800 */
[----:B------:R-:W-:-:S03]  /*19a70*/  MOV R10, 0x400 ;  /* 0x00000400000a7802 */ /* 0x000fc60000000f00 */
[----:B0-----:R-:W3:Y:S01]  /*19a80*/  LDL R7, [R1+0x10] ;  /* 0x0000100001077983 */ /* 0x001ee20000100800 */
[----:B------:R-:W0:Y:S01]  /*19a90*/  S2R R11, SR_CgaCtaId ;  /* 0x00000000000b7919 */ /* 0x000e220000008800 */
        /* <DEDUP_REMOVED lines=17> */
[----:B0-----:R-:W-:Y:S01]  /*19bb0*/  NOP ;  /* 0x0000000000007918 */ /* 0x001fe20000000000 */
.L_x_2217:
[----:B------:R-:W2:Y:S01]  /*19bc0*/  LDL.LU R10, [R1+0x20] ;  /* 0x00002000010a7983 */ /* 0x000ea20000300800 */
[----:B------:R-:W-:Y:S01]  /*19bd0*/  MOV R7, 0x400 ;  /* 0x0000040000077802 */ /* 0x000fe20000000f00 */
[----:B------:R-:W-:Y:S05]  /*19be0*/  WARPSYNC.ALL ;  /* 0x0000000000007948 */ /* 0x000fea0003800000 */
[----:B-1----:R-:W0:Y:S01]  /*19bf0*/  S2R R9, SR_CgaCtaId ;  /* 0x0000000000097919 */ /* 0x002e220000008800 */
        /* <DEDUP_REMOVED lines=26> */
.L_x_2353:
[----:B------:R-:W-:Y:S05]  /*19da0*/  BSYNC B0 ;  /* 0x0000000000007941 */ /* 0x000fea0003800000 */
.L_x_2221:
        /* <DEDUP_REMOVED lines=11> */
.L_x_2354:
        /* <DEDUP_REMOVED lines=11> */
.L_x_2226:
        /* <DEDUP_REMOVED lines=8> */
[----:B------:R-:W-:Y:S02]  /*19f90*/  R2UR UR13, R6 ;  /* 0x00000000060d72ca */ /* 0x000fe400000e0000 */
        /* <DEDUP_REMOVED lines=48> */
.L_x_2224:
[----:B------:R-:W-:Y:S05]  /*1a2a0*/  BSYNC B0 ;  /* 0x0000000000007941 */ /* 0x000fea0003800000 */
.L_x_2223:
[----:B------:R-:W2:Y:S04]  /*1a2b0*/  LDL R3, [R1+0x1c] ;  /* 0x00001c0001037983 */ /* 0x000ea80000100800 */
[----:B0-----:R-:W3:Y:S01]  /*1a2c0*/  LDL R2, [R1+0x14] ;  /* 0x0000140001027983 */ /* 0x001ee20000100800 */
[----:B------:R-:W-:Y:S01]  /*1a2d0*/  BSSY B0, `(.L_x_2227) ;  /* 0x00001aa000007945 */ /* 0x000fe20003800000 */
[----:B--2---:R-:W-:-:S04]  /*1a2e0*/  IADD3 R5, R3, -0x2, RZ ;  /* 0xfffffffe03057810 */ /* 0x004fc80007ffe0ff */
[----:B---3--:R-:W-:-:S13]  /*1a2f0*/  ISETP.GE.AND P0, PT, R5, R2, PT ;  /* 0x000000020500720c */ /* 0x008fda0003f06270 */
[----:B------:R-:W-:Y:S05]  /*1a300*/  @!P0 BRA `(.L_x_2228) ;  /* 0x0000001800988947 */ /* 0x000fea0003800000 */
[----:B------:R-:W-:Y:S01]  /*1a310*/  LOP3.LUT R9, RZ, R2, RZ, 0x33, !PT ;  /* 0x00000002ff097212 */ /* 0x000fe200078e33ff */
[----:B------:R-:W-:Y:S01]  /*1a320*/  IMAD.MOV R2, RZ, RZ, -R3 ;  /* 0x000000ffff027224 */ /* 0x000fe200078e0a03 */
[----:B------:R-:W-:Y:S04]  /*1a330*/  BSSY B1, `(.L_x_2229) ;  /* 0x000008e000017945 */ /* 0x000fe80003800000 */
[----:B------:R-:W-:-:S05]  /*1a340*/  VIADDMNMX R9, R2, 0x1, R9, !PT ;  /* 0x0000000102097846 */ /* 0x000fca0007800109 */
[----:B------:R-:W-:-:S05]  /*1a350*/  IMAD.IADD R2, R3, 0x1, R9 ;  /* 0x0000000103027824 */ /* 0x000fca00078e0209 */
        /* <DEDUP_REMOVED lines=18> */
[----:B------:R-:W-:Y:S01]  /*1a480*/  ULDC.64 UR4, c[0x0][0x408] ;  /* 0x0001020000047ab9 */ /* 0x000fe20000000a00 */
[----:B-1----:R-:W-:-:S13]  /*1a490*/  ISETP.NE.AND P0, PT, R11, 0x1, PT ;  /* 0x000000010b00780c */ /* 0x002fda0003f05270 */
[----:B------:R-:W1:Y:S02]  /*1a4a0*/  @P0 LDC.64 R2, c[0x0][0x420] ;  /* 0x00010800ff020b82 */ /* 0x000e640000000a00 */
[----:B-1----:R-:W-:Y:S01]  /*1a4b0*/  @P0 IMAD.HI.U32 R6, R5, R2, RZ ;  /* 0x0000000205060227 */ /* 0x002fe200078e00ff */
[----:B------:R-:W-:-:S04]  /*1a4c0*/  MOV R2, R5 ;  /* 0x0000000500027202 */ /* 0x000fc80000000f00 */
[----:B------:R-:W-:Y:S01]  /*1a4d0*/  @P0 SHF.R.U32.HI R2, RZ, R3, R6 ;  /* 0x00000003ff020219 */ /* 0x000fe20000011606 */
[----:B------:R-:W-:-:S03]  /*1a4e0*/  IMAD R6, R8, UR4, RZ ;  /* 0x0000000408067c24 */ /* 0x000fc6000f8e02ff */
[----:B------:R-:W-:Y:S01]  /*1a4f0*/  SHF.R.S32.HI R3, RZ, 0x1f, R2 ;  /* 0x0000001fff037819 */ /* 0x000fe20000011402 */
[C---:B------:R-:W-:Y:S02]  /*1a500*/  IMAD R10, R4.reuse, UR5, R6 ;  /* 0x00000005040a7c24 */ /* 0x040fe4000f8e0206 */
[----:B------:R-:W-:-:S04]  /*1a510*/  IMAD.WIDE.U32 R6, R4, UR4, R2 ;  /* 0x0000000404067c25 */ /* 0x000fc8000f8e0002 */
[----:B------:R-:W-:Y:S01]  /*1a520*/  IMAD.IADD R10, R10, 0x1, R7 ;  /* 0x000000010a0a7824 */ /* 0x000fe200078e0207 */
[----:B------:R-:W-:Y:S01]  /*1a530*/  LEA R20, P0, R6, R20, 0x2 ;  /* 0x0000001406147211 */ /* 0x000fe200078010ff */
[----:B------:R-:W-:-:S03]  /*1a540*/  IMAD.MOV R2, RZ, RZ, -R2 ;  /* 0x000000ffff027224 */ /* 0x000fc600078e0a02 */
[----:B------:R-:W-:Y:S01]  /*1a550*/  LEA.HI.X R21, R6, R21, R10, 0x2, P0 ;  /* 0x0000001506157211 */ /* 0x000fe200000f140a */
[----:B------:R-:W-:-:S04]  /*1a560*/  IMAD R5, R11, R2, R5 ;  /* 0x000000020b057224 */ /* 0x000fc800078e0205 */
[----:B------:R1:W5:Y:S04]  /*1a570*/  LDG.E R6, desc[UR42][R20.64] ;  /* 0x0000002a14067981 */ /* 0x000368000c1e1900 */
.L_x_2233:
[----:B------:R-:W2:Y:S01]  /*1a580*/  S2R R3, SR_CgaCtaId ;  /* 0x0000000000037919 */ /* 0x000ea20000008800 */
[----:B------:R-:W-:-:S04]  /*1a590*/  MOV R2, 0x400 ;  /* 0x0000040000027802 */ /* 0x000fc80000000f00 */
[----:B--2---:R-:W-:Y:S02]  /*1a5a0*/  LEA R2, R3, R2, 0x18 ;  /* 0x0000000203027211 */ /* 0x004fe400078ec0ff */
[----:B------:R-:W-:-:S03]  /*1a5b0*/  SHF.L.U32 R3, R12, 0x1f, RZ ;  /* 0x0000001f0c037819 */ /* 0x000fc600000006ff */
[----:B------:R-:W-:-:S04]  /*1a5c0*/  IMAD R2, R13, 0x8, R2 ;  /* 0x000000080d027824 */ /* 0x000fc800078e0202 */
[----:B------:R-:W2:Y:S02]  /*1a5d0*/  SYNCS.PHASECHK.TRANS64.TRYWAIT P0, [R2+URZ+0x28c40], R3 ;  /* 0x028c4003020075a7 */ /* 0x000ea4000800017f */
[----:B--2---:R-:W-:Y:S05]  /*1a5e0*/  @!P0 BRA `(.L_x_2234) ;  /* 0x0000003c005c8947 */ /* 0x004fea0003800000 */
.L_x_2355:
        /* <DEDUP_REMOVED lines=11> */
.L_x_2235:
[----:B---3--:R-:W3:Y:S01]  /*1a6a0*/  LDL R7, [R1] ;  /* 0x0000000001077983 */ /* 0x008ee20000100800 */
[----:B------:R-:W-:-:S03]  /*1a6b0*/  MOV R11, 0x400 ;  /* 0x00000400000b7802 */ /* 0x000fc60000000f00 */
        /* <DEDUP_REMOVED lines=20> */
.L_x_2356:
[----:B------:R-:W-:Y:S05]  /*1a800*/  @P1 BRA `(.L_x_2237) ;  /* 0x00000000001c1947 */ /* 0x000fea0003800000 */
[----:B------:R-:W3:Y:S01]  /*1a810*/  S2R R7, SR_TID.X ;  /* 0x0000000000077919 */ /* 0x000ee20000002100 */
[----:B0-2---:R-:W-:-:S04]  /*1a820*/  IMAD.MOV.U32 R3, RZ, RZ, 0x10000 ;  /* 0x00010000ff037424 */ /* 0x005fc800078e00ff */
[----:B------:R4:W-:Y:S01]  /*1a830*/  SYNCS.ARRIVE.TRANS64 RZ, [R2+URZ+0x28c50], R3 ;  /* 0x028c500302ff79a7 */ /* 0x0009e2000800003f */
[----:B---3--:R-:W-:-:S04]  /*1a840*/  LOP3.LUT R7, R7, 0x1f, RZ, 0xc0, !PT ;  /* 0x0000001f07077812 */ /* 0x008fc800078ec0ff */
[----:B------:R-:W-:-:S13]  /*1a850*/  ISETP.NE.AND P0, PT, R7, RZ, PT ;  /* 0x000000ff0700720c */ /* 0x000fda0003f05270 */
[----:B----4-:R-:W-:Y:S05]  /*1a860*/  @!P0 BRA `(.L_x_2237) ;  /* 0x0000000000048947 */ /* 0x010fea0003800000 */
[----:B------:R-:W-:Y:S01]  /*1a870*/  BPT.TRAP 0x1 ;  /* 0x000000040000795c */ /* 0x000fe20000300000 */
.L_x_2237:
        /* <DEDUP_REMOVED lines=54> */
.L_x_2232:
[----:B------:R-:W-:Y:S05]  /*1abe0*/  BSYNC B2 ;  /* 0x0000000000027941 */ /* 0x000fea0003800000 */
.L_x_2231:
[----:B------:R-:W2:Y:S02]  /*1abf0*/  LDL R2, [R1+0x1c] ;  /* 0x00001c0001027983 */ /* 0x000ea40000100800 */
[----:B--2---:R-:W-:-:S07]  /*1ac00*/  VIADD R5, R2, 0xfffffffd ;  /* 0xfffffffd02057836 */ /* 0x004fce0000000000 */
.L_x_2230:
[----:B------:R-:W-:Y:S05]  /*1ac10*/  BSYNC B1 ;  /* 0x0000000000017941 */ /* 0x000fea0003800000 */
.L_x_2229:
[----:B------:R-:W2:Y:S01]  /*1ac20*/  LDL.LU R2, [R1+0x1c] ;  /* 0x00001c0001027983 */ /* 0x000ea20000300800 */
[----:B------:R-:W-:Y:S01]  /*1ac30*/  VIADD R9, R9, 0xfffffffe ;  /* 0xfffffffe09097836 */ /* 0x000fe20000000000 */
[----:B--2---:R-:W-:-:S04]  /*1ac40*/  LOP3.LUT R2, RZ, R2, RZ, 0x33, !PT ;  /* 0x00000002ff027212 */ /* 0x004fc800078e33ff */
[----:B------:R-:W-:-:S13]  /*1ac50*/  ISETP.NE.AND P0, PT, R9, R2, PT ;  /* 0x000000020900720c */ /* 0x000fda0003f05270 */
[----:B------:R-:W-:Y:S05]  /*1ac60*/  @!P0 BRA `(.L_x_2228) ;  /* 0x0000001000408947 */ /* 0x000fea0003800000 */
.L_x_2252:
        /* <DEDUP_REMOVED lines=9> */
[----:B0-----:R-:W-:Y:S06]  /*1ad00*/  @!P6 BRA `(.L_x_2239) ;  /* 0x0000000400e8e947 */ /* 0x001fec0003800000 */
[----:B------:R-:W-:Y:S01]  /*1ad10*/  ULDC.64 UR4, c[0x0][0x3f8] ;  /* 0x0000fe0000047ab9 */ /* 0x000fe20000000a00 */
[----:B------:R-:W-:Y:S02]  /*1ad20*/  MOV R11, R5 ;  /* 0x00000005000b7202 */ /* 0x000fe40000000f00 */
[----:B------:R-:W-:-:S04]  /*1ad30*/  ISETP.NE.U32.AND P0, PT, RZ, UR4, PT ;  /* 0x00000004ff007c0c */ /* 0x000fc8000bf05070 */
[----:B------:R-:W-:-:S13]  /*1ad40*/  ISETP.NE.AND.EX P0, PT, RZ, UR5, PT, P0 ;  /* 0x00000005ff007c0c */ /* 0x000fda000bf05300 */
[----:B------:R-:W-:Y:S05]  /*1ad50*/  @!P0 BRA `(.L_x_2240) ;  /* 0x0000000000448947 */ /* 0x000fea0003800000 */
[----:B------:R-:W2:Y:S01]  /*1ad60*/  LDC R6, c[0x0][0x41c] ;  /* 0x00010700ff067b82 */ /* 0x000ea20000000800 */
[----:B------:R-:W-:Y:S01]  /*1ad70*/  ULDC.64 UR6, c[0x0][0x408] ;  /* 0x0001020000067ab9 */ /* 0x000fe20000000a00 */
[----:B--2---:R-:W-:-:S13]  /*1ad80*/  ISETP.NE.AND P0, PT, R6, 0x1, PT ;  /* 0x000000010600780c */ /* 0x004fda0003f05270 */
[----:B------:R-:W0:Y:S02]  /*1ad90*/  @P0 LDC.64 R2, c[0x0][0x420] ;  /* 0x00010800ff020b82 */ /* 0x000e240000000a00 */
[----:B0-----:R-:W-:-:S04]  /*1ada0*/  @P0 IMAD.HI.U32 R12, R5, R2, RZ ;  /* 0x00000002050c0227 */ /* 0x001fc800078e00ff */
[----:B------:R-:W-:Y:S01]  /*1adb0*/  IMAD.MOV.U32 R2, RZ, RZ, R5 ;  /* 0x000000ffff027224 */ /* 0x000fe200078e0005 */
        /* <DEDUP_REMOVED lines=11> */
.L_x_2240:
[----:B------:R-:W3:Y:S01]  /*1ae70*/  S2R R3, SR_CgaCtaId ;  /* 0x0000000000037919 */ /* 0x000ee20000008800 */
[----:B------:R-:W-:-:S04]  /*1ae80*/  MOV R2, 0x400 ;  /* 0x0000040000027802 */ /* 0x000fc80000000f00 */
[----:B---3--:R-:W-:Y:S02]  /*1ae90*/  LEA R2, R3, R2, 0x18 ;  /* 0x0000000203027211 */ /* 0x008fe400078ec0ff */
[----:B------:R-:W-:Y:S02]  /*1aea0*/  SHF.L.U32 R3, R9, 0x1f, RZ ;  /* 0x0000001f09037819 */ /* 0x000fe400000006ff */
[----:B------:R-:W-:-:S04]  /*1aeb0*/  LEA R2, R10, R2, 0x3 ;  /* 0x000000020a027211 */ /* 0x000fc800078e18ff */
[----:B------:R-:W3:Y:S02]  /*1aec0*/  SYNCS.PHASECHK.TRANS64.TRYWAIT P0, [R2+URZ+0x28c40], R3 ;  /* 0x028c4003020075a7 */ /* 0x000ee4000800017f */
[----:B---3--:R-:W-:Y:S05]  /*1aed0*/  @!P0 BRA `(.L_x_2241) ;  /* 0x0000003400488947 */ /* 0x008fea0003800000 */
.L_x_2357:
        /* <DEDUP_REMOVED lines=11> */
.L_x_2242:
        /* <DEDUP_REMOVED lines=16> */
[----:B----4-:R-:W-:-:S05]  /*1b090*/  IMAD R7, R11, 0x40, R12 ;  /* 0x000000400b077824 */ /* 0x010fca00078e020c */
[----:B------:R-:W-:-:S13]  /*1b0a0*/  R2UR UR11, R7 ;  /* 0x00000000070b72ca */ /* 0x000fda00000e0000 */
[----:B------:R0:W-:Y:S01]  /*1b0b0*/  UTMALDG.4D [UR8], [UR4], desc[UR6] ;  /* 0x00000608040075b4 */ /* 0x0001e20008019000 */
[----:B------:R-:W2:Y:S02]  /*1b0c0*/  SYNCS.PHASECHK.TRANS64.TRYWAIT P1, [R2+URZ+0x28c60], R3 ;  /* 0x028c6003020075a7 */ /* 0x000ea4000802017f */
[----:B0-2---:R-:W-:Y:S05]  /*1b0d0*/  @!P1 BRA `(.L_x_2243) ;  /* 0x0000003000dc9947 */ /* 0x005fea0003800000 */
.L_x_2358:
[----:B------:R-:W-:Y:S05]  /*1b0e0*/  @P0 BRA `(.L_x_2244) ;  /* 0x00000000001c0947 */ /* 0x000fea0003800000 */
[----:B------:R-:W2:Y:S01]  /*1b0f0*/  S2R R11, SR_TID.X ;  /* 0x00000000000b7919 */ /* 0x000ea20000002100 */
[----:B0--3--:R-:W-:-:S04]  /*1b100*/  MOV R3, 0x10000 ;  /* 0x0001000000037802 */ /* 0x009fc80000000f00 */
[----:B------:R4:W-:Y:S01]  /*1b110*/  SYNCS.ARRIVE.TRANS64 RZ, [R2+URZ+0x28c50], R3 ;  /* 0x028c500302ff79a7 */ /* 0x0009e2000800003f */
[----:B--2---:R-:W-:-:S04]  /*1b120*/  LOP3.LUT R11, R11, 0x1f, RZ, 0xc0, !PT ;  /* 0x0000001f0b0b7812 */ /* 0x004fc800078ec0ff */
[----:B------:R-:W-:-:S13]  /*1b130*/  ISETP.NE.AND P1, PT, R11, RZ, PT ;  /* 0x000000ff0b00720c */ /* 0x000fda0003f25270 */
[----:B----4-:R-:W-:Y:S05]  /*1b140*/  @!P1 BRA `(.L_x_2244) ;  /* 0x0000000000049947 */ /* 0x010fea0003800000 */
[----:B------:R-:W-:Y:S01]  /*1b150*/  BPT.TRAP 0x1 ;  /* 0x000000040000795c */ /* 0x000fe20000300000 */
.L_x_2244:
        /* <DEDUP_REMOVED lines=53> */
.L_x_2239:
[----:B------:R-:W-:Y:S05]  /*1b4b0*/  BSYNC B1 ;  /* 0x0000000000017941 */ /* 0x000fea0003800000 */
.L_x_2238:
[----:B------:R-:W-:Y:S01]  /*1b4c0*/  VIADD R10, R10, 0x1 ;  /* 0x000000010a0a7836 */ /* 0x000fe20000000000 */
[----:B------:R-:W-:Y:S04]  /*1b4d0*/  BSSY B1, `(.L_x_2245) ;  /* 0x0000085000017945 */ /* 0x000fe80003800000 */
[----:B------:R-:W-:-:S04]  /*1b4e0*/  ISETP.NE.AND P0, PT, R10, 0x2, PT ;  /* 0x000000020a00780c */ /* 0x000fc80003f05270 */
[----:B------:R-:W-:Y:S02]  /*1b4f0*/  SEL R2, RZ, 0x1, P0 ;  /* 0x00000001ff027807 */ /* 0x000fe40000000000 */
[----:B0-----:R-:W-:Y:S02]  /*1b500*/  SEL R12, R10, RZ, P0 ;  /* 0x000000ff0a0c7207 */ /* 0x001fe40000000000 */
[----:B------:R-:W-:Y:S01]  /*1b510*/  LOP3.LUT R11, R9, R2, RZ, 0x3c, !PT ;  /* 0x00000002090b7212 */ /* 0x000fe200078e3cff */
[----:B------:R-:W-:-:S04]  /*1b520*/  VIADD R9, R5, 0xffffffff ;  /* 0xffffffff05097836 */ /* 0x000fc80000000000 */
[----:B------:R0:W-:Y:S04]  /*1b530*/  STL [R1+0x8], R11 ;  /* 0x0000080b01007387 */ /* 0x0001e80000100800 */
[----:B------:R0:W-:Y:S01]  /*1b540*/  STL [R1], R12 ;  /* 0x0000000c01007387 */ /* 0x0001e20000100800 */
[----:B------:R-:W-:Y:S05]  /*1b550*/  @!P6 BRA `(.L_x_2246) ;  /* 0x0000000400f0e947 */ /* 0x000fea0003800000 */
        /* <DEDUP_REMOVED lines=12> */
[----:B------:R-:W-:-:S04]  /*1b620*/  IMAD R6, R8, UR6, RZ ;  /* 0x0000000608067c24 */ /* 0x000fc8000f8e02ff */
[----:B------:R-:W-:Y:S02]  /*1b630*/  IMAD.MOV R3, RZ, RZ, -R2 ;  /* 0x000000ffff037224 */ /* 0x000fe400078e0a02 */
[----:B------:R-:W-:Y:S02]  /*1b640*/  IMAD R6, R4, UR7, R6 ;  /* 0x0000000704067c24 */ /* 0x000fe4000f8e0206 */
[----:B------:R-:W-:Y:S01]  /*1b650*/  IMAD R10, R10, R3, R9 ;  /* 0x000000030a0a7224 */ /* 0x000fe200078e0209 */
[----:B------:R-:W-:-:S03]  /*1b660*/  SHF.R.S32.HI R3, RZ, 0x1f, R2 ;  /* 0x0000001fff037819 */ /* 0x000fc60000011402 */
[----:B------:R-:W-:-:S04]  /*1b670*/  IMAD.WIDE.U32 R2, R4, UR6, R2 ;  /* 0x0000000604027c25 */ /* 0x000fc8000f8e0002 */
[----:B------:R-:W-:Y:S01]  /*1b680*/  IMAD.IADD R3, R6, 0x1, R3 ;  /* 0x0000000106037824 */ /* 0x000fe200078e0203 */
[----:B------:R-:W-:-:S04]  /*1b690*/  LEA R6, P0, R2, UR4, 0x2 ;  /* 0x0000000402067c11 */ /* 0x000fc8000f8010ff */
[----:B------:R-:W-:-:S05]  /*1b6a0*/  LEA.HI.X R7, R2, UR5, R3, 0x2, P0 ;  /* 0x0000000502077c11 */ /* 0x000fca00080f1403 */
[----:B------:R2:W5:Y:S04]  /*1b6b0*/  LDG.E R6, desc[UR42][R6.64] ;  /* 0x0000002a06067981 */ /* 0x000568000c1e1900 */
.L_x_2247:
[----:B------:R-:W3:Y:S01]  /*1b6c0*/  S2R R3, SR_CgaCtaId ;  /* 0x0000000000037919 */ /* 0x000ee20000008800 */
[----:B------:R-:W-:-:S04]  /*1b6d0*/  MOV R2, 0x400 ;  /* 0x0000040000027802 */ /* 0x000fc80000000f00 */
[----:B---3--:R-:W-:Y:S02]  /*1b6e0*/  LEA R2, R3, R2, 0x18 ;  /* 0x0000000203027211 */ /* 0x008fe400078ec0ff */
[----:B------:R-:W-:Y:S02]  /*1b6f0*/  SHF.L.U32 R3, R11, 0x1f, RZ ;  /* 0x0000001f0b037819 */ /* 0x000fe400000006ff */
[----:B------:R-:W-:-:S04]  /*1b700*/  LEA R2, R12, R2, 0x3 ;  /* 0x000000020c027211 */ /* 0x000fc800078e18ff */
[----:B------:R-:W3:Y:S02]  /*1b710*/  SYNCS.PHASECHK.TRANS64.TRYWAIT P0, [R2+URZ+0x28c40], R3 ;  /* 0x028c4003020075a7 */ /* 0x000ee4000800017f */
[----:B---3--:R-:W-:Y:S05]  /*1b720*/  @!P0 BRA `(.L_x_2248) ;  /* 0x0000002c005c8947 */ /* 0x008fea0003800000 */
.L_x_2359:
        /* <DEDUP_REMOVED lines=11> */
.L_x_2249:
[----:B--2---:R-:W2:Y:S01]  /*1b7e0*/  LDL R7, [R1] ;  /* 0x0000000001077983 */ /* 0x004ea20000100800 */
        /* <DEDUP_REMOVED lines=20> */
[----:B0-2---:R-:W-:Y:S05]  /*1b930*/  @!P1 BRA `(.L_x_2250) ;  /* 0x0000002800ec9947 */ /* 0x005fea0003800000 */
.L_x_2360:
        /* <DEDUP_REMOVED lines=8> */
.L_x_2251:
        /* <DEDUP_REMOVED lines=54> */
.L_x_2246:
[----:B------:R-:W-:Y:S05]  /*1bd20*/  BSYNC B1 ;  /* 0x0000000000017941 */ /* 0x000fea0003800000 */
.L_x_2245:
[----:B------:R-:W2:Y:S01]  /*1bd30*/  LDL R2, [R1+0x14] ;  /* 0x0000140001027983 */ /* 0x000ea20000100800 */
[----:B------:R-:W-:Y:S01]  /*1bd40*/  VIADD R5, R5, 0xfffffffe ;  /* 0xfffffffe05057836 */ /* 0x000fe20000000000 */
[----:B--2---:R-:W-:-:S13]  /*1bd50*/  ISETP.GT.AND P0, PT, R9, R2, PT ;  /* 0x000000020900720c */ /* 0x004fda0003f04270 */
[----:B------:R-:W-:Y:S05]  /*1bd60*/  @P0 BRA `(.L_x_2252) ;  /* 0xffffffec00c00947 */ /* 0x000fea000383ffff */
.L_x_2228:
[----:B------:R-:W-:Y:S05]  /*1bd70*/  BSYNC B0 ;  /* 0x0000000000007941 */ /* 0x000fea0003800000 */
.L_x_2227:
        /* <DEDUP_REMOVED lines=23> */
.L_x_2254:
[----:B------:R-:W-:Y:S05]  /*1bef0*/  BSYNC B0 ;  /* 0x0000000000007941 */ /* 0x000fea0003800000 */
.L_x_2253:
[----:B--2---:R-:W2:Y:S02]  /*1bf00*/  LDL.LU R2, [R1+0x8] ;  /* 0x0000080001027983 */ /* 0x004ea40000300800 */
[----:B--2---:R-:W-:-:S05]  /*1bf10*/  LOP3.LUT R2, R2, R0, RZ, 0x3c, !PT ;  /* 0x0000000002027212 */ /* 0x004fca00078e3cff */
[----:B------:R2:W-:Y:S02]  /*1bf20*/  STL [R1+0x8], R2 ;  /* 0x0000080201007387 */ /* 0x0005e40000100800 */
.L_x_2210:
[----:B------:R-:W-:Y:S05]  /*1bf30*/  BSYNC B6 ;  /* 0x0000000000067941 */ /* 0x000fea0003800000 */
.L_x_2208:
[----:B------:R-:W-:-:S03]  /*1bf40*/  UMOV UR4, 0xffffffff ;  /* 0xffffffff00047882 */ /* 0x000fc60000000000 */
[----:B------:R-:W-:Y:S05]  /*1bf50*/  BRA.DIV UR4, `(.L_x_2255) ;  /* 0x0000002604787947 */ /* 0x000fea000b800000 */
[----:B------:R3:W4:Y:S04]  /*1bf60*/  SHFL.IDX PT, R4, R16, RZ, 0x1f ;  /* 0x00001fff10047589 */ /* 0x00072800000e0000 */
[----:B------:R-:W0:Y:S02]  /*1bf70*/  SHFL.IDX PT, R16, R16, 0x1, 0x1f ;  /* 0x00201f0010107f89 */ /* 0x000e2400000e0000 */
.L_x_2364:
[----:B------:R-:W5:Y:S01]  /*1bf80*/  S2R R7, SR_TID.X ;  /* 0x0000000000077919 */ /* 0x000f620000002100 */
[----:B------:R-:W-:Y:S01]  /*1bf90*/  ULDC UR4, c[0x0][0xc14] ;  /* 0x0003050000047ab9 */ /* 0x000fe20000000800 */
[----:B------:R-:W-:Y:S01]  /*1bfa0*/  BSSY B0, `(.L_x_2256) ;  /* 0x000000b000007945 */ /* 0x000fe20003800000 */
[----:B------:R-:W-:Y:S02]  /*1bfb0*/  IMAD.U32 R0, RZ, RZ, UR4 ;  /* 0x00000004ff007e24 */ /* 0x000fe4000f8e00ff */
[----:B------:R-:W-:Y:S01]  /*1bfc0*/  IMAD.MOV.U32 R17, RZ, RZ, RZ ;  /* 0x000000ffff117224 */ /* 0x000fe200078e00ff */
[----:B-----5:R-:W-:-:S04]  /*1bfd0*/  LOP3.LUT R7, R7, 0x1f, RZ, 0xc0, !PT ;  /* 0x0000001f07077812 */ /* 0x020fc800078ec0ff */
[C---:B------:R-:W-:Y:S02]  /*1bfe0*/  ISETP.NE.AND P0, PT, R7.reuse, 0x1f, PT ;  /* 0x0000001f0700780c */ /* 0x040fe40003f05270 */
[----:B------:R-:W-:-:S04]  /*1bff0*/  IADD3 R5, R7, R19, RZ ;  /* 0x0000001307057210 */ /* 0x000fc80007ffe0ff */
[----:B------:R-:W-:-:S13]  /*1c000*/  ISETP.GE.OR P0, PT, R5, R0, !P0 ;  /* 0x000000000500720c */ /* 0x000fda0004706670 */
[----:B------:R-:W-:Y:S05]  /*1c010*/  @P0 BRA `(.L_x_2257) ;  /* 0x00000000000c0947 */ /* 0x000fea0003800000 */
[----:B--2---:R-:W2:Y:S02]  /*1c020*/  LDC.64 R2, c[0x0][0xc58] ;  /* 0x00031600ff027b82 */ /* 0x004ea40000000a00 */
[----:B--2---:R-:W-:-:S05]  /*1c030*/  IMAD.WIDE R2, R5, 0x4, R2 ;  /* 0x0000000405027825 */ /* 0x004fca00078e0202 */
[----:B------:R2:W5:Y:S02]  /*1c040*/  LDG.E R17, desc[UR42][R2.64] ;  /* 0x0000002a02117981 */ /* 0x000564000c1e1900 */
.L_x_2257:
[----:B------:R-:W-:Y:S05]  /*1c050*/  BSYNC B0 ;  /* 0x0000000000007941 */ /* 0x000fea0003800000 */
.L_x_2256:
        /* <DEDUP_REMOVED lines=11> */
[----:B--2---:R-:W-:-:S05]  /*1c110*/  IADD3 R3, R13, R14, RZ ;  /* 0x0000000e0d037210 */ /* 0x004fca0007ffe0ff */
        /* <DEDUP_REMOVED lines=11> */
.L_x_2372:
[----:B------:R-:W-:Y:S02]  /*1c1d0*/  ULDC UR4, c[0x0][0xc10] ;  /* 0x0003040000047ab9 */ /* 0x000fe40000000800 */
[----:B------:R-:W-:-:S05]  /*1c1e0*/  MOV R5, UR4 ;  /* 0x0000000400057c02 */ /* 0x000fca0008000f00 */
[----:B--2---:R-:W-:-:S04]  /*1c1f0*/  IMAD R3, R14, R5, RZ ;  /* 0x000000050e037224 */ /* 0x004fc800078e02ff */
[----:B---3--:R-:W-:-:S05]  /*1c200*/  IMAD.IADD R16, R16, 0x1, R3 ;  /* 0x0000000110107824 */ /* 0x008fca00078e0203 */
[----:B----4-:R-:W-:-:S13]  /*1c210*/  ISETP.GT.AND P0, PT, R16, R4, PT ;  /* 0x000000041000720c */ /* 0x010fda0003f04270 */
[----:B------:R-:W-:Y:S05]  /*1c220*/  @P0 BRA `(.L_x_2259) ;  /* 0x0000000000b40947 */ /* 0x000fea0003800000 */
[----:B------:R-:W2:Y:S02]  /*1c230*/  LDC R0, c[0x0][0xc14] ;  /* 0x00030500ff007b82 */ /* 0x000ea40000000800 */
.L_x_2264:
        /* <DEDUP_REMOVED lines=11> */
[----:B0-----:R-:W0:Y:S02]  /*1c2f0*/  LDC.64 R2, c[0x0][0xc58] ;  /* 0x00031600ff027b82 */ /* 0x001e240000000a00 */
[----:B0-----:R-:W-:-:S05]  /*1c300*/  IMAD.WIDE R2, R5, 0x4, R2 ;  /* 0x0000000405027825 */ /* 0x001fca00078e0202 */
[----:B------:R2:W5:Y:S02]  /*1c310*/  LDG.E R17, desc[UR42][R2.64] ;  /* 0x0000002a02117981 */ /* 0x000564000c1e1900 */
.L_x_2262:
[----:B------:R-:W-:Y:S05]  /*1c320*/  BSYNC B0 ;  /* 0x0000000000007941 */ /* 0x000fea0003800000 */
.L_x_2261:
        /* <DEDUP_REMOVED lines=8> */
[----:B------:R-:W0:Y:S02]  /*1c3b0*/  SHFL.UP PT, R14, R13, 0x2, RZ ;  /* 0x044000000d0e7989 */ /* 0x000e2400000e00ff */
[----:B0-2---:R-:W-:Y:S02]  /*1c3c0*/  SEL R2, R14, RZ, P1 ;  /* 0x000000ff0e027207 */ /* 0x005fe40000800000 */
        /* <DEDUP_REMOVED lines=13> */
.L_x_2380:
[----:B------:R-:W-:Y:S02]  /*1c4a0*/  ULDC UR4, c[0x0][0xc10] ;  /* 0x0003040000047ab9 */ /* 0x000fe40000000800 */
[----:B------:R-:W-:-:S04]  /*1c4b0*/  IMAD.U32 R5, RZ, RZ, UR4 ;  /* 0x00000004ff057e24 */ /* 0x000fc8000f8e00ff */
[----:B--2---:R-:W-:-:S04]  /*1c4c0*/  IMAD R3, R14, R5, RZ ;  /* 0x000000050e037224 */ /* 0x004fc800078e02ff */
[----:B------:R-:W-:-:S05]  /*1c4d0*/  IMAD.IADD R16, R3, 0x1, R16 ;  /* 0x0000000103107824 */ /* 0x000fca00078e0210 */
[----:B------:R-:W-:-:S13]  /*1c4e0*/  ISETP.GT.AND P0, PT, R16, R4, PT ;  /* 0x000000041000720c */ /* 0x000fda0003f04270 */
[----:B------:R-:W-:Y:S05]  /*1c4f0*/  @!P0 BRA `(.L_x_2264) ;  /* 0xfffffffc00508947 */ /* 0x000fea000383ffff */
.L_x_2259:
        /* <DEDUP_REMOVED lines=8> */
.L_x_2384:
[----:B------:R-:W-:Y:S01]  /*1c580*/  ISETP.NE.AND P0, PT, R3, RZ, PT ;  /* 0x000000ff0300720c */ /* 0x000fe20003f05270 */
[----:B------:R-:W-:-:S12]  /*1c590*/  IMAD.MOV.U32 R7, RZ, RZ, RZ ;  /* 0x000000ffff077224 */ /* 0x000fd800078e00ff */
[----:B------:R-:W-:Y:S05]  /*1c5a0*/  @!P0 BRA `(.L_x_2266) ;  /* 0x0000000000108947 */ /* 0x000fea0003800000 */
[----:B------:R-:W-:Y:S01]  /*1c5b0*/  UMOV UR4, 0xffffffff ;  /* 0xffffffff00047882 */ /* 0x000fe20000000000 */
[----:B------:R-:W-:Y:S02]  /*1c5c0*/  VIADD R12, R6, 0xffffffff ;  /* 0xffffffff060c7836 */ /* 0x000fe40000000000 */
[----:B------:R-:W-:Y:S05]  /*1c5d0*/  BRA.DIV UR4, `(.L_x_2267) ;  /* 0x0000002a040c7947 */ /* 0x000fea000b800000 */
[----:B------:R4:W0:Y:S02]  /*1c5e0*/  SHFL.IDX PT, R7, R2, R12, 0x1f ;  /* 0x00001f0c02077589 */ /* 0x00082400000e0000 */
.L_x_2266:
[----:B0---4-:R-:W0:Y:S01]  /*1c5f0*/  LDC.64 R2, c[0x0][0xc68] ;  /* 0x00031a00ff027b82 */ /* 0x011e220000000a00 */
[----:B------:R-:W-:-:S04]  /*1c600*/  IMAD.IADD R19, R6, 0x1, R19 ;  /* 0x0000000106137824 */ /* 0x000fc800078e0213 */
[----:B0-----:R-:W-:-:S05]  /*1c610*/  IMAD.WIDE R2, R19, 0x4, R2 ;  /* 0x0000000413027825 */ /* 0x001fca00078e0202 */
[----:B------:R0:W2:Y:S01]  /*1c620*/  LDG.E R8, desc[UR42][R2.64] ;  /* 0x0000002a02087981 */ /* 0x0000a2000c1e1900 */
[----:B------:R-:W-:-:S04]  /*1c630*/  IMAD R16, R7, R5, R16 ;  /* 0x0000000507107224 */ /* 0x000fc800078e0210 */
[----:B------:R-:W-:Y:S02]  /*1c640*/  IMAD.IADD R7, R4, 0x1, -R16 ;  /* 0x0000000104077824 */ /* 0x000fe400078e0a10 */
[----:B0-----:R-:W-:Y:S02]  /*1c650*/  IMAD.MOV.U32 R2, RZ, RZ, RZ ;  /* 0x000000ffff027224 */ /* 0x001fe400078e00ff */
[----:B--23--:R-:W-:-:S05]  /*1c660*/  IMAD R6, R17, R8, RZ ;  /* 0x0000000811067224 */ /* 0x00cfca00078e02ff */
[-C--:B-1----:R-:W-:Y:S02]  /*1c670*/  IABS R9, R6.reuse ;  /* 0x0000000600097213 */ /* 0x082fe40000000000 */
[----:B------:R-:W-:Y:S02]  /*1c680*/  IABS R4, R6 ;  /* 0x0000000600047213 */ /* 0x000fe40000000000 */
[----:B------:R-:W0:Y:S02]  /*1c690*/  I2F.RP R10, R9 ;  /* 0x00000009000a7306 */ /* 0x000e240000209400 */
[----:B------:R-:W-:-:S06]  /*1c6a0*/  IADD3 R4, RZ, -R4, RZ ;  /* 0x80000004ff047210 */ /* 0x000fcc0007ffe0ff */
[----:B0-----:R-:W0:Y:S02]  /*1c6b0*/  MUFU.RCP R10, R10 ;  /* 0x0000000a000a7308 */ /* 0x001e240000001000 */
[----:B0-----:R-:W-:-:S06]  /*1c6c0*/  IADD3 R11, R10, 0xffffffe, RZ ;  /* 0x0ffffffe0a0b7810 */ /* 0x001fcc0007ffe0ff */
        /* <DEDUP_REMOVED lines=12> */
[----:B------:R-:W-:Y:S01]  /*1c790*/  @P0 VIADD R2, R2, 0x1 ;  /* 0x0000000102020836 */ /* 0x000fe20000000000 */
[----:B------:R-:W-:-:S04]  /*1c7a0*/  ISETP.GE.AND P0, PT, R3, RZ, PT ;  /* 0x000000ff0300720c */ /* 0x000fc80003f06270 */
[----:B------:R-:W-:-:S09]  /*1c7b0*/  MOV R9, R2 ;  /* 0x0000000200097202 */ /* 0x000fd20000000f00 */
        /* <DEDUP_REMOVED lines=8> */
[----:B------:R-:W-:Y:S01]  /*1c840*/  IMAD.MOV.U32 R2, RZ, RZ, RZ ;  /* 0x000000ffff027224 */ /* 0x000fe200078e00ff */
[----:B------:R-:W-:Y:S02]  /*1c850*/  IADD3 R4, R6, R4, RZ ;  /* 0x0000000406047210 */ /* 0x000fe40007ffe0ff */
[----:B------:R-:W-:-:S04]  /*1c860*/  IABS R8, R5 ;  /* 0x0000000500087213 */ /* 0x000fc80000000000 */
[----:B------:R-:W0:Y:S08]  /*1c870*/  I2F.RP R10, R8 ;  /* 0x00000008000a7306 */ /* 0x000e300000209400 */
[----:B0-----:R-:W0:Y:S02]  /*1c880*/  MUFU.RCP R10, R10 ;  /* 0x0000000a000a7308 */ /* 0x001e240000001000 */
[----:B0-----:R-:W-:-:S06]  /*1c890*/  VIADD R11, R10, 0xffffffe ;  /* 0x0ffffffe0a0b7836 */ /* 0x001fcc0000000000 */
[----:B------:R-:W0:Y:S02]  /*1c8a0*/  F2I.FTZ.U32.TRUNC.NTZ R3, R11 ;  /* 0x0000000b00037305 */ /* 0x000e24000021f000 */
[----:B0-----:R-:W-:-:S04]  /*1c8b0*/  IMAD.MOV R7, RZ, RZ, -R3 ;  /* 0x000000ffff077224 */ /* 0x001fc800078e0a03 */
[----:B------:R-:W-:-:S04]  /*1c8c0*/  IMAD R7, R7, R8, RZ ;  /* 0x0000000807077224 */ /* 0x000fc800078e02ff */
[----:B------:R-:W-:Y:S01]  /*1c8d0*/  IMAD.HI.U32 R3, R3, R7, R2 ;  /* 0x0000000703037227 */ /* 0x000fe200078e0002 */
[----:B------:R-:W-:Y:S02]  /*1c8e0*/  IABS R2, R6 ;  /* 0x0000000600027213 */ /* 0x000fe40000000000 */
[----:B------:R-:W-:-:S03]  /*1c8f0*/  IABS R7, R5 ;  /* 0x0000000500077213 */ /* 0x000fc60000000000 */
[----:B------:R-:W-:-:S04]  /*1c900*/  IMAD.HI.U32 R3, R3, R2, RZ ;  /* 0x0000000203037227 */ /* 0x000fc800078e00ff */
[----:B------:R-:W-:-:S04]  /*1c910*/  IMAD.MOV R7, RZ, RZ, -R7 ;  /* 0x000000ffff077224 */ /* 0x000fc800078e0a07 */
        /* <DEDUP_REMOVED lines=10> */
[----:B------:R-:W-:Y:S01]  /*1c9c0*/  @!P0 LOP3.LUT R3, RZ, R5, RZ, 0x33, !PT ;  /* 0x00000005ff038212 */ /* 0x000fe200078e33ff */
[----:B------:R-:W-:-:S03]  /*1c9d0*/  IMAD.MOV R5, RZ, RZ, -R5 ;  /* 0x000000ffff057224 */ /* 0x000fc600078e0a05 */
[----:B------:R-:W-:Y:S01]  /*1c9e0*/  LOP3.LUT R2, RZ, R3, RZ, 0x33, !PT ;  /* 0x00000003ff027212 */ /* 0x000fe200078e33ff */
[----:B------:R-:W-:-:S04]  /*1c9f0*/  IMAD R18, R3, R5, R4 ;  /* 0x0000000503127224 */ /* 0x000fc800078e0204 */
[----:B------:R-:W-:Y:S01]  /*1ca00*/  IMAD.IADD R17, R17, 0x1, R2 ;  /* 0x0000000111117824 */ /* 0x000fe200078e0202 */
[----:B------:R-:W-:Y:S06]  /*1ca10*/  BRA `(.L_x_2268) ;  /* 0x00000000001c7947 */ /* 0x000fec0003800000 */
.L_x_2260:
[----:B------:R-:W-:Y:S01]  /*1ca20*/  UMOV UR4, URZ ;  /* 0x0000003f00047c82 */ /* 0x000fe20008000000 */
[----:B------:R-:W-:Y:S01]  /*1ca30*/  UMOV UR5, URZ ;  /* 0x0000003f00057c82 */ /* 0x000fe20008000000 */
[----:B------:R-:W-:Y:S01]  /*1ca40*/  ULDC UR6, c[0x0][0xc14] ;  /* 0x0003050000067ab9 */ /* 0x000fe20000000800 */
[----:B------:R-:W-:Y:S01]  /*1ca50*/  IMAD.MOV.U32 R16, RZ, RZ, R4 ;  /* 0x000000ffff107224 */ /* 0x000fe200078e0004 */
[----:B------:R-:W-:Y:S01]  /*1ca60*/  MOV R17, UR4 ;  /* 0x0000000400117c02 */ /* 0x000fe20008000f00 */
[----:B------:R-:W-:Y:S02]  /*1ca70*/  IMAD.U32 R18, RZ, RZ, UR5 ;  /* 0x00000005ff127e24 */ /* 0x000fe4000f8e00ff */
[----:B------:R-:W-:-:S07]  /*1ca80*/  IMAD.U32 R19, RZ, RZ, UR6 ;  /* 0x00000006ff137e24 */ /* 0x000fce000f8e00ff */
.L_x_2268:
        /* <DEDUP_REMOVED lines=12> */
.L_x_2169:
[----:B-1----:R-:W3:Y:S01]  /*1cb50*/  LDL.LU R0, [R1+0x20] ;  /* 0x0000200001007983 */ /* 0x002ee20000300800 */
[----:B------:R-:W-:Y:S01]  /*1cb60*/  BSSY B0, `(.L_x_2270) ;  /* 0x000000b000007945 */ /* 0x000fe20003800000 */
[----:B------:R-:W1:Y:S01]  /*1cb70*/  S2R R5, SR_CgaCtaId ;  /* 0x0000000000057919 */ /* 0x000e620000008800 */
[----:B---3--:R-:W-:-:S05]  /*1cb80*/  VIADD R0, R0, 0x1 ;  /* 0x0000000100007836 */ /* 0x008fca0000000000 */
[----:B--2---:R-:W-:-:S04]  /*1cb90*/  LEA.HI R2, R0, R0, RZ, 0x1 ;  /* 0x0000000000027211 */ /* 0x004fc800078f08ff */
[----:B------:R-:W-:-:S04]  /*1cba0*/  LOP3.LUT R3, R2, 0xfffffffe, RZ, 0xc0, !PT ;  /* 0xfffffffe02037812 */ /* 0x000fc800078ec0ff */
[----:B------:R-:W-:Y:S02]  /*1cbb0*/  IADD3 R3, R0, -R3, RZ ;  /* 0x8000000300037210 */ /* 0x000fe40007ffe0ff */
[----:B------:R-:W-:Y:S02]  /*1cbc0*/  MOV R0, 0x400 ;  /* 0x0000040000007802 */ /* 0x000fe40000000f00 */
[----:B------:R-:W-:Y:S02]  /*1cbd0*/  SHF.L.U32 R3, R3, 0x1f, RZ ;  /* 0x0000001f03037819 */ /* 0x000fe400000006ff */
[----:B-1----:R-:W-:-:S04]  /*1cbe0*/  LEA R0, R5, R0, 0x18 ;  /* 0x0000000005007211 */ /* 0x002fc800078ec0ff */
[----:B------:R-:W1:Y:S02]  /*1cbf0*/  SYNCS.PHASECHK.TRANS64.TRYWAIT P0, [R0+URZ+0x28c20], R3 ;  /* 0x028c2003000075a7 */ /* 0x000e64000800017f */
[----:B-1----:R-:W-:Y:S05]  /*1cc00*/  @!P0 BRA `(.L_x_2271) ;  /* 0x0000002000a88947 */ /* 0x002fea0003800000 */
.L_x_2387:
[----:B------:R-:W-:Y:S05]  /*1cc10*/  BSYNC B0 ;  /* 0x0000000000007941 */ /* 0x000fea0003800000 */
.L_x_2270:
[----:B------:R-:W-:-:S03]  /*1cc20*/  UMOV UR4, 0xffffffff ;  /* 0xffffffff00047882 */ /* 0x000fc60000000000 */
[----:B------:R-:W-:Y:S05]  /*1cc30*/  BRA.DIV UR4, `(.L_x_2272) ;  /* 0x0000002204b07947 */ /* 0x000fea000b800000 */
[----:B------:R-:W2:Y:S02]  /*1cc40*/  S2R R2, SR_TID.X ;  /* 0x0000000000027919 */ /* 0x000ea40000002100 */
[----:B--2---:R-:W-:-:S04]  /*1cc50*/  SHF.R.U32.HI R2, RZ, 0x5, R2 ;  /* 0x00000005ff027819 */ /* 0x004fc80000011602 */
[----:B------:R-:W-:-:S05]  /*1cc60*/  LOP3.LUT R2, R2, 0x3, RZ, 0xc0, !PT ;  /* 0x0000000302027812 */ /* 0x000fca00078ec0ff */
[----:B------:R2:W3:Y:S02]  /*1cc70*/  SHFL.IDX PT, R14, R2, RZ, 0x1f ;  /* 0x00001fff020e7589 */ /* 0x0004e400000e0000 */
.L_x_2390:
[----:B---3--:R-:W-:-:S13]  /*1cc80*/  ISETP.NE.AND P0, PT, R14, RZ, PT ;  /* 0x000000ff0e00720c */ /* 0x008fda0003f05270 */
[----:B------:R-:W-:Y:S05]  /*1cc90*/  @P0 BRA `(.L_x_1944) ;  /* 0x0000000000940947 */ /* 0x000fea0003800000 */
[----:B------:R-:W-:-:S03]  /*1cca0*/  UMOV UR4, 0xffffffff ;  /* 0xffffffff00047882 */ /* 0x000fc60000000000 */
[----:B------:R-:W-:Y:S05]  /*1ccb0*/  BRA.DIV UR4, `(.L_x_2273) ;  /* 0x0000002204c47947 */ /* 0x000fea000b800000 */
[----:B------:R-:W-:-:S13]  /*1ccc0*/  ELECT P6, URZ, PT ;  /* 0x00000000003f782f */ /* 0x000fda00038c0000 */
.L_x_2393:
[----:B------:R-:W-:Y:S05]  /*1ccd0*/  @!P6 BRA `(.L_x_1944) ;  /* 0x000000000084e947 */ /* 0x000fea0003800000 */
[----:B------:R-:W-:-:S06]  /*1cce0*/  ULOP3.LUT UR4, UR36, 0x2, URZ, 0xfc, !UPT ;  /* 0x0000000224047892 */ /* 0x000fcc000f8efc3f */
[----:B--2---:R-:W-:-:S05]  /*1ccf0*/  IMAD.U32 R2, RZ, RZ, UR4 ;  /* 0x00000004ff027e24 */ /* 0x004fca000f8e00ff */
[----:B------:R-:W-:-:S13]  /*1cd00*/  ISETP.NE.AND P2, PT, R2, 0x3, PT ;  /* 0x000000030200780c */ /* 0x000fda0003f45270 */
[----:B------:R-:W-:Y:S05]  /*1cd10*/  @!P2 BRA `(.L_x_2274) ;  /* 0x000000000004a947 */ /* 0x000fea0003800000 */
[----:B------:R-:W-:Y:S01]  /*1cd20*/  BPT.TRAP 0x1 ;  /* 0x000000040000795c */ /* 0x000fe20000300000 */
.L_x_2274:
        /* <DEDUP_REMOVED lines=14> */
.L_x_2394:
[----:B------:R-:W2:Y:S02]  /*1ce10*/  SYNCS.PHASECHK.TRANS64.TRYWAIT P0, [R7+URZ], R2 ;  /* 0x00000002070075a7 */ /* 0x000ea4000800017f */
[----:B--2---:R-:W-:Y:S05]  /*1ce20*/  @!P0 BRA `(.L_x_2276) ;  /* 0x00000020009c8947 */ /* 0x004fea0003800000 */
.L_x_2395:
[----:B------:R-:W-:Y:S05]  /*1ce30*/  @!P2 BRA `(.L_x_2277) ;  /* 0x000000000004a947 */ /* 0x000fea0003800000 */
[----:B------:R-:W-:Y:S01]  /*1ce40*/  BPT.TRAP 0x1 ;  /* 0x000000040000795c */ /* 0x000fe20000300000 */
.L_x_2277:
[----:B------:R-:W3:Y:S01]  /*1ce50*/  LDL.LU R4, [R1] ;  /* 0x0000000001047983 */ /* 0x000ee20000300800 */
[----:B------:R-:W-:-:S04]  /*1ce60*/  VIADD R0, R0, 0x28c60 ;  /* 0x00028c6000007836 */ /* 0x000fc80000000000 */
[----:B---3--:R-:W-:-:S04]  /*1ce70*/  IMAD R4, R4, 0x8, R0 ;  /* 0x0000000804047824 */ /* 0x008fc800078e0200 */
[----:B------:R-:W3:Y:S02]  /*1ce80*/  SYNCS.PHASECHK.TRANS64.TRYWAIT P0, [R4+URZ], R5 ;  /* 0x00000005040075a7 */ /* 0x000ee4000800017f */
[----:B---3--:R-:W-:Y:S05]  /*1ce90*/  @!P0 BRA `(.L_x_2278) ;  /* 0x0000002000948947 */ /* 0x008fea0003800000 */
.L_x_2396:
[----:B------:R-:W-:-:S07]  /*1cea0*/  LEA R3, R3, R0, 0x3 ;  /* 0x0000000003037211 */ /* 0x000fce00078e18ff */
.L_x_2279:
[----:B----4-:R4:W0:Y:S02]  /*1ceb0*/  SYNCS.PHASECHK.TRANS64.TRYWAIT P0, [R3+URZ], R2 ;  /* 0x00000002030075a7 */ /* 0x010824000800017f */
[----:B0-----:R-:W-:Y:S05]  /*1cec0*/  @!P0 NANOSLEEP.SYNCS 0x989680 ;  /* 0x009896800000895d */ /* 0x001fea0003900000 */
[----:B------:R-:W0:Y:S02]  /*1ced0*/  @!P0 SYNCS.PHASECHK.TRANS64 P0, [R3+URZ], R2 ;  /* 0x00000002030085a7 */ /* 0x000e24000800007f */
[----:B0-----:R-:W-:Y:S05]  /*1cee0*/  @!P0 BRA `(.L_x_2279) ;  /* 0xfffffffc00f08947 */ /* 0x001fea000383ffff */
.L_x_1944:
[----:B------:R-:W-:Y:S05]  /*1cef0*/  BSYNC B8 ;  /* 0x0000000000087941 */ /* 0x000fea0003800000 */
.L_x_1941:
[----:B------:R-:W-:Y:S05]  /*1cf00*/  EXIT ;  /* 0x000000000000794d */ /* 0x000fea0003800000 */
.L_x_1968:
[----:B0-----:R0:W1:Y:S02]  /*1cf10*/  SYNCS.PHASECHK.TRANS64.TRYWAIT P5, [R70+URZ+0x28c90], R77 ;  /* 0x028c904d460075a7 */ /* 0x00106400080a017f */
[----:B-1----:R-:W-:Y:S05]  /*1cf20*/  @!P5 NANOSLEEP.SYNCS 0x989680 ;  /* 0x009896800000d95d */ /* 0x002fea0003900000 */
[----:B------:R-:W1:Y:S02]  /*1cf30*/  @!P5 SYNCS.PHASECHK.TRANS64 P5, [R70+URZ+0x28c90], R77 ;  /* 0x028c904d4600d5a7 */ /* 0x000e6400080a007f */
[----:B-1----:R-:W-:Y:S05]  /*1cf40*/  @!P5 BRA `(.L_x_1968) ;  /* 0xfffffffc00f0d947 */ /* 0x002fea000383ffff */
[----:B------:R-:W-:Y:S05]  /*1cf50*/  BRA `(.L_x_2280) ;  /* 0xfffffe5800607947 */ /* 0x000fea000383ffff */
.L_x_1978:
[----:B0-----:R0:W1:Y:S02]  /*1cf60*/  SYNCS.PHASECHK.TRANS64.TRYWAIT P5, [R70+URZ+0x28c90], R77 ;  /* 0x028c904d460075a7 */ /* 0x00106400080a017f */
[----:B-1----:R-:W-:Y:S05]  /*1cf70*/  @!P5 NANOSLEEP.SYNCS 0x989680 ;  /* 0x009896800000d95d */ /* 0x002fea0003900000 */
[----:B------:R-:W1:Y:S02]  /*1cf80*/  @!P5 SYNCS.PHASECHK.TRANS64 P5, [R70+URZ+0x28c90], R77 ;  /* 0x028c904d4600d5a7 */ /* 0x000e6400080a007f */
[----:B-1----:R-:W-:Y:S05]  /*1cf90*/  @!P5 BRA `(.L_x_1978) ;  /* 0xfffffffc00f0d947 */ /* 0x002fea000383ffff */
[----:B------:R-:W-:Y:S05]  /*1cfa0*/  BRA `(.L_x_2281) ;  /* 0xfffffe6000b47947 */ /* 0x000fea000383ffff */
.L_x_1983:
[----:B0-----:R0:W1:Y:S02]  /*1cfb0*/  SYNCS.PHASECHK.TRANS64.TRYWAIT P5, [R70+URZ+0x28c90], R77 ;  /* 0x028c904d460075a7 */ /* 0x00106400080a017f */
[----:B-1----:R-:W-:Y:S05]  /*1cfc0*/  @!P5 NANOSLEEP.SYNCS 0x989680 ;  /* 0x009896800000d95d */ /* 0x002fea0003900000 */
[----:B------:R-:W1:Y:S02]  /*1cfd0*/  @!P5 SYNCS.PHASECHK.TRANS64 P5, [R70+URZ+0x28c90], R77 ;  /* 0x028c904d4600d5a7 */ /* 0x000e6400080a007f */
[----:B-1----:R-:W-:Y:S05]  /*1cfe0*/  @!P5 BRA `(.L_x_1983) ;  /* 0xfffffffc00f0d947 */ /* 0x002fea000383ffff */
[----:B------:R-:W-:Y:S05]  /*1cff0*/  BRA `(.L_x_2282) ;  /* 0xfffffe6800c47947 */ /* 0x000fea000383ffff */
.L_x_1987:
[----:B--2---:R2:W4:Y:S02]  /*1d000*/  SYNCS.PHASECHK.TRANS64.TRYWAIT P5, [R70+URZ+0x28cb0], R77 ;  /* 0x028cb04d460075a7 */ /* 0x00452400080a017f */
[----:B----4-:R-:W-:Y:S05]  /*1d010*/  @!P5 NANOSLEEP.SYNCS 0x989680 ;  /* 0x009896800000d95d */ /* 0x010fea0003900000 */
[----:B------:R-:W4:Y:S02]  /*1d020*/  @!P5 SYNCS.PHASECHK.TRANS64 P5, [R70+URZ+0x28cb0], R77 ;  /* 0x028cb04d4600d5a7 */ /* 0x000f2400080a007f */
[----:B----4-:R-:W-:Y:S05]  /*1d030*/  @!P5 BRA `(.L_x_1987) ;  /* 0xfffffffc00f0d947 */ /* 0x010fea000383ffff */
[----:B------:R-:W-:Y:S05]  /*1d040*/  BRA `(.L_x_2283) ;  /* 0xfffffe6c00407947 */ /* 0x000fea000383ffff */
.L_x_2006:
[----:B0-----:R0:W1:Y:S02]  /*1d050*/  SYNCS.PHASECHK.TRANS64.TRYWAIT P1, [R152+URZ+0x28c50], R3 ;  /* 0x028c5003980075a7 */ /* 0x001064000802017f */
[----:B-1----:R-:W-:Y:S05]  /*1d060*/  @!P1 NANOSLEEP.SYNCS 0x989680 ;  /* 0x009896800000995d */ /* 0x002fea0003900000 */
[----:B------:R-:W1:Y:S02]  /*1d070*/  @!P1 SYNCS.PHASECHK.TRANS64 P1, [R152+URZ+0x28c50], R3 ;  /* 0x028c5003980095a7 */ /* 0x000e64000802007f */
[----:B-1----:R-:W-:Y:S05]  /*1d080*/  @!P1 BRA `(.L_x_2006) ;  /* 0xfffffffc00f09947 */ /* 0x002fea000383ffff */
[----:B------:R-:W-:Y:S05]  /*1d090*/  BRA `(.L_x_2284) ;  /* 0xfffffe7c00307947 */ /* 0x000fea000383ffff */
.L_x_2013:
[----:B-1----:R1:W2:Y:S02]  /*1d0a0*/  SYNCS.PHASECHK.TRANS64.TRYWAIT P2, [R0+URZ+0x28c50], R5 ;  /* 0x028c5005000075a7 */ /* 0x0022a4000804017f */
[----:B--2---:R-:W-:Y:S05]  /*1d0b0*/  @!P2 NANOSLEEP.SYNCS 0x989680 ;  /* 0x009896800000a95d */ /* 0x004fea0003900000 */
[----:B------:R-:W2:Y:S02]  /*1d0c0*/  @!P2 SYNCS.PHASECHK.TRANS64 P2, [R0+URZ+0x28c50], R5 ;  /* 0x028c50050000a5a7 */ /* 0x000ea4000804007f */
[----:B--2---:R-:W-:Y:S05]  /*1d0d0*/  @!P2 BRA `(.L_x_2013) ;  /* 0xfffffffc00f0a947 */ /* 0x004fea000383ffff */
[----:B------:R-:W-:Y:S05]  /*1d0e0*/  BRA `(.L_x_2012) ;  /* 0xfffffe8800587947 */ /* 0x000fea000383ffff */
.L_x_2038:
[----:B------:R-:W-:Y:S01]  /*1d0f0*/  BSSY B1, `(.L_x_2285) ;  /* 0x0000008000017945 */ /* 0x000fe20003800000 */
[----:B------:R-:W-:Y:S01]  /*1d100*/  IMAD.MOV.U32 R13, RZ, RZ, R5 ;  /* 0x000000ffff0d7224 */ /* 0x000fe200078e0005 */
[----:B------:R-:W-:Y:S01]  /*1d110*/  MOV R15, 0xffffffff ;  /* 0xffffffff000f7802 */ /* 0x000fe20000000f00 */
[----:B------:R-:W-:Y:S02]  /*1d120*/  IMAD.MOV.U32 R12, RZ, RZ, RZ ;  /* 0x000000ffff0c7224 */ /* 0x000fe400078e00ff */
[----:B------:R-:W-:-:S07]  /*1d130*/  IMAD.MOV.U32 R11, RZ, RZ, 0x1c1f ;  /* 0x00001c1fff0b7424 */ /* 0x000fce00078e00ff */
[----:B-----5:R-:W-:Y:S05]  /*1d140*/  WARPSYNC.COLLECTIVE R15, `(.L_x_2286) ;  /* 0x000000000f087348 */ /* 0x020fea0003c00000 */
[----:B------:R0:W1:Y:S02]  /*1d150*/  SHFL.IDX P6, R14, R13, R12, R11 ;  /* 0x0000000c0d0e7389 */ /* 0x00006400000c000b */
[----:B01---5:R-:W-:Y:S01]  /*1d160*/  ENDCOLLECTIVE ;  /* 0x000000000000791b */ /* 0x023fe20003800000 */
.L_x_2286:
[----:B------:R-:W-:Y:S05]  /*1d170*/  BSYNC B1 ;  /* 0x0000000000017941 */ /* 0x000fea0003800000 */
.L_x_2285:
[----:B------:R-:W-:Y:S05]  /*1d180*/  BRA `(.L_x_2287) ;  /* 0xfffffea800807947 */ /* 0x000fea000383ffff */
.L_x_2039:
        /* <DEDUP_REMOVED lines=8> */
.L_x_2289:
[----:B------:R-:W-:Y:S05]  /*1d210*/  BSYNC B1 ;  /* 0x0000000000017941 */ /* 0x000fea0003800000 */
.L_x_2288:
[----:B------:R-:W-:Y:S05]  /*1d220*/  BRA `(.L_x_2290) ;  /* 0xfffffea800607947 */ /* 0x000fea000383ffff */
.L_x_2040:
        /* <DEDUP_REMOVED lines=8> */
.L_x_2292:
[----:B------:R-:W-:Y:S05]  /*1d2b0*/  BSYNC B1 ;  /* 0x0000000000017941 */ /* 0x000fea0003800000 */
.L_x_2291:
[----:B------:R-:W-:Y:S05]  /*1d2c0*/  BRA `(.L_x_2293) ;  /* 0xfffffea800407947 */ /* 0x000fea000383ffff */
.L_x_2041:
        /* <DEDUP_REMOVED lines=8> */
.L_x_2295:
[----:B------:R-:W-:Y:S05]  /*1d350*/  BSYNC B1 ;  /* 0x0000000000017941 */ /* 0x000fea0003800000 */
.L_x_2294:
[----:B------:R-:W-:Y:S05]  /*1d360*/  BRA `(.L_x_2296) ;  /* 0xfffffea800207947 */ /* 0x000fea000383ffff */
.L_x_2042:
[----:B------:R-:W-:Y:S01]  /*1d370*/  BSSY B1, `(.L_x_2297) ;  /* 0x0000008000017945 */ /* 0x000fe20003800000 */
[----:B------:R-:W-:Y:S01]  /*1d380*/  IMAD.MOV.U32 R13, RZ, RZ, R5 ;  /* 0x000000ffff0d7224 */ /* 0x000fe200078e0005 */
[----:B------:R-:W-:Y:S01]  /*1d390*/  MOV R15, 0xffffffff ;  /* 0xffffffff000f7802 */ /* 0x000fe20000000f00 */
[----:B------:R-:W-:Y:S02]  /*1d3a0*/  IMAD.MOV.U32 R12, RZ, RZ, 0x1 ;  /* 0x00000001ff0c7424 */ /* 0x000fe400078e00ff */
[----:B------:R-:W-:-:S07]  /*1d3b0*/  IMAD.MOV.U32 R11, RZ, RZ, 0x1c1f ;  /* 0x00001c1fff0b7424 */ /* 0x000fce00078e00ff */
[----:B-----5:R-:W-:Y:S05]  /*1d3c0*/  WARPSYNC.COLLECTIVE R15, `(.L_x_2298) ;  /* 0x000000000f087348 */ /* 0x020fea0003c00000 */
[----:B------:R0:W1:Y:S02]  /*1d3d0*/  SHFL.IDX P6, R14, R13, R12, R11 ;  /* 0x0000000c0d0e7389 */ /* 0x00006400000c000b */
[----:B01---5:R-:W-:Y:S01]  /*1d3e0*/  ENDCOLLECTIVE ;  /* 0x000000000000791b */ /* 0x023fe20003800000 */
.L_x_2298:
[----:B------:R-:W-:Y:S05]  /*1d3f0*/  BSYNC B1 ;  /* 0x0000000000017941 */ /* 0x000fea0003800000 */
.L_x_2297:
[----:B------:R-:W-:Y:S05]  /*1d400*/  BRA `(.L_x_2299) ;  /* 0xfffffea800007947 */ /* 0x000fea000383ffff */
.L_x_2043:
        /* <DEDUP_REMOVED lines=8> */
.L_x_2301:
[----:B------:R-:W-:Y:S05]  /*1d490*/  BSYNC B1 ;  /* 0x0000000000017941 */ /* 0x000fea0003800000 */
.L_x_2300:
[----:B------:R-:W-:Y:S05]  /*1d4a0*/  BRA `(.L_x_2302) ;  /* 0xfffffea400e07947 */ /* 0x000fea000383ffff */
.L_x_2044:
        /* <DEDUP_REMOVED lines=8> */
.L_x_2304:
[----:B------:R-:W-:Y:S05]  /*1d530*/  BSYNC B1 ;  /* 0x0000000000017941 */ /* 0x000fea0003800000 */
.L_x_2303:
[----:B------:R-:W-:Y:S05]  /*1d540*/  BRA `(.L_x_2305) ;  /* 0xfffffea400c07947 */ /* 0x000fea000383ffff */
.L_x_2045:
        /* <DEDUP_REMOVED lines=8> */
.L_x_2307:
[----:B------:R-:W-:Y:S05]  /*1d5d0*/  BSYNC B1 ;  /* 0x0000000000017941 */ /* 0x000fea0003800000 */
.L_x_2306:
[----:B------:R-:W-:Y:S05]  /*1d5e0*/  BRA `(.L_x_2308) ;  /* 0xfffffea400a07947 */ /* 0x000fea000383ffff */
.L_x_2047:
[----:B0-----:R0:W1:Y:S02]  /*1d5f0*/  SYNCS.PHASECHK.TRANS64.TRYWAIT P2, [R2+URZ+0x28c00], R7 ;  /* 0x028c0007020075a7 */ /* 0x001064000804017f */
[----:B-1----:R-:W-:Y:S05]  /*1d600*/  @!P2 NANOSLEEP.SYNCS 0x989680 ;  /* 0x009896800000a95d */ /* 0x002fea0003900000 */
[----:B------:R-:W1:Y:S02]  /*1d610*/  @!P2 SYNCS.PHASECHK.TRANS64 P2, [R2+URZ+0x28c00], R7 ;  /* 0x028c00070200a5a7 */ /* 0x000e64000804007f */
[----:B-1----:R-:W-:Y:S05]  /*1d620*/  @!P2 BRA `(.L_x_2047) ;  /* 0xfffffffc00f0a947 */ /* 0x002fea000383ffff */
[----:B------:R-:W-:Y:S05]  /*1d630*/  BRA `(.L_x_2309) ;  /* 0xfffffea800187947 */ /* 0x000fea000383ffff */
.L_x_2055:
        /* <DEDUP_REMOVED lines=8> */
.L_x_2311:
[----:B------:R-:W-:Y:S05]  /*1d6c0*/  BSYNC B1 ;  /* 0x0000000000017941 */ /* 0x000fea0003800000 */
.L_x_2310:
[----:B------:R-:W-:Y:S05]  /*1d6d0*/  BRA `(.L_x_2312) ;  /* 0xfffffeb400ec7947 */ /* 0x000fea000383ffff */
.L_x_2056:
        /* <DEDUP_REMOVED lines=8> */
.L_x_2314:
[----:B------:R-:W-:Y:S05]  /*1d760*/  BSYNC B1 ;  /* 0x0000000000017941 */ /* 0x000fea0003800000 */
.L_x_2313:
[----:B------:R-:W-:Y:S05]  /*1d770*/  BRA `(.L_x_2315) ;  /* 0xfffffeb400cc7947 */ /* 0x000fea000383ffff */
.L_x_2057:
        /* <DEDUP_REMOVED lines=8> */
.L_x_2317:
[----:B------:R-:W-:Y:S05]  /*1d800*/  BSYNC B1 ;  /* 0x0000000000017941 */ /* 0x000fea0003800000 */
.L_x_2316:
[----:B------:R-:W-:Y:S05]  /*1d810*/  BRA `(.L_x_2318) ;  /* 0xfffffeb400ac7947 */ /* 0x000fea000383ffff */
.L_x_2058:
        /* <DEDUP_REMOVED lines=8> */
.L_x_2320:
[----:B------:R-:W-:Y:S05]  /*1d8a0*/  BSYNC B1 ;  /* 0x0000000000017941 */ /* 0x000fea0003800000 */
.L_x_2319:
[----:B------:R-:W-:Y:S05]  /*1d8b0*/  BRA `(.L_x_2321) ;  /* 0xfffffeb4008c7947 */ /* 0x000fea000383ffff */
.L_x_2059:
        /* <DEDUP_REMOVED lines=8> */
.L_x_2323:
[----:B------:R-:W-:Y:S05]  /*1d940*/  BSYNC B1 ;  /* 0x0000000000017941 */ /* 0x000fea0003800000 */
.L_x_2322:
[----:B------:R-:W-:Y:S05]  /*1d950*/  BRA `(.L_x_2324) ;  /* 0xfffffeb4006c7947 */ /* 0x000fea000383ffff */
.L_x_2060:
        /* <DEDUP_REMOVED lines=8> */
.L_x_2326:
[----:B------:R-:W-:Y:S05]  /*1d9e0*/  BSYNC B1 ;  /* 0x0000000000017941 */ /* 0x000fea0003800000 */
.L_x_2325:
[----:B------:R-:W-:Y:S05]  /*1d9f0*/  BRA `(.L_x_2327) ;  /* 0xfffffeb400507947 */ /* 0x000fea000383ffff */
.L_x_2061:
        /* <DEDUP_REMOVED lines=8> */
.L_x_2329:
[----:B------:R-:W-:Y:S05]  /*1da80*/  BSYNC B1 ;  /* 0x0000000000017941 */ /* 0x000fea0003800000 */
.L_x_2328:
[----:B------:R-:W-:Y:S05]  /*1da90*/  BRA `(.L_x_2330) ;  /* 0xfffffeb400347947 */ /* 0x000fea000383ffff */
.L_x_2062:
        /* <DEDUP_REMOVED lines=8> */
.L_x_2332:
[----:B------:R-:W-:Y:S05]  /*1db20*/  BSYNC B1 ;  /* 0x0000000000017941 */ /* 0x000fea0003800000 */
.L_x_2331:
[----:B------:R-:W-:Y:S05]  /*1db30*/  BRA `(.L_x_2333) ;  /* 0xfffffeb400187947 */ /* 0x000fea000383ffff */
.L_x_2064:
[----:B0-----:R0:W1:Y:S02]  /*1db40*/  SYNCS.PHASECHK.TRANS64.TRYWAIT P2, [R2+URZ+0x28c00], R3 ;  /* 0x028c0003020075a7 */ /* 0x001064000804017f */
[----:B-1----:R-:W-:Y:S05]  /*1db50*/  @!P2 NANOSLEEP.SYNCS 0x989680 ;  /* 0x009896800000a95d */ /* 0x002fea0003900000 */
[----:B------:R-:W1:Y:S02]  /*1db60*/  @!P2 SYNCS.PHASECHK.TRANS64 P2, [R2+URZ+0x28c00], R3 ;  /* 0x028c00030200a5a7 */ /* 0x000e64000804007f */
[----:B-1----:R-:W-:Y:S05]  /*1db70*/  @!P2 BRA `(.L_x_2064) ;  /* 0xfffffffc00f0a947 */ /* 0x002fea000383ffff */
[----:B------:R-:W-:Y:S05]  /*1db80*/  BRA `(.L_x_2334) ;  /* 0xfffffeb400747947 */ /* 0x000fea000383ffff */
.L_x_2070:
[----:B--2---:R2:W3:Y:S02]  /*1db90*/  SYNCS.PHASECHK.TRANS64.TRYWAIT P2, [R9+URZ+0x28c30], R56 ;  /* 0x028c3038090075a7 */ /* 0x0044e4000804017f */
[----:B---3--:R-:W-:Y:S05]  /*1dba0*/  @!P2 NANOSLEEP.SYNCS 0x989680 ;  /* 0x009896800000a95d */ /* 0x008fea0003900000 */
[----:B------:R-:W3:Y:S02]  /*1dbb0*/  @!P2 SYNCS.PHASECHK.TRANS64 P2, [R9+URZ+0x28c30], R56 ;  /* 0x028c30380900a5a7 */ /* 0x000ee4000804007f */
[----:B---3--:R-:W-:Y:S05]  /*1dbc0*/  @!P2 BRA `(.L_x_2070) ;  /* 0xfffffffc00f0a947 */ /* 0x008fea000383ffff */
[----:B------:R-:W-:Y:S05]  /*1dbd0*/  BRA `(.L_x_2069) ;  /* 0xfffffec000c07947 */ /* 0x000fea000383ffff */
.L_x_2083:
[----:B--2---:R2:W3:Y:S02]  /*1dbe0*/  SYNCS.PHASECHK.TRANS64.TRYWAIT P2, [R9+URZ+0x28c50], R56 ;  /* 0x028c5038090075a7 */ /* 0x0044e4000804017f */
[----:B---3--:R-:W-:Y:S05]  /*1dbf0*/  @!P2 NANOSLEEP.SYNCS 0x989680 ;  /* 0x009896800000a95d */ /* 0x008fea0003900000 */
[----:B------:R-:W3:Y:S02]  /*1dc00*/  @!P2 SYNCS.PHASECHK.TRANS64 P2, [R9+URZ+0x28c50], R56 ;  /* 0x028c50380900a5a7 */ /* 0x000ee4000804007f */
[----:B---3--:R-:W-:Y:S05]  /*1dc10*/  @!P2 BRA `(.L_x_2083) ;  /* 0xfffffffc00f0a947 */ /* 0x008fea000383ffff */
[----:B------:R-:W-:Y:S05]  /*1dc20*/  BRA `(.L_x_2082) ;  /* 0xfffffee000807947 */ /* 0x000fea000383ffff */
.L_x_2095:
[----:B-1----:R1:W2:Y:S02]  /*1dc30*/  SYNCS.PHASECHK.TRANS64.TRYWAIT P2, [R216+URZ+0x28c30], R217 ;  /* 0x028c30d9d80075a7 */ /* 0x0022a4000804017f */
[----:B--2---:R-:W-:Y:S05]  /*1dc40*/  @!P2 NANOSLEEP.SYNCS 0x989680 ;  /* 0x009896800000a95d */ /* 0x004fea0003900000 */
[----:B------:R-:W2:Y:S02]  /*1dc50*/  @!P2 SYNCS.PHASECHK.TRANS64 P2, [R216+URZ+0x28c30], R217 ;  /* 0x028c30d9d800a5a7 */ /* 0x000ea4000804007f */
[----:B--2---:R-:W-:Y:S05]  /*1dc60*/  @!P2 BRA `(.L_x_2095) ;  /* 0xfffffffc00f0a947 */ /* 0x004fea000383ffff */
[----:B------:R-:W-:Y:S05]  /*1dc70*/  BRA `(.L_x_2094) ;  /* 0xfffffee400f07947 */ /* 0x000fea000383ffff */
.L_x_2108:
[----:B---3--:R3:W4:Y:S02]  /*1dc80*/  SYNCS.PHASECHK.TRANS64.TRYWAIT P2, [R216+URZ+0x28c50], R217 ;  /* 0x028c50d9d80075a7 */ /* 0x008724000804017f */
[----:B----4-:R-:W-:Y:S05]  /*1dc90*/  @!P2 NANOSLEEP.SYNCS 0x989680 ;  /* 0x009896800000a95d */ /* 0x010fea0003900000 */
[----:B------:R-:W4:Y:S02]  /*1dca0*/  @!P2 SYNCS.PHASECHK.TRANS64 P2, [R216+URZ+0x28c50], R217 ;  /* 0x028c50d9d800a5a7 */ /* 0x000f24000804007f */
[----:B----4-:R-:W-:Y:S05]  /*1dcb0*/  @!P2 BRA `(.L_x_2108) ;  /* 0xfffffffc00f0a947 */ /* 0x010fea000383ffff */
[----:B------:R-:W-:Y:S05]  /*1dcc0*/  BRA `(.L_x_2107) ;  /* 0xffffff0800d47947 */ /* 0x000fea000383ffff */
.L_x_2121:
[----:B--2---:R2:W3:Y:S02]  /*1dcd0*/  SYNCS.PHASECHK.TRANS64.TRYWAIT P3, [R9+URZ+0x28c30], R208 ;  /* 0x028c30d0090075a7 */ /* 0x0044e4000806017f */
[----:B---3--:R-:W-:Y:S05]  /*1dce0*/  @!P3 NANOSLEEP.SYNCS 0x989680 ;  /* 0x009896800000b95d */ /* 0x008fea0003900000 */
[----:B------:R-:W3:Y:S02]  /*1dcf0*/  @!P3 SYNCS.PHASECHK.TRANS64 P3, [R9+URZ+0x28c30], R208 ;  /* 0x028c30d00900b5a7 */ /* 0x000ee4000806007f */
[----:B---3--:R-:W-:Y:S05]  /*1dd00*/  @!P3 BRA `(.L_x_2121) ;  /* 0xfffffffc00f0b947 */ /* 0x008fea000383ffff */
[----:B------:R-:W-:Y:S05]  /*1dd10*/  BRA `(.L_x_2120) ;  /* 0xffffff1000807947 */ /* 0x000fea000383ffff */
.L_x_2126:
[----:B--2---:R2:W3:Y:S02]  /*1dd20*/  SYNCS.PHASECHK.TRANS64.TRYWAIT P3, [R9+URZ+0x28c50], R208 ;  /* 0x028c50d0090075a7 */ /* 0x0044e4000806017f */
[----:B---3--:R-:W-:Y:S05]  /*1dd30*/  @!P3 NANOSLEEP.SYNCS 0x989680 ;  /* 0x009896800000b95d */ /* 0x008fea0003900000 */
[----:B------:R-:W3:Y:S02]  /*1dd40*/  @!P3 SYNCS.PHASECHK.TRANS64 P3, [R9+URZ+0x28c50], R208 ;  /* 0x028c50d00900b5a7 */ /* 0x000ee4000806007f */
[----:B---3--:R-:W-:Y:S05]  /*1dd50*/  @!P3 BRA `(.L_x_2126) ;  /* 0xfffffffc00f0b947 */ /* 0x008fea000383ffff */
[----:B------:R-:W-:Y:S05]  /*1dd60*/  BRA `(.L_x_2125) ;  /* 0xffffff2800e07947 */ /* 0x000fea000383ffff */
.L_x_2134:
[----:B--2---:R2:W3:Y:S02]  /*1dd70*/  SYNCS.PHASECHK.TRANS64.TRYWAIT P2, [R191+URZ+0x28c30], R208 ;  /* 0x028c30d0bf0075a7 */ /* 0x0044e4000804017f */
[----:B---3--:R-:W-:Y:S05]  /*1dd80*/  @!P2 NANOSLEEP.SYNCS 0x989680 ;  /* 0x009896800000a95d */ /* 0x008fea0003900000 */
[----:B------:R-:W3:Y:S02]  /*1dd90*/  @!P2 SYNCS.PHASECHK.TRANS64 P2, [R191+URZ+0x28c30], R208 ;  /* 0x028c30d0bf00a5a7 */ /* 0x000ee4000804007f */
[----:B---3--:R-:W-:Y:S05]  /*1dda0*/  @!P2 BRA `(.L_x_2134) ;  /* 0xfffffffc00f0a947 */ /* 0x008fea000383ffff */
[----:B------:R-:W-:Y:S05]  /*1ddb0*/  BRA `(.L_x_2133) ;  /* 0xffffff2c00f87947 */ /* 0x000fea000383ffff */
.L_x_2147:
[----:B---3--:R3:W4:Y:S02]  /*1ddc0*/  SYNCS.PHASECHK.TRANS64.TRYWAIT P2, [R191+URZ+0x28c50], R208 ;  /* 0x028c50d0bf0075a7 */ /* 0x008724000804017f */
[----:B----4-:R-:W-:Y:S05]  /*1ddd0*/  @!P2 NANOSLEEP.SYNCS 0x989680 ;  /* 0x009896800000a95d */ /* 0x010fea0003900000 */
[----:B------:R-:W4:Y:S02]  /*1dde0*/  @!P2 SYNCS.PHASECHK.TRANS64 P2, [R191+URZ+0x28c50], R208 ;  /* 0x028c50d0bf00a5a7 */ /* 0x000f24000804007f */
[----:B----4-:R-:W-:Y:S05]  /*1ddf0*/  @!P2 BRA `(.L_x_2147) ;  /* 0xfffffffc00f0a947 */ /* 0x010fea000383ffff */
[----:B------:R-:W-:Y:S05]  /*1de00*/  BRA `(.L_x_2146) ;  /* 0xffffff5000ec7947 */ /* 0x000fea000383ffff */
.L_x_2183:
[----:B------:R-:W1:Y:S01]  /*1de10*/  S2R R11, SR_TID.X ;  /* 0x00000000000b7919 */ /* 0x000e620000002100 */
[----:B------:R-:W-:Y:S01]  /*1de20*/  BSSY B1, `(.L_x_2335) ;  /* 0x000000a000017945 */ /* 0x000fe20003800000 */
[----:B------:R-:W-:Y:S01]  /*1de30*/  IMAD.MOV.U32 R12, RZ, RZ, RZ ;  /* 0x000000ffff0c7224 */ /* 0x000fe200078e00ff */
[----:B------:R-:W-:Y:S02]  /*1de40*/  MOV R15, 0xffffffff ;  /* 0xffffffff000f7802 */ /* 0x000fe40000000f00 */
[----:B-1----:R-:W-:-:S04]  /*1de50*/  SHF.R.U32.HI R11, RZ, 0x5, R11 ;  /* 0x00000005ff0b7819 */ /* 0x002fc8000001160b */
[----:B------:R-:W-:-:S05]  /*1de60*/  LOP3.LUT R11, R11, 0x3, RZ, 0xc0, !PT ;  /* 0x000000030b0b7812 */ /* 0x000fca00078ec0ff */
[----:B0-----:R-:W-:Y:S02]  /*1de70*/  IMAD.MOV.U32 R13, RZ, RZ, R11 ;  /* 0x000000ffff0d7224 */ /* 0x001fe400078e000b */
[----:B------:R-:W-:-:S07]  /*1de80*/  IMAD.MOV.U32 R11, RZ, RZ, 0x1f ;  /* 0x0000001fff0b7424 */ /* 0x000fce00078e00ff */
[----:B------:R-:W-:Y:S05]  /*1de90*/  WARPSYNC.COLLECTIVE R15, `(.L_x_2336) ;  /* 0x000000000f087348 */ /* 0x000fea0003c00000 */
[----:B------:R0:W1:Y:S02]  /*1dea0*/  SHFL.IDX P6, R14, R13, R12, R11 ;  /* 0x0000000c0d0e7389 */ /* 0x00006400000c000b */
[----:B01----:R-:W-:Y:S01]  /*1deb0*/  ENDCOLLECTIVE ;  /* 0x000000000000791b */ /* 0x003fe20003800000 */
.L_x_2336:
[----:B------:R-:W-:Y:S05]  /*1dec0*/  BSYNC B1 ;  /* 0x0000000000017941 */ /* 0x000fea0003800000 */
.L_x_2335:
[----:B------:R-:W-:Y:S05]  /*1ded0*/  BRA `(.L_x_2337) ;  /* 0xffffff9c00907947 */ /* 0x000fea000383ffff */
.L_x_2184:
[----:B------:R-:W-:Y:S01]  /*1dee0*/  BSSY B1, `(.L_x_2338) ;  /* 0x0000006000017945 */ /* 0x000fe20003800000 */
[----:B------:R-:W-:-:S07]  /*1def0*/  IMAD.MOV.U32 R15, RZ, RZ, -0x1 ;  /* 0xffffffffff0f7424 */ /* 0x000fce00078e00ff */
[----:B0-----:R-:W-:Y:S05]  /*1df00*/  WARPSYNC.COLLECTIVE R15, `(.L_x_2339) ;  /* 0x000000000f0c7348 */ /* 0x001fea0003c00000 */
[----:B------:R-:W-:Y:S02]  /*1df10*/  ELECT P6, UR62, PT ;  /* 0x00000000003e782f */ /* 0x000fe400038c0000 */
[----:B------:R-:W-:Y:S01]  /*1df20*/  MOV R14, UR62 ;  /* 0x0000003e000e7c02 */ /* 0x000fe20008000f00 */
[----:B0-----:R-:W-:Y:S10]  /*1df30*/  ENDCOLLECTIVE ;  /* 0x000000000000791b */ /* 0x001ff40003800000 */
.L_x_2339:
[----:B------:R-:W-:Y:S05]  /*1df40*/  BSYNC B1 ;  /* 0x0000000000017941 */ /* 0x000fea0003800000 */
.L_x_2338:
[----:B------:R-:W-:Y:S05]  /*1df50*/  BRA `(.L_x_2340) ;  /* 0xffffff9c007c7947 */ /* 0x000fea000383ffff */
.L_x_2186:
[----:B-1----:R1:W2:Y:S02]  /*1df60*/  SYNCS.PHASECHK.TRANS64.TRYWAIT P0, [R7+URZ+0x28c20], R8 ;  /* 0x028c2008070075a7 */ /* 0x0022a4000800017f */
[----:B--2---:R-:W-:Y:S05]  /*1df70*/  @!P0 NANOSLEEP.SYNCS 0x989680 ;  /* 0x009896800000895d */ /* 0x004fea0003900000 */
[----:B------:R-:W2:Y:S02]  /*1df80*/  @!P0 SYNCS.PHASECHK.TRANS64 P0, [R7+URZ+0x28c20], R8 ;  /* 0x028c2008070085a7 */ /* 0x000ea4000800007f */
[----:B--2---:R-:W-:Y:S05]  /*1df90*/  @!P0 BRA `(.L_x_2186) ;  /* 0xfffffffc00f08947 */ /* 0x004fea000383ffff */
[----:B------:R-:W-:Y:S05]  /*1dfa0*/  BRA `(.L_x_2341) ;  /* 0xffffff9c00987947 */ /* 0x000fea000383ffff */
.L_x_2189:
[----:B-1----:R1:W2:Y:S02]  /*1dfb0*/  SYNCS.PHASECHK.TRANS64.TRYWAIT P0, [R8+URZ+0x28ca0], R11 ;  /* 0x028ca00b080075a7 */ /* 0x0022a4000800017f */
[----:B--2---:R-:W-:Y:S05]  /*1dfc0*/  @!P0 NANOSLEEP.SYNCS 0x989680 ;  /* 0x009896800000895d */ /* 0x004fea0003900000 */
[----:B------:R-:W2:Y:S02]  /*1dfd0*/  @!P0 SYNCS.PHASECHK.TRANS64 P0, [R8+URZ+0x28ca0], R11 ;  /* 0x028ca00b080085a7 */ /* 0x000ea4000800007f */
[----:B--2---:R-:W-:Y:S05]  /*1dfe0*/  @!P0 BRA `(.L_x_2189) ;  /* 0xfffffffc00f08947 */ /* 0x004fea000383ffff */
[----:B------:R-:W-:Y:S05]  /*1dff0*/  BRA `(.L_x_2342) ;  /* 0xffffff9c00a87947 */ /* 0x000fea000383ffff */
.L_x_2191:
[----:B--2---:R2:W3:Y:S02]  /*1e000*/  SYNCS.PHASECHK.TRANS64.TRYWAIT P0, [R8+URZ+0x28cc0], R11 ;  /* 0x028cc00b080075a7 */ /* 0x0044e4000800017f */
[----:B---3--:R-:W-:Y:S05]  /*1e010*/  @!P0 NANOSLEEP.SYNCS 0x989680 ;  /* 0x009896800000895d */ /* 0x008fea0003900000 */
[----:B------:R-:W3:Y:S02]  /*1e020*/  @!P0 SYNCS.PHASECHK.TRANS64 P0, [R8+URZ+0x28cc0], R11 ;  /* 0x028cc00b080085a7 */ /* 0x000ee4000800007f */
[----:B---3--:R-:W-:Y:S05]  /*1e030*/  @!P0 BRA `(.L_x_2191) ;  /* 0xfffffffc00f08947 */ /* 0x008fea000383ffff */
[----:B------:R-:W-:Y:S05]  /*1e040*/  BRA `(.L_x_2343) ;  /* 0xffffffa0000c7947 */ /* 0x000fea000383ffff */
.L_x_2195:
[----:B-1----:R1:W2:Y:S02]  /*1e050*/  SYNCS.PHASECHK.TRANS64.TRYWAIT P0, [R9+URZ+0x28ca0], R10 ;  /* 0x028ca00a090075a7 */ /* 0x0022a4000800017f */
[----:B--2---:R-:W-:Y:S05]  /*1e060*/  @!P0 NANOSLEEP.SYNCS 0x989680 ;  /* 0x009896800000895d */ /* 0x004fea0003900000 */
[----:B------:R-:W2:Y:S02]  /*1e070*/  @!P0 SYNCS.PHASECHK.TRANS64 P0, [R9+URZ+0x28ca0], R10 ;  /* 0x028ca00a090085a7 */ /* 0x000ea4000800007f */
[----:B--2---:R-:W-:Y:S05]  /*1e080*/  @!P0 BRA `(.L_x_2195) ;  /* 0xfffffffc00f08947 */ /* 0x004fea000383ffff */
[----:B------:R-:W-:Y:S05]  /*1e090*/  BRA `(.L_x_2344) ;  /* 0xffffffa4004c7947 */ /* 0x000fea000383ffff */
.L_x_2197:
[----:B--2---:R2:W3:Y:S02]  /*1e0a0*/  SYNCS.PHASECHK.TRANS64.TRYWAIT P1, [R9+URZ+0x28cc0], R10 ;  /* 0x028cc00a090075a7 */ /* 0x0044e4000802017f */
[----:B---3--:R-:W-:Y:S05]  /*1e0b0*/  @!P1 NANOSLEEP.SYNCS 0x989680 ;  /* 0x009896800000995d */ /* 0x008fea0003900000 */
[----:B------:R-:W3:Y:S02]  /*1e0c0*/  @!P1 SYNCS.PHASECHK.TRANS64 P1, [R9+URZ+0x28cc0], R10 ;  /* 0x028cc00a090095a7 */ /* 0x000ee4000802007f */
[----:B---3--:R-:W-:Y:S05]  /*1e0d0*/  @!P1 BRA `(.L_x_2197) ;  /* 0xfffffffc00f09947 */ /* 0x008fea000383ffff */
[----:B------:R-:W-:Y:S05]  /*1e0e0*/  BRA `(.L_x_2345) ;  /* 0xffffffa400a87947 */ /* 0x000fea000383ffff */
.L_x_2215:
[----:B------:R-:W0:Y:S01]  /*1e0f0*/  S2R R5, SR_TID.X ;  /* 0x0000000000057919 */ /* 0x000e220000002100 */
[----:B------:R-:W-:Y:S01]  /*1e100*/  BSSY B0, `(.L_x_2346) ;  /* 0x000000a000007945 */ /* 0x000fe20003800000 */
[----:B------:R-:W-:Y:S01]  /*1e110*/  IMAD.MOV.U32 R12, RZ, RZ, RZ ;  /* 0x000000ffff0c7224 */ /* 0x000fe200078e00ff */
[----:B-1----:R-:W-:Y:S01]  /*1e120*/  MOV R11, 0x1f ;  /* 0x0000001f000b7802 */ /* 0x002fe20000000f00 */
[----:B------:R-:W-:Y:S01]  /*1e130*/  IMAD.MOV.U32 R15, RZ, RZ, -0x1 ;  /* 0xffffffffff0f7424 */ /* 0x000fe200078e00ff */
[----:B0-----:R-:W-:-:S04]  /*1e140*/  SHF.R.U32.HI R5, RZ, 0x5, R5 ;  /* 0x00000005ff057819 */ /* 0x001fc80000011605 */
[----:B------:R-:W-:-:S05]  /*1e150*/  LOP3.LUT R5, R5, 0x3, RZ, 0xc0, !PT ;  /* 0x0000000305057812 */ /* 0x000fca00078ec0ff */
[----:B------:R-:W-:-:S07]  /*1e160*/  IMAD.MOV.U32 R13, RZ, RZ, R5 ;  /* 0x000000ffff0d7224 */ /* 0x000fce00078e0005 */
[----:B------:R-:W-:Y:S05]  /*1e170*/  WARPSYNC.COLLECTIVE R15, `(.L_x_2347) ;  /* 0x000000000f087348 */ /* 0x000fea0003c00000 */
[----:B------:R0:W1:Y:S02]  /*1e180*/  SHFL.IDX P6, R14, R13, R12, R11 ;  /* 0x0000000c0d0e7389 */ /* 0x00006400000c000b */
[----:B01----:R-:W-:Y:S01]  /*1e190*/  ENDCOLLECTIVE ;  /* 0x000000000000791b */ /* 0x003fe20003800000 */
.L_x_2347:
[----:B------:R-:W-:Y:S05]  /*1e1a0*/  BSYNC B0 ;  /* 0x0000000000007941 */ /* 0x000fea0003800000 */
.L_x_2346:
[----:B------:R-:W-:Y:S05]  /*1e1b0*/  BRA `(.L_x_2348) ;  /* 0xffffffb400707947 */ /* 0x000fea000383ffff */
.L_x_2216:
[----:B------:R-:W-:Y:S01]  /*1e1c0*/  BSSY B0, `(.L_x_2349) ;  /* 0x0000006000007945 */ /* 0x000fe20003800000 */
[----:B------:R-:W-:-:S07]  /*1e1d0*/  IMAD.MOV.U32 R15, RZ, RZ, -0x1 ;  /* 0xffffffffff0f7424 */ /* 0x000fce00078e00ff */
[----:B-1----:R-:W-:Y:S05]  /*1e1e0*/  WARPSYNC.COLLECTIVE R15, `(.L_x_2350) ;  /* 0x000000000f0c7348 */ /* 0x002fea0003c00000 */
[----:B------:R-:W-:Y:S02]  /*1e1f0*/  ELECT P6, UR62, PT ;  /* 0x00000000003e782f */ /* 0x000fe400038c0000 */
[----:B------:R-:W-:Y:S01]  /*1e200*/  MOV R14, UR62 ;  /* 0x0000003e000e7c02 */ /* 0x000fe20008000f00 */
[----:B-1----:R-:W-:Y:S10]  /*1e210*/  ENDCOLLECTIVE ;  /* 0x000000000000791b */ /* 0x002ff40003800000 */
.L_x_2350:
[----:B------:R-:W-:Y:S05]  /*1e220*/  BSYNC B0 ;  /* 0x0000000000007941 */ /* 0x000fea0003800000 */
.L_x_2349:
[----:B------:R-:W-:Y:S05]  /*1e230*/  BRA `(.L_x_2351) ;  /* 0xffffffb400607947 */ /* 0x000fea000383ffff */
.L_x_2219:
[----:B0-----:R0:W1:Y:S02]  /*1e240*/  SYNCS.PHASECHK.TRANS64.TRYWAIT P0, [R5+URZ+0x28c40], R7 ;  /* 0x028c4007050075a7 */ /* 0x001064000800017f */
[----:B-1----:R-:W-:Y:S05]  /*1e250*/  @!P0 NANOSLEEP.SYNCS 0x989680 ;  /* 0x009896800000895d */ /* 0x002fea0003900000 */
[----:B------:R-:W1:Y:S02]  /*1e260*/  @!P0 SYNCS.PHASECHK.TRANS64 P0, [R5+URZ+0x28c40], R7 ;  /* 0x028c4007050085a7 */ /* 0x000e64000800007f */
[----:B-1----:R-:W-:Y:S05]  /*1e270*/  @!P0 BRA `(.L_x_2219) ;  /* 0xfffffffc00f08947 */ /* 0x002fea000383ffff */
[----:B------:R-:W-:Y:S05]  /*1e280*/  BRA `(.L_x_2352) ;  /* 0xffffffb400c87947 */ /* 0x000fea000383ffff */
.L_x_2222:
        /* <DEDUP_REMOVED lines=8> */
.L_x_2225:
[----:B0-----:R0:W1:Y:S02]  /*1e310*/  SYNCS.PHASECHK.TRANS64.TRYWAIT P0, [R2+URZ+0x28c60], R5 ;  /* 0x028c6005020075a7 */ /* 0x001064000800017f */
[----:B-1----:R-:W-:Y:S05]  /*1e320*/  @!P0 NANOSLEEP.SYNCS 0x989680 ;  /* 0x009896800000895d */ /* 0x002fea0003900000 */
[----:B------:R-:W1:Y:S02]  /*1e330*/  @!P0 SYNCS.PHASECHK.TRANS64 P0, [R2+URZ+0x28c60], R5 ;  /* 0x028c6005020085a7 */ /* 0x000e64000800007f */
[----:B-1----:R-:W-:Y:S05]  /*1e340*/  @!P0 BRA `(.L_x_2225) ;  /* 0xfffffffc00f08947 */ /* 0x002fea000383ffff */
[----:B------:R-:W-:Y:S05]  /*1e350*/  BRA `(.L_x_2354) ;  /* 0xffffffb800c07947 */ /* 0x000fea000383ffff */
.L_x_2234:
[----:B--2---:R2:W3:Y:S02]  /*1e360*/  SYNCS.PHASECHK.TRANS64.TRYWAIT P0, [R2+URZ+0x28c40], R3 ;  /* 0x028c4003020075a7 */ /* 0x0044e4000800017f */
[----:B---3--:R-:W-:Y:S05]  /*1e370*/  @!P0 NANOSLEEP.SYNCS 0x989680 ;  /* 0x009896800000895d */ /* 0x008fea0003900000 */
[----:B------:R-:W3:Y:S02]  /*1e380*/  @!P0 SYNCS.PHASECHK.TRANS64 P0, [R2+URZ+0x28c40], R3 ;  /* 0x028c4003020085a7 */ /* 0x000ee4000800007f */
[----:B---3--:R-:W-:Y:S05]  /*1e390*/  @!P0 BRA `(.L_x_2234) ;  /* 0xfffffffc00f08947 */ /* 0x008fea000383ffff */
[----:B------:R-:W-:Y:S05]  /*1e3a0*/  BRA `(.L_x_2355) ;  /* 0xffffffc000907947 */ /* 0x000fea000383ffff */
.L_x_2236:
[----:B0-----:R0:W3:Y:S02]  /*1e3b0*/  SYNCS.PHASECHK.TRANS64.TRYWAIT P0, [R2+URZ+0x28c60], R3 ;  /* 0x028c6003020075a7 */ /* 0x0010e4000800017f */
[----:B---3--:R-:W-:Y:S05]  /*1e3c0*/  @!P0 NANOSLEEP.SYNCS 0x989680 ;  /* 0x009896800000895d */ /* 0x008fea0003900000 */
[----:B------:R-:W3:Y:S02]  /*1e3d0*/  @!P0 SYNCS.PHASECHK.TRANS64 P0, [R2+URZ+0x28c60], R3 ;  /* 0x028c6003020085a7 */ /* 0x000ee4000800007f */
[----:B---3--:R-:W-:Y:S05]  /*1e3e0*/  @!P0 BRA `(.L_x_2236) ;  /* 0xfffffffc00f08947 */ /* 0x008fea000383ffff */
[----:B------:R-:W-:Y:S05]  /*1e3f0*/  BRA `(.L_x_2356) ;  /* 0xffffffc400007947 */ /* 0x000fea000383ffff */
.L_x_2241:
[----:B---3--:R3:W4:Y:S02]  /*1e400*/  SYNCS.PHASECHK.TRANS64.TRYWAIT P0, [R2+URZ+0x28c40], R3 ;  /* 0x028c4003020075a7 */ /* 0x008724000800017f */
[----:B----4-:R-:W-:Y:S05]  /*1e410*/  @!P0 NANOSLEEP.SYNCS 0x989680 ;  /* 0x009896800000895d */ /* 0x010fea0003900000 */
[----:B------:R-:W4:Y:S02]  /*1e420*/  @!P0 SYNCS.PHASECHK.TRANS64 P0, [R2+URZ+0x28c40], R3 ;  /* 0x028c4003020085a7 */ /* 0x000f24000800007f */
[----:B----4-:R-:W-:Y:S05]  /*1e430*/  @!P0 BRA `(.L_x_2241) ;  /* 0xfffffffc00f08947 */ /* 0x010fea000383ffff */
[----:B------:R-:W-:Y:S05]  /*1e440*/  BRA `(.L_x_2357) ;  /* 0xffffffc800a47947 */ /* 0x000fea000383ffff */
.L_x_2243:
[----:B0-----:R0:W2:Y:S02]  /*1e450*/  SYNCS.PHASECHK.TRANS64.TRYWAIT P1, [R2+URZ+0x28c60], R3 ;  /* 0x028c6003020075a7 */ /* 0x0010a4000802017f */
[----:B--2---:R-:W-:Y:S05]  /*1e460*/  @!P1 NANOSLEEP.SYNCS 0x989680 ;  /* 0x009896800000995d */ /* 0x004fea0003900000 */
[----:B------:R-:W2:Y:S02]  /*1e470*/  @!P1 SYNCS.PHASECHK.TRANS64 P1, [R2+URZ+0x28c60], R3 ;  /* 0x028c6003020095a7 */ /* 0x000ea4000802007f */
[----:B--2---:R-:W-:Y:S05]  /*1e480*/  @!P1 BRA `(.L_x_2243) ;  /* 0xfffffffc00f09947 */ /* 0x004fea000383ffff */
[----:B------:R-:W-:Y:S05]  /*1e490*/  BRA `(.L_x_2358) ;  /* 0xffffffcc00107947 */ /* 0x000fea000383ffff */
.L_x_2248:
[----:B---3--:R3:W4:Y:S02]  /*1e4a0*/  SYNCS.PHASECHK.TRANS64.TRYWAIT P0, [R2+URZ+0x28c40], R3 ;  /* 0x028c4003020075a7 */ /* 0x008724000800017f */
[----:B----4-:R-:W-:Y:S05]  /*1e4b0*/  @!P0 NANOSLEEP.SYNCS 0x989680 ;  /* 0x009896800000895d */ /* 0x010fea0003900000 */
[----:B------:R-:W4:Y:S02]  /*1e4c0*/  @!P0 SYNCS.PHASECHK.TRANS64 P0, [R2+URZ+0x28c40], R3 ;  /* 0x028c4003020085a7 */ /* 0x000f24000800007f */
[----:B----4-:R-:W-:Y:S05]  /*1e4d0*/  @!P0 BRA `(.L_x_2248) ;  /* 0xfffffffc00f08947 */ /* 0x010fea000383ffff */
[----:B------:R-:W-:Y:S05]  /*1e4e0*/  BRA `(.L_x_2359) ;  /* 0xffffffd000907947 */ /* 0x000fea000383ffff */
.L_x_2250:
[----:B0-----:R0:W2:Y:S02]  /*1e4f0*/  SYNCS.PHASECHK.TRANS64.TRYWAIT P1, [R2+URZ+0x28c60], R3 ;  /* 0x028c6003020075a7 */ /* 0x0010a4000802017f */
[----:B--2---:R-:W-:Y:S05]  /*1e500*/  @!P1 NANOSLEEP.SYNCS 0x989680 ;  /* 0x009896800000995d */ /* 0x004fea0003900000 */
[----:B------:R-:W2:Y:S02]  /*1e510*/  @!P1 SYNCS.PHASECHK.TRANS64 P1, [R2+URZ+0x28c60], R3 ;  /* 0x028c6003020095a7 */ /* 0x000ea4000802007f */
[----:B--2---:R-:W-:Y:S05]  /*1e520*/  @!P1 BRA `(.L_x_2250) ;  /* 0xfffffffc00f09947 */ /* 0x004fea000383ffff */
[----:B------:R-:W-:Y:S05]  /*1e530*/  BRA `(.L_x_2360) ;  /* 0xffffffd400007947 */ /* 0x000fea000383ffff */
.L_x_2255:
[----:B------:R-:W-:Y:S01]  /*1e540*/  BSSY B0, `(.L_x_2361) ;  /* 0x0000008000007945 */ /* 0x000fe20003800000 */
[----:B0-----:R-:W-:Y:S01]  /*1e550*/  IMAD.MOV.U32 R13, RZ, RZ, R16 ;  /* 0x000000ffff0d7224 */ /* 0x001fe200078e0010 */
[----:B------:R-:W-:Y:S01]  /*1e560*/  MOV R12, RZ ;  /* 0x000000ff000c7202 */ /* 0x000fe20000000f00 */
[----:B-1----:R-:W-:Y:S02]  /*1e570*/  IMAD.MOV.U32 R11, RZ, RZ, 0x1f ;  /* 0x0000001fff0b7424 */ /* 0x002fe400078e00ff */
[----:B------:R-:W-:-:S07]  /*1e580*/  IMAD.MOV.U32 R15, RZ, RZ, -0x1 ;  /* 0xffffffffff0f7424 */ /* 0x000fce00078e00ff */
[----:B--2---:R-:W-:Y:S05]  /*1e590*/  WARPSYNC.COLLECTIVE R15, `(.L_x_2362) ;  /* 0x000000000f087348 */ /* 0x004fea0003c00000 */
[----:B------:R0:W1:Y:S02]  /*1e5a0*/  SHFL.IDX P6, R14, R13, R12, R11 ;  /* 0x0000000c0d0e7389 */ /* 0x00006400000c000b */
[----:B012---:R-:W-:Y:S01]  /*1e5b0*/  ENDCOLLECTIVE ;  /* 0x000000000000791b */ /* 0x007fe20003800000 */
.L_x_2362:
[----:B------:R-:W-:Y:S05]  /*1e5c0*/  BSYNC B0 ;  /* 0x0000000000007941 */ /* 0x000fea0003800000 */
.L_x_2361:
[----:B------:R-:W-:Y:S01]  /*1e5d0*/  MOV R13, R16 ;  /* 0x00000010000d7202 */ /* 0x000fe20000000f00 */
[----:B------:R-:W-:Y:S02]  /*1e5e0*/  IMAD.MOV.U32 R12, RZ, RZ, 0x1 ;  /* 0x00000001ff0c7424 */ /* 0x000fe400078e00ff */
[----:B------:R-:W-:Y:S02]  /*1e5f0*/  IMAD.MOV.U32 R11, RZ, RZ, 0x1f ;  /* 0x0000001fff0b7424 */ /* 0x000fe400078e00ff */
[----:B------:R-:W-:Y:S02]  /*1e600*/  IMAD.MOV.U32 R15, RZ, RZ, -0x1 ;  /* 0xffffffffff0f7424 */ /* 0x000fe400078e00ff */
[----:B------:R-:W-:-:S07]  /*1e610*/  IMAD.MOV.U32 R4, RZ, RZ, R14 ;  /* 0x000000ffff047224 */ /* 0x000fce00078e000e */
[----:B------:R-:W-:Y:S05]  /*1e620*/  WARPSYNC.COLLECTIVE R15, `(.L_x_2363) ;  /* 0x000000000f087348 */ /* 0x000fea0003c00000 */
[----:B------:R0:W1:Y:S02]  /*1e630*/  SHFL.IDX P6, R14, R13, R12, R11 ;  /* 0x0000000c0d0e7389 */ /* 0x00006400000c000b */
[----:B01----:R-:W-:Y:S01]  /*1e640*/  ENDCOLLECTIVE ;  /* 0x000000000000791b */ /* 0x003fe20003800000 */
.L_x_2363:
[----:B------:R-:W-:Y:S01]  /*1e650*/  MOV R16, R14 ;  /* 0x0000000e00107202 */ /* 0x000fe20000000f00 */
[----:B------:R-:W-:Y:S06]  /*1e660*/  BRA `(.L_x_2364) ;  /* 0xffffffd800447947 */ /* 0x000fec000383ffff */
.L_x_2258:
[----:B------:R-:W-:Y:S01]  /*1e670*/  BSSY B0, `(.L_x_2365) ;  /* 0x0000008000007945 */ /* 0x000fe20003800000 */
[----:B0----5:R-:W-:Y:S01]  /*1e680*/  IMAD.MOV.U32 R13, RZ, RZ, R17 ;  /* 0x000000ffff0d7224 */ /* 0x021fe200078e0011 */
[----:B------:R-:W-:Y:S01]  /*1e690*/  MOV R15, 0xffffffff ;  /* 0xffffffff000f7802 */ /* 0x000fe20000000f00 */
[----:B------:R-:W-:Y:S02]  /*1e6a0*/  IMAD.MOV.U32 R12, RZ, RZ, 0x1 ;  /* 0x00000001ff0c7424 */ /* 0x000fe400078e00ff */
[----:B-1----:R-:W-:-:S07]  /*1e6b0*/  IMAD.MOV.U32 R11, RZ, RZ, RZ ;  /* 0x000000ffff0b7224 */ /* 0x002fce00078e00ff */
[----:B--234-:R-:W-:Y:S05]  /*1e6c0*/  WARPSYNC.COLLECTIVE R15, `(.L_x_2366) ;  /* 0x000000000f087348 */ /* 0x01cfea0003c00000 */
[----:B------:R0:W1:Y:S02]  /*1e6d0*/  SHFL.UP P6, R14, R13, R12, R11 ;  /* 0x0400000c0d0e7389 */ /* 0x00006400000c000b */
[----:B01234-:R-:W-:Y:S01]  /*1e6e0*/  ENDCOLLECTIVE ;  /* 0x000000000000791b */ /* 0x01ffe20003800000 */
.L_x_2366:
[----:B------:R-:W-:Y:S05]  /*1e6f0*/  BSYNC B0 ;  /* 0x0000000000007941 */ /* 0x000fea0003800000 */
.L_x_2365:
[C---:B------:R-:W-:Y:S01]  /*1e700*/  ISETP.NE.AND P0, PT, R7.reuse, RZ, PT ;  /* 0x000000ff0700720c */ /* 0x040fe20003f05270 */
[----:B------:R-:W-:Y:S01]  /*1e710*/  IMAD.MOV.U32 R12, RZ, RZ, 0x2 ;  /* 0x00000002ff0c7424 */ /* 0x000fe200078e00ff */
[----:B------:R-:W-:Y:S01]  /*1e720*/  MOV R15, 0xffffffff ;  /* 0xffffffff000f7802 */ /* 0x000fe20000000f00 */
[----:B------:R-:W-:Y:S01]  /*1e730*/  IMAD.MOV.U32 R11, RZ, RZ, RZ ;  /* 0x000000ffff0b7224 */ /* 0x000fe200078e00ff */
[----:B------:R-:W-:Y:S02]  /*1e740*/  SEL R14, R14, RZ, P0 ;  /* 0x000000ff0e0e7207 */ /* 0x000fe40000000000 */
[----:B------:R-:W-:-:S03]  /*1e750*/  ISETP.GE.U32.AND P0, PT, R7, 0x2, PT ;  /* 0x000000020700780c */ /* 0x000fc60003f06070 */
[----:B------:R-:W-:-:S10]  /*1e760*/  IMAD.IADD R13, R17, 0x1, R14 ;  /* 0x00000001110d7824 */ /* 0x000fd400078e020e */
[----:B------:R-:W-:Y:S05]  /*1e770*/  WARPSYNC.COLLECTIVE R15, `(.L_x_2367) ;  /* 0x000000000f087348 */ /* 0x000fea0003c00000 */
[----:B------:R0:W1:Y:S02]  /*1e780*/  SHFL.UP P6, R14, R13, R12, R11 ;  /* 0x0400000c0d0e7389 */ /* 0x00006400000c000b */
[----:B01----:R-:W-:Y:S01]  /*1e790*/  ENDCOLLECTIVE ;  /* 0x000000000000791b */ /* 0x003fe20003800000 */
.L_x_2367:
        /* <DEDUP_REMOVED lines=8> */
.L_x_2368:
        /* <DEDUP_REMOVED lines=8> */
.L_x_2369:
        /* <DEDUP_REMOVED lines=8> */
.L_x_2370:
        /* <DEDUP_REMOVED lines=8> */
.L_x_2371:
[----:B------:R-:W-:Y:S05]  /*1e9a0*/  BRA `(.L_x_2372) ;  /* 0xffffffd800087947 */ /* 0x000fea000383ffff */
.L_x_2263:
[----:B------:R-:W-:Y:S01]  /*1e9b0*/  BSSY B0, `(.L_x_2373) ;  /* 0x0000008000007945 */ /* 0x000fe20003800000 */
[----:B-----5:R-:W-:Y:S01]  /*1e9c0*/  IMAD.MOV.U32 R13, RZ, RZ, R17 ;  /* 0x000000ffff0d7224 */ /* 0x020fe200078e0011 */
[----:B-1----:R-:W-:Y:S01]  /*1e9d0*/  MOV R11, RZ ;  /* 0x000000ff000b7202 */ /* 0x002fe20000000f00 */
[----:B------:R-:W-:Y:S02]  /*1e9e0*/  IMAD.MOV.U32 R12, RZ, RZ, 0x1 ;  /* 0x00000001ff0c7424 */ /* 0x000fe400078e00ff */
[----:B------:R-:W-:-:S07]  /*1e9f0*/  IMAD.MOV.U32 R15, RZ, RZ, -0x1 ;  /* 0xffffffffff0f7424 */ /* 0x000fce00078e00ff */
[----:B0-2---:R-:W-:Y:S05]  /*1ea00*/  WARPSYNC.COLLECTIVE R15, `(.L_x_2374) ;  /* 0x000000000f087348 */ /* 0x005fea0003c00000 */
[----:B------:R1:W3:Y:S02]  /*1ea10*/  SHFL.UP P6, R14, R13, R12, R11 ;  /* 0x0400000c0d0e7389 */ /* 0x0002e400000c000b */
[----:B0123--:R-:W-:Y:S01]  /*1ea20*/  ENDCOLLECTIVE ;  /* 0x000000000000791b */ /* 0x00ffe20003800000 */
.L_x_2374:
[----:B------:R-:W-:Y:S05]  /*1ea30*/  BSYNC B0 ;  /* 0x0000000000007941 */ /* 0x000fea0003800000 */
.L_x_2373:
        /* <DEDUP_REMOVED lines=10> */
.L_x_2375:
        /* <DEDUP_REMOVED lines=8> */
.L_x_2376:
        /* <DEDUP_REMOVED lines=8> */
.L_x_2377:
        /* <DEDUP_REMOVED lines=8> */
.L_x_2378:
        /* <DEDUP_REMOVED lines=8> */
.L_x_2379:
[----:B------:R-:W-:Y:S05]  /*1ece0*/  BRA `(.L_x_2380) ;  /* 0xffffffd400ec7947 */ /* 0x000fea000383ffff */
.L_x_2265:
[----:B------:R-:W-:Y:S01]  /*1ecf0*/  BSSY B0, `(.L_x_2381) ;  /* 0x0000006000007945 */ /* 0x000fe20003800000 */
[----:B------:R-:W-:Y:S01]  /*1ed00*/  PLOP3.LUT P6, PT, P6, PT, PT, 0x8, 0x0 ;  /* 0x000000000000781c */ /* 0x000fe200037ce170 */
[----:B------:R-:W-:-:S12]  /*1ed10*/  IMAD.MOV.U32 R15, RZ, RZ, -0x1 ;  /* 0xffffffffff0f7424 */ /* 0x000fd800078e00ff */
[----:B01----:R-:W-:Y:S05]  /*1ed20*/  WARPSYNC.COLLECTIVE R15, `(.L_x_2382) ;  /* 0x000000000f087348 */ /* 0x003fea0003c00000 */
[----:B------:R-:W-:Y:S01]  /*1ed30*/  VOTE.ANY R14, PT, P6 ;  /* 0x00000000000e7806 */ /* 0x000fe200030e0100 */
[----:B01----:R-:W-:Y:S06]  /*1ed40*/  ENDCOLLECTIVE ;  /* 0x000000000000791b */ /* 0x003fec0003800000 */
.L_x_2382:
[----:B------:R-:W-:Y:S05]  /*1ed50*/  BSYNC B0 ;  /* 0x0000000000007941 */ /* 0x000fea0003800000 */
.L_x_2381:
[----:B------:R-:W-:Y:S01]  /*1ed60*/  MOV R3, R14 ;  /* 0x0000000e00037202 */ /* 0x000fe20000000f00 */
[----:B------:R-:W-:Y:S01]  /*1ed70*/  IMAD.MOV.U32 R13, RZ, RZ, R17 ;  /* 0x000000ffff0d7224 */ /* 0x000fe200078e0011 */
[----:B------:R-:W-:Y:S01]  /*1ed80*/  MOV R15, 0xffffffff ;  /* 0xffffffff000f7802 */ /* 0x000fe20000000f00 */
[----:B------:R-:W-:Y:S01]  /*1ed90*/  IMAD.MOV.U32 R11, RZ, RZ, 0x1f ;  /* 0x0000001fff0b7424 */ /* 0x000fe200078e00ff */
[----:B------:R-:W0:Y:S02]  /*1eda0*/  POPC R6, R3 ;  /* 0x0000000300067309 */ /* 0x000e240000000000 */
[----:B0-----:R-:W-:-:S07]  /*1edb0*/  IMAD.MOV.U32 R12, RZ, RZ, R6 ;  /* 0x000000ffff0c7224 */ /* 0x001fce00078e0006 */
[----:B------:R-:W-:Y:S05]  /*1edc0*/  WARPSYNC.COLLECTIVE R15, `(.L_x_2383) ;  /* 0x000000000f087348 */ /* 0x000fea0003c00000 */
[----:B------:R0:W1:Y:S02]  /*1edd0*/  SHFL.IDX P6, R14, R13, R12, R11 ;  /* 0x0000000c0d0e7389 */ /* 0x00006400000c000b */
[----:B01----:R-:W-:Y:S01]  /*1ede0*/  ENDCOLLECTIVE ;  /* 0x000000000000791b */ /* 0x003fe20003800000 */
.L_x_2383:
[----:B------:R-:W-:Y:S01]  /*1edf0*/  IMAD.MOV.U32 R17, RZ, RZ, R14 ;  /* 0x000000ffff117224 */ /* 0x000fe200078e000e */
[----:B------:R-:W-:Y:S06]  /*1ee00*/  BRA `(.L_x_2384) ;  /* 0xffffffd400dc7947 */ /* 0x000fec000383ffff */
.L_x_2267:
[----:B------:R-:W-:Y:S01]  /*1ee10*/  BSSY B0, `(.L_x_2385) ;  /* 0x0000007000007945 */ /* 0x000fe20003800000 */
[----:B------:R-:W-:Y:S01]  /*1ee20*/  IMAD.MOV.U32 R13, RZ, RZ, R2 ;  /* 0x000000ffff0d7224 */ /* 0x000fe200078e0002 */
[----:B------:R-:W-:Y:S01]  /*1ee30*/  MOV R15, 0xffffffff ;  /* 0xffffffff000f7802 */ /* 0x000fe20000000f00 */
[----:B-1----:R-:W-:-:S07]  /*1ee40*/  IMAD.MOV.U32 R11, RZ, RZ, 0x1f ;  /* 0x0000001fff0b7424 */ /* 0x002fce00078e00ff */
[----:B0-23--:R-:W-:Y:S05]  /*1ee50*/  WARPSYNC.COLLECTIVE R15, `(.L_x_2386) ;  /* 0x000000000f087348 */ /* 0x00dfea0003c00000 */
[----:B------:R1:W4:Y:S02]  /*1ee60*/  SHFL.IDX P6, R14, R13, R12, R11 ;  /* 0x0000000c0d0e7389 */ /* 0x00032400000c000b */
[----:B01234-:R-:W-:Y:S01]  /*1ee70*/  ENDCOLLECTIVE ;  /* 0x000000000000791b */ /* 0x01ffe20003800000 */
.L_x_2386:
[----:B------:R-:W-:Y:S05]  /*1ee80*/  BSYNC B0 ;  /* 0x0000000000007941 */ /* 0x000fea0003800000 */
.L_x_2385:
[----:B------:R-:W-:Y:S01]  /*1ee90*/  IMAD.MOV.U32 R7, RZ, RZ, R14 ;  /* 0x000000ffff077224 */ /* 0x000fe200078e000e */
[----:B------:R-:W-:Y:S06]  /*1eea0*/  BRA `(.L_x_2266) ;  /* 0xffffffd400d07947 */ /* 0x000fec000383ffff */
.L_x_2271:
[----:B-1----:R1:W2:Y:S02]  /*1eeb0*/  SYNCS.PHASECHK.TRANS64.TRYWAIT P0, [R0+URZ+0x28c20], R3 ;  /* 0x028c2003000075a7 */ /* 0x0022a4000800017f */
[----:B--2---:R-:W-:Y:S05]  /*1eec0*/  @!P0 NANOSLEEP.SYNCS 0x989680 ;  /* 0x009896800000895d */ /* 0x004fea0003900000 */
[----:B------:R-:W2:Y:S02]  /*1eed0*/  @!P0 SYNCS.PHASECHK.TRANS64 P0, [R0+URZ+0x28c20], R3 ;  /* 0x028c2003000085a7 */ /* 0x000ea4000800007f */
[----:B--2---:R-:W-:Y:S05]  /*1eee0*/  @!P0 BRA `(.L_x_2271) ;  /* 0xfffffffc00f08947 */ /* 0x004fea000383ffff */
[----:B------:R-:W-:Y:S05]  /*1eef0*/  BRA `(.L_x_2387) ;  /* 0xffffffdc00447947 */ /* 0x000fea000383ffff */
.L_x_2272:
[----:B------:R-:W2:Y:S01]  /*1ef00*/  S2R R2, SR_TID.X ;  /* 0x0000000000027919 */ /* 0x000ea20000002100 */
[----:B------:R-:W-:Y:S01]  /*1ef10*/  BSSY B0, `(.L_x_2388) ;  /* 0x000000a000007945 */ /* 0x000fe20003800000 */
[----:B------:R-:W-:Y:S01]  /*1ef20*/  IMAD.MOV.U32 R12, RZ, RZ, RZ ;  /* 0x000000ffff0c7224 */ /* 0x000fe200078e00ff */
[----:B------:R-:W-:Y:S01]  /*1ef30*/  MOV R11, 0x1f ;  /* 0x0000001f000b7802 */ /* 0x000fe20000000f00 */
[----:B------:R-:W-:Y:S01]  /*1ef40*/  IMAD.MOV.U32 R15, RZ, RZ, -0x1 ;  /* 0xffffffffff0f7424 */ /* 0x000fe200078e00ff */
[----:B--2---:R-:W-:-:S04]  /*1ef50*/  SHF.R.U32.HI R2, RZ, 0x5, R2 ;  /* 0x00000005ff027819 */ /* 0x004fc80000011602 */
[----:B------:R-:W-:-:S05]  /*1ef60*/  LOP3.LUT R2, R2, 0x3, RZ, 0xc0, !PT ;  /* 0x0000000302027812 */ /* 0x000fca00078ec0ff */
[----:B0-----:R-:W-:-:S07]  /*1ef70*/  IMAD.MOV.U32 R13, RZ, RZ, R2 ;  /* 0x000000ffff0d7224 */ /* 0x001fce00078e0002 */
[----:B-1----:R-:W-:Y:S05]  /*1ef80*/  WARPSYNC.COLLECTIVE R15, `(.L_x_2389) ;  /* 0x000000000f087348 */ /* 0x002fea0003c00000 */
[----:B------:R0:W2:Y:S02]  /*1ef90*/  SHFL.IDX P6, R14, R13, R12, R11 ;  /* 0x0000000c0d0e7389 */ /* 0x0000a400000c000b */
[----:B012---:R-:W-:Y:S01]  /*1efa0*/  ENDCOLLECTIVE ;  /* 0x000000000000791b */ /* 0x007fe20003800000 */
.L_x_2389:
[----:B------:R-:W-:Y:S05]  /*1efb0*/  BSYNC B0 ;  /* 0x0000000000007941 */ /* 0x000fea0003800000 */
.L_x_2388:
[----:B------:R-:W-:Y:S05]  /*1efc0*/  BRA `(.L_x_2390) ;  /* 0xffffffdc002c7947 */ /* 0x000fea000383ffff */
.L_x_2273:
[----:B------:R-:W-:Y:S01]  /*1efd0*/  BSSY B0, `(.L_x_2391) ;  /* 0x0000006000007945 */ /* 0x000fe20003800000 */
[----:B------:R-:W-:-:S07]  /*1efe0*/  IMAD.MOV.U32 R15, RZ, RZ, -0x1 ;  /* 0xffffffffff0f7424 */ /* 0x000fce00078e00ff */
[----:B012---:R-:W-:Y:S05]  /*1eff0*/  WARPSYNC.COLLECTIVE R15, `(.L_x_2392) ;  /* 0x000000000f0c7348 */ /* 0x007fea0003c00000 */
[----:B------:R-:W-:Y:S02]  /*1f000*/  ELECT P6, UR62, PT ;  /* 0x00000000003e782f */ /* 0x000fe400038c0000 */
[----:B------:R-:W-:Y:S01]  /*1f010*/  MOV R14, UR62 ;  /* 0x0000003e000e7c02 */ /* 0x000fe20008000f00 */
[----:B012---:R-:W-:Y:S10]  /*1f020*/  ENDCOLLECTIVE ;  /* 0x000000000000791b */ /* 0x007ff40003800000 */
.L_x_2392:
[----:B------:R-:W-:Y:S05]  /*1f030*/  BSYNC B0 ;  /* 0x0000000000007941 */ /* 0x000fea0003800000 */
.L_x_2391:
[----:B------:R-:W-:Y:S05]  /*1f040*/  BRA `(.L_x_2393) ;  /* 0xffffffdc00207947 */ /* 0x000fea000383ffff */
.L_x_2275:
[----:B-1----:R1:W2:Y:S02]  /*1f050*/  SYNCS.PHASECHK.TRANS64.TRYWAIT P0, [R6+URZ], R5 ;  /* 0x00000005060075a7 */ /* 0x0022a4000800017f */
[----:B--2---:R-:W-:Y:S05]  /*1f060*/  @!P0 NANOSLEEP.SYNCS 0x989680 ;  /* 0x009896800000895d */ /* 0x004fea0003900000 */
[----:B------:R-:W2:Y:S02]  /*1f070*/  @!P0 SYNCS.PHASECHK.TRANS64 P0, [R6+URZ], R5 ;  /* 0x00000005060085a7 */ /* 0x000ea4000800007f */
[----:B--2---:R-:W-:Y:S05]  /*1f080*/  @!P0 BRA `(.L_x_2275) ;  /* 0xfffffffc00f08947 */ /* 0x004fea000383ffff */
[----:B------:R-:W-:Y:S05]  /*1f090*/  BRA `(.L_x_2394) ;  /* 0xffffffdc005c7947 */ /* 0x000fea000383ffff */
.L_x_2276:
[----:B--2---:R2:W3:Y:S02]  /*1f0a0*/  SYNCS.PHASECHK.TRANS64.TRYWAIT P0, [R7+URZ], R2 ;  /* 0x00000002070075a7 */ /* 0x0044e4000800017f */
[----:B---3--:R-:W-:Y:S05]  /*1f0b0*/  @!P0 NANOSLEEP.SYNCS 0x989680 ;  /* 0x009896800000895d */ /* 0x008fea0003900000 */
[----:B------:R-:W3:Y:S02]  /*1f0c0*/  @!P0 SYNCS.PHASECHK.TRANS64 P0, [R7+URZ], R2 ;  /* 0x00000002070085a7 */ /* 0x000ee4000800007f */
[----:B---3--:R-:W-:Y:S05]  /*1f0d0*/  @!P0 BRA `(.L_x_2276) ;  /* 0xfffffffc00f08947 */ /* 0x008fea000383ffff */
[----:B------:R-:W-:Y:S05]  /*1f0e0*/  BRA `(.L_x_2395) ;  /* 0xffffffdc00507947 */ /* 0x000fea000383ffff */
.L_x_2278:
[----:B---3--:R3:W4:Y:S02]  /*1f0f0*/  SYNCS.PHASECHK.TRANS64.TRYWAIT P0, [R4+URZ], R5 ;  /* 0x00000005040075a7 */ /* 0x008724000800017f */
[----:B----4-:R-:W-:Y:S05]  /*1f100*/  @!P0 NANOSLEEP.SYNCS 0x989680 ;  /* 0x009896800000895d */ /* 0x010fea0003900000 */
[----:B------:R-:W4:Y:S02]  /*1f110*/  @!P0 SYNCS.PHASECHK.TRANS64 P0, [R4+URZ], R5 ;  /* 0x00000005040085a7 */ /* 0x000f24000800007f */
[----:B----4-:R-:W-:Y:S05]  /*1f120*/  @!P0 BRA `(.L_x_2278) ;  /* 0xfffffffc00f08947 */ /* 0x010fea000383ffff */
[----:B------:R-:W-:Y:S05]  /*1f130*/  BRA `(.L_x_2396) ;  /* 0xffffffdc00587947 */ /* 0x000fea000383ffff */
.L_x_2397:
        /* <DEDUP_REMOVED lines=12> */
.L_x_4558:


//--------------------- .text._ZN7cutlass13device_kernelIN5flash11enable_sm90INS1_16FlashAttnFwdSm90INS1_25CollectiveMainloopFwdSm90ILi2EN4cute5tupleIJNS5_1CILi1EEES8_S8_EEENS6_IJNS7_ILi64EEESA_SA_EEELi512ENS_6half_tEfNS_4arch4Sm90ELb0ELb1ELb1ELb1ELb0ELb0ELb1ELb0ELb0ELb0ELb0ELb0EEENS1_21CollectiveEpilogueFwdINS6_IJSA_NS7_ILi512EEESA_EEES9_SC_SE_Li256ELb1ELb0ELb0ELb0EEENS1_36VarlenDynamicPersistentTileSchedulerILi64ELi64ELi256ELi32ELb0ELb0ELb1ELb1ELb0ELb1EEEEEEEEEvNT_6ParamsE --------------------------
	.section	.text._ZN7cutlass13device_kernelIN5flash11enable_sm90INS1_16FlashAttnFwdSm90INS1_25CollectiveMainloopFwdSm90ILi2EN4cute5tupleIJNS5_1CILi1EEES8_S8_EEENS6_IJNS7_ILi64EEESA_SA_EEELi512ENS_6half_tEfNS_4arch4Sm90ELb0ELb1ELb1ELb1ELb0ELb0ELb1ELb0ELb0ELb0ELb0ELb0EEENS1_21CollectiveEpilogueFwdINS6_IJSA_NS7_ILi512EEESA_EEES9_SC_SE_Li256ELb1ELb0ELb0ELb0EEENS1_36VarlenDynamicPersistentTileSchedulerILi64ELi64ELi256ELi32ELb0ELb0ELb1ELb1ELb0ELb1EEEEEEEEEvNT_6ParamsE,"ax",@progbits
	.align	128
.text._ZN7cutlass13device_kernelIN5flash11enable_sm90INS1_16FlashAttnFwdSm90INS1_25CollectiveMainloopFwdSm90ILi2EN4cute5tupleIJNS5_1CILi1EEES8_S8_EEENS6_IJNS7_ILi64EEESA_SA_EEELi512ENS_6half_tEfNS_4arch4Sm90ELb0ELb1ELb1ELb1ELb0ELb0ELb1ELb0ELb0ELb0ELb0ELb0EEENS1_21CollectiveEpilogueFwdINS6_IJSA_NS7_ILi512EEESA_EEES9_SC_SE_Li256ELb1ELb0ELb0ELb0EEENS1_36VarlenDynamicPersistentTileSchedulerILi64ELi64ELi256ELi32ELb0ELb0ELb1ELb1ELb0ELb1EEEEEEEEEvNT_6ParamsE:
        .type           _ZN7cutlass13device_kernelIN5flash11enable_sm90INS1_16FlashAttnFwdSm90INS1_25CollectiveMainloopFwdSm90ILi2EN4cute5tupleIJNS5_1CILi1EEES8_S8_EEENS6_IJNS7_ILi64EEESA_SA_EEELi512ENS_6half_tEfNS_4arch4Sm90ELb0ELb1ELb1ELb1ELb0ELb0ELb1ELb0ELb0ELb0ELb0ELb0EEENS1_21CollectiveEpilogueFwdINS6_IJSA_NS7_ILi512EEESA_EEES9_SC_SE_Li256ELb1ELb0ELb0ELb0EEENS1_36VarlenDynamicPersistentTileSchedulerILi64ELi64ELi256ELi32ELb0ELb0ELb1ELb1ELb0ELb1EEEEEEEEEvNT_6ParamsE,@function
        .size           _ZN7cutlass13device_kernelIN5flash11enable_sm90INS1_16FlashAttnFwdSm90INS1_25CollectiveMainloopFwdSm90ILi2EN4cute5tupleIJNS5_1CILi1EEES8_S8_EEENS6_IJNS7_ILi64EEESA_SA_EEELi512ENS_6half_tEfNS_4arch4Sm90ELb0ELb1ELb1ELb1ELb0ELb0ELb1ELb0ELb0ELb0ELb0ELb0EEENS1_21CollectiveEpilogueFwdINS6_IJSA_NS7_ILi512EEESA_EEES9_SC_SE_Li256ELb1ELb0ELb0ELb0EEENS1_36VarlenDynamicPersistentTileSchedulerILi64ELi64ELi256ELi32ELb0ELb0ELb1ELb1ELb0ELb1EEEEEEEEEvNT_6ParamsE,(.L_x_4559 - _ZN7cutlass13device_kernelIN5flash11enable_sm90INS1_16FlashAttnFwdSm90INS1_25CollectiveMainloopFwdSm90ILi2EN4cute5tupleIJNS5_1CILi1EEES8_S8_EEENS6_IJNS7_ILi64EEESA_SA_EEELi512ENS_6half_tEfNS_4arch4Sm90ELb0ELb1ELb1ELb1ELb0ELb0ELb1ELb0ELb0ELb0ELb0ELb0EEENS1_21CollectiveEpilogueFwdINS6_IJSA_NS7_ILi512EEESA_EEES9_SC_SE_Li256ELb1ELb0ELb0ELb0EEENS1_36VarlenDynamicPersistentTileSchedulerILi64ELi64ELi256ELi32ELb0ELb0ELb1ELb1ELb0ELb1EEEEEEEEEvNT_6ParamsE)
        .other          _ZN7cutlass13device_kernelIN5flash11enable_sm90INS1_16FlashAttnFwdSm90INS1_25CollectiveMainloopFwdSm90ILi2EN4cute5tupleIJNS5_1CILi1EEES8_S8_EEENS6_IJNS7_ILi64EEESA_SA_EEELi512ENS_6half_tEfNS_4arch4Sm90ELb0ELb1ELb1ELb1ELb0ELb0ELb1ELb0ELb0ELb0ELb0ELb0EEENS1_21CollectiveEpilogueFwdINS6_IJSA_NS7_ILi512EEESA_EEES9_SC_SE_Li256ELb1ELb0ELb0ELb0EEENS1_36VarlenDynamicPersistentTileSchedulerILi64ELi64ELi256ELi32ELb0ELb0ELb1ELb1ELb0ELb1EEEEEEEEEvNT_6ParamsE,@"STO_CUDA_ENTRY STV_DEFAULT"
_ZN7cutlass13device_kernelIN5flash11enable_sm90INS1_16FlashAttnFwdSm90INS1_25CollectiveMainloopFwdSm90ILi2EN4cute5tupleIJNS5_1CILi1EEES8_S8_EEENS6_IJNS7_ILi64EEESA_SA_EEELi512ENS_6half_tEfNS_4arch4Sm90ELb0ELb1ELb1ELb1ELb0ELb0ELb1ELb0ELb0ELb0ELb0ELb0EEENS1_21CollectiveEpilogueFwdINS6_IJSA_NS7_ILi512EEESA_EEES9_SC_SE_Li256ELb1ELb0ELb0ELb0EEENS1_36VarlenDynamicPersistentTileSchedulerILi64ELi64ELi256ELi32ELb0ELb0ELb1ELb1ELb0ELb1EEEEEEEEEvNT_6ParamsE:
        /* <DEDUP_REMOVED lines=23> */
.L_x_2399:
[----:B------:R-:W-:Y:S05]  /*0170*/  BSYNC B0 ;  /* 0x0000000000007941 */ /* 0x000fea0003800000 */
.L_x_2398:
        /* <DEDUP_REMOVED lines=39> */
.L_x_2400:
        /* <DEDUP_REMOVED lines=22> */
.L_x_2401:
        /* <DEDUP_REMOVED lines=18> */
.L_x_2402:
        /* <DEDUP_REMOVED lines=22> */
.L_x_2403:
        /* <DEDUP_REMOVED lines=22> */
.L_x_2404:
[----:B------:R-:W-:Y:S01]  /*0930*/  IMAD.MOV.U32 R2, RZ, RZ, 0x1 ;  /* 0x00000001ff027424 */ /* 0x000fe200078e00ff */
[----:B------:R-:W-:Y:S01]  /*0940*/  ISETP.NE.AND P0, PT, R3, RZ, PT ;  /* 0x000000ff0300720c */ /* 0x000fe20003f05270 */
[----:B------:R-:W-:-:S03]  /*0950*/  NOP ;  /* 0x0000000000007918 */ /* 0x000fc60000000000 */
[----:B------:R-:W-:-:S05]  /*0960*/  SEL R2, R2, 0x2, !P0 ;  /* 0x0000000202027807 */ /* 0x000fca0004000000 */
[----:B------:R0:W-:Y:S02]  /*0970*/  STL [R1+0x24], R2 ;  /* 0x0000240201007387 */ /* 0x0001e40000100800 */
[----:B01234-:R-:W-:Y:S06]  /*0980*/  BAR.SYNC.DEFER_BLOCKING 0x0 ;  /* 0x0000000000007b1d */ /* 0x01ffec0000010000 */
[----:B------:R-:W-:Y:S05]  /*0990*/  @!P0 BRA `(.L_x_2405) ;  /* 0x0000013800788947 */ /* 0x000fea0003800000 */
.L_x_2406:
        /* <DEDUP_REMOVED lines=19> */
[----:B------:R-:W2:Y:S01]  /*0ad0*/  LDL.LU R14, [R1+0x24] ;  /* 0x00002400010e7983 */ /* 0x000ea20000300800 */
[----:B------:R-:W-:-:S05]  /*0ae0*/  VIADD R201, R2, 0xffffff80 ;  /* 0xffffff8002c97836 */ /* 0x000fca0000000000 */
[----:B------:R-:W-:-:S04]  /*0af0*/  SHF.R.S32.HI R0, RZ, 0x1f, R201 ;  /* 0x0000001fff007819 */ /* 0x000fc800000114c9 */
[----:B------:R-:W-:-:S04]  /*0b00*/  LEA.HI R2, R0, R201, RZ, 0x4 ;  /* 0x000000c900027211 */ /* 0x000fc800078f20ff */
[----:B------:R-:W-:Y:S02]  /*0b10*/  SHF.R.S32.HI R7, RZ, 0x4, R2 ;  /* 0x00000004ff077819 */ /* 0x000fe40000011402 */
[----:B------:R-:W-:Y:S02]  /*0b20*/  LEA.HI R3, R0, R201, RZ, 0x5 ;  /* 0x000000c900037211 */ /* 0x000fe400078f28ff */
[C---:B------:R-:W-:Y:S02]  /*0b30*/  LEA.HI R5, R2.reuse, R7, RZ, 0x1 ;  /* 0x0000000702057211 */ /* 0x040fe400078f08ff */
[----:B------:R-:W-:Y:S02]  /*0b40*/  LOP3.LUT R2, R2, 0xfffffff0, RZ, 0xc0, !PT ;  /* 0xfffffff002027812 */ /* 0x000fe400078ec0ff */
[----:B------:R-:W-:Y:S02]  /*0b50*/  LOP3.LUT R6, R5, 0x1ffffffe, RZ, 0xc0, !PT ;  /* 0x1ffffffe05067812 */ /* 0x000fe400078ec0ff */
[--C-:B------:R-:W-:Y:S01]  /*0b60*/  SHF.R.S32.HI R5, RZ, 0x5, R3.reuse ;  /* 0x00000005ff057819 */ /* 0x100fe20000011403 */
[----:B------:R-:W-:Y:S01]  /*0b70*/  IMAD.IADD R2, R201, 0x1, -R2 ;  /* 0x00000001c9027824 */ /* 0x000fe200078e0a02 */
[----:B------:R-:W-:-:S02]  /*0b80*/  SHF.R.S32.HI R8, RZ, 0x1f, R3 ;  /* 0x0000001fff087819 */ /* 0x000fc40000011403 */
[----:B------:R-:W-:Y:S02]  /*0b90*/  LEA.HI R4, R0, R201, RZ, 0x7 ;  /* 0x000000c900047211 */ /* 0x000fe400078f38ff */
[----:B------:R-:W-:Y:S02]  /*0ba0*/  LEA.HI R8, R8, R5, RZ, 0x2 ;  /* 0x0000000508087211 */ /* 0x000fe400078f10ff */
[----:B------:R-:W-:Y:S01]  /*0bb0*/  SHF.R.S32.HI R3, RZ, 0x1f, R2 ;  /* 0x0000001fff037819 */ /* 0x000fe20000011402 */
[----:B------:R-:W-:Y:S01]  /*0bc0*/  IMAD.IADD R6, R7, 0x1, -R6 ;  /* 0x0000000107067824 */ /* 0x000fe200078e0a06 */
[----:B------:R-:W-:Y:S02]  /*0bd0*/  SHF.R.S32.HI R199, RZ, 0x7, R4 ;  /* 0x00000007ffc77819 */ /* 0x000fe40000011404 */
[----:B------:R-:W-:Y:S02]  /*0be0*/  LOP3.LUT R8, R8, 0x3ffffc, RZ, 0xc0, !PT ;  /* 0x003ffffc08087812 */ /* 0x000fe400078ec0ff */
[----:B------:R-:W-:-:S02]  /*0bf0*/  LEA.HI R7, R3, R2, RZ, 0x3 ;  /* 0x0000000203077211 */ /* 0x000fc400078f18ff */
[----:B------:R-:W-:Y:S01]  /*0c00*/  LEA R13, R199, R2, 0x8 ;  /* 0x00000002c70d7211 */ /* 0x000fe200078e40ff */
[----:B------:R-:W-:Y:S01]  /*0c10*/  IMAD.IADD R8, R5, 0x1, -R8 ;  /* 0x0000000105087824 */ /* 0x000fe200078e0a08 */
[C---:B------:R-:W-:Y:S01]  /*0c20*/  LOP3.LUT R9, R7.reuse, 0xfffffff8, RZ, 0xc0, !PT ;  /* 0xfffffff807097812 */ /* 0x040fe200078ec0ff */
[----:B------:R-:W-:Y:S02]  /*0c30*/  IMAD.SHL.U32 R11, R7, 0x40, RZ ;  /* 0x00000040070b7824 */ /* 0x000fe400078e00ff */
[----:B------:R-:W-:Y:S02]  /*0c40*/  IMAD R13, R8, 0x10, R13 ;  /* 0x00000010080d7824 */ /* 0x000fe400078e020d */
[----:B------:R-:W-:Y:S01]  /*0c50*/  IMAD.IADD R8, R2, 0x1, -R9 ;  /* 0x0000000102087824 */ /* 0x000fe200078e0a09 */
[----:B------:R-:W-:-:S03]  /*0c60*/  LOP3.LUT R12, R11, 0x7ffffe00, RZ, 0xc0, !PT ;  /* 0x7ffffe000b0c7812 */ /* 0x000fc600078ec0ff */
[----:B------:R-:W-:Y:S01]  /*0c70*/  IMAD.SHL.U32 R11, R8, 0x40, RZ ;  /* 0x00000040080b7824 */ /* 0x000fe200078e00ff */
[----:B------:R-:W-:Y:S02]  /*0c80*/  LOP3.LUT R10, R4, 0xffffff80, RZ, 0xc0, !PT ;  /* 0xffffff80040a7812 */ /* 0x000fe400078ec0ff */
[----:B------:R-:W-:Y:S02]  /*0c90*/  SHF.L.U32 R6, R6, 0x3, RZ ;  /* 0x0000000306067819 */ /* 0x000fe400000006ff */
[----:B------:R-:W-:Y:S01]  /*0ca0*/  LOP3.LUT R11, R11, 0x1c0, RZ, 0xc0, !PT ;  /* 0x000001c00b0b7812 */ /* 0x000fe200078ec0ff */
[----:B------:R-:W-:Y:S02]  /*0cb0*/  IMAD.IADD R10, R201, 0x1, -R10 ;  /* 0x00000001c90a7824 */ /* 0x000fe400078e0a0a */
[--C-:B------:R-:W-:Y:S01]  /*0cc0*/  IMAD.U32 R200, R13, 0x40, R6.reuse ;  /* 0x000000400dc87824 */ /* 0x100fe200078e0006 */
[----:B------:R-:W-:Y:S02]  /*0cd0*/  LOP3.LUT R6, R11, 0x8, R6, 0xf8, !PT ;  /* 0x000000080b067812 */ /* 0x000fe400078ef806 */
[----:B------:R-:W-:-:S02]  /*0ce0*/  SHF.R.U32.HI R11, RZ, 0x3, R11 ;  /* 0x00000003ff0b7819 */ /* 0x000fc4000001160b */
[----:B------:R-:W-:Y:S01]  /*0cf0*/  SHF.R.S32.HI R3, RZ, 0x1f, R10 ;  /* 0x0000001fff037819 */ /* 0x000fe2000001140a */
[----:B------:R-:W-:Y:S01]  /*0d00*/  IMAD R12, R5, 0x400, R12 ;  /* 0x00000400050c7824 */ /* 0x000fe200078e020c */
[----:B------:R-:W-:Y:S02]  /*0d10*/  LOP3.LUT R11, R6, R11, RZ, 0x3c, !PT ;  /* 0x0000000b060b7212 */ /* 0x000fe400078e3cff */
[----:B------:R-:W-:-:S03]  /*0d20*/  LEA.HI R7, R3, R10, RZ, 0x2 ;  /* 0x0000000a03077211 */ /* 0x000fc600078f10ff */
[----:B------:R-:W-:Y:S01]  /*0d30*/  IMAD.IADD R11, R12, 0x1, R11 ;  /* 0x000000010c0b7824 */ /* 0x000fe200078e020b */
[--C-:B------:R-:W-:Y:S02]  /*0d40*/  SHF.R.S32.HI R2, RZ, 0x2, R7.reuse ;  /* 0x00000002ff027819 */ /* 0x100fe40000011407 */
[----:B------:R-:W-:Y:S02]  /*0d50*/  SHF.R.S32.HI R9, RZ, 0x1f, R7 ;  /* 0x0000001fff097819 */ /* 0x000fe40000011407 */
[----:B------:R-:W-:Y:S02]  /*0d60*/  R2P PR, R8, 0x6 ;  /* 0x0000000608007804 */ /* 0x000fe40000000000 */
[----:B------:R-:W-:Y:S02]  /*0d70*/  LEA R23, R11, UR37, 0x1 ;  /* 0x000000250b177c11 */ /* 0x000fe4000f8e08ff */
[----:B------:R-:W-:Y:S02]  /*0d80*/  LEA.HI R9, R9, R2, RZ, 0x3 ;  /* 0x0000000209097211 */ /* 0x000fe400078f18ff */
[----:B------:R-:W-:-:S02]  /*0d90*/  LEA.HI R0, R0, R201, RZ, 0x3 ;  /* 0x000000c900007211 */ /* 0x000fc400078f18ff */
[----:B------:R-:W-:Y:S01]  /*0da0*/  LEA.HI R4, R4, R199, RZ, 0x1 ;  /* 0x000000c704047211 */ /* 0x000fe200078f08ff */
[----:B------:R-:W-:Y:S01]  /*0db0*/  IMAD.MOV.U32 R189, RZ, RZ, 0x40 ;  /* 0x00000040ffbd7424 */ /* 0x000fe200078e00ff */
[----:B------:R-:W-:Y:S01]  /*0dc0*/  LEA.HI R3, R3, R10, RZ, 0x5 ;  /* 0x0000000a03037211 */ /* 0x000fe200078f28ff */
[----:B------:R-:W-:Y:S01]  /*0dd0*/  VIADD R190, R23, 0x36400 ;  /* 0x0003640017be7836 */ /* 0x000fe20000000000 */
[----:B------:R-:W-:Y:S02]  /*0de0*/  LOP3.LUT R9, R9, 0xfffffff8, RZ, 0xc0, !PT ;  /* 0xfffffff809097812 */ /* 0x000fe400078ec0ff */
[----:B------:R-:W-:Y:S02]  /*0df0*/  LOP3.LUT R7, R7, 0x7ffffffc, RZ, 0xc0, !PT ;  /* 0x7ffffffc07077812 */ /* 0x000fe400078ec0ff */
[----:B------:R-:W-:Y:S02]  /*0e00*/  LOP3.LUT R6, R0, 0x1ffffff8, RZ, 0xc0, !PT ;  /* 0x1ffffff800067812 */ /* 0x000fe400078ec0ff */
[----:B------:R-:W-:Y:S01]  /*0e10*/  LOP3.LUT R4, R4, 0xfffffe, RZ, 0xc0, !PT ;  /* 0x00fffffe04047812 */ /* 0x000fe200078ec0ff */
[----:B------:R-:W-:Y:S01]  /*0e20*/  VIADD R188, R23, 0x36420 ;  /* 0x0003642017bc7836 */ /* 0x000fe20000000000 */
[----:B------:R-:W-:Y:S01]  /*0e30*/  SHF.R.S32.HI R3, RZ, 0x5, R3 ;  /* 0x00000005ff037819 */ /* 0x000fe20000011403 */
[----:B------:R-:W-:Y:S01]  /*0e40*/  IMAD.IADD R2, R2, 0x1, -R9 ;  /* 0x0000000102027824 */ /* 0x000fe200078e0a09 */
[----:B------:R-:W-:Y:S01]  /*0e50*/  SEL R189, R189, 0xffffffc0, !P2 ;  /* 0xffffffc0bdbd7807 */ /* 0x000fe20005000000 */
[----:B------:R-:W-:Y:S01]  /*0e60*/  IMAD.IADD R7, R10, 0x1, -R7 ;  /* 0x000000010a077824 */ /* 0x000fe200078e0a07 */
[----:B------:R-:W-:Y:S01]  /*0e70*/  @P1 IADD3 R188, R190, -0x20, RZ ;  /* 0xffffffe0bebc1810 */ /* 0x000fe20007ffe0ff */
[----:B------:R-:W-:-:S02]  /*0e80*/  IMAD.IADD R6, R201, 0x1, -R6 ;  /* 0x00000001c9067824 */ /* 0x000fc400078e0a06 */
[----:B------:R-:W-:Y:S01]  /*0e90*/  IMAD.IADD R4, R199, 0x1, -R4 ;  /* 0x00000001c7047824 */ /* 0x000fe200078e0a04 */
[----:B------:R-:W-:Y:S01]  /*0ea0*/  SHF.R.S32.HI R194, RZ, 0x3, R0 ;  /* 0x00000003ffc27819 */ /* 0x000fe20000011400 */
[----:B------:R-:W-:Y:S01]  /*0eb0*/  IMAD R19, R3, 0x10, R2 ;  /* 0x0000001003137824 */ /* 0x000fe200078e0202 */
[----:B------:R-:W-:Y:S01]  /*0ec0*/  MOV R2, RZ ;  /* 0x000000ff00027202 */ /* 0x000fe20000000f00 */
[----:B------:R-:W-:Y:S02]  /*0ed0*/  IMAD.IADD R190, R190, 0x1, R189 ;  /* 0x00000001bebe7824 */ /* 0x000fe400078e02bd */
[----:B------:R-:W-:Y:S02]  /*0ee0*/  IMAD.MOV.U32 R198, RZ, RZ, RZ ;  /* 0x000000ffffc67224 */ /* 0x000fe400078e00ff */
[----:B------:R-:W-:Y:S02]  /*0ef0*/  IMAD.SHL.U32 R191, R6, 0x8, RZ ;  /* 0x0000000806bf7824 */ /* 0x000fe400078e00ff */
[----:B------:R-:W-:-:S02]  /*0f00*/  IMAD.SHL.U32 R22, R4, 0x100, RZ ;  /* 0x0000010004167824 */ /* 0x000fc400078e00ff */
[----:B------:R-:W-:Y:S02]  /*0f10*/  IMAD.SHL.U32 R16, R7, 0x2, RZ ;  /* 0x0000000207107824 */ /* 0x000fe400078e00ff */
[----:B------:R-:W-:Y:S01]  /*0f20*/  IMAD.IADD R189, R189, 0x1, R188 ;  /* 0x00000001bdbd7824 */ /* 0x000fe200078e02bc */
[----:B------:R-:W-:Y:S01]  /*0f30*/  UMOV UR36, URZ ;  /* 0x0000003f00247c82 */ /* 0x000fe20008000000 */
[----:B--2---:R-:W-:-:S07]  /*0f40*/  LOP3.LUT R192, R14, 0x1, RZ, 0xfc, !PT ;  /* 0x000000010ec07812 */ /* 0x004fce00078efcff */
.L_x_2509:
[----:B-1---5:R-:W0:Y:S01]  /*0f50*/  LDC.64 R4, c[0x0][0xb20] ;  /* 0x0002c800ff047b82 */ /* 0x022e220000000a00 */
[----:B--2---:R-:W-:Y:S01]  /*0f60*/  IMAD.MOV.U32 R8, RZ, RZ, RZ ;  /* 0x000000ffff087224 */ /* 0x004fe200078e00ff */
[----:B------:R-:W-:-:S06]  /*0f70*/  ULDC.64 UR4, c[0x0][0x208] ;  /* 0x0000820000047ab9 */ /* 0x000fcc0000000a00 */
[----:B---34-:R-:W1:Y:S08]  /*0f80*/  LDC.64 R6, c[0x0][0xb10] ;  /* 0x0002c400ff067b82 */ /* 0x018e700000000a00 */
[----:B------:R-:W2:Y:S01]  /*0f90*/  LDC.64 R10, c[0x0][0x3f8] ;  /* 0x0000fe00ff0a7b82 */ /* 0x000ea20000000a00 */
[----:B0-----:R-:W-:-:S07]  /*0fa0*/  ISETP.NE.U32.AND P0, PT, R4, RZ, PT ;  /* 0x000000ff0400720c */ /* 0x001fce0003f05070 */
[----:B------:R-:W0:Y:S01]  /*0fb0*/  LDC R18, c[0x0][0x288] ;  /* 0x0000a200ff127b82 */ /* 0x000e220000000800 */
[----:B------:R-:W-:Y:S02]  /*0fc0*/  ISETP.NE.AND.EX P0, PT, R5, RZ, PT, P0 ;  /* 0x000000ff0500720c */ /* 0x000fe40003f05300 */
[----:B-1----:R-:W-:-:S05]  /*0fd0*/  ISETP.NE.U32.AND P1, PT, R6, RZ, PT ;  /* 0x000000ff0600720c */ /* 0x002fca0003f25070 */
[----:B------:R-:W1:Y:S01]  /*0fe0*/  LDC R0, c[0x0][0x404] ;  /* 0x00010100ff007b82 */ /* 0x000e620000000800 */
[----:B------:R-:W-:-:S07]  /*0ff0*/  ISETP.NE.AND.EX P1, PT, R7, RZ, PT, P1 ;  /* 0x000000ff0700720c */ /* 0x000fce0003f25310 */
[----:B------:R-:W3:Y:S08]  /*1000*/  @P0 LDC.64 R4, c[0x0][0xb20] ;  /* 0x0002c800ff040b82 */ /* 0x000ef00000000a00 */
[----:B------:R-:W4:Y:S08]  /*1010*/  @P1 LDC.64 R6, c[0x0][0xb10] ;  /* 0x0002c400ff061b82 */ /* 0x000f300000000a00 */
[----:B------:R-:W1:Y:S01]  /*1020*/  LDC R17, c[0x0][0x2e0] ;  /* 0x0000b800ff117b82 */ /* 0x000e620000000800 */
[----:B---3--:R-:W-:-:S05]  /*1030*/  @P0 IMAD.WIDE R4, R187, 0x4, R4 ;  /* 0x00000004bb040825 */ /* 0x008fca00078e0204 */
[----:B------:R3:W5:Y:S01]  /*1040*/  @P0 LDG.E R8, desc[UR4][R4.64] ;  /* 0x0000000404080981 */ /* 0x000762000c1e1900 */
[----:B--2---:R-:W-:Y:S01]  /*1050*/  ISETP.NE.U32.AND P0, PT, R10, RZ, PT ;  /* 0x000000ff0a00720c */ /* 0x004fe20003f05070 */
[----:B----4-:R-:W-:-:S03]  /*1060*/  @P1 IMAD.WIDE R6, R187, 0x4, R6 ;  /* 0x00000004bb061825 */ /* 0x010fc600078e0206 */
[----:B------:R-:W-:Y:S02]  /*1070*/  ISETP.NE.AND.EX P0, PT, R11, RZ, PT, P0 ;  /* 0x000000ff0b00720c */ /* 0x000fe40003f05300 */
[----:B0-----:R3:W5:Y:S01]  /*1080*/  @P1 LDG.E R18, desc[UR4][R6.64] ;  /* 0x0000000406121981 */ /* 0x001762000c1e1900 */
[----:B------:R-:W-:Y:S01]  /*1090*/  ULDC.64 UR4, c[0x0][0xb18] ;  /* 0x0002c60000047ab9 */ /* 0x000fe20000000a00 */
[----:B-1----:R-:W-:Y:S01]  /*10a0*/  SEL R0, R0, 0x1, P0 ;  /* 0x0000000100007807 */ /* 0x002fe20000000000 */
[----:B------:R-:W-:Y:S01]  /*10b0*/  IMAD.MOV.U32 R193, RZ, RZ, R186 ;  /* 0x000000ffffc17224 */ /* 0x000fe200078e00ba */
[----:B------:R-:W-:-:S03]  /*10c0*/  ISETP.NE.U32.AND P2, PT, RZ, UR4, PT ;  /* 0x00000004ff007c0c */ /* 0x000fc6000bf45070 */
[----:B------:R-:W-:Y:S01]  /*10d0*/  IMAD R17, R0, R17, RZ ;  /* 0x0000001100117224 */ /* 0x000fe200078e02ff */
[----:B------:R-:W-:Y:S01]  /*10e0*/  ISETP.NE.AND.EX P2, PT, RZ, UR5, PT, P2 ;  /* 0x00000005ff007c0c */ /* 0x000fe2000bf45320 */
[----:B------:R-:W-:-:S12]  /*10f0*/  @P1 BRA `(.L_x_2407) ;  /* 0x0000000000281947 */ /* 0x000fd80003800000 */
[----:B------:R-:W-:Y:S02]  /*1100*/  ULDC.64 UR4, c[0x0][0xaf8] ;  /* 0x0002be0000047ab9 */ /* 0x000fe40000000a00 */
[----:B------:R-:W-:-:S04]  /*1110*/  ISETP.NE.U32.AND P0, PT, RZ, UR4, PT ;  /* 0x00000004ff007c0c */ /* 0x000fc8000bf05070 */
[----:B------:R-:W-:-:S13]  /*1120*/  ISETP.NE.AND.EX P0, PT, RZ, UR5, PT, P0 ;  /* 0x00000005ff007c0c */ /* 0x000fda000bf05300 */
[----:B------:R-:W-:Y:S05]  /*1130*/  @!P0 BRA `(.L_x_2407) ;  /* 0x0000000000188947 */ /* 0x000fea0003800000 */
[----:B---3--:R-:W0:Y:S01]  /*1140*/  LDC.64 R4, c[0x0][0xaf8] ;  /* 0x0002be00ff047b82 */ /* 0x008e220000000a00 */
[----:B------:R-:W-:Y:S01]  /*1150*/  ULDC.64 UR4, c[0x0][0x208] ;  /* 0x0000820000047ab9 */ /* 0x000fe20000000a00 */
[----:B0-----:R-:W-:-:S05]  /*1160*/  IMAD.WIDE R4, R187, 0x4, R4 ;  /* 0x00000004bb047825 */ /* 0x001fca00078e0204 */
[----:B-----5:R-:W2:Y:S04]  /*1170*/  LDG.E R18, desc[UR4][R4.64] ;  /* 0x0000000404127981 */ /* 0x020ea8000c1e1900 */
[----:B------:R-:W2:Y:S02]  /*1180*/  LDG.E R3, desc[UR4][R4.64+0x4] ;  /* 0x0000040404037981 */ /* 0x000ea4000c1e1900 */
[----:B--2---:R-:W-:-:S07]  /*1190*/  IADD3 R18, -R18, R3, RZ ;  /* 0x0000000312127210 */ /* 0x004fce0007ffe1ff */
.L_x_2407:
[----:B------:R-:W-:Y:S02]  /*11a0*/  IMAD.MOV.U32 R197, RZ, RZ, R185 ;  /* 0x000000ffffc57224 */ /* 0x000fe400078e00b9 */
[----:B------:R-:W-:Y:S01]  /*11b0*/  IMAD.MOV.U32 R196, RZ, RZ, R187 ;  /* 0x000000ffffc47224 */ /* 0x000fe200078e00bb */
[----:B------:R-:W-:Y:S06]  /*11c0*/  @!P2 BRA `(.L_x_2408) ;  /* 0x000000000014a947 */ /* 0x000fec0003800000 */
[----:B---3--:R-:W0:Y:S01]  /*11d0*/  LDC.64 R4, c[0x0][0xb18] ;  /* 0x0002c600ff047b82 */ /* 0x008e220000000a00 */
[----:B------:R-:W-:Y:S01]  /*11e0*/  ULDC.64 UR4, c[0x0][0x208] ;  /* 0x0000820000047ab9 */ /* 0x000fe20000000a00 */
[----:B0-----:R-:W-:-:S05]  /*11f0*/  IMAD.WIDE R4, R187, 0x4, R4 ;  /* 0x00000004bb047825 */ /* 0x001fca00078e0204 */
[----:B------:R0:W5:Y:S01]  /*1200*/  LDG.E R17, desc[UR4][R4.64] ;  /* 0x0000000404117981 */ /* 0x000162000c1e1900 */
[----:B------:R-:W-:Y:S05]  /*1210*/  BRA `(.L_x_2409) ;  /* 0x0000000000287947 */ /* 0x000fea0003800000 */
.L_x_2408:
[----:B------:R-:W-:Y:S02]  /*1220*/  ULDC.64 UR4, c[0x0][0xb00] ;  /* 0x0002c00000047ab9 */ /* 0x000fe40000000a00 */
[----:B------:R-:W-:-:S04]  /*1230*/  ISETP.NE.U32.AND P0, PT, RZ, UR4, PT ;  /* 0x00000004ff007c0c */ /* 0x000fc8000bf05070 */
[----:B------:R-:W-:-:S13]  /*1240*/  ISETP.NE.AND.EX P0, PT, RZ, UR5, PT, P0 ;  /* 0x00000005ff007c0c */ /* 0x000fda000bf05300 */
[----:B------:R-:W-:Y:S05]  /*1250*/  @!P0 BRA `(.L_x_2409) ;  /* 0x0000000000188947 */ /* 0x000fea0003800000 */
[----:B---3--:R-:W0:Y:S01]  /*1260*/  LDC.64 R4, c[0x0][0xb00] ;  /* 0x0002c000ff047b82 */ /* 0x008e220000000a00 */
[----:B------:R-:W-:Y:S01]  /*1270*/  ULDC.64 UR4, c[0x0][0x208] ;  /* 0x0000820000047ab9 */ /* 0x000fe20000000a00 */
[----:B0-----:R-:W-:-:S05]  /*1280*/  IMAD.WIDE R4, R187, 0x4, R4 ;  /* 0x00000004bb047825 */ /* 0x001fca00078e0204 */
[----:B------:R-:W2:Y:S04]  /*1290*/  LDG.E R17, desc[UR4][R4.64] ;  /* 0x0000000404117981 */ /* 0x000ea8000c1e1900 */
[----:B------:R-:W2:Y:S02]  /*12a0*/  LDG.E R0, desc[UR4][R4.64+0x4] ;  /* 0x0000040404007981 */ /* 0x000ea4000c1e1900 */
[----:B--2---:R-:W-:-:S07]  /*12b0*/  IMAD.IADD R17, R0, 0x1, -R17 ;  /* 0x0000000100117824 */ /* 0x004fce00078e0a11 */
.L_x_2409:
[----:B---3--:R-:W2:Y:S01]  /*12c0*/  LDL R6, [R1+0x4] ;  /* 0x0000040001067983 */ /* 0x008ea20000100800 */
[----:B0-----:R-:W0:Y:S01]  /*12d0*/  LDC R5, c[0x0][0xad8] ;  /* 0x0002b600ff057b82 */ /* 0x001e220000000800 */
[----:B-----5:R-:W-:Y:S01]  /*12e0*/  IMAD.IADD R17, R17, 0x1, -R8 ;  /* 0x0000000111117824 */ /* 0x020fe200078e0a08 */
[----:B------:R-:W-:-:S03]  /*12f0*/  LEA R4, R185, 0x40, 0x6 ;  /* 0x00000040b9047811 */ /* 0x000fc600078e30ff */
[C---:B------:R-:W-:Y:S01]  /*1300*/  VIADD R0, R17.reuse, 0x3f ;  /* 0x0000003f11007836 */ /* 0x040fe20000000000 */
[----:B------:R-:W-:-:S04]  /*1310*/  IADD3 R4, R17, R4, -R18 ;  /* 0x0000000411047210 */ /* 0x000fc80007ffe812 */
[----:B------:R-:W-:-:S04]  /*1320*/  SHF.R.S32.HI R3, RZ, 0x1f, R0 ;  /* 0x0000001fff037819 */ /* 0x000fc80000011400 */
[----:B------:R-:W-:-:S04]  /*1330*/  LEA.HI R3, R3, R0, RZ, 0x6 ;  /* 0x0000000003037211 */ /* 0x000fc800078f30ff */
[----:B------:R-:W-:Y:S01]  /*1340*/  SHF.R.S32.HI R168, RZ, 0x6, R3 ;  /* 0x00000006ffa87819 */ /* 0x000fe20000011403 */
[----:B0-----:R-:W-:Y:S01]  /*1350*/  IMAD.IADD R0, R4, 0x1, R5 ;  /* 0x0000000104007824 */ /* 0x001fe200078e0205 */
[----:B--2---:R-:W-:-:S13]  /*1360*/  ISETP.NE.AND P0, PT, R6, 0x1, PT ;  /* 0x000000010600780c */ /* 0x004fda0003f05270 */
[----:B------:R-:W-:Y:S05]  /*1370*/  @!P0 BRA `(.L_x_2410) ;  /* 0x0000001c00ac8947 */ /* 0x000fea0003800000 */
[----:B------:R-:W0:Y:S02]  /*1380*/  LDC R5, c[0x0][0xadc] ;  /* 0x0002b700ff057b82 */ /* 0x000e240000000800 */
[----:B0-----:R-:W-:-:S13]  /*1390*/  ISETP.GE.AND P1, PT, R5, 0x1, PT ;  /* 0x000000010500780c */ /* 0x001fda0003f26270 */
[----:B------:R-:W-:Y:S05]  /*13a0*/  @!P1 BRA `(.L_x_2411) ;  /* 0x0000000000409947 */ /* 0x000fea0003800000 */
[C---:B------:R-:W-:Y:S02]  /*13b0*/  ISETP.GT.AND P0, PT, R4.reuse, RZ, PT ;  /* 0x000000ff0400720c */ /* 0x040fe40003f04270 */
        /* <DEDUP_REMOVED lines=9> */
.L_x_2412:
[----:B------:R-:W-:-:S13]  /*1450*/  ISETP.NE.AND P0, PT, R5, 0x1, PT ;  /* 0x000000010500780c */ /* 0x000fda0003f05270 */
[----:B------:R-:W0:Y:S02]  /*1460*/  @P0 LDC.64 R6, c[0x0][0xae0] ;  /* 0x0002b800ff060b82 */ /* 0x000e240000000a00 */
[----:B0-----:R-:W-:-:S05]  /*1470*/  @P0 IMAD.HI.U32 R4, R3, R6, RZ ;  /* 0x0000000603040227 */ /* 0x001fca00078e00ff */
[----:B------:R-:W-:-:S07]  /*1480*/  @P0 SHF.R.U32.HI R3, RZ, R7, R4 ;  /* 0x00000007ff030219 */ /* 0x000fce0000011604 */
.L_x_2413:
[----:B------:R-:W-:-:S05]  /*1490*/  IMAD R3, R3, R5, R5 ;  /* 0x0000000503037224 */ /* 0x000fca00078e0205 */
[----:B------:R-:W-:-:S07]  /*14a0*/  VIMNMX R0, R0, R3, PT ;  /* 0x0000000300007248 */ /* 0x000fce0003fe0100 */
.L_x_2411:
[----:B------:R-:W-:Y:S01]  /*14b0*/  VIADD R0, R0, 0x3f ;  /* 0x0000003f00007836 */ /* 0x000fe20000000000 */
[----:B------:R-:W-:Y:S01]  /*14c0*/  ULDC UR4, c[0x0][0xad4] ;  /* 0x0002b50000047ab9 */ /* 0x000fe20000000800 */
[----:B------:R-:W-:-:S03]  /*14d0*/  IMAD R18, R185, 0x40, -R18 ;  /* 0x00000040b9127824 */ /* 0x000fc600078e0a12 */
[----:B------:R-:W-:Y:S01]  /*14e0*/  SHF.R.S32.HI R3, RZ, 0x1f, R0 ;  /* 0x0000001fff037819 */ /* 0x000fe20000011400 */
[----:B------:R-:W-:-:S03]  /*14f0*/  IMAD.IADD R18, R17, 0x1, R18 ;  /* 0x0000000111127824 */ /* 0x000fc600078e0212 */
[----:B------:R-:W-:Y:S01]  /*1500*/  LEA.HI R3, R3, R0, RZ, 0x6 ;  /* 0x0000000003037211 */ /* 0x000fe200078f30ff */
[----:B------:R-:W-:-:S03]  /*1510*/  VIADD R4, R18, -UR4 ;  /* 0x8000000412047c36 */ /* 0x000fc60008000000 */
[----:B------:R-:W-:-:S04]  /*1520*/  SHF.R.S32.HI R3, RZ, 0x6, R3 ;  /* 0x00000006ff037819 */ /* 0x000fc80000011403 */
[----:B------:R-:W-:Y:S01]  /*1530*/  VIMNMX R6, R168, R3, PT ;  /* 0x00000003a8067248 */ /* 0x000fe20003fe0100 */
[----:B------:R-:W-:Y:S06]  /*1540*/  @!P1 BRA `(.L_x_2414) ;  /* 0x00000000003c9947 */ /* 0x000fec0003800000 */
        /* <DEDUP_REMOVED lines=9> */
.L_x_2415:
[----:B------:R-:W-:-:S13]  /*15e0*/  ISETP.NE.AND P0, PT, R5, 0x1, PT ;  /* 0x000000010500780c */ /* 0x000fda0003f05270 */
[----:B------:R-:W0:Y:S02]  /*15f0*/  @P0 LDC.64 R8, c[0x0][0xae0] ;  /* 0x0002b800ff080b82 */ /* 0x000e240000000a00 */
[----:B0-----:R-:W-:-:S05]  /*1600*/  @P0 IMAD.HI.U32 R0, R18, R8, RZ ;  /* 0x0000000812000227 */ /* 0x001fca00078e00ff */
[----:B------:R-:W-:-:S07]  /*1610*/  @P0 SHF.R.U32.HI R18, RZ, R9, R0 ;  /* 0x00000009ff120219 */ /* 0x000fce0000011600 */
.L_x_2416:
[----:B------:R-:W-:-:S05]  /*1620*/  IMAD R3, R18, R5, RZ ;  /* 0x0000000512037224 */ /* 0x000fca00078e02ff */
[----:B------:R-:W-:-:S07]  /*1630*/  VIMNMX R4, R4, R3, !PT ;  /* 0x0000000304047248 */ /* 0x000fce0007fe0100 */
.L_x_2414:
        /* <DEDUP_REMOVED lines=69> */
[----:B------:R-:W-:Y:S01]  /*1a90*/  CS2R R30, SRZ ;  /* 0x00000000001e7805 */ /* 0x000fe2000001ff00 */
[----:B------:R-:W-:Y:S01]  /*1aa0*/  IMAD.MOV.U32 R20, RZ, RZ, RZ ;  /* 0x000000ffff147224 */ /* 0x000fe200078e00ff */
[----:B------:R-:W-:Y:S01]  /*1ab0*/  CS2R R170, SRZ ;  /* 0x0000000000aa7805 */ /* 0x000fe2000001ff00 */
[----:B------:R-:W-:Y:S02]  /*1ac0*/  IMAD.MOV.U32 R5, RZ, RZ, RZ ;  /* 0x000000ffff057224 */ /* 0x000fe400078e00ff */
[----:B------:R-:W-:Y:S01]  /*1ad0*/  IMAD.MOV.U32 R169, RZ, RZ, RZ ;  /* 0x000000ffffa97224 */ /* 0x000fe200078e00ff */
[----:B------:R-:W-:Y:S06]  /*1ae0*/  @!P1 BRA `(.L_x_2417) ;  /* 0x00000100001c9947 */ /* 0x000fec0003800000 */
[----:B------:R-:W0:Y:S01]  /*1af0*/  SHFL.IDX PT, R0, R199, RZ, 0x1f ;  /* 0x00001fffc7007589 */ /* 0x000e2200000e0000 */
[----:B------:R-:W-:Y:S01]  /*1b00*/  UMOV UR7, 0x40000040 ;  /* 0x4000004000077882 */ /* 0x000fe20000000000 */
[----:B------:R-:W-:Y:S01]  /*1b10*/  UMOV UR9, 0x40000040 ;  /* 0x4000004000097882 */ /* 0x000fe20000000000 */
[----:B------:R-:W-:Y:S01]  /*1b20*/  UMOV UR11, 0x40000040 ;  /* 0x40000040000b7882 */ /* 0x000fe20000000000 */
[----:B------:R-:W-:Y:S01]  /*1b30*/  BAR.SYNC.DEFER_BLOCKING 0xe, 0x100 ;  /* 0x0384000000007b1d */ /* 0x000fe20000010000 */
[----:B------:R-:W-:-:S04]  /*1b40*/  IADD3 R3, R6, -0x2, RZ ;  /* 0xfffffffe06037810 */ /* 0x000fc80007ffe0ff */
[----:B------:R-:W-:Y:S01]  /*1b50*/  ISETP.GE.AND P0, PT, R3, R4, PT ;  /* 0x000000040300720c */ /* 0x000fe20003f06270 */
        /* <DEDUP_REMOVED lines=50> */
.L_x_2419:
[----:B------:R-:W-:Y:S01]  /*1e80*/  BAR.SYNC.DEFER_BLOCKING 0xe, 0x100 ;  /* 0x0384000000007b1d */ /* 0x000fe20000010000 */
[----:B01----:R-:W-:Y:S01]  /*1e90*/  IMAD.U32 R0, RZ, RZ, UR36 ;  /* 0x00000024ff007e24 */ /* 0x003fe2000f8e00ff */
[----:B------:R-:W-:Y:S01]  /*1ea0*/  UIADD3 UR36, UR36, 0x1, URZ ;  /* 0x0000000124247890 */ /* 0x000fe2000fffe03f */
[C---:B------:R-:W-:Y:S02]  /*1eb0*/  ISETP.GT.AND P0, PT, R3.reuse, R4, PT ;  /* 0x000000040300720c */ /* 0x040fe40003f04270 */
[----:B------:R-:W-:Y:S01]  /*1ec0*/  IMAD R0, R0, 0x40, R19 ;  /* 0x0000004000007824 */ /* 0x000fe200078e0213 */
[----:B------:R-:W-:Y:S01]  /*1ed0*/  UISETP.NE.AND UP0, UPT, UR36, 0x2, UPT ;  /* 0x000000022400788c */ /* 0x000fe2000bf05270 */
[----:B------:R-:W-:Y:S01]  /*1ee0*/  IADD3 R3, R3, -0x1, RZ ;  /* 0xffffffff03037810 */ /* 0x000fe20007ffe0ff */
[----:B------:R-:W-:Y:S01]  /*1ef0*/  UMOV UR7, 0x40000040 ;  /* 0x4000004000077882 */ /* 0x000fe20000000000 */
[----:B------:R-:W-:Y:S01]  /*1f00*/  UMOV UR11, 0x40000040 ;  /* 0x40000040000b7882 */ /* 0x000fe20000000000 */
[----:B------:R-:W-:Y:S01]  /*1f10*/  LEA R0, R0, UR37, 0x2 ;  /* 0x0000002500007c11 */ /* 0x000fe2000f8e10ff */
[----:B------:R-:W-:Y:S01]  /*1f20*/  USEL UR36, UR36, URZ, UP0 ;  /* 0x0000003f24247287 */ /* 0x000fe20008000000 */
[----:B------:R-:W-:Y:S01]  /*1f30*/  UMOV UR15, 0x40000040 ;  /* 0x40000040000f7882 */ /* 0x000fe20000000000 */
[----:B------:R-:W-:-:S02]  /*1f40*/  UMOV UR19, 0x40000040 ;  /* 0x4000004000137882 */ /* 0x000fc40000000000 */
[----:B------:R-:W-:-:S04]  /*1f50*/  ULEA UR6, UR36, UR20, 0xc ;  /* 0x0000001424067291 */ /* 0x000fc8000f8e603f */
        /* <DEDUP_REMOVED lines=157> */
.L_x_2418:
[----:B------:R-:W-:Y:S01]  /*2930*/  BAR.SYNC.DEFER_BLOCKING 0xe, 0x100 ;  /* 0x0384000000007b1d */ /* 0x000fe20000010000 */
[----:B01----:R-:W-:Y:S01]  /*2940*/  IMAD.U32 R0, RZ, RZ, UR36 ;  /* 0x00000024ff007e24 */ /* 0x003fe2000f8e00ff */
        /* <DEDUP_REMOVED lines=142> */
.L_x_2410:
[----:B------:R-:W0:Y:S02]  /*3230*/  LDC R6, c[0x0][0xadc] ;  /* 0x0002b700ff067b82 */ /* 0x000e240000000800 */
[----:B0-----:R-:W-:-:S13]  /*3240*/  ISETP.GE.AND P0, PT, R6, 0x1, PT ;  /* 0x000000010600780c */ /* 0x001fda0003f06270 */
[----:B------:R-:W-:Y:S05]  /*3250*/  @!P0 BRA `(.L_x_2420) ;  /* 0x0000000000408947 */ /* 0x000fea0003800000 */
[C---:B------:R-:W-:Y:S01]  /*3260*/  ISETP.GT.AND P1, PT, R4.reuse, RZ, PT ;  /* 0x000000ff0400720c */ /* 0x040fe20003f24270 */
[----:B------:R-:W-:-:S12]  /*3270*/  VIADD R3, R4, 0xffffffff ;  /* 0xffffffff04037836 */ /* 0x000fd80000000000 */
[----:B------:R-:W-:Y:S05]  /*3280*/  @P1 BRA `(.L_x_2421) ;  /* 0x00000000001c1947 */ /* 0x000fea0003800000 */
[----:B------:R-:W-:Y:S02]  /*3290*/  ISETP.NE.AND P1, PT, R6, 0x1, PT ;  /* 0x000000010600780c */ /* 0x000fe40003f25270 */
[----:B------:R-:W-:-:S11]  /*32a0*/  IADD3 R3, -R4, RZ, RZ ;  /* 0x000000ff04037210 */ /* 0x000fd60007ffe1ff */
[----:B------:R-:W0:Y:S02]  /*32b0*/  @P1 LDC.64 R8, c[0x0][0xae0] ;  /* 0x0002b800ff081b82 */ /* 0x000e240000000a00 */
[----:B0-----:R-:W-:-:S05]  /*32c0*/  @P1 IMAD.HI.U32 R4, R3, R8, RZ ;  /* 0x0000000803041227 */ /* 0x001fca00078e00ff */
[----:B------:R-:W-:-:S04]  /*32d0*/  @P1 SHF.R.U32.HI R3, RZ, R9, R4 ;  /* 0x00000009ff031219 */ /* 0x000fc80000011604 */
[----:B------:R-:W-:Y:S01]  /*32e0*/  LOP3.LUT R3, RZ, R3, RZ, 0x33, !PT ;  /* 0x00000003ff037212 */ /* 0x000fe200078e33ff */
[----:B------:R-:W-:Y:S06]  /*32f0*/  BRA `(.L_x_2422) ;  /* 0x0000000000107947 */ /* 0x000fec0003800000 */
.L_x_2421:
[----:B------:R-:W-:-:S13]  /*3300*/  ISETP.NE.AND P1, PT, R6, 0x1, PT ;  /* 0x000000010600780c */ /* 0x000fda0003f25270 */
[----:B------:R-:W0:Y:S02]  /*3310*/  @P1 LDC.64 R4, c[0x0][0xae0] ;  /* 0x0002b800ff041b82 */ /* 0x000e240000000a00 */
[----:B0-----:R-:W-:-:S05]  /*3320*/  @P1 IMAD.HI.U32 R4, R3, R4, RZ ;  /* 0x0000000403041227 */ /* 0x001fca00078e00ff */
[----:B------:R-:W-:-:S07]  /*3330*/  @P1 SHF.R.U32.HI R3, RZ, R5, R4 ;  /* 0x00000005ff031219 */ /* 0x000fce0000011604 */
.L_x_2422:
[----:B------:R-:W-:-:S05]  /*3340*/  IMAD R3, R3, R6, R6 ;  /* 0x0000000603037224 */ /* 0x000fca00078e0206 */
[----:B------:R-:W-:-:S07]  /*3350*/  VIMNMX R0, R0, R3, PT ;  /* 0x0000000300007248 */ /* 0x000fce0003fe0100 */
.L_x_2420:
[----:B------:R-:W-:Y:S01]  /*3360*/  VIADD R0, R0, 0x3f ;  /* 0x0000003f00007836 */ /* 0x000fe20000000000 */
[----:B------:R-:W-:Y:S01]  /*3370*/  ULDC UR4, c[0x0][0xad4] ;  /* 0x0002b50000047ab9 */ /* 0x000fe20000000800 */
[----:B------:R-:W-:-:S03]  /*3380*/  IMAD R4, R185, 0x40, -R18 ;  /* 0x00000040b9047824 */ /* 0x000fc600078e0a12 */
[----:B------:R-:W-:-:S04]  /*3390*/  SHF.R.S32.HI R3, RZ, 0x1f, R0 ;  /* 0x0000001fff037819 */ /* 0x000fc80000011400 */
[----:B------:R-:W-:Y:S01]  /*33a0*/  LEA.HI R3, R3, R0, RZ, 0x6 ;  /* 0x0000000003037211 */ /* 0x000fe200078f30ff */
[----:B------:R-:W-:-:S03]  /*33b0*/  IMAD.IADD R0, R17, 0x1, R4 ;  /* 0x0000000111007824 */ /* 0x000fc600078e0204 */
[----:B------:R-:W-:Y:S01]  /*33c0*/  SHF.R.S32.HI R3, RZ, 0x6, R3 ;  /* 0x00000006ff037819 */ /* 0x000fe20000011403 */
[----:B------:R-:W-:-:S03]  /*33d0*/  VIADD R4, R0, -UR4 ;  /* 0x8000000400047c36 */ /* 0x000fc60008000000 */
[----:B------:R-:W-:Y:S01]  /*33e0*/  VIMNMX R168, R168, R3, PT ;  /* 0x00000003a8a87248 */ /* 0x000fe20003fe0100 */
[----:B------:R-:W-:Y:S06]  /*33f0*/  @!P0 BRA `(.L_x_2423) ;  /* 0x0000000000408947 */ /* 0x000fec0003800000 */
[----:B------:R-:W-:-:S05]  /*3400*/  IMAD.MOV.U32 R3, RZ, RZ, R0 ;  /* 0x000000ffff037224 */ /* 0x000fca00078e0000 */
        /* <DEDUP_REMOVED lines=9> */
.L_x_2424:
[----:B------:R-:W-:-:S13]  /*34a0*/  ISETP.NE.AND P0, PT, R6, 0x1, PT ;  /* 0x000000010600780c */ /* 0x000fda0003f05270 */
[----:B------:R-:W0:Y:S02]  /*34b0*/  @P0 LDC.64 R8, c[0x0][0xae0] ;  /* 0x0002b800ff080b82 */ /* 0x000e240000000a00 */
[----:B0-----:R-:W-:-:S05]  /*34c0*/  @P0 IMAD.HI.U32 R0, R3, R8, RZ ;  /* 0x0000000803000227 */ /* 0x001fca00078e00ff */
[----:B------:R-:W-:-:S07]  /*34d0*/  @P0 SHF.R.U32.HI R3, RZ, R9, R0 ;  /* 0x00000009ff030219 */ /* 0x000fce0000011600 */
.L_x_2425:
[----:B------:R-:W-:-:S05]  /*34e0*/  IMAD R3, R3, R6, RZ ;  /* 0x0000000603037224 */ /* 0x000fca00078e02ff */
[----:B------:R-:W-:-:S07]  /*34f0*/  VIMNMX R4, R4, R3, !PT ;  /* 0x0000000304047248 */ /* 0x000fce0007fe0100 */
.L_x_2423:
        /* <DEDUP_REMOVED lines=105> */
.L_x_2426:
[----:B------:R-:W-:Y:S02]  /*3b90*/  LEA.HI R0, R198, R198, RZ, 0x1 ;  /* 0x000000c6c6007211 */ /* 0x000fe400078f08ff */
[----:B------:R-:W-:Y:S02]  /*3ba0*/  ISETP.NE.AND P0, PT, R192, 0x3, PT ;  /* 0x00000003c000780c */ /* 0x000fe40003f05270 */
[----:B------:R-:W-:-:S05]  /*3bb0*/  LOP3.LUT R3, R0, 0xfffffffe, RZ, 0xc0, !PT ;  /* 0xfffffffe00037812 */ /* 0x000fca00078ec0ff */
[----:B------:R-:W-:-:S05]  /*3bc0*/  IMAD.IADD R3, R198, 0x1, -R3 ;  /* 0x00000001c6037824 */ /* 0x000fca00078e0a03 */
[----:B------:R-:W-:-:S04]  /*3bd0*/  SHF.L.U32 R3, R3, 0x1f, RZ ;  /* 0x0000001f03037819 */ /* 0x000fc800000006ff */
[----:B------:R-:W0:Y:S02]  /*3be0*/  SYNCS.PHASECHK.TRANS64.TRYWAIT P1, [UR37+0x38800], R3 ;  /* 0x03880003ff0075a7 */ /* 0x000e240008020165 */
[----:B0-----:R-:W-:Y:S05]  /*3bf0*/  @!P1 BRA `(.L_x_2427) ;  /* 0x0000016000309947 */ /* 0x001fea0003800000 */
.L_x_2603:
[----:B------:R-:W-:Y:S05]  /*3c00*/  @!P0 BRA `(.L_x_2428) ;  /* 0x0000000000048947 */ /* 0x000fea0003800000 */
[----:B------:R-:W-:Y:S01]  /*3c10*/  BPT.TRAP 0x1 ;  /* 0x000000040000795c */ /* 0x000fe20000300000 */
.L_x_2428:
[----:B------:R-:W-:Y:S01]  /*3c20*/  IMAD.U32 R4, RZ, RZ, UR36 ;  /* 0x00000024ff047e24 */ /* 0x000fe2000f8e00ff */
[----:B------:R-:W-:-:S04]  /*3c30*/  SHF.L.U32 R5, R2, 0x1f, RZ ;  /* 0x0000001f02057819 */ /* 0x000fc800000006ff */
[----:B------:R-:W-:-:S04]  /*3c40*/  LEA R4, R4, UR37, 0x3 ;  /* 0x0000002504047c11 */ /* 0x000fc8000f8e18ff */
[----:B------:R1:W2:Y:S01]  /*3c50*/  SYNCS.PHASECHK.TRANS64.TRYWAIT P1, [R4+URZ+0x38830], R5 ;  /* 0x03883005040075a7 */ /* 0x0002a2000802017f */
[----:B------:R-:W-:Y:S05]  /*3c60*/  @!P0 BRA `(.L_x_2429) ;  /* 0x0000000000048947 */ /* 0x000fea0003800000 */
[----:B------:R-:W-:Y:S01]  /*3c70*/  BPT.TRAP 0x1 ;  /* 0x000000040000795c */ /* 0x000fe20000300000 */
.L_x_2429:
[----:B--2---:R-:W-:Y:S05]  /*3c80*/  @P1 BRA `(.L_x_2430) ;  /* 0x0000000000081947 */ /* 0x004fea0003800000 */
[----:B------:R-:W2:Y:S02]  /*3c90*/  SYNCS.PHASECHK.TRANS64.TRYWAIT P1, [R4+URZ+0x38830], R5 ;  /* 0x03883005040075a7 */ /* 0x000ea4000802017f */
[----:B--2---:R-:W-:Y:S05]  /*3ca0*/  @!P1 BRA `(.L_x_2431) ;  /* 0x00000160001c9947 */ /* 0x004fea0003800000 */
.L_x_2430:
[----:B------:R-:W-:-:S04]  /*3cb0*/  UIADD3 UR4, UR37, 0x22400, URZ ;  /* 0x0002240025047890 */ /* 0x000fc8000fffe03f */
[----:B------:R-:W-:-:S04]  /*3cc0*/  USHF.R.U32.HI UR4, URZ, 0x4, UR4 ;  /* 0x000000043f047899 */ /* 0x000fc80008011604 */
[----:B------:R-:W-:-:S06]  /*3cd0*/  ULOP3.LUT UR4, UR4, 0x3fff, URZ, 0xc0, !UPT ;  /* 0x00003fff04047892 */ /* 0x000fcc000f8ec03f */
[----:B0-----:R-:W-:Y:S01]  /*3ce0*/  IMAD.U32 R0, RZ, RZ, UR4 ;  /* 0x00000004ff007e24 */ /* 0x001fe2000f8e00ff */
        /* <DEDUP_REMOVED lines=34> */
[----:B------:R-:W0:Y:S02]  /*3f10*/  SYNCS.PHASECHK.TRANS64.TRYWAIT P1, [UR37+0x38810], R3 ;  /* 0x03881003ff0075a7 */ /* 0x000e240008020165 */
[----:B0-----:R-:W-:Y:S05]  /*3f20*/  @!P1 BRA `(.L_x_2432) ;  /* 0x0000015c00909947 */ /* 0x001fea0003800000 */
.L_x_2604:
[----:B------:R-:W-:Y:S05]  /*3f30*/  @!P0 BRA `(.L_x_2433) ;  /* 0x0000000000048947 */ /* 0x000fea0003800000 */
[----:B------:R-:W-:Y:S01]  /*3f40*/  BPT.TRAP 0x1 ;  /* 0x000000040000795c */ /* 0x000fe20000300000 */
.L_x_2433:
[----:B------:R3:W4:Y:S01]  /*3f50*/  SYNCS.PHASECHK.TRANS64.TRYWAIT P1, [R4+URZ+0x38850], R5 ;  /* 0x03885005040075a7 */ /* 0x000722000802017f */
[----:B------:R-:W-:Y:S05]  /*3f60*/  @!P0 BRA `(.L_x_2434) ;  /* 0x0000000000048947 */ /* 0x000fea0003800000 */
[----:B------:R-:W-:Y:S01]  /*3f70*/  BPT.TRAP 0x1 ;  /* 0x000000040000795c */ /* 0x000fe20000300000 */
.L_x_2434:
[----:B----4-:R-:W-:Y:S05]  /*3f80*/  @P1 BRA `(.L_x_2435) ;  /* 0x0000000000081947 */ /* 0x010fea0003800000 */
[----:B------:R-:W4:Y:S02]  /*3f90*/  SYNCS.PHASECHK.TRANS64.TRYWAIT P1, [R4+URZ+0x38850], R5 ;  /* 0x03885005040075a7 */ /* 0x000f24000802017f */
[----:B----4-:R-:W-:Y:S05]  /*3fa0*/  @!P1 BRA `(.L_x_2436) ;  /* 0x0000015c00889947 */ /* 0x010fea0003800000 */
.L_x_2435:
[----:B------:R-:W-:Y:S01]  /*3fb0*/  UIADD3 UR4, UR37, 0x400, URZ ;  /* 0x0000040025047890 */ /* 0x000fe2000fffe03f */
[----:B------:R-:W-:Y:S01]  /*3fc0*/  WARPGROUP.ARRIVE ;  /* 0x00000000000079c5 */ /* 0x000fe20000000000 */
[----:B------:R-:W-:-:S05]  /*3fd0*/  UIADD3 UR5, UR37, 0x26400, URZ ;  /* 0x0002640025057890 */ /* 0x000fca000fffe03f */
[----:B0-----:R-:W0:Y:S01]  /*3fe0*/  S2R R3, SR_TID.X ;  /* 0x0000000000037919 */ /* 0x001e220000002100 */
[----:B------:R-:W-:Y:S01]  /*3ff0*/  USHF.R.U32.HI UR4, URZ, 0x4, UR4 ;  /* 0x000000043f047899 */ /* 0x000fe20008011604 */
[----:B------:R-:W-:Y:S01]  /*4000*/  LEA R10, R168, 0xffffffc0, 0x6 ;  /* 0xffffffc0a80a7811 */ /* 0x000fe200078e30ff */
[----:B------:R-:W-:Y:S01]  /*4010*/  USHF.R.U32.HI UR5, URZ, 0x4, UR5 ;  /* 0x000000043f057899 */ /* 0x000fe20008011605 */
[----:B------:R-:W1:Y:S01]  /*4020*/  S2R R6, SR_TID.X ;  /* 0x0000000000067919 */ /* 0x000e620000002100 */
[----:B------:R-:W-:Y:S01]  /*4030*/  ULOP3.LUT UR4, UR4, 0x3fff, URZ, 0xc0, !UPT ;  /* 0x00003fff04047892 */ /* 0x000fe2000f8ec03f */
[----:B------:R-:W-:Y:S01]  /*4040*/  IADD3 R12, -R16, R17, -R10 ;  /* 0x00000011100c7210 */ /* 0x000fe20007ffe90a */
[----:B------:R-:W-:Y:S02]  /*4050*/  ULOP3.LUT UR5, UR5, 0x3fff, URZ, 0xc0, !UPT ;  /* 0x00003fff05057892 */ /* 0x000fe4000f8ec03f */
[----:B------:R-:W-:Y:S02]  /*4060*/  ULOP3.LUT UR4, UR4, 0x10000, URZ, 0xfc, !UPT ;  /* 0x0001000004047892 */ /* 0x000fe4000f8efc3f */
[----:B------:R-:W-:-:S02]  /*4070*/  ULOP3.LUT UR5, UR5, 0x10000, URZ, 0xfc, !UPT ;  /* 0x0001000005057892 */ /* 0x000fc4000f8efc3f */
[----:B------:R-:W-:Y:S01]  /*4080*/  ULEA UR6, UR36, UR4, 0xc ;  /* 0x0000000424067291 */ /* 0x000fe2000f8e603f */
[----:B------:R-:W-:Y:S01]  /*4090*/  UMOV UR25, 0x40000040 ;  /* 0x4000004000197882 */ /* 0x000fe20000000000 */
[----:B------:R-:W-:Y:S01]  /*40a0*/  UMOV UR27, 0x40000040 ;  /* 0x40000040001b7882 */ /* 0x000fe20000000000 */
[----:B------:R-:W-:Y:S02]  /*40b0*/  UIADD3 UR8, UR5, 0x2, URZ ;  /* 0x0000000205087890 */ /* 0x000fe4000fffe03f */
[----:B------:R-:W-:Y:S02]  /*40c0*/  UMOV UR24, UR5 ;  /* 0x0000000500187c82 */ /* 0x000fe40008000000 */
[----:B------:R-:W-:Y:S01]  /*40d0*/  UMOV UR26, UR6 ;  /* 0x00000006001a7c82 */ /* 0x000fe20008000000 */
[----:B------:R-:W-:Y:S01]  /*40e0*/  UIADD3 UR10, UR6, 0x2, URZ ;  /* 0x00000002060a7890 */ /* 0x000fe2000fffe03f */
[----:B------:R-:W-:Y:S01]  /*40f0*/  HGMMA.64x64x16.F32 R24, gdesc[UR24], R24, gsb0 ;  /* 0x00e00000181879f0 */ /* 0x000fe20008000818 */
[----:B------:R-:W-:Y:S01]  /*4100*/  UMOV UR9, 0x40000040 ;  /* 0x4000004000097882 */ /* 0x000fe20000000000 */
[----:B------:R-:W-:Y:S01]  /*4110*/  UMOV UR11, 0x40000040 ;  /* 0x40000040000b7882 */ /* 0x000fe20000000000 */
[----:B------:R-:W-:-:S02]  /*4120*/  UIADD3 UR14, UR5, 0x800, URZ ;  /* 0x00000800050e7890 */ /* 0x000fc4000fffe03f */
[----:B------:R-:W-:Y:S01]  /*4130*/  UIADD3 UR15, UR6, 0x800, URZ ;  /* 0x00000800060f7890 */ /* 0x000fe2000fffe03f */
[----:B------:R-:W-:Y:S01]  /*4140*/  UMOV UR29, 0x40000040 ;  /* 0x40000040001d7882 */ /* 0x000fe20000000000 */
[----:B------:R-:W-:Y:S01]  /*4150*/  UMOV UR31, 0x40000040 ;  /* 0x40000040001f7882 */ /* 0x000fe20000000000 */
[----:B0-----:R-:W-:Y:S02]  /*4160*/  SHF.R.U32.HI R3, RZ, 0x7, R3 ;  /* 0x00000007ff037819 */ /* 0x001fe40000011603 */
[----:B-1234-:R-:W-:-:S04]  /*4170*/  LOP3.LUT R5, R6, 0x7f, RZ, 0xc0, !PT ;  /* 0x0000007f06057812 */ /* 0x01efc800078ec0ff */
[----:B------:R-:W0:Y:S01]  /*4180*/  SHFL.IDX PT, R3, R3, RZ, 0x1f ;  /* 0x00001fff03037589 */ /* 0x000e2200000e0000 */
[----:B------:R-:W-:Y:S01]  /*4190*/  ISETP.NE.AND P1, PT, R5, RZ, PT ;  /* 0x000000ff0500720c */ /* 0x000fe20003f25270 */
[----:B------:R-:W-:-:S04]  /*41a0*/  IMAD.MOV.U32 R5, RZ, RZ, -0x40 ;  /* 0xffffffc0ff057424 */ /* 0x000fc800078e00ff */
[----:B------:R-:W-:-:S05]  /*41b0*/  IMAD R5, R168, R5, 0x41 ;  /* 0x00000041a8057424 */ /* 0x000fca00078e0205 */
[----:B------:R-:W-:Y:S02]  /*41c0*/  IADD3 R11, R5, -0x1, RZ ;  /* 0xffffffff050b7810 */ /* 0x000fe40007ffe0ff */
[----:B0-----:R-:W-:Y:S02]  /*41d0*/  R2UR UR7, R3 ;  /* 0x00000000030772ca */ /* 0x001fe400000e0000 */
[----:B------:R-:W-:-:S04]  /*41e0*/  @!P1 IADD3 R3, R4, 0x38840, RZ ;  /* 0x0003884004039810 */ /* 0x000fc80007ffe0ff */
[----:B------:R-:W-:-:S07]  /*41f0*/  @!P1 PRMT R3, RZ, 0x654, R3 ;  /* 0x00000654ff039816 */ /* 0x000fce0000000003 */
        /* <DEDUP_REMOVED lines=128> */
[----:B------:R-:W-:Y:S02]  /*4a00*/  ULDC.64 UR14, c[0x0][0xad0] ;  /* 0x0002b400000e7ab9 */ /* 0x000fe40000000a00 */
[----:B------:R-:W-:Y:S01]  /*4a10*/  ULOP3.LUT UR15, URZ, UR15, URZ, 0x33, !UPT ;  /* 0x0000000f3f0f7292 */ /* 0x000fe2000f8e333f */
        /* <DEDUP_REMOVED lines=114> */
[----:B------:R-:W-:-:S05]  /*5140*/  UIADD3 UR6, UR7, UR8, UR6 ;  /* 0x0000000807067290 */ /* 0x000fca000fffe006 */
[----:B------:R-:W-:Y:S02]  /*5150*/  UMOV UR8, UR10 ;  /* 0x0000000a00087c82 */ /* 0x000fe40008000000 */
[----:B------:R-:W-:Y:S01]  /*5160*/  UMOV UR10, UR6 ;  /* 0x00000006000a7c82 */ /* 0x000fe20008000000 */
[----:B------:R-:W-:Y:S02]  /*5170*/  ULDC.64 UR6, c[0x0][0xad8] ;  /* 0x0002b60000067ab9 */ /* 0x000fe40000000a00 */
[----:B------:R-:W-:-:S06]  /*5180*/  UISETP.GE.AND UP0, UPT, UR7, 0x1, UPT ;  /* 0x000000010700788c */ /* 0x000fcc000bf06270 */
[----:B------:R-:W-:Y:S01]  /*5190*/  PLOP3.LUT P2, PT, PT, PT, UP0, 0x40, 0x0 ;  /* 0x000000000000781c */ /* 0x000fe20003f4e808 */
        /* <DEDUP_REMOVED lines=37> */
[----:B------:R-:W1:Y:S01]  /*53f0*/  MUFU.TANH R24, R24 ;  /* 0x0000001800187308 */ /* 0x000e620000002400 */
[----:B0-----:R-:W-:-:S07]  /*5400*/  IADD3 R3, -R18, R5, R17 ;  /* 0x0000000512037210 */ /* 0x001fce0007ffe111 */
[----:B------:R-:W0:Y:S01]  /*5410*/  MUFU.TANH R25, R25 ;  /* 0x0000001900197308 */ /* 0x000e220000002400 */
[----:B------:R-:W-:Y:S02]  /*5420*/  IMAD.IADD R6, R3, 0x1, -R16 ;  /* 0x0000000103067824 */ /* 0x000fe400078e0a10 */
[----:B------:R-:W-:-:S05]  /*5430*/  IMAD R3, R185, 0x40, R19 ;  /* 0x00000040b9037824 */ /* 0x000fca00078e0213 */
[----:B------:R2:W3:Y:S01]  /*5440*/  MUFU.TANH R8, R26 ;  /* 0x0000001a00087308 */ /* 0x0004e20000002400 */
[C---:B------:R-:W-:Y:S02]  /*5450*/  VIADD R9, R6.reuse, UR6 ;  /* 0x0000000606097c36 */ /* 0x040fe40008000000 */
[----:B------:R-:W-:-:S03]  /*5460*/  VIADD R14, R6, UR15 ;  /* 0x0000000f060e7c36 */ /* 0x000fc60008000000 */
[----:B------:R-:W-:Y:S01]  /*5470*/  VIADDMNMX R5, R3, R9, R12, PT ;  /* 0x0000000903057246 */ /* 0x000fe2000380010c */
[----:B------:R-:W-:Y:S01]  /*5480*/  IMAD.IADD R6, R14, 0x1, R3 ;  /* 0x000000010e067824 */ /* 0x000fe200078e0203 */
        /* <DEDUP_REMOVED lines=29> */
[----:B-1234-:R-:W-:Y:S05]  /*5660*/  @P2 BRA `(.L_x_2437) ;  /* 0x0000000000582947 */ /* 0x01efea0003800000 */
        /* <DEDUP_REMOVED lines=12> */
.L_x_2439:
[----:B------:R-:W-:-:S06]  /*5730*/  UISETP.NE.AND UP1, UPT, UR7, 0x1, UPT ;  /* 0x000000010700788c */ /* 0x000fcc000bf25270 */
[----:B------:R-:W-:-:S05]  /*5740*/  PLOP3.LUT P2, PT, PT, PT, UP1, 0x80, 0x0 ;  /* 0x000000000000781c */ /* 0x000fca0003f4f018 */
[----:B------:R-:W-:-:S08]  /*5750*/  @UP1 ULDC.64 UR8, c[0x0][0xae0] ;  /* 0x0002b80000081ab9 */ /* 0x000fd00000000a00 */
[----:B------:R-:W-:-:S05]  /*5760*/  @P2 IMAD.HI.U32 R13, R7, UR8, RZ ;  /* 0x00000008070d2c27 */ /* 0x000fca000f8e00ff */
[----:B------:R-:W-:-:S07]  /*5770*/  @P2 SHF.R.U32.HI R7, RZ, UR9, R13 ;  /* 0x00000009ff072c19 */ /* 0x000fce000801160d */
.L_x_2440:
[----:B------:R-:W-:Y:S05]  /*5780*/  BSYNC B0 ;  /* 0x0000000000007941 */ /* 0x000fea0003800000 */
.L_x_2438:
[----:B------:R-:W-:-:S04]  /*5790*/  IMAD R7, R7, UR7, -R10 ;  /* 0x0000000707077c24 */ /* 0x000fc8000f8e0a0a */
[----:B------:R-:W-:-:S05]  /*57a0*/  IMAD.IADD R7, R7, 0x1, -R16 ;  /* 0x0000000107077824 */ /* 0x000fca00078e0a10 */
[----:B------:R-:W-:Y:S02]  /*57b0*/  VIMNMX R6, R6, R7, !PT ;  /* 0x0000000706067248 */ /* 0x000fe40007fe0100 */
[----:B------:R-:W-:-:S07]  /*57c0*/  VIADDMNMX R5, R7, UR7, R5, PT ;  /* 0x0000000707057c46 */ /* 0x000fce000b800105 */
.L_x_2437:
[C---:B------:R-:W-:Y:S02]  /*57d0*/  ISETP.GE.AND P2, PT, R11.reuse, 0x2, PT ;  /* 0x000000020b00780c */ /* 0x040fe40003f46270 */
[C---:B------:R-:W-:Y:S02]  /*57e0*/  ISETP.GE.AND P6, PT, R11.reuse, 0xa, PT ;  /* 0x0000000a0b00780c */ /* 0x040fe40003fc6270 */
[----:B------:R-:W-:Y:S02]  /*57f0*/  ISETP.GT.AND P4, PT, R6, 0x1, !P2 ;  /* 0x000000010600780c */ /* 0x000fe40005784270 */
[----:B------:R-:W-:Y:S02]  /*5800*/  ISETP.GE.AND P3, PT, R11, 0x9, PT ;  /* 0x000000090b00780c */ /* 0x000fe40003f66270 */
[----:B------:R-:W-:Y:S02]  /*5810*/  ISETP.LT.OR P4, PT, R5, 0x2, P4 ;  /* 0x000000020500780c */ /* 0x000fe40002781670 */
[----:B------:R-:W-:-:S02]  /*5820*/  P2R R26, PR, RZ, 0x40 ;  /* 0x00000040ff1a7803 */ /* 0x000fc40000000000 */
[----:B0-----:R-:W-:Y:S02]  /*5830*/  FSEL R15, R25, -INF , !P4 ;  /* 0xff800000190f7808 */ /* 0x001fe40006000000 */
        /* <DEDUP_REMOVED lines=66> */
[----:B------:R-:W-:-:S04]  /*5c60*/  ISETP.GT.AND P6, PT, R6, 0x39, !P6 ;  /* 0x000000390600780c */ /* 0x000fc800077c4270 */
[----:B------:R-:W-:Y:S01]  /*5c70*/  ISETP.LT.OR P6, PT, R5, 0x3a, P6 ;  /* 0x0000003a0500780c */ /* 0x000fe200037c1670 */
[----:B------:R-:W-:-:S03]  /*5c80*/  VIADD R5, R3, 0x8 ;  /* 0x0000000803057836 */ /* 0x000fc60000000000 */
[----:B------:R-:W-:Y:S02]  /*5c90*/  FSEL R53, R53, -INF , !P6 ;  /* 0xff80000035357808 */ /* 0x000fe40007000000 */
[----:B------:R-:W-:Y:S02]  /*5ca0*/  PLOP3.LUT P6, PT, PT, PT, UP0, 0x40, 0x0 ;  /* 0x000000000000781c */ /* 0x000fe40003fce808 */
[----:B------:R-:W-:Y:S02]  /*5cb0*/  VIADDMNMX R6, R5, R9, R12, PT ;  /* 0x0000000905067246 */ /* 0x000fe4000380010c */
[----:B------:R-:W-:-:S09]  /*5cc0*/  IADD3 R5, R14, 0x8, R3 ;  /* 0x000000080e057810 */ /* 0x000fd20007ffe003 */
        /* <DEDUP_REMOVED lines=15> */
.L_x_2443:
[----:B------:R-:W-:-:S06]  /*5dc0*/  UISETP.NE.AND UP1, UPT, UR7, 0x1, UPT ;  /* 0x000000010700788c */ /* 0x000fcc000bf25270 */
[----:B------:R-:W-:-:S05]  /*5dd0*/  PLOP3.LUT P6, PT, PT, PT, UP1, 0x80, 0x0 ;  /* 0x000000000000781c */ /* 0x000fca0003fcf018 */
[----:B------:R-:W-:-:S08]  /*5de0*/  @UP1 ULDC.64 UR8, c[0x0][0xae0] ;  /* 0x0002b80000081ab9 */ /* 0x000fd00000000a00 */
[----:B------:R-:W-:Y:S01]  /*5df0*/  @P6 IMAD.HI.U32 R9, R7, UR8, RZ ;  /* 0x0000000807096c27 */ /* 0x000fe2000f8e00ff */
[----:B------:R-:W-:-:S13]  /*5e00*/  PLOP3.LUT P6, PT, PT, PT, UP1, 0x80, 0x0 ;  /* 0x000000000000781c */ /* 0x000fda0003fcf018 */
[----:B------:R-:W-:-:S07]  /*5e10*/  @P6 SHF.R.U32.HI R7, RZ, UR9, R9 ;  /* 0x00000009ff076c19 */ /* 0x000fce0008011609 */
.L_x_2444:
[----:B------:R-:W-:Y:S05]  /*5e20*/  BSYNC B0 ;  /* 0x0000000000007941 */ /* 0x000fea0003800000 */
.L_x_2442:
[----:B------:R-:W-:-:S04]  /*5e30*/  IMAD R7, R7, UR7, -R10 ;  /* 0x0000000707077c24 */ /* 0x000fc8000f8e0a0a */
[----:B------:R-:W-:-:S05]  /*5e40*/  IMAD.IADD R7, R7, 0x1, -R16 ;  /* 0x0000000107077824 */ /* 0x000fca00078e0a10 */
[----:B------:R-:W-:Y:S02]  /*5e50*/  VIMNMX R5, R5, R7, !PT ;  /* 0x0000000705057248 */ /* 0x000fe40007fe0100 */
[----:B------:R-:W-:-:S07]  /*5e60*/  VIADDMNMX R6, R7, UR7, R6, PT ;  /* 0x0000000707067c46 */ /* 0x000fce000b800106 */
.L_x_2441:
[----:B------:R-:W-:Y:S01]  /*5e70*/  ISETP.GT.AND P2, PT, R5, 0x1, !P2 ;  /* 0x000000010500780c */ /* 0x000fe20005744270 */
[----:B------:R-:W-:Y:S01]  /*5e80*/  ULDC UR11, c[0x0][0xa80] ;  /* 0x0002a000000b7ab9 */ /* 0x000fe20000000800 */
[----:B------:R-:W-:Y:S01]  /*5e90*/  FMNMX.FTZ R7, R13, R15, !PT ;  /* 0x0000000f0d077209 */ /* 0x000fe20007810000 */
[----:B------:R-:W-:Y:S01]  /*5ea0*/  ULEA UR8, UR36, UR38, 0xc ;  /* 0x0000002624087291 */ /* 0x000fe2000f8e603f */
[----:B------:R-:W-:Y:S01]  /*5eb0*/  ISETP.LT.OR P2, PT, R6, 0x2, P2 ;  /* 0x000000020600780c */ /* 0x000fe20001741670 */
[----:B------:R-:W-:Y:S01]  /*5ec0*/  UMOV UR19, 0x40000040 ;  /* 0x4000004000137882 */ /* 0x000fe20000000000 */
[----:B------:R-:W-:Y:S01]  /*5ed0*/  FMNMX.FTZ R7, R21, R7, !PT ;  /* 0x0000000715077209 */ /* 0x000fe20007810000 */
[----:B------:R-:W-:Y:S01]  /*5ee0*/  UIADD3 UR10, UR8, 0x80, URZ ;  /* 0x00000080080a7890 */ /* 0x000fe2000fffe03f */
[----:B------:R-:W-:Y:S01]  /*5ef0*/  FSEL R25, R27, -INF , !P2 ;  /* 0xff8000001b197808 */ /* 0x000fe20005000000 */
[----:B------:R-:W-:Y:S01]  /*5f00*/  @!P1 VIADD R4, R4, 0x38860 ;  /* 0x0003886004049836 */ /* 0x000fe20000000000 */
[----:B------:R-:W-:Y:S01]  /*5f10*/  ISETP.NE.AND P2, PT, R26, RZ, PT ;  /* 0x000000ff1a00720c */ /* 0x000fe20003f45270 */
[----:B------:R-:W-:Y:S01]  /*5f20*/  UMOV UR18, UR8 ;  /* 0x0000000800127c82 */ /* 0x000fe20008000000 */
[----:B------:R-:W-:Y:S01]  /*5f30*/  FMNMX.FTZ R7, R57, R7, !PT ;  /* 0x0000000739077209 */ /* 0x000fe20007810000 */
[----:B------:R-:W-:Y:S01]  /*5f40*/  BAR.SYNC.DEFER_BLOCKING 0xf, 0x100 ;  /* 0x03c4000000007b1d */ /* 0x000fe20000010000 */
[----:B------:R-:W-:-:S02]  /*5f50*/  ISETP.GT.AND P2, PT, R5, 0x9, !P2 ;  /* 0x000000090500780c */ /* 0x000fc40005744270 */
[----:B------:R-:W-:Y:S02]  /*5f60*/  FMNMX.FTZ R7, R59, R7, !PT ;  /* 0x000000073b077209 */ /* 0x000fe40007810000 */
[----:B------:R-:W-:Y:S02]  /*5f70*/  ISETP.LT.OR P2, PT, R6, 0xa, P2 ;  /* 0x0000000a0600780c */ /* 0x000fe40001741670 */
[----:B------:R-:W-:Y:S02]  /*5f80*/  ISETP.GT.AND P3, PT, R5, 0x8, !P3 ;  /* 0x000000080500780c */ /* 0x000fe40005f64270 */
[----:B------:R-:W-:Y:S02]  /*5f90*/  FSEL R27, R31, -INF , !P2 ;  /* 0xff8000001f1b7808 */ /* 0x000fe40005000000 */
[----:B------:R-:W-:Y:S02]  /*5fa0*/  ISETP.NE.AND P2, PT, R28, RZ, PT ;  /* 0x000000ff1c00720c */ /* 0x000fe40003f45270 */
[----:B------:R-:W-:-:S02]  /*5fb0*/  FMNMX.FTZ R7, R61, R7, !PT ;  /* 0x000000073d077209 */ /* 0x000fc40007810000 */
[----:B------:R-:W-:Y:S02]  /*5fc0*/  ISETP.GT.AND P2, PT, R5, 0x10, !P2 ;  /* 0x000000100500780c */ /* 0x000fe40005744270 */
[C---:B------:R-:W-:Y:S02]  /*5fd0*/  ISETP.LT.OR P3, PT, R6.reuse, 0x9, P3 ;  /* 0x000000090600780c */ /* 0x040fe40001f61670 */
[----:B------:R-:W-:Y:S02]  /*5fe0*/  ISETP.LT.OR P2, PT, R6, 0x11, P2 ;  /* 0x000000110600780c */ /* 0x000fe40001741670 */
[----:B------:R-:W-:Y:S02]  /*5ff0*/  FMNMX.FTZ R7, R63, R7, !PT ;  /* 0x000000073f077209 */ /* 0x000fe40007810000 */
[----:B------:R-:W-:Y:S02]  /*6000*/  FSEL R28, R34, -INF , !P2 ;  /* 0xff800000221c7808 */ /* 0x000fe40005000000 */
[----:B------:R-:W-:-:S02]  /*6010*/  ISETP.NE.AND P2, PT, R29, RZ, PT ;  /* 0x000000ff1d00720c */ /* 0x000fc40003f45270 */
[----:B------:R-:W-:Y:S02]  /*6020*/  FSEL R26, R30, -INF , !P3 ;  /* 0xff8000001e1a7808 */ /* 0x000fe40005800000 */
        /* <DEDUP_REMOVED lines=22> */
[----:B------:R-:W-:Y:S01]  /*6190*/  ISETP.NE.AND P3, PT, R40, RZ, PT ;  /* 0x000000ff2800720c */ /* 0x000fe20003f65270 */
[----:B------:R-:W0:Y:S01]  /*61a0*/  SHFL.BFLY PT, R7, R10, 0x2, 0x1f ;  /* 0x0c401f000a077f89 */ /* 0x000e2200000e0000 */
[----:B------:R-:W-:-:S02]  /*61b0*/  ISETP.LT.OR P2, PT, R6, 0x21, P2 ;  /* 0x000000210600780c */ /* 0x000fc40001741670 */
[----:B------:R-:W-:Y:S02]  /*61c0*/  ISETP.NE.AND P6, PT, R20, RZ, PT ;  /* 0x000000ff1400720c */ /* 0x000fe40003fc5270 */
[----:B------:R-:W-:Y:S02]  /*61d0*/  FSEL R32, R42, -INF , !P2 ;  /* 0xff8000002a207808 */ /* 0x000fe40005000000 */
[----:B------:R-:W-:Y:S02]  /*61e0*/  ISETP.NE.AND P2, PT, R37, RZ, PT ;  /* 0x000000ff2500720c */ /* 0x000fe40003f45270 */
[C---:B------:R-:W-:Y:S02]  /*61f0*/  ISETP.GT.AND P4, PT, R5.reuse, 0x31, !P4 ;  /* 0x000000310500780c */ /* 0x040fe40006784270 */
[C---:B------:R-:W-:Y:S02]  /*6200*/  ISETP.GT.AND P2, PT, R5.reuse, 0x21, !P2 ;  /* 0x000000210500780c */ /* 0x040fe40005744270 */
[----:B------:R-:W-:-:S02]  /*6210*/  ISETP.GT.AND P5, PT, R5, 0x38, !P5 ;  /* 0x000000380500780c */ /* 0x000fc40006fa4270 */
[C---:B------:R-:W-:Y:S02]  /*6220*/  ISETP.LT.OR P2, PT, R6.reuse, 0x22, P2 ;  /* 0x000000220600780c */ /* 0x040fe40001741670 */
[----:B------:R-:W-:Y:S02]  /*6230*/  ISETP.LT.OR P4, PT, R6, 0x32, P4 ;  /* 0x000000320600780c */ /* 0x000fe40002781670 */
[----:B------:R-:W-:Y:S02]  /*6240*/  FSEL R33, R43, -INF , !P2 ;  /* 0xff8000002b217808 */ /* 0x000fe40005000000 */
[----:B------:R-:W-:Y:S02]  /*6250*/  ISETP.GT.AND P2, PT, R5, 0x28, !P3 ;  /* 0x000000280500780c */ /* 0x000fe40005f44270 */
[----:B------:R-:W-:Y:S02]  /*6260*/  ISETP.NE.AND P3, PT, R56, RZ, PT ;  /* 0x000000ff3800720c */ /* 0x000fe40003f65270 */
[----:B------:R-:W-:-:S02]  /*6270*/  ISETP.LT.OR P2, PT, R6, 0x29, P2 ;  /* 0x000000290600780c */ /* 0x000fc40001741670 */
[C---:B------:R-:W-:Y:S02]  /*6280*/  ISETP.GT.AND P3, PT, R5.reuse, 0x30, !P3 ;  /* 0x000000300500780c */ /* 0x040fe40005f64270 */
[----:B------:R-:W-:Y:S02]  /*6290*/  FSEL R34, R46, -INF , !P2 ;  /* 0xff8000002e227808 */ /* 0x000fe40005000000 */
[----:B------:R-:W-:Y:S02]  /*62a0*/  ISETP.GT.AND P2, PT, R5, RZ, !P6 ;  /* 0x000000ff0500720c */ /* 0x000fe40007744270 */
[----:B------:R-:W-:Y:S02]  /*62b0*/  ISETP.NE.AND P6, PT, R11, RZ, PT ;  /* 0x000000ff0b00720c */ /* 0x000fe40003fc5270 */
[----:B------:R-:W-:Y:S02]  /*62c0*/  ISETP.LT.OR P2, PT, R6, 0x1, P2 ;  /* 0x000000010600780c */ /* 0x000fe40001741670 */
[----:B0-----:R-:W-:-:S02]  /*62d0*/  FMNMX.FTZ R11, R10, R7, !PT ;  /* 0x000000070a0b7209 */ /* 0x001fc40007810000 */
[----:B------:R-:W-:Y:S02]  /*62e0*/  FSEL R24, R8, -INF , !P2 ;  /* 0xff80000008187808 */ /* 0x000fe40005000000 */
[----:B------:R-:W-:Y:S01]  /*62f0*/  ISETP.NE.AND P2, PT, R44, RZ, PT ;  /* 0x000000ff2c00720c */ /* 0x000fe20003f45270 */
[----:B------:R-:W0:Y:S01]  /*6300*/  SHFL.BFLY PT, R12, R11, 0x1, 0x1f ;  /* 0x0c201f000b0c7f89 */ /* 0x000e2200000e0000 */
[----:B------:R-:W-:Y:S02]  /*6310*/  FMNMX.FTZ R7, R24, R25, !PT ;  /* 0x0000001918077209 */ /* 0x000fe40007810000 */
[----:B------:R-:W-:Y:S02]  /*6320*/  ISETP.GT.AND P2, PT, R5, 0x29, !P2 ;  /* 0x000000290500780c */ /* 0x000fe40005744270 */
[----:B------:R-:W-:Y:S02]  /*6330*/  FMNMX.FTZ R8, R26, R7, !PT ;  /* 0x000000071a087209 */ /* 0x000fe40007810000 */
[----:B------:R-:W-:-:S02]  /*6340*/  ISETP.LT.OR P2, PT, R6, 0x2a, P2 ;  /* 0x0000002a0600780c */ /* 0x000fc40001741670 */
[----:B------:R-:W-:Y:S02]  /*6350*/  FMNMX.FTZ R7, R27, R8, !PT ;  /* 0x000000081b077209 */ /* 0x000fe40007810000 */
[----:B------:R-:W-:Y:S02]  /*6360*/  FSEL R35, R47, -INF , !P2 ;  /* 0xff8000002f237808 */ /* 0x000fe40005000000 */
[----:B------:R-:W-:Y:S02]  /*6370*/  FMNMX.FTZ R8, R28, R7, !PT ;  /* 0x000000071c087209 */ /* 0x000fe40007810000 */
[----:B------:R-:W-:Y:S02]  /*6380*/  ISETP.LT.OR P3, PT, R6, 0x31, P3 ;  /* 0x000000310600780c */ /* 0x000fe40001f61670 */
[----:B------:R-:W-:Y:S02]  /*6390*/  FMNMX.FTZ R9, R29, R8, !PT ;  /* 0x000000081d097209 */ /* 0x000fe40007810000 */
[----:B------:R-:W-:-:S02]  /*63a0*/  FSEL R36, R50, -INF , !P3 ;  /* 0xff80000032247808 */ /* 0x000fc40005800000 */
[----:B------:R-:W-:Y:S02]  /*63b0*/  FMNMX.FTZ R8, R30, R9, !PT ;  /* 0x000000091e087209 */ /* 0x000fe40007810000 */
[----:B------:R-:W-:Y:S02]  /*63c0*/  ISETP.LT.OR P5, PT, R6, 0x39, P5 ;  /* 0x000000390600780c */ /* 0x000fe40002fa1670 */
[----:B------:R-:W-:Y:S02]  /*63d0*/  FMNMX.FTZ R9, R31, R8, !PT ;  /* 0x000000081f097209 */ /* 0x000fe40007810000 */
[----:B0-----:R-:W-:Y:S02]  /*63e0*/  FMNMX.FTZ R7, R11, R12, !PT ;  /* 0x0000000c0b077209 */ /* 0x001fe40007810000 */
[----:B------:R-:W-:Y:S02]  /*63f0*/  FMNMX.FTZ R8, R32, R9, !PT ;  /* 0x0000000920087209 */ /* 0x000fe40007810000 */
[C---:B------:R-:W-:Y:S01]  /*6400*/  FSETP.NEU.FTZ.AND P2, PT, R7.reuse, -INF , PT ;  /* 0xff8000000700780b */ /* 0x040fe20003f5d000 */
[----:B------:R-:W-:Y:S01]  /*6410*/  FMUL.FTZ R10, R7, UR11 ;  /* 0x0000000b070a7c20 */ /* 0x000fe20008410000 */
[----:B------:R-:W-:-:S02]  /*6420*/  FMNMX.FTZ R9, R33, R8, !PT ;  /* 0x0000000821097209 */ /* 0x000fc40007810000 */
[----:B------:R-:W-:Y:S02]  /*6430*/  FSEL R37, R51, -INF , !P4 ;  /* 0xff80000033257808 */ /* 0x000fe40006000000 */
[----:B------:R-:W-:Y:S02]  /*6440*/  FMNMX.FTZ R8, R34, R9, !PT ;  /* 0x0000000922087209 */ /* 0x000fe40007810000 */
[----:B------:R-:W-:Y:S02]  /*6450*/  FSEL R42, R10, RZ, P2 ;  /* 0x000000ff0a2a7208 */ /* 0x000fe40001000000 */
[----:B------:R-:W-:Y:S02]  /*6460*/  FMNMX.FTZ R9, R35, R8, !PT ;  /* 0x0000000823097209 */ /* 0x000fe40007810000 */
[----:B------:R-:W-:Y:S01]  /*6470*/  ISETP.GT.AND P2, PT, R5, 0x39, !P6 ;  /* 0x000000390500780c */ /* 0x000fe20007744270 */
[--C-:B------:R-:W-:Y:S01]  /*6480*/  FFMA.FTZ R11, R15, UR11, -R42.reuse ;  /* 0x0000000b0f0b7c23 */ /* 0x100fe2000801082a */
[----:B------:R-:W-:Y:S01]  /*6490*/  FMNMX.FTZ R8, R36, R9, !PT ;  /* 0x0000000924087209 */ /* 0x000fe20007810000 */
[--C-:B------:R-:W-:Y:S01]  /*64a0*/  FFMA.FTZ R44, R41, UR11, -R42.reuse ;  /* 0x0000000b292c7c23 */ /* 0x100fe2000801082a */
[----:B------:R-:W-:Y:S01]  /*64b0*/  ISETP.LT.OR P2, PT, R6, 0x3a, P2 ;  /* 0x0000003a0600780c */ /* 0x000fe20001741670 */
[--C-:B------:R-:W-:Y:S01]  /*64c0*/  FFMA.FTZ R14, R21, UR11, -R42.reuse ;  /* 0x0000000b150e7c23 */ /* 0x100fe2000801082a */
[----:B------:R-:W-:Y:S01]  /*64d0*/  FSEL R38, R54, -INF , !P5 ;  /* 0xff80000036267808 */ /* 0x000fe20006800000 */
[--C-:B------:R-:W-:Y:S01]  /*64e0*/  FFMA.FTZ R5, R13, UR11, -R42.reuse ;  /* 0x0000000b0d057c23 */ /* 0x100fe2000801082a */
[----:B------:R-:W-:Y:S01]  /*64f0*/  FMNMX.FTZ R9, R37, R8, !PT ;  /* 0x0000000825097209 */ /* 0x000fe20007810000 */
[--C-:B------:R-:W-:Y:S01]  /*6500*/  FFMA.FTZ R10, R57, UR11, -R42.reuse ;  /* 0x0000000b390a7c23 */ /* 0x100fe2000801082a */
[----:B------:R-:W-:Y:S01]  /*6510*/  FSEL R39, R55, -INF , !P2 ;  /* 0xff80000037277808 */ /* 0x000fe20005000000 */
[--C-:B------:R-:W-:Y:S01]  /*6520*/  FFMA.FTZ R12, R61, UR11, -R42.reuse ;  /* 0x0000000b3d0c7c23 */ /* 0x100fe2000801082a */
[----:B------:R-:W-:Y:S01]  /*6530*/  FMNMX.FTZ R8, R38, R9, !PT ;  /* 0x0000000926087209 */ /* 0x000fe20007810000 */
[--C-:B------:R-:W-:Y:S01]  /*6540*/  FFMA.FTZ R13, R63, UR11, -R42.reuse ;  /* 0x0000000b3f0d7c23 */ /* 0x100fe2000801082a */
[----:B------:R0:W-:Y:S01]  /*6550*/  MUFU.EX2 R9, R14 ;  /* 0x0000000e00097308 */ /* 0x0001e20000000800 */
[--C-:B------:R-:W-:Y:S01]  /*6560*/  FFMA.FTZ R20, R59, UR11, -R42.reuse ;  /* 0x0000000b3b147c23 */ /* 0x100fe2000801082a */
[----:B------:R-:W-:Y:S01]  /*6570*/  FMNMX.FTZ R8, R39, R8, !PT ;  /* 0x0000000827087209 */ /* 0x000fe20007810000 */
[--C-:B------:R-:W-:Y:S01]  /*6580*/  FFMA.FTZ R21, R69, UR11, -R42.reuse ;  /* 0x0000000b45157c23 */ /* 0x100fe2000801082a */
[--C-:B------:R-:W-:Y:S01]  /*6590*/  FFMA.FTZ R170, R45, UR11, -R42.reuse ;  /* 0x0000000b2daa7c23 */ /* 0x100fe2000801082a */
[--C-:B------:R-:W-:Y:S01]  /*65a0*/  FFMA.FTZ R169, R169, UR11, -R42.reuse ;  /* 0x0000000ba9a97c23 */ /* 0x100fe2000801082a */
[--C-:B------:R-:W-:Y:S01]  /*65b0*/  FFMA.FTZ R172, R49, UR11, -R42.reuse ;  /* 0x0000000b31ac7c23 */ /* 0x100fe2000801082a */
[----:B------:R-:W1:Y:S01]  /*65c0*/  SHFL.BFLY PT, R15, R8, 0x2, 0x1f ;  /* 0x0c401f00080f7f89 */ /* 0x000e6200000e0000 */
[--C-:B------:R-:W-:Y:S01]  /*65d0*/  FFMA.FTZ R171, R171, UR11, -R42.reuse ;  /* 0x0000000babab7c23 */ /* 0x100fe2000801082a */
[--C-:B0-----:R-:W-:Y:S01]  /*65e0*/  FFMA.FTZ R14, R65, UR11, -R42.reuse ;  /* 0x0000000b410e7c23 */ /* 0x101fe2000801082a */
[--C-:B------:R-:W-:Y:S01]  /*65f0*/  FFMA.FTZ R174, R53, UR11, -R42.reuse ;  /* 0x0000000b35ae7c23 */ /* 0x100fe2000801082a */
[----:B------:R-:W-:Y:S01]  /*6600*/  FFMA.FTZ R43, R67, UR11, -R42 ;  /* 0x0000000b432b7c23 */ /* 0x000fe2000801082a */
[----:B------:R-:W-:Y:S01]  /*6610*/  MUFU.EX2 R5, R5 ;  /* 0x0000000500057308 */ /* 0x000fe20000000800 */
[----:B------:R-:W-:-:S07]  /*6620*/  @!P1 PRMT R4, RZ, 0x654, R4 ;  /* 0x00000654ff049816 */ /* 0x000fce0000000004 */
[----:B------:R-:W0:Y:S08]  /*6630*/  MUFU.EX2 R6, R11 ;  /* 0x0000000b00067308 */ /* 0x000e300000000800 */
[----:B------:R-:W2:Y:S01]  /*6640*/  MUFU.EX2 R10, R10 ;  /* 0x0000000a000a7308 */ /* 0x000ea20000000800 */
[----:B-1----:R-:W-:-:S05]  /*6650*/  FMNMX.FTZ R40, R8, R15, !PT ;  /* 0x0000000f08287209 */ /* 0x002fca0007810000 */
[----:B------:R-:W1:Y:S02]  /*6660*/  SHFL.BFLY PT, R41, R40, 0x1, 0x1f ;  /* 0x0c201f0028297f89 */ /* 0x000e6400000e0000 */
[----:B------:R-:W-:Y:S01]  /*6670*/  MUFU.EX2 R11, R20 ;  /* 0x00000014000b7308 */ /* 0x000fe20000000800 */
[----:B0-----:R-:W-:Y:S01]  /*6680*/  F2FP.F16.F32.PACK_AB R152, R6, R5 ;  /* 0x000000050698723e */ /* 0x001fe200000000ff */
[----:B------:R-:W-:-:S06]  /*6690*/  FADD.FTZ R6, R5, R6 ;  /* 0x0000000605067221 */ /* 0x000fcc0000010000 */
[----:B------:R-:W0:Y:S01]  /*66a0*/  MUFU.EX2 R12, R12 ;  /* 0x0000000c000c7308 */ /* 0x000e220000000800 */
[----:B--2---:R-:W-:Y:S01]  /*66b0*/  F2FP.F16.F32.PACK_AB R154, R10, R9 ;  /* 0x000000090a9a723e */ /* 0x004fe200000000ff */
[----:B------:R-:W-:Y:S01]  /*66c0*/  FADD.FTZ R9, R9, R6 ;  /* 0x0000000609097221 */ /* 0x000fe20000010000 */
[----:B------:R-:W-:-:S03]  /*66d0*/  VIADD R6, R168, 0xfffffffe ;  /* 0xfffffffea8067836 */ /* 0x000fc60000000000 */
[----:B------:R-:W-:Y:S02]  /*66e0*/  FADD.FTZ R10, R10, R9 ;  /* 0x000000090a0a7221 */ /* 0x000fe40000010000 */
[----:B------:R-:W-:Y:S01]  /*66f0*/  MUFU.EX2 R13, R13 ;  /* 0x0000000d000d7308 */ /* 0x000fe20000000800 */
[----:B-1----:R-:W-:-:S07]  /*6700*/  FMNMX.FTZ R8, R40, R41, !PT ;  /* 0x0000002928087209 */ /* 0x002fce0007810000 */
[----:B------:R-:W1:Y:S01]  /*6710*/  MUFU.EX2 R14, R14 ;  /* 0x0000000e000e7308 */ /* 0x000e620000000800 */
[----:B0-----:R-:W-:Y:S01]  /*6720*/  F2FP.F16.F32.PACK_AB R156, R12, R11 ;  /* 0x0000000b0c9c723e */ /* 0x001fe200000000ff */
[----:B------:R-:W-:Y:S01]  /*6730*/  FADD.FTZ R11, R11, R10 ;  /* 0x0000000a0b0b7221 */ /* 0x000fe20000010000 */
[C---:B------:R-:W-:Y:S01]  /*6740*/  FSETP.NEU.FTZ.AND P2, PT, R8.reuse, -INF , PT ;  /* 0xff8000000800780b */ /* 0x040fe20003f5d000 */
[----:B------:R-:W-:Y:S01]  /*6750*/  FMUL.FTZ R40, R8, UR11 ;  /* 0x0000000b08287c20 */ /* 0x000fe20008410000 */
[----:B------:R-:W-:Y:S01]  /*6760*/  IADD3 R10, R17, -R18, RZ ;  /* 0x80000012110a7210 */ /* 0x000fe20007ffe0ff */
[----:B------:R-:W-:Y:S02]  /*6770*/  FADD.FTZ R12, R12, R11 ;  /* 0x0000000b0c0c7221 */ /* 0x000fe40000010000 */
[----:B------:R-:W-:Y:S01]  /*6780*/  MUFU.EX2 R15, R43 ;  /* 0x0000002b000f7308 */ /* 0x000fe20000000800 */
[----:B------:R-:W-:Y:S01]  /*6790*/  FSEL R40, R40, RZ, P2 ;  /* 0x000000ff28287208 */ /* 0x000fe20001000000 */
[----:B------:R-:W-:Y:S01]  /*67a0*/  IMAD R11, R185, 0x40, R10 ;  /* 0x00000040b90b7824 */ /* 0x000fe200078e020a */
[----:B------:R-:W-:-:S03]  /*67b0*/  PLOP3.LUT P2, PT, PT, PT, UP0, 0x40, 0x0 ;  /* 0x000000000000781c */ /* 0x000fc60003f4e808 */
        /* <DEDUP_REMOVED lines=20> */
[----:B------:R-:W0:Y:S08]  /*6900*/  MUFU.EX2 R176, R176 ;  /* 0x000000b000b07308 */ /* 0x000e300000000800 */
[----:B------:R-:W-:Y:S08]  /*6910*/  MUFU.EX2 R175, R175 ;  /* 0x000000af00af7308 */ /* 0x000ff00000000800 */
[----:B------:R-:W1:Y:S01]  /*6920*/  MUFU.EX2 R178, R178 ;  /* 0x000000b200b27308 */ /* 0x000e620000000800 */
[----:B0-----:R-:W-:Y:S01]  /*6930*/  F2FP.F16.F32.PACK_AB R153, R176, R173 ;  /* 0x000000adb099723e */ /* 0x001fe200000000ff */
[----:B------:R-:W-:-:S06]  /*6940*/  FADD.FTZ R176, R173, R176 ;  /* 0x000000b0adb07221 */ /* 0x000fcc0000010000 */
[----:B------:R-:W-:Y:S08]  /*6950*/  MUFU.EX2 R177, R177 ;  /* 0x000000b100b17308 */ /* 0x000ff00000000800 */
[----:B------:R-:W0:Y:S01]  /*6960*/  MUFU.EX2 R180, R180 ;  /* 0x000000b400b47308 */ /* 0x000e220000000800 */
[----:B-1----:R-:W-:Y:S01]  /*6970*/  F2FP.F16.F32.PACK_AB R155, R178, R175 ;  /* 0x000000afb29b723e */ /* 0x002fe200000000ff */
[----:B------:R-:W-:-:S04]  /*6980*/  FADD.FTZ R175, R175, R176 ;  /* 0x000000b0afaf7221 */ /* 0x000fc80000010000 */
[----:B------:R1:W-:Y:S01]  /*6990*/  STSM.16.M88.4 [R23+0x36400], R152 ;  /* 0x0364009817007844 */ /* 0x0003e20000000200 */
[----:B------:R-:W-:Y:S01]  /*69a0*/  FADD.FTZ R178, R178, R175 ;  /* 0x000000afb2b27221 */ /* 0x000fe20000010000 */
[----:B------:R-:W-:Y:S08]  /*69b0*/  MUFU.EX2 R179, R179 ;  /* 0x000000b300b37308 */ /* 0x000ff00000000800 */
[----:B------:R-:W2:Y:S01]  /*69c0*/  MUFU.EX2 R182, R182 ;  /* 0x000000b600b67308 */ /* 0x000ea20000000800 */
[----:B0-----:R-:W-:Y:S01]  /*69d0*/  F2FP.F16.F32.PACK_AB R157, R180, R177 ;  /* 0x000000b1b49d723e */ /* 0x001fe200000000ff */
[----:B------:R-:W-:-:S04]  /*69e0*/  FADD.FTZ R177, R177, R178 ;  /* 0x000000b2b1b17221 */ /* 0x000fc80000010000 */
[----:B------:R-:W-:Y:S02]  /*69f0*/  FADD.FTZ R180, R180, R177 ;  /* 0x000000b1b4b47221 */ /* 0x000fe40000010000 */
[----:B------:R-:W0:Y:S08]  /*6a00*/  MUFU.EX2 R20, R44 ;  /* 0x0000002c00147308 */ /* 0x000e300000000800 */
[----:B------:R-:W-:Y:S01]  /*6a10*/  MUFU.EX2 R21, R21 ;  /* 0x0000001500157308 */ /* 0x000fe20000000800 */
[----:B--2---:R-:W-:Y:S01]  /*6a20*/  F2FP.F16.F32.PACK_AB R159, R182, R179 ;  /* 0x000000b3b69f723e */ /* 0x004fe200000000ff */
[----:B------:R-:W-:-:S04]  /*6a30*/  FADD.FTZ R179, R179, R180 ;  /* 0x000000b4b3b37221 */ /* 0x000fc80000010000 */
[----:B------:R1:W-:Y:S01]  /*6a40*/  STSM.16.M88.4 [R188], R156 ;  /* 0x0000009cbc007844 */ /* 0x0003e20000000200 */
[----:B------:R-:W-:Y:S01]  /*6a50*/  FADD.FTZ R182, R182, R179 ;  /* 0x000000b3b6b67221 */ /* 0x000fe20000010000 */
        /* <DEDUP_REMOVED lines=18> */
[----:B------:R1:W-:Y:S01]  /*6b80*/  STSM.16.M88.4 [R190], R160 ;  /* 0x000000a0be007844 */ /* 0x0003e20000000200 */
[----:B------:R-:W-:Y:S01]  /*6b90*/  FADD.FTZ R202, R202, R183 ;  /* 0x000000b7caca7221 */ /* 0x000fe20000010000 */
        /* <DEDUP_REMOVED lines=8> */
[----:B------:R-:W-:-:S06]  /*6c20*/  FADD.FTZ R171, R171, R172 ;  /* 0x000000acabab7221 */ /* 0x000fcc0000010000 */
[----:B------:R-:W2:Y:S08]  /*6c30*/  MUFU.EX2 R203, R203 ;  /* 0x000000cb00cb7308 */ /* 0x000eb00000000800 */
[----:B------:R-:W3:Y:S01]  /*6c40*/  MUFU.EX2 R206, R206 ;  /* 0x000000ce00ce7308 */ /* 0x000ee20000000800 */
[----:B0-----:R-:W-:Y:S01]  /*6c50*/  F2FP.F16.F32.PACK_AB R165, R204, R187 ;  /* 0x000000bbcca5723e */ /* 0x001fe200000000ff */
[----:B------:R-:W-:-:S04]  /*6c60*/  FADD.FTZ R187, R187, R202 ;  /* 0x000000cabbbb7221 */ /* 0x000fc80000010000 */
[----:B------:R-:W-:-:S04]  /*6c70*/  FADD.FTZ R204, R204, R187 ;  /* 0x000000bbcccc7221 */ /* 0x000fc80000010000 */
[----:B--2---:R-:W-:Y:S01]  /*6c80*/  FADD.FTZ R5, R203, R204 ;  /* 0x000000cccb057221 */ /* 0x004fe20000010000 */
[----:B---3--:R-:W-:-:S03]  /*6c90*/  F2FP.F16.F32.PACK_AB R167, R206, R203 ;  /* 0x000000cbcea7723e */ /* 0x008fc600000000ff */
[----:B------:R-:W-:Y:S02]  /*6ca0*/  FADD.FTZ R5, R206, R5 ;  /* 0x00000005ce057221 */ /* 0x000fe40000010000 */
[----:B------:R1:W-:Y:S01]  /*6cb0*/  STSM.16.M88.4 [R189], R164 ;  /* 0x000000a4bd007844 */ /* 0x0003e20000000200 */
[----:B------:R-:W-:-:S06]  /*6cc0*/  WARPGROUP.ARRIVE ;  /* 0x00000000000079c5 */ /* 0x000fcc0000000000 */
[----:B------:R-:W-:Y:S01]  /*6cd0*/  HGMMA.64x256x16.F32 R24, R152, gdesc[UR16].tnspB, RZ, !UPT, gsb0 ;  /* 0x43e0001098187df0 */ /* 0x000fe2000c0008ff */
[----:B------:R-:W-:Y:S01]  /*6ce0*/  UMOV UR18, UR10 ;  /* 0x0000000a00127c82 */ /* 0x000fe20008000000 */
[----:B------:R-:W-:Y:S01]  /*6cf0*/  UMOV UR19, 0x40000040 ;  /* 0x4000004000137882 */ /* 0x000fe20000000000 */
[----:B------:R-:W-:Y:S02]  /*6d00*/  UIADD3 UR10, UR8, 0x100, URZ ;  /* 0x00000100080a7890 */ /* 0x000fe4000fffe03f */
[----:B------:R-:W-:Y:S01]  /*6d10*/  UIADD3 UR8, UR8, 0x180, URZ ;  /* 0x0000018008087890 */ /* 0x000fe2000fffe03f */
[----:B------:R-:W-:Y:S02]  /*6d20*/  WARPGROUP.DEPBAR.LE gsb0, 0x0 ;  /* 0x00008000000079c5 */ /* 0x000fe40000010000 */
[----:B------:R-:W-:-:S15]  /*6d30*/  WARPGROUP.ARRIVE ;  /* 0x00000000000079c5 */ /* 0x000fde0000000000 */
[----:B------:R-:W-:-:S05]  /*6d40*/  NOP ;  /* 0x0000000000007918 */ /* 0x000fca0000000000 */
[----:B------:R-:W-:Y:S01]  /*6d50*/  HGMMA.64x256x16.F32 R24, R156, gdesc[UR16].tnspB, R24, gsb0 ;  /* 0x43e000109c187df0 */ /* 0x000fe20008000818 */
[----:B------:R-:W-:Y:S01]  /*6d60*/  UMOV UR18, UR10 ;  /* 0x0000000a00127c82 */ /* 0x000fe20008000000 */
[----:B------:R-:W-:Y:S01]  /*6d70*/  UMOV UR19, 0x40000040 ;  /* 0x4000004000137882 */ /* 0x000fe20000000000 */
[----:B------:R-:W-:Y:S02]  /*6d80*/  WARPGROUP.DEPBAR.LE gsb0, 0x0 ;  /* 0x00008000000079c5 */ /* 0x000fe40000010000 */
[----:B------:R-:W-:-:S15]  /*6d90*/  WARPGROUP.ARRIVE ;  /* 0x00000000000079c5 */ /* 0x000fde0000000000 */
[----:B------:R-:W-:-:S08]  /*6da0*/  NOP ;  /* 0x0000000000007918 */ /* 0x000fd00000000000 */
[----:B------:R-:W-:Y:S01]  /*6db0*/  HGMMA.64x256x16.F32 R24, R160, gdesc[UR16].tnspB, R24, gsb0 ;  /* 0x43e00010a0187df0 */ /* 0x000fe20008000818 */
[----:B------:R-:W-:Y:S01]  /*6dc0*/  UMOV UR18, UR8 ;  /* 0x0000000800127c82 */ /* 0x000fe20008000000 */
[----:B------:R-:W-:Y:S01]  /*6dd0*/  UMOV UR19, 0x40000040 ;  /* 0x4000004000137882 */ /* 0x000fe20000000000 */
[----:B------:R-:W-:-:S13]  /*6de0*/  R2UR UR8, R11 ;  /* 0x000000000b0872ca */ /* 0x000fda00000e0000 */
[----:B------:R-:W-:Y:S01]  /*6df0*/  UIADD3 UR6, UR8, UR6, URZ ;  /* 0x0000000608067290 */ /* 0x000fe2000fffe03f */
[----:B------:R-:W-:Y:S02]  /*6e00*/  WARPGROUP.DEPBAR.LE gsb0, 0x0 ;  /* 0x00008000000079c5 */ /* 0x000fe40000010000 */
[----:B------:R-:W-:-:S09]  /*6e10*/  WARPGROUP.ARRIVE ;  /* 0x00000000000079c5 */ /* 0x000fd20000000000 */
[----:B------:R-:W-:Y:S03]  /*6e20*/  HGMMA.64x256x16.F32 R24, R164, gdesc[UR16].tnspB, R24, gsb0 ;  /* 0x43e00010a4187df0 */ /* 0x000fe60008000818 */
[----:B------:R-:W-:Y:S02]  /*6e30*/  WARPGROUP.DEPBAR.LE gsb0, 0x0 ;  /* 0x00008000000079c5 */ /* 0x000fe40000010000 */
[----:B------:R0:W-:Y:S06]  /*6e40*/  MEMBAR.ALL.CTA ;  /* 0x0000000000007992 */ /* 0x0001ec0000008000 */
[----:B0-----:R-:W0:Y:S02]  /*6e50*/  FENCE.VIEW.ASYNC.S ;  /* 0x00000000000073c6 */ /* 0x001e240000000000 */
[----:B0-----:R-:W-:Y:S01]  /*6e60*/  NOP ;  /* 0x0000000000007918 */ /* 0x001fe20000000000 */
[----:B------:R-:W-:Y:S06]  /*6e70*/  BAR.ARV 0xe, 0x100 ;  /* 0x0384000000007b1d */ /* 0x000fec0000002000 */
[----:B------:R0:W-:Y:S02]  /*6e80*/  @!P1 SYNCS.ARRIVE.TRANS64.RED.A1T0 RZ, [R4+URZ], RZ ;  /* 0x000000ff04ff99a7 */ /* 0x0001e4000810043f */
[----:B0-----:R-:W-:Y:S01]  /*6e90*/  FADD.FTZ R4, R174, R171 ;  /* 0x000000abae047221 */ /* 0x001fe20000010000 */
[----:B-1----:R-:W-:Y:S06]  /*6ea0*/  @P2 BRA `(.L_x_2445) ;  /* 0x0000000000482947 */ /* 0x002fec0003800000 */
[C---:B------:R-:W-:Y:S01]  /*6eb0*/  ISETP.GT.AND P2, PT, R11.reuse, RZ, PT ;  /* 0x000000ff0b00720c */ /* 0x040fe20003f44270 */
[----:B------:R-:W-:-:S05]  /*6ec0*/  VIADD R9, R11, 0xffffffff ;  /* 0xffffffff0b097836 */ /* 0x000fca0000000000 */
[----:B------:R-:W-:-:S07]  /*6ed0*/  R2UR UR10, R9 ;  /* 0x00000000090a72ca */ /* 0x000fce00000e0000 */
[----:B------:R-:W-:Y:S08]  /*6ee0*/  @P2 BRA `(.L_x_2446) ;  /* 0x00000000001c2947 */ /* 0x000ff00003800000 */
[----:B------:R-:W-:Y:S02]  /*6ef0*/  UISETP.NE.AND UP1, UPT, UR7, 0x1, UPT ;  /* 0x000000010700788c */ /* 0x000fe4000bf25270 */
[----:B------:R-:W-:-:S09]  /*6f00*/  UIADD3 UR10, -UR8, URZ, URZ ;  /* 0x0000003f080a7290 */ /* 0x000fd2000fffe13f */
[----:B------:R-:W-:Y:S02]  /*6f10*/  @UP1 ULDC.64 UR18, c[0x0][0xae0] ;  /* 0x0002b80000121ab9 */ /* 0x000fe40000000a00 */
[----:B------:R-:W-:-:S04]  /*6f20*/  UIMAD.WIDE.U32 UR8, UR10, UR18, URZ ;  /* 0x000000120a0872a5 */ /* 0x000fc8000f8e003f */
[----:B------:R-:W-:-:S04]  /*6f30*/  @UP1 USHF.R.U32.HI UR10, URZ, UR19, UR9 ;  /* 0x000000133f0a1299 */ /* 0x000fc80008011609 */
[----:B------:R-:W-:Y:S01]  /*6f40*/  ULOP3.LUT UR10, URZ, UR10, URZ, 0x33, !UPT ;  /* 0x0000000a3f0a7292 */ /* 0x000fe2000f8e333f */
[----:B------:R-:W-:Y:S11]  /*6f50*/  BRA `(.L_x_2447) ;  /* 0x0000000000107947 */ /* 0x000ff60003800000 */
.L_x_2446:
[----:B------:R-:W-:-:S11]  /*6f60*/  UISETP.NE.AND UP1, UPT, UR7, 0x1, UPT ;  /* 0x000000010700788c */ /* 0x000fd6000bf25270 */
[----:B------:R-:W-:Y:S02]  /*6f70*/  @UP1 ULDC.64 UR18, c[0x0][0xae0] ;  /* 0x0002b80000121ab9 */ /* 0x000fe40000000a00 */
[----:B------:R-:W-:-:S04]  /*6f80*/  UIMAD.WIDE.U32 UR8, UR10, UR18, URZ ;  /* 0x000000120a0872a5 */ /* 0x000fc8000f8e003f */
[----:B------:R-:W-:-:S12]  /*6f90*/  @UP1 USHF.R.U32.HI UR10, URZ, UR19, UR9 ;  /* 0x000000133f0a1299 */ /* 0x000fd80008011609 */
.L_x_2447:
[----:B------:R-:W-:-:S04]  /*6fa0*/  UIMAD UR7, UR10, UR7, UR7 ;  /* 0x000000070a0772a4 */ /* 0x000fc8000f8e0207 */
[----:B------:R-:W-:-:S04]  /*6fb0*/  UISETP.LT.AND UP1, UPT, UR6, UR7, UPT ;  /* 0x000000070600728c */ /* 0x000fc8000bf21270 */
[----:B------:R-:W-:-:S12]  /*6fc0*/  USEL UR6, UR6, UR7, UP1 ;  /* 0x0000000706067287 */ /* 0x000fd80008800000 */
.L_x_2445:
[----:B------:R-:W-:Y:S01]  /*6fd0*/  R2UR UR14, R184 ;  /* 0x00000000b80e72ca */ /* 0x000fe200000e0000 */
[----:B------:R-:W-:-:S04]  /*6fe0*/  USHF.R.S32.HI UR7, URZ, 0x1f, UR6 ;  /* 0x0000001f3f077899 */ /* 0x000fc80008011406 */
[----:B------:R-:W-:-:S04]  /*6ff0*/  ULEA.HI UR7, UR7, UR6, URZ, 0x6 ;  /* 0x0000000607077291 */ /* 0x000fc8000f8f303f */
[----:B------:R-:W-:-:S04]  /*7000*/  USHF.R.S32.HI UR7, URZ, 0x6, UR7 ;  /* 0x000000063f077899 */ /* 0x000fc80008011407 */
[----:B------:R-:W-:-:S04]  /*7010*/  UISETP.LT.AND UP1, UPT, UR14, UR7, UPT ;  /* 0x000000070e00728c */ /* 0x000fc8000bf21270 */
[----:B------:R-:W-:-:S06]  /*7020*/  USEL UR14, UR14, UR7, !UP1 ;  /* 0x000000070e0e7287 */ /* 0x000fcc000c800000 */
[----:B------:R-:W-:-:S13]  /*7030*/  ISETP.GE.AND P2, PT, R6, UR14, PT ;  /* 0x0000000e06007c0c */ /* 0x000fda000bf46270 */
[----:B------:R-:W-:Y:S05]  /*7040*/  @!P2 BRA `(.L_x_2448) ;  /* 0x000000380014a947 */ /* 0x000fea0003800000 */
[----:B------:R-:W-:-:S05]  /*7050*/  IMAD.IADD R13, R3, 0x1, R10 ;  /* 0x00000001030d7824 */ /* 0x000fca00078e020a */
[----:B------:R-:W-:-:S04]  /*7060*/  IADD3 R11, R13, 0x8, RZ ;  /* 0x000000080d0b7810 */ /* 0x000fc80007ffe0ff */
[----:B------:R-:W-:-:S07]  /*7070*/  LOP3.LUT R9, RZ, R11, RZ, 0x33, !PT ;  /* 0x0000000bff097212 */ /* 0x000fce00078e33ff */
.L_x_2465:
[----:B------:R-:W-:-:S04]  /*7080*/  UIADD3 UR6, UR36, 0x1, URZ ;  /* 0x0000000124067890 */ /* 0x000fc8000fffe03f */
[----:B------:R-:W-:-:S04]  /*7090*/  UISETP.NE.AND UP1, UPT, UR6, 0x2, UPT ;  /* 0x000000020600788c */ /* 0x000fc8000bf25270 */
[----:B------:R-:W-:Y:S02]  /*70a0*/  USEL UR7, URZ, 0x1, UP1 ;  /* 0x000000013f077887 */ /* 0x000fe40008800000 */
[----:B------:R-:W-:-:S04]  /*70b0*/  USEL UR6, UR6, URZ, UP1 ;  /* 0x0000003f06067287 */ /* 0x000fc80008800000 */
[----:B------:R-:W-:Y:S01]  /*70c0*/  LOP3.LUT R2, R2, UR7, RZ, 0x3c, !PT ;  /* 0x0000000702027c12 */ /* 0x000fe2000f8e3cff */
[----:B0-----:R-:W-:Y:S07]  /*70d0*/  @!P0 BRA `(.L_x_2449) ;  /* 0x0000000000048947 */ /* 0x001fee0003800000 */
[----:B------:R-:W-:Y:S01]  /*70e0*/  BPT.TRAP 0x1 ;  /* 0x000000040000795c */ /* 0x000fe20000300000 */
.L_x_2449:
[----:B------:R-:W-:Y:S01]  /*70f0*/  ULEA UR7, UR6, UR37, 0x3 ;  /* 0x0000002506077291 */ /* 0x000fe2000f8e183f */
[----:B------:R-:W-:-:S08]  /*7100*/  SHF.L.U32 R10, R2, 0x1f, RZ ;  /* 0x0000001f020a7819 */ /* 0x000fd000000006ff */
[----:B------:R0:W1:Y:S01]  /*7110*/  SYNCS.PHASECHK.TRANS64.TRYWAIT P2, [UR7+0x38830], R10 ;  /* 0x0388300aff0075a7 */ /* 0x0000620008040147 */
[----:B------:R-:W-:Y:S05]  /*7120*/  @!P0 BRA `(.L_x_2450) ;  /* 0x0000000000048947 */ /* 0x000fea0003800000 */
[----:B------:R-:W-:Y:S01]  /*7130*/  BPT.TRAP 0x1 ;  /* 0x000000040000795c */ /* 0x000fe20000300000 */
.L_x_2450:
[----:B-1----:R-:W-:Y:S05]  /*7140*/  @P2 BRA `(.L_x_2451) ;  /* 0x0000000000082947 */ /* 0x002fea0003800000 */
[----:B------:R-:W1:Y:S02]  /*7150*/  SYNCS.PHASECHK.TRANS64.TRYWAIT P2, [UR7+0x38830], R10 ;  /* 0x0388300aff0075a7 */ /* 0x000e640008040147 */
[----:B-1----:R-:W-:Y:S05]  /*7160*/  @!P2 BRA `(.L_x_2452) ;  /* 0x0000012c002ca947 */ /* 0x002fea0003800000 */
.L_x_2451:
[----:B------:R-:W-:Y:S01]  /*7170*/  R2UR UR18, R0 ;  /* 0x00000000001272ca */ /* 0x000fe200000e0000 */
[----:B------:R-:W-:Y:S01]  /*7180*/  WARPGROUP.ARRIVE ;  /* 0x00000000000079c5 */ /* 0x000fe20000000000 */
[----:B------:R-:W-:Y:S01]  /*7190*/  UMOV UR8, UR32 ;  /* 0x0000002000087c82 */ /* 0x000fe20008000000 */
[----:B------:R-:W-:Y:S01]  /*71a0*/  UMOV UR9, UR33 ;  /* 0x0000002100097c82 */ /* 0x000fe20008000000 */
[----:B------:R-:W-:-:S09]  /*71b0*/  UMOV UR11, 0x40000040 ;  /* 0x40000040000b7882 */ /* 0x000fd20000000000 */
[----:B------:R-:W-:-:S07]  /*71c0*/  ULEA UR18, UR6, UR18, 0x9 ;  /* 0x0000001206127291 */ /* 0x000fce000f8e483f */
[----:B------:R-:W-:Y:S02]  /*71d0*/  UMOV UR10, UR18 ;  /* 0x00000012000a7c82 */ /* 0x000fe40008000000 */
        /* <DEDUP_REMOVED lines=23> */
[----:B------:R-:W-:Y:S05]  /*7350*/  @!P0 BRA `(.L_x_2453) ;  /* 0x0000000000048947 */ /* 0x000fea0003800000 */
[----:B------:R-:W-:Y:S01]  /*7360*/  BPT.TRAP 0x1 ;  /* 0x000000040000795c */ /* 0x000fe20000300000 */
.L_x_2453:
[----:B------:R2:W3:Y:S01]  /*7370*/  SYNCS.PHASECHK.TRANS64.TRYWAIT P2, [UR7+0x38850], R10 ;  /* 0x0388500aff0075a7 */ /* 0x0004e20008040147 */
[----:B------:R-:W-:Y:S05]  /*7380*/  @!P0 BRA `(.L_x_2454) ;  /* 0x0000000000048947 */ /* 0x000fea0003800000 */
[----:B------:R-:W-:Y:S01]  /*7390*/  BPT.TRAP 0x1 ;  /* 0x000000040000795c */ /* 0x000fe20000300000 */
.L_x_2454:
[----:B---3--:R-:W-:Y:S05]  /*73a0*/  @P2 BRA `(.L_x_2455) ;  /* 0x0000000000082947 */ /* 0x008fea0003800000 */
[----:B------:R-:W3:Y:S02]  /*73b0*/  SYNCS.PHASECHK.TRANS64.TRYWAIT P2, [UR7+0x38850], R10 ;  /* 0x0388500aff0075a7 */ /* 0x000ee40008040147 */
[----:B---3--:R-:W-:Y:S05]  /*73c0*/  @!P2 BRA `(.L_x_2456) ;  /* 0x0000012800aca947 */ /* 0x008fea0003800000 */
.L_x_2455:
[----:B------:R-:W-:Y:S01]  /*73d0*/  ULEA UR8, UR6, UR4, 0xc ;  /* 0x0000000406087291 */ /* 0x000fe2000f8e603f */
[----:B------:R-:W-:Y:S01]  /*73e0*/  WARPGROUP.ARRIVE ;  /* 0x00000000000079c5 */ /* 0x000fe20000000000 */
[----:B------:R-:W-:Y:S01]  /*73f0*/  UMOV UR27, 0x40000040 ;  /* 0x40000040001b7882 */ /* 0x000fe20000000000 */
[----:B------:R-:W-:-:S04]  /*7400*/  UIADD3 UR28, UR5, 0x2, URZ ;  /* 0x00000002051c7890 */ /* 0x000fc8000fffe03f */
[----:B------:R-:W3:Y:S01]  /*7410*/  S2R R12, SR_TID.X ;  /* 0x00000000000c7919 */ /* 0x000ee20000002100 */
[----:B------:R-:W-:Y:S01]  /*7420*/  UIADD3 UR30, UR8, 0x2, URZ ;  /* 0x00000002081e7890 */ /* 0x000fe2000fffe03f */
[----:B------:R-:W-:Y:S01]  /*7430*/  PLOP3.LUT P2, PT, PT, PT, UP0, 0x40, 0x0 ;  /* 0x000000000000781c */ /* 0x000fe20003f4e808 */
[----:B------:R-:W-:Y:S01]  /*7440*/  UMOV UR26, UR8 ;  /* 0x00000008001a7c82 */ /* 0x000fe20008000000 */
[----:B------:R-:W-:Y:S01]  /*7450*/  UMOV UR29, 0x40000040 ;  /* 0x40000040001d7882 */ /* 0x000fe20000000000 */
[----:B------:R-:W-:Y:S01]  /*7460*/  HGMMA.64x64x16.F32 R152, gdesc[UR24], R152, gsb0 ;  /* 0x00e00000189879f0 */ /* 0x000fe20008000898 */
[----:B------:R-:W-:Y:S01]  /*7470*/  UMOV UR31, 0x40000040 ;  /* 0x40000040001f7882 */ /* 0x000fe20000000000 */
[----:B------:R-:W-:Y:S02]  /*7480*/  UIADD3 UR19, UR5, 0x800, URZ ;  /* 0x0000080005137890 */ /* 0x000fe4000fffe03f */
[----:B------:R-:W-:Y:S01]  /*7490*/  UIADD3 UR18, UR8, 0x800, URZ ;  /* 0x0000080008127890 */ /* 0x000fe2000fffe03f */
[----:B------:R-:W-:Y:S01]  /*74a0*/  UMOV UR11, 0x4 ;  /* 0x00000004000b7882 */ /* 0x000fe20000000000 */
[----:B---3--:R-:W-:-:S05]  /*74b0*/  SHF.R.U32.HI R12, RZ, 0x7, R12 ;  /* 0x00000007ff0c7819 */ /* 0x008fca000001160c */
[----:B012---:R-:W0:Y:S02]  /*74c0*/  SHFL.IDX PT, R10, R12, RZ, 0x1f ;  /* 0x00001fff0c0a7589 */ /* 0x007e2400000e0000 */
[----:B0-----:R-:W-:Y:S01]  /*74d0*/  R2UR UR9, R10 ;  /* 0x000000000a0972ca */ /* 0x001fe200000e0000 */
[----:B------:R-:W-:Y:S01]  /*74e0*/  IMAD.U32 R10, RZ, RZ, UR7 ;  /* 0x00000007ff0a7e24 */ /* 0x000fe2000f8e00ff */
[----:B------:R-:W-:-:S03]  /*74f0*/  ULDC UR7, c[0x0][0xad8] ;  /* 0x0002b60000077ab9 */ /* 0x000fc60000000800 */
[----:B------:R-:W-:-:S05]  /*7500*/  @!P1 VIADD R14, R10, 0x38840 ;  /* 0x000388400a0e9836 */ /* 0x000fca0000000000 */
[----:B------:R-:W-:-:S03]  /*7510*/  @!P1 PRMT R14, RZ, 0x654, R14 ;  /* 0x00000654ff0e9816 */ /* 0x000fc6000000000e */
[----:B------:R-:W-:-:S04]  /*7520*/  UISETP.GT.AND UP1, UPT, UR9, 0x7f, UPT ;  /* 0x0000007f0900788c */ /* 0x000fc8000bf24270 */
[----:B------:R-:W-:Y:S02]  /*7530*/  USEL UR9, URZ, 0x2, !UP1 ;  /* 0x000000023f097887 */ /* 0x000fe4000c800000 */
[----:B------:R-:W-:Y:S01]  /*7540*/  USEL UR10, UR11, 0x2, UP1 ;  /* 0x000000020b0a7887 */ /* 0x000fe20008800000 */
[----:B------:R-:W-:Y:S02]  /*7550*/  WARPGROUP.DEPBAR.LE gsb0, 0x0 ;  /* 0x00008000000079c5 */ /* 0x000fe40000010000 */
[----:B------:R-:W-:Y:S01]  /*7560*/  WARPGROUP.ARRIVE ;  /* 0x00000000000079c5 */ /* 0x000fe20000000000 */
[----:B------:R-:W-:-:S05]  /*7570*/  USEL UR11, UR11, 0x6, !UP1 ;  /* 0x000000060b0b7887 */ /* 0x000fca000c800000 */
        /* <DEDUP_REMOVED lines=278> */
[----:B------:R-:W0:Y:S01]  /*86e0*/  MUFU.TANH R186, R186 ;  /* 0x000000ba00ba7308 */ /* 0x000e220000002400 */
[----:B------:R1:W-:Y:S02]  /*86f0*/  @!P1 SYNCS.ARRIVE.TRANS64.RED.A1T0 RZ, [R14+URZ], RZ ;  /* 0x000000ff0eff99a7 */ /* 0x0003e4000810043f */
[----:B------:R-:W-:-:S05]  /*8700*/  IADD3 R15, -R16, R15, -R18 ;  /* 0x0000000f100f7210 */ /* 0x000fca0007ffe912 */
[----:B------:R-:W2:Y:S01]  /*8710*/  MUFU.TANH R187, R187 ;  /* 0x000000bb00bb7308 */ /* 0x000ea20000002400 */
[C---:B------:R-:W-:Y:S02]  /*8720*/  VIADD R212, R15.reuse, UR15 ;  /* 0x0000000f0fd47c36 */ /* 0x040fe40008000000 */
[----:B------:R-:W-:Y:S01]  /*8730*/  VIADD R210, R15, UR7 ;  /* 0x000000070fd27c36 */ /* 0x000fe20008000000 */
[----:B------:R-:W-:Y:S02]  /*8740*/  ULDC UR7, c[0x0][0xadc] ;  /* 0x0002b70000077ab9 */ /* 0x000fe40000000800 */
[C---:B------:R-:W-:Y:S01]  /*8750*/  IADD3 R182, R3.reuse, R212, RZ ;  /* 0x000000d403b67210 */ /* 0x040fe20007ffe0ff */
[----:B------:R-:W-:Y:S01]  /*8760*/  IMAD.IADD R181, R3, 0x1, R210 ;  /* 0x0000000103b57824 */ /* 0x000fe200078e02d2 */
[----:B------:R-:W3:Y:S08]  /*8770*/  MUFU.TANH R12, R12 ;  /* 0x0000000c000c7308 */ /* 0x000ef00000002400 */
        /* <DEDUP_REMOVED lines=30> */
[----:B------:R-:W-:Y:S01]  /*8960*/  ISETP.GT.AND P2, PT, R13, -0x1, PT ;  /* 0xffffffff0d00780c */ /* 0x000fe20003f44270 */
[----:B------:R-:W-:-:S12]  /*8970*/  BSSY B0, `(.L_x_2458) ;  /* 0x0000011000007945 */ /* 0x000fd80003800000 */
[----:B------:R-:W-:Y:S05]  /*8980*/  @P2 BRA `(.L_x_2459) ;  /* 0x0000000000242947 */ /* 0x000fea0003800000 */
[----:B------:R-:W-:Y:S01]  /*8990*/  IMAD.U32 R166, RZ, RZ, UR7 ;  /* 0x00000007ffa67e24 */ /* 0x000fe2000f8e00ff */
[----:B------:R-:W-:-:S04]  /*89a0*/  IADD3 R167, R3, R17, -R18 ;  /* 0x0000001103a77210 */ /* 0x000fc80007ffe812 */
[----:B------:R-:W-:Y:S02]  /*89b0*/  ISETP.NE.AND P2, PT, R166, 0x1, PT ;  /* 0x00000001a600780c */ /* 0x000fe40003f45270 */
[----:B------:R-:W-:-:S11]  /*89c0*/  LOP3.LUT R167, RZ, R167, RZ, 0x33, !PT ;  /* 0x000000a7ffa77212 */ /* 0x000fd600078e33ff */
[----:B------:R-:W1:Y:S02]  /*89d0*/  @P2 LDC.64 R14, c[0x0][0xae0] ;  /* 0x0002b800ff0e2b82 */ /* 0x000e640000000a00 */
[----:B-1----:R-:W-:-:S05]  /*89e0*/  @P2 IMAD.HI.U32 R14, R167, R14, RZ ;  /* 0x0000000ea70e2227 */ /* 0x002fca00078e00ff */
[----:B------:R-:W-:-:S04]  /*89f0*/  @P2 SHF.R.U32.HI R167, RZ, R15, R14 ;  /* 0x0000000fffa72219 */ /* 0x000fc8000001160e */
[----:B------:R-:W-:Y:S01]  /*8a00*/  LOP3.LUT R167, RZ, R167, RZ, 0x33, !PT ;  /* 0x000000a7ffa77212 */ /* 0x000fe200078e33ff */
[----:B------:R-:W-:Y:S06]  /*8a10*/  BRA `(.L_x_2460) ;  /* 0x0000000000187947 */ /* 0x000fec0003800000 */
.L_x_2459:
[----:B------:R-:W-:Y:S02]  /*8a20*/  IMAD.U32 R166, RZ, RZ, UR7 ;  /* 0x00000007ffa67e24 */ /* 0x000fe4000f8e00ff */
[----:B------:R-:W-:-:S03]  /*8a30*/  IMAD.MOV.U32 R167, RZ, RZ, R13 ;  /* 0x000000ffffa77224 */ /* 0x000fc600078e000d */
[----:B------:R-:W-:-:S13]  /*8a40*/  ISETP.NE.AND P2, PT, R166, 0x1, PT ;  /* 0x00000001a600780c */ /* 0x000fda0003f45270 */
[----:B------:R-:W1:Y:S02]  /*8a50*/  @P2 LDC.64 R14, c[0x0][0xae0] ;  /* 0x0002b800ff0e2b82 */ /* 0x000e640000000a00 */
[----:B-1----:R-:W-:-:S05]  /*8a60*/  @P2 IMAD.HI.U32 R14, R13, R14, RZ ;  /* 0x0000000e0d0e2227 */ /* 0x002fca00078e00ff */
[----:B------:R-:W-:-:S07]  /*8a70*/  @P2 SHF.R.U32.HI R167, RZ, R15, R14 ;  /* 0x0000000fffa72219 */ /* 0x000fce000001160e */
.L_x_2460:
[----:B------:R-:W-:Y:S05]  /*8a80*/  BSYNC B0 ;  /* 0x0000000000007941 */ /* 0x000fea0003800000 */
.L_x_2458:
[----:B------:R-:W-:-:S04]  /*8a90*/  IMAD R15, R167, R166, -R180 ;  /* 0x000000a6a70f7224 */ /* 0x000fc800078e0ab4 */
[----:B------:R-:W-:-:S05]  /*8aa0*/  IMAD.IADD R15, R15, 0x1, -R16 ;  /* 0x000000010f0f7824 */ /* 0x000fca00078e0a10 */
[----:B------:R-:W-:Y:S02]  /*8ab0*/  VIADDMNMX R181, R15, R166, R181, PT ;  /* 0x000000a60fb57246 */ /* 0x000fe400038001b5 */
[----:B------:R-:W-:-:S07]  /*8ac0*/  VIMNMX R182, R182, R15, !PT ;  /* 0x0000000fb6b67248 */ /* 0x000fce0007fe0100 */
.L_x_2457:
[----:B------:R-:W-:-:S04]  /*8ad0*/  ISETP.GT.AND P2, PT, R6, -0x1, PT ;  /* 0xffffffff0600780c */ /* 0x000fc80003f44270 */
[C---:B------:R-:W-:Y:S02]  /*8ae0*/  ISETP.GT.AND P5, PT, R182.reuse, RZ, P2 ;  /* 0x000000ffb600720c */ /* 0x040fe400017a4270 */
[C---:B------:R-:W-:Y:S02]  /*8af0*/  ISETP.GT.AND P4, PT, R182.reuse, 0x1, P2 ;  /* 0x00000001b600780c */ /* 0x040fe40001784270 */
[----:B------:R-:W-:Y:S02]  /*8b00*/  ISETP.LT.OR P5, PT, R181, 0x1, P5 ;  /* 0x00000001b500780c */ /* 0x000fe40002fa1670 */
[----:B------:R-:W-:Y:S02]  /*8b10*/  ISETP.GT.AND P6, PT, R182, 0x8, P2 ;  /* 0x00000008b600780c */ /* 0x000fe400017c4270 */
[----:B0-----:R-:W-:Y:S02]  /*8b20*/  FSEL R186, R186, -INF , !P5 ;  /* 0xff800000baba7808 */ /* 0x001fe40006800000 */
[----:B------:R-:W-:-:S02]  /*8b30*/  ISETP.GT.AND P5, PT, R182, 0x10, P2 ;  /* 0x00000010b600780c */ /* 0x000fc400017a4270 */
[----:B------:R-:W-:Y:S02]  /*8b40*/  ISETP.GT.AND P3, PT, R182, 0x9, P2 ;  /* 0x00000009b600780c */ /* 0x000fe40001764270 */
[C---:B------:R-:W-:Y:S02]  /*8b50*/  ISETP.LT.OR P5, PT, R181.reuse, 0x11, P5 ;  /* 0x00000011b500780c */ /* 0x040fe40002fa1670 */
[C---:B------:R-:W-:Y:S02]  /*8b60*/  ISETP.LT.OR P4, PT, R181.reuse, 0x2, P4 ;  /* 0x00000002b500780c */ /* 0x040fe40002781670 */
[----:B------:R-:W-:Y:S02]  /*8b70*/  FSEL R166, R204, -INF , !P5 ;  /* 0xff800000cca67808 */ /* 0x000fe40006800000 */
        /* <DEDUP_REMOVED lines=10> */
[----:B------:R-:W-:Y:S02]  /*8c20*/  FSEL R172, R168, -INF , !P5 ;  /* 0xff800000a8ac7808 */ /* 0x000fe40006800000 */
[----:B------:R-:W-:Y:S02]  /*8c30*/  ISETP.GT.AND P5, PT, R182, 0x30, P2 ;  /* 0x00000030b600780c */ /* 0x000fe400017a4270 */
[C---:B------:R-:W-:Y:S02]  /*8c40*/  ISETP.LT.OR P4, PT, R181.reuse, 0x12, P4 ;  /* 0x00000012b500780c */ /* 0x040fe40002781670 */
        /* <DEDUP_REMOVED lines=10> */
[----:B------:R-:W-:Y:S02]  /*8cf0*/  PLOP3.LUT P5, PT, PT, PT, UP0, 0x40, 0x0 ;  /* 0x000000000000781c */ /* 0x000fe40003fae808 */
        /* <DEDUP_REMOVED lines=17> */
[----:B------:R-:W-:Y:S06]  /*8e10*/  @P5 BRA `(.L_x_2461) ;  /* 0x0000000000585947 */ /* 0x000fec0003800000 */
        /* <DEDUP_REMOVED lines=11> */
.L_x_2463:
[----:B------:R-:W-:Y:S02]  /*8ed0*/  IMAD.U32 R181, RZ, RZ, UR7 ;  /* 0x00000007ffb57e24 */ /* 0x000fe4000f8e00ff */
[----:B------:R-:W-:-:S03]  /*8ee0*/  IMAD.MOV.U32 R179, RZ, RZ, R11 ;  /* 0x000000ffffb37224 */ /* 0x000fc600078e000b */
[----:B------:R-:W-:-:S13]  /*8ef0*/  ISETP.NE.AND P3, PT, R181, 0x1, PT ;  /* 0x00000001b500780c */ /* 0x000fda0003f65270 */
[----:B------:R-:W0:Y:S02]  /*8f00*/  @P3 LDC.64 R14, c[0x0][0xae0] ;  /* 0x0002b800ff0e3b82 */ /* 0x000e240000000a00 */
[----:B0-----:R-:W-:-:S05]  /*8f10*/  @P3 IMAD.HI.U32 R14, R11, R14, RZ ;  /* 0x0000000e0b0e3227 */ /* 0x001fca00078e00ff */
[----:B------:R-:W-:-:S07]  /*8f20*/  @P3 SHF.R.U32.HI R179, RZ, R15, R14 ;  /* 0x0000000fffb33219 */ /* 0x000fce000001160e */
.L_x_2464:
[----:B------:R-:W-:Y:S05]  /*8f30*/  BSYNC B0 ;  /* 0x0000000000007941 */ /* 0x000fea0003800000 */
.L_x_2462:
[----:B------:R-:W-:-:S04]  /*8f40*/  IMAD R15, R179, R181, -R180 ;  /* 0x000000b5b30f7224 */ /* 0x000fc800078e0ab4 */
[----:B------:R-:W-:-:S05]  /*8f50*/  IMAD.IADD R15, R15, 0x1, -R16 ;  /* 0x000000010f0f7824 */ /* 0x000fca00078e0a10 */
[----:B------:R-:W-:Y:S02]  /*8f60*/  VIADDMNMX R168, R15, R181, R168, PT ;  /* 0x000000b50fa87246 */ /* 0x000fe400038001a8 */
[----:B------:R-:W-:-:S07]  /*8f70*/  VIMNMX R169, R169, R15, !PT ;  /* 0x0000000fa9a97248 */ /* 0x000fce0007fe0100 */
.L_x_2461:
[----:B------:R-:W-:Y:S01]  /*8f80*/  FMNMX.FTZ R14, R186, R7, !PT ;  /* 0x00000007ba0e7209 */ /* 0x000fe20007810000 */
[----:B------:R-:W-:Y:S01]  /*8f90*/  ULDC UR11, c[0x0][0xa80] ;  /* 0x0002a000000b7ab9 */ /* 0x000fe20000000800 */
[----:B------:R-:W-:Y:S01]  /*8fa0*/  ISETP.GT.AND P4, PT, R169, RZ, P2 ;  /* 0x000000ffa900720c */ /* 0x000fe20001784270 */
[----:B------:R-:W-:Y:S01]  /*8fb0*/  ULEA UR8, UR6, UR38, 0xc ;  /* 0x0000002606087291 */ /* 0x000fe2000f8e603f */
[----:B------:R-:W-:Y:S01]  /*8fc0*/  FMNMX.FTZ R15, R187, R14, !PT ;  /* 0x0000000ebb0f7209 */ /* 0x000fe20007810000 */
[----:B------:R-:W-:Y:S01]  /*8fd0*/  UMOV UR19, 0x40000040 ;  /* 0x4000004000137882 */ /* 0x000fe20000000000 */
[----:B------:R-:W-:Y:S01]  /*8fe0*/  ISETP.GT.AND P3, PT, R169, 0x1, P2 ;  /* 0x00000001a900780c */ /* 0x000fe20001764270 */
[----:B------:R-:W-:Y:S01]  /*8ff0*/  UIADD3 UR10, UR8, 0x80, URZ ;  /* 0x00000080080a7890 */ /* 0x000fe2000fffe03f */
[----:B------:R-:W-:Y:S01]  /*9000*/  FMNMX.FTZ R14, R202, R15, !PT ;  /* 0x0000000fca0e7209 */ /* 0x000fe20007810000 */
[----:B------:R-:W-:Y:S01]  /*9010*/  @!P1 VIADD R10, R10, 0x38860 ;  /* 0x000388600a0a9836 */ /* 0x000fe20000000000 */
[----:B------:R-:W-:Y:S01]  /*9020*/  ISETP.LT.OR P4, PT, R168, 0x1, P4 ;  /* 0x00000001a800780c */ /* 0x000fe20002781670 */
[----:B------:R-:W-:Y:S01]  /*9030*/  UMOV UR18, UR8 ;  /* 0x0000000800127c82 */ /* 0x000fe20008000000 */
[----:B------:R-:W-:-:S02]  /*9040*/  FMNMX.FTZ R15, R203, R14, !PT ;  /* 0x0000000ecb0f7209 */ /* 0x000fc40007810000 */
[----:B------:R-:W-:Y:S02]  /*9050*/  ISETP.GT.AND P5, PT, R169, 0x8, P2 ;  /* 0x00000008a900780c */ /* 0x000fe400017a4270 */
[----:B------:R-:W-:Y:S02]  /*9060*/  FMNMX.FTZ R14, R166, R15, !PT ;  /* 0x0000000fa60e7209 */ /* 0x000fe40007810000 */
[----:B------:R-:W-:Y:S02]  /*9070*/  ISETP.LT.OR P3, PT, R168, 0x2, P3 ;  /* 0x00000002a800780c */ /* 0x000fe40001f61670 */
[----:B------:R-:W-:Y:S02]  /*9080*/  FMNMX.FTZ R15, R167, R14, !PT ;  /* 0x0000000ea70f7209 */ /* 0x000fe40007810000 */
[----:B------:R-:W-:Y:S02]  /*9090*/  FSEL R181, R12, -INF , !P4 ;  /* 0xff8000000cb57808 */ /* 0x000fe40006000000 */
        /* <DEDUP_REMOVED lines=13> */
[----:B------:R-:W-:Y:S02]  /*9170*/  ISETP.LT.OR P3, PT, R168, 0x11, P3 ;  /* 0x00000011a800780c */ /* 0x000fe40001f61670 */
[----:B------:R-:W-:Y:S02]  /*9180*/  FMNMX.FTZ R15, R177, R14, !PT ;  /* 0x0000000eb10f7209 */ /* 0x000fe40007810000 */
[----:B------:R-:W-:Y:S02]  /*9190*/  ISETP.GT.AND P6, PT, R169, 0x18, P2 ;  /* 0x00000018a900780c */ /* 0x000fe400017c4270 */
[----:B------:R-:W-:Y:S02]  /*91a0*/  FMNMX.FTZ R14, R178, R15, !PT ;  /* 0x0000000fb20e7209 */ /* 0x000fe40007810000 */
[----:B------:R-:W-:Y:S02]  /*91b0*/  FSEL R153, R153, -INF , !P3 ;  /* 0xff80000099997808 */ /* 0x000fe40005800000 */
[----:B------:R-:W-:-:S02]  /*91c0*/  FMNMX.FTZ R15, R165, R14, !PT ;  /* 0x0000000ea50f7209 */ /* 0x000fc40007810000 */
[C---:B------:R-:W-:Y:S02]  /*91d0*/  ISETP.GT.AND P4, PT, R169.reuse, 0x19, P2 ;  /* 0x00000019a900780c */ /* 0x040fe40001784270 */
[C---:B------:R-:W-:Y:S01]  /*91e0*/  ISETP.LT.OR P6, PT, R168.reuse, 0x19, P6 ;  /* 0x00000019a800780c */ /* 0x040fe200037c1670 */
[----:B------:R-:W0:Y:S01]  /*91f0*/  SHFL.BFLY PT, R14, R15, 0x2, 0x1f ;  /* 0x0c401f000f0e7f89 */ /* 0x000e2200000e0000 */
[----:B------:R-:W-:Y:S02]  /*9200*/  ISETP.GT.AND P3, PT, R169, 0x20, P2 ;  /* 0x00000020a900780c */ /* 0x000fe40001764270 */
[----:B------:R-:W-:Y:S02]  /*9210*/  FSEL R155, R155, -INF , !P6 ;  /* 0xff8000009b9b7808 */ /* 0x000fe40007000000 */
[C---:B------:R-:W-:Y:S02]  /*9220*/  ISETP.LT.OR P4, PT, R168.reuse, 0x1a, P4 ;  /* 0x0000001aa800780c */ /* 0x040fe40002781670 */
[----:B------:R-:W-:-:S02]  /*9230*/  ISETP.LT.OR P3, PT, R168, 0x21, P3 ;  /* 0x00000021a800780c */ /* 0x000fc40001f61670 */
[----:B------:R-:W-:Y:S02]  /*9240*/  FSEL R156, R156, -INF , !P4 ;  /* 0xff8000009c9c7808 */ /* 0x000fe40006000000 */
[----:B------:R-:W-:Y:S02]  /*9250*/  ISETP.GT.AND P6, PT, R169, 0x28, P2 ;  /* 0x00000028a900780c */ /* 0x000fe400017c4270 */
[----:B------:R-:W-:Y:S02]  /*9260*/  FSEL R157, R157, -INF , !P3 ;  /* 0xff8000009d9d7808 */ /* 0x000fe40005800000 */
[----:B------:R-:W-:Y:S02]  /*9270*/  ISETP.GT.AND P3, PT, R169, 0x29, P2 ;  /* 0x00000029a900780c */ /* 0x000fe40001764270 */
[C---:B------:R-:W-:Y:S02]  /*9280*/  ISETP.LT.OR P6, PT, R168.reuse, 0x29, P6 ;  /* 0x00000029a800780c */ /* 0x040fe400037c1670 */
[----:B------:R-:W-:-:S02]  /*9290*/  ISETP.LT.OR P3, PT, R168, 0x2a, P3 ;  /* 0x0000002aa800780c */ /* 0x000fc40001f61670 */
[----:B------:R-:W-:Y:S02]  /*92a0*/  FSEL R159, R159, -INF , !P6 ;  /* 0xff8000009f9f7808 */ /* 0x000fe40007000000 */
[----:B------:R-:W-:Y:S02]  /*92b0*/  ISETP.GT.AND P6, PT, R169, 0x31, P2 ;  /* 0x00000031a900780c */ /* 0x000fe400017c4270 */
[----:B0-----:R-:W-:Y:S02]  /*92c0*/  FMNMX.FTZ R179, R15, R14, !PT ;  /* 0x0000000e0fb37209 */ /* 0x001fe40007810000 */
[----:B------:R-:W-:Y:S02]  /*92d0*/  FMNMX.FTZ R15, R181, R8, !PT ;  /* 0x00000008b50f7209 */ /* 0x000fe40007810000 */
[----:B------:R-:W-:Y:S01]  /*92e0*/  FSEL R160, R160, -INF , !P3 ;  /* 0xff800000a0a07808 */ /* 0x000fe20005800000 */
[----:B------:R-:W0:Y:S01]  /*92f0*/  SHFL.BFLY PT, R14, R179, 0x1, 0x1f ;  /* 0x0c201f00b30e7f89 */ /* 0x000e2200000e0000 */
[----:B------:R-:W-:-:S02]  /*9300*/  FMNMX.FTZ R12, R180, R15, !PT ;  /* 0x0000000fb40c7209 */ /* 0x000fc40007810000 */
[----:B------:R-:W-:Y:S02]  /*9310*/  ISETP.GT.AND P3, PT, R169, 0x38, P2 ;  /* 0x00000038a900780c */ /* 0x000fe40001764270 */
[C---:B------:R-:W-:Y:S02]  /*9320*/  ISETP.LT.OR P6, PT, R168.reuse, 0x32, P6 ;  /* 0x00000032a800780c */ /* 0x040fe400037c1670 */
[----:B------:R-:W-:Y:S02]  /*9330*/  ISETP.LT.OR P3, PT, R168, 0x39, P3 ;  /* 0x00000039a800780c */ /* 0x000fe40001f61670 */
[----:B------:R-:W-:Y:S02]  /*9340*/  FSEL R162, R162, -INF , !P6 ;  /* 0xff800000a2a27808 */ /* 0x000fe40007000000 */
[----:B------:R-:W-:Y:S02]  /*9350*/  FSEL R163, R163, -INF , !P3 ;  /* 0xff800000a3a37808 */ /* 0x000fe40005800000 */
[----:B------:R-:W-:-:S02]  /*9360*/  @!P1 PRMT R10, RZ, 0x654, R10 ;  /* 0x00000654ff0a9816 */ /* 0x000fc4000000000a */
[----:B0-----:R-:W-:Y:S02]  /*9370*/  FMNMX.FTZ R14, R179, R14, !PT ;  /* 0x0000000eb30e7209 */ /* 0x001fe40007810000 */
[----:B------:R-:W-:Y:S02]  /*9380*/  FSEL R179, R21, -INF , !P5 ;  /* 0xff80000015b37808 */ /* 0x000fe40006800000 */
[----:B------:R-:W-:Y:S01]  /*9390*/  ISETP.GT.AND P5, PT, R169, 0x11, P2 ;  /* 0x00000011a900780c */ /* 0x000fe200017a4270 */
[----:B------:R-:W-:Y:S01]  /*93a0*/  FMUL.FTZ R182, R14, UR11 ;  /* 0x0000000b0eb67c20 */ /* 0x000fe20008410000 */
[----:B------:R-:W-:Y:S02]  /*93b0*/  FMNMX.FTZ R15, R179, R12, !PT ;  /* 0x0000000cb30f7209 */ /* 0x000fe40007810000 */
[----:B------:R-:W-:Y:S02]  /*93c0*/  ISETP.LT.OR P5, PT, R168, 0x12, P5 ;  /* 0x00000012a800780c */ /* 0x000fe40002fa1670 */
[----:B------:R-:W-:-:S02]  /*93d0*/  FMNMX.FTZ R12, R152, R15, !PT ;  /* 0x0000000f980c7209 */ /* 0x000fc40007810000 */
[----:B------:R-:W-:Y:S02]  /*93e0*/  FSEL R154, R154, -INF , !P5 ;  /* 0xff8000009a9a7808 */ /* 0x000fe40006800000 */
[----:B------:R-:W-:Y:S02]  /*93f0*/  FMNMX.FTZ R15, R153, R12, !PT ;  /* 0x0000000c990f7209 */ /* 0x000fe40007810000 */
[----:B------:R-:W-:Y:S02]  /*9400*/  ISETP.GT.AND P5, PT, R169, 0x21, P2 ;  /* 0x00000021a900780c */ /* 0x000fe400017a4270 */
[----:B------:R-:W-:Y:S02]  /*9410*/  FMNMX.FTZ R12, R154, R15, !PT ;  /* 0x0000000f9a0c7209 */ /* 0x000fe40007810000 */
[----:B------:R-:W-:Y:S02]  /*9420*/  ISETP.LT.OR P5, PT, R168, 0x22, P5 ;  /* 0x00000022a800780c */ /* 0x000fe40002fa1670 */
[----:B------:R-:W-:-:S02]  /*9430*/  FMNMX.FTZ R15, R155, R12, !PT ;  /* 0x0000000c9b0f7209 */ /* 0x000fc40007810000 */
[----:B------:R-:W-:Y:S02]  /*9440*/  FSETP.NEU.FTZ.AND P4, PT, R14, -INF , PT ;  /* 0xff8000000e00780b */ /* 0x000fe40003f9d000 */
[----:B------:R-:W-:Y:S02]  /*9450*/  FMNMX.FTZ R12, R156, R15, !PT ;  /* 0x0000000f9c0c7209 */ /* 0x000fe40007810000 */
[----:B------:R-:W-:Y:S02]  /*9460*/  FSEL R158, R158, -INF , !P5 ;  /* 0xff8000009e9e7808 */ /* 0x000fe40006800000 */
[----:B------:R-:W-:Y:S02]  /*9470*/  FMNMX.FTZ R21, R157, R12, !PT ;  /* 0x0000000c9d157209 */ /* 0x000fe40007810000 */
[----:B------:R-:W-:Y:S02]  /*9480*/  FSEL R182, R182, RZ, P4 ;  /* 0x000000ffb6b67208 */ /* 0x000fe40002000000 */
[----:B------:R-:W-:-:S02]  /*9490*/  ISETP.GT.AND P5, PT, R169, 0x30, P2 ;  /* 0x00000030a900780c */ /* 0x000fc400017a4270 */
[----:B------:R-:W-:Y:S01]  /*94a0*/  FMNMX.FTZ R20, R158, R21, !PT ;  /* 0x000000159e147209 */ /* 0x000fe20007810000 */
[--C-:B------:R-:W-:Y:S01]  /*94b0*/  FFMA.FTZ R186, R186, UR11, -R182.reuse ;  /* 0x0000000bbaba7c23 */ /* 0x100fe200080108b6 */
[----:B------:R-:W-:Y:S01]  /*94c0*/  ISETP.LT.OR P5, PT, R168, 0x31, P5 ;  /* 0x00000031a800780c */ /* 0x000fe20002fa1670 */
[--C-:B------:R-:W-:Y:S01]  /*94d0*/  FFMA.FTZ R12, R187, UR11, -R182.reuse ;  /* 0x0000000bbb0c7c23 */ /* 0x100fe200080108b6 */
[----:B------:R-:W-:Y:S01]  /*94e0*/  FMNMX.FTZ R21, R159, R20, !PT ;  /* 0x000000149f157209 */ /* 0x000fe20007810000 */
[----:B------:R0:W-:Y:S01]  /*94f0*/  MUFU.EX2 R15, R186 ;  /* 0x000000ba000f7308 */ /* 0x0001e20000000800 */
[----:B------:R-:W-:Y:S01]  /*9500*/  FSEL R161, R161, -INF , !P5 ;  /* 0xff800000a1a17808 */ /* 0x000fe20006800000 */
[--C-:B------:R-:W-:Y:S01]  /*9510*/  FFMA.FTZ R20, R202, UR11, -R182.reuse ;  /* 0x0000000bca147c23 */ /* 0x100fe200080108b6 */
[----:B------:R-:W-:Y:S01]  /*9520*/  ISETP.GT.AND P2, PT, R169, 0x39, P2 ;  /* 0x00000039a900780c */ /* 0x000fe20001744270 */
[--C-:B------:R-:W-:Y:S01]  /*9530*/  FFMA.FTZ R203, R203, UR11, -R182.reuse ;  /* 0x0000000bcbcb7c23 */ /* 0x100fe200080108b6 */
[--C-:B------:R-:W-:Y:S01]  /*9540*/  FFMA.FTZ R170, R170, UR11, -R182.reuse ;  /* 0x0000000baaaa7c23 */ /* 0x100fe200080108b6 */
[--C-:B------:R-:W-:Y:S01]  /*9550*/  FFMA.FTZ R171, R171, UR11, -R182.reuse ;  /* 0x0000000babab7c23 */ /* 0x100fe200080108b6 */
[----:B------:R-:W-:Y:S01]  /*9560*/  ISETP.LT.OR P2, PT, R168, 0x3a, P2 ;  /* 0x0000003aa800780c */ /* 0x000fe20001741670 */
[--C-:B------:R-:W-:Y:S01]  /*9570*/  FFMA.FTZ R172, R172, UR11, -R182.reuse ;  /* 0x0000000bacac7c23 */ /* 0x100fe200080108b6 */
[----:B0-----:R-:W-:Y:S01]  /*9580*/  FMNMX.FTZ R186, R160, R21, !PT ;  /* 0x00000015a0ba7209 */ /* 0x001fe20007810000 */
        /* <DEDUP_REMOVED lines=10> */
[----:B------:R-:W-:Y:S01]  /*9630*/  FSEL R186, R14, RZ, P4 ;  /* 0x000000ff0eba7208 */ /* 0x000fe20002000000 */
[----:B------:R-:W-:Y:S01]  /*9640*/  MUFU.EX2 R21, R203 ;  /* 0x000000cb00157308 */ /* 0x000fe20000000800 */
[----:B------:R-:W-:Y:S01]  /*9650*/  FMNMX.FTZ R169, R163, R168, !PT ;  /* 0x000000a8a3a97209 */ /* 0x000fe20007810000 */
[----:B------:R-:W-:-:S02]  /*9660*/  FFMA.FTZ R168, R166, UR11, -R182 ;  /* 0x0000000ba6a87c23 */ /* 0x000fc400080108b6 */
[----:B------:R-:W-:Y:S01]  /*9670*/  FADD.FTZ R186, -R186, R7 ;  /* 0x00000007baba7221 */ /* 0x000fe20000010100 */
[----:B------:R-:W-:Y:S01]  /*9680*/  FMNMX.FTZ R166, R164, R169, !PT ;  /* 0x000000a9a4a67209 */ /* 0x000fe20007810000 */
[----:B------:R-:W-:Y:S02]  /*9690*/  FFMA.FTZ R169, R167, UR11, -R182 ;  /* 0x0000000ba7a97c23 */ /* 0x000fe400080108b6 */
[----:B------:R-:W-:Y:S01]  /*96a0*/  MUFU.EX2 R7, R165 ;  /* 0x000000a500077308 */ /* 0x000fe20000000800 */
[----:B------:R-:W-:Y:S01]  /*96b0*/  FMUL.FTZ R186, R186, UR11 ;  /* 0x0000000bbaba7c20 */ /* 0x000fe20008410000 */
[----:B------:R-:W0:Y:S06]  /*96c0*/  SHFL.BFLY PT, R167, R166, 0x2, 0x1f ;  /* 0x0c401f00a6a77f89 */ /* 0x000e2c00000e0000 */
[----:B------:R-:W1:Y:S08]  /*96d0*/  MUFU.EX2 R186, R186 ;  /* 0x000000ba00ba7308 */ /* 0x000e700000000800 */
[----:B------:R-:W2:Y:S08]  /*96e0*/  MUFU.EX2 R12, R12 ;  /* 0x0000000c000c7308 */ /* 0x000eb00000000800 */
[----:B------:R-:W-:Y:S01]  /*96f0*/  MUFU.EX2 R20, R20 ;  /* 0x0000001400147308 */ /* 0x000fe20000000800 */
[-C--:B-1----:R-:W-:Y:S01]  /*9700*/  FMUL.FTZ R24, R24, R186.reuse ;  /* 0x000000ba18187220 */ /* 0x082fe20000410000 */
[----:B0-----:R-:W-:Y:S01]  /*9710*/  FMNMX.FTZ R167, R166, R167, !PT ;  /* 0x000000a7a6a77209 */ /* 0x001fe20007810000 */
[-C--:B------:R-:W-:Y:S01]  /*9720*/  FMUL.FTZ R25, R25, R186.reuse ;  /* 0x000000ba19197220 */ /* 0x080fe20000410000 */
        /* <DEDUP_REMOVED lines=27> */
[----:B0-----:R-:W-:Y:S01]  /*98e0*/  FMNMX.FTZ R182, R167, R166, !PT ;  /* 0x000000a6a7b67209 */ /* 0x001fe20007810000 */
[----:B------:R-:W-:Y:S01]  /*98f0*/  IMAD.MOV R167, RZ, RZ, -R22 ;  /* 0x000000ffffa77224 */ /* 0x000fe200078e0a16 */
[----:B------:R-:W-:Y:S01]  /*9900*/  MUFU.EX2 R171, R171 ;  /* 0x000000ab00ab7308 */ /* 0x000fe20000000800 */
[-C--:B------:R-:W-:Y:S01]  /*9910*/  FMUL.FTZ R73, R73, R186.reuse ;  /* 0x000000ba49497220 */ /* 0x080fe20000410000 */
[C---:B------:R-:W-:Y:S01]  /*9920*/  FSETP.NEU.FTZ.AND P2, PT, R182.reuse, -INF , PT ;  /* 0xff800000b600780b */ /* 0x040fe20003f5d000 */
[----:B------:R-:W-:Y:S01]  /*9930*/  FMUL.FTZ R166, R182, UR11 ;  /* 0x0000000bb6a67c20 */ /* 0x000fe20008410000 */
[-C--:B------:R-:W-:Y:S01]  /*9940*/  FMUL.FTZ R76, R76, R186.reuse ;  /* 0x000000ba4c4c7220 */ /* 0x080fe20000410000 */
[-C--:B------:R-:W-:Y:S01]  /*9950*/  FMUL.FTZ R77, R77, R186.reuse ;  /* 0x000000ba4d4d7220 */ /* 0x080fe20000410000 */
[----:B------:R-:W-:Y:S01]  /*9960*/  FSEL R165, R182, RZ, P2 ;  /* 0x000000ffb6a57208 */ /* 0x000fe20001000000 */
[-C--:B------:R-:W-:Y:S01]  /*9970*/  FMUL.FTZ R80, R80, R186.reuse ;  /* 0x000000ba50507220 */ /* 0x080fe20000410000 */
[----:B------:R-:W-:Y:S01]  /*9980*/  FSEL R166, R166, RZ, P2 ;  /* 0x000000ffa6a67208 */ /* 0x000fe20001000000 */
[----:B------:R-:W-:Y:S01]  /*9990*/  MUFU.EX2 R172, R172 ;  /* 0x000000ac00ac7308 */ /* 0x000fe20000000800 */
[----:B------:R-:W-:Y:S01]  /*99a0*/  ISETP.NE.AND P2, PT, R16, R167, PT ;  /* 0x000000a71000720c */ /* 0x000fe20003f45270 */
[----:B------:R-:W-:Y:S01]  /*99b0*/  FADD.FTZ R165, -R165, R8 ;  /* 0x00000008a5a57221 */ /* 0x000fe20000010100 */
[----:B------:R-:W-:Y:S01]  /*99c0*/  FMUL.FTZ R81, R81, R186 ;  /* 0x000000ba51517220 */ /* 0x000fe20000410000 */
[--C-:B------:R-:W-:Y:S01]  /*99d0*/  FFMA.FTZ R167, R152, UR11, -R166.reuse ;  /* 0x0000000b98a77c23 */ /* 0x100fe200080108a6 */
[----:B------:R-:W-:Y:S01]  /*99e0*/  MOV R152, UR36 ;  /* 0x0000002400987c02 */ /* 0x000fe20008000f00 */
[----:B------:R-:W-:Y:S01]  /*99f0*/  FMUL.FTZ R165, R165, UR11 ;  /* 0x0000000ba5a57c20 */ /* 0x000fe20008410000 */
[--C-:B------:R-:W-:Y:S01]  /*9a00*/  FFMA.FTZ R202, R181, UR11, -R166.reuse ;  /* 0x0000000bb5ca7c23 */ /* 0x100fe200080108a6 */
[--C-:B------:R-:W-:Y:S01]  /*9a10*/  FFMA.FTZ R181, R180, UR11, -R166.reuse ;  /* 0x0000000bb4b57c23 */ /* 0x100fe200080108a6 */
[--C-:B------:R-:W-:Y:S01]  /*9a20*/  FFMA.FTZ R180, R153, UR11, -R166.reuse ;  /* 0x0000000b99b47c23 */ /* 0x100fe200080108a6 */
[----:B------:R-:W0:Y:S01]  /*9a30*/  MUFU.EX2 R183, R165 ;  /* 0x000000a500b77308 */ /* 0x000e220000000800 */
[--C-:B------:R-:W-:Y:S01]  /*9a40*/  FFMA.FTZ R179, R179, UR11, -R166.reuse ;  /* 0x0000000bb3b37c23 */ /* 0x100fe200080108a6 */
[--C-:B------:R-:W-:Y:S01]  /*9a50*/  FFMA.FTZ R187, R154, UR11, -R166.reuse ;  /* 0x0000000b9abb7c23 */ /* 0x100fe200080108a6 */
[----:B------:R-:W-:Y:S01]  /*9a60*/  FFMA.FTZ R203, R155, UR11, -R166 ;  /* 0x0000000b9bcb7c23 */ /* 0x000fe200080108a6 */
[----:B------:R-:W-:-:S02]  /*9a70*/  @!P2 IMAD R152, R152, 0x40, R19 ;  /* 0x000000409898a824 */ /* 0x000fc400078e0213 */
[--C-:B------:R-:W-:Y:S01]  /*9a80*/  FFMA.FTZ R204, R156, UR11, -R166.reuse ;  /* 0x0000000b9ccc7c23 */ /* 0x100fe200080108a6 */
[--C-:B------:R-:W-:Y:S01]  /*9a90*/  FFMA.FTZ R205, R157, UR11, -R166.reuse ;  /* 0x0000000b9dcd7c23 */ /* 0x100fe200080108a6 */
[--C-:B------:R-:W-:Y:S01]  /*9aa0*/  FFMA.FTZ R206, R158, UR11, -R166.reuse ;  /* 0x0000000b9ece7c23 */ /* 0x100fe200080108a6 */
[--C-:B------:R-:W-:Y:S01]  /*9ab0*/  FFMA.FTZ R207, R159, UR11, -R166.reuse ;  /* 0x0000000b9fcf7c23 */ /* 0x100fe200080108a6 */
[----:B------:R-:W-:Y:S01]  /*9ac0*/  @!P2 LEA R153, R152, UR37, 0x2 ;  /* 0x000000259899ac11 */ /* 0x000fe2000f8e10ff */
[--C-:B------:R-:W-:Y:S01]  /*9ad0*/  FFMA.FTZ R208, R160, UR11, -R166.reuse ;  /* 0x0000000ba0d07c23 */ /* 0x100fe200080108a6 */
[--C-:B------:R-:W-:Y:S01]  /*9ae0*/  FFMA.FTZ R209, R161, UR11, -R166.reuse ;  /* 0x0000000ba1d17c23 */ /* 0x100fe200080108a6 */
[--C-:B------:R-:W-:Y:S01]  /*9af0*/  FFMA.FTZ R210, R162, UR11, -R166.reuse ;  /* 0x0000000ba2d27c23 */ /* 0x100fe200080108a6 */
[--C-:B------:R-:W-:Y:S01]  /*9b00*/  FFMA.FTZ R211, R163, UR11, -R166.reuse ;  /* 0x0000000ba3d37c23 */ /* 0x100fe200080108a6 */
[----:B------:R-:W-:Y:S01]  /*9b10*/  FFMA.FTZ R212, R164, UR11, -R166 ;  /* 0x0000000ba4d47c23 */ /* 0x000fe200080108a6 */
[----:B------:R-:W-:Y:S01]  /*9b20*/  @!P2 STS [R153+0x38400], R186 ;  /* 0x038400ba9900a388 */ /* 0x000fe20000000800 */
[----:B------:R-:W-:Y:S01]  /*9b30*/  MUFU.EX2 R202, R202 ;  /* 0x000000ca00ca7308 */ /* 0x000fe20000000800 */
[----:B--2---:R-:W-:Y:S01]  /*9b40*/  F2FP.F16.F32.PACK_AB R152, R12, R15 ;  /* 0x0000000f0c98723e */ /* 0x004fe200000000ff */
[----:B------:R-:W-:Y:S01]  /*9b50*/  FMUL.FTZ R84, R84, R186 ;  /* 0x000000ba54547220 */ /* 0x000fe20000410000 */
[----:B0-----:R0:W-:Y:S01]  /*9b60*/  @!P2 STS [R153+0x38420], R183 ;  /* 0x038420b79900a388 */ /* 0x0011e20000000800 */
[----:B------:R-:W-:Y:S01]  /*9b70*/  F2FP.F16.F32.PACK_AB R154, R21, R20 ;  /* 0x00000014159a723e */ /* 0x000fe200000000ff */
[----:B------:R-:W-:Y:S01]  /*9b80*/  FMUL.FTZ R85, R85, R186 ;  /* 0x000000ba55557220 */ /* 0x000fe20000410000 */
[----:B------:R-:W-:Y:S01]  /*9b90*/  F2FP.F16.F32.PACK_AB R156, R169, R168 ;  /* 0x000000a8a99c723e */ /* 0x000fe200000000ff */
[----:B------:R-:W-:Y:S01]  /*9ba0*/  FMUL.FTZ R88, R88, R186 ;  /* 0x000000ba58587220 */ /* 0x000fe20000410000 */
[----:B------:R-:W0:Y:S01]  /*9bb0*/  MUFU.EX2 R181, R181 ;  /* 0x000000b500b57308 */ /* 0x000e220000000800 */
[----:B------:R-:W-:Y:S01]  /*9bc0*/  F2FP.F16.F32.PACK_AB R158, R171, R170 ;  /* 0x000000aaab9e723e */ /* 0x000fe200000000ff */
        /* <DEDUP_REMOVED lines=32> */
[----:B------:R-:W-:Y:S01]  /*9dd0*/  BAR.SYNC.DEFER_BLOCKING 0xf, 0x100 ;  /* 0x03c4000000007b1d */ /* 0x000fe20000010000 */
[-C--:B------:R-:W-:Y:S01]  /*9de0*/  FMUL.FTZ R141, R141, R186.reuse ;  /* 0x000000ba8d8d7220 */ /* 0x080fe20000410000 */
[-C--:B------:R-:W-:Y:S01]  /*9df0*/  FMUL.FTZ R144, R144, R186.reuse ;  /* 0x000000ba90907220 */ /* 0x080fe20000410000 */
[-C--:B------:R-:W-:Y:S01]  /*9e00*/  FMUL.FTZ R145, R145, R186.reuse ;  /* 0x000000ba91917220 */ /* 0x080fe20000410000 */
[-C--:B------:R-:W-:Y:S01]  /*9e10*/  FMUL.FTZ R148, R148, R186.reuse ;  /* 0x000000ba94947220 */ /* 0x080fe20000410000 */
[----:B------:R-:W-:Y:S01]  /*9e20*/  FMUL.FTZ R149, R149, R186 ;  /* 0x000000ba95957220 */ /* 0x000fe20000410000 */
        /* <DEDUP_REMOVED lines=79> */
[----:B------:R0:W-:Y:S01]  /*a320*/  STSM.16.M88.4 [R23+0x36400], R152 ;  /* 0x0364009817007844 */ /* 0x0001e20000000200 */
[----:B------:R-:W2:Y:S01]  /*a330*/  MUFU.EX2 R177, R177 ;  /* 0x000000b100b17308 */ /* 0x000ea20000000800 */
[----:B-1----:R-:W-:Y:S01]  /*a340*/  F2FP.F16.F32.PACK_AB R163, R208, R207 ;  /* 0x000000cfd0a3723e */ /* 0x002fe200000000ff */
[----:B------:R-:W-:Y:S01]  /*a350*/  FFMA.FTZ R15, R186, R4, R15 ;  /* 0x00000004ba0f7223 */ /* 0x000fe2000001000f */
[----:B------:R0:W-:Y:S01]  /*a360*/  STSM.16.M88.4 [R188], R156 ;  /* 0x0000009cbc007844 */ /* 0x0001e20000000200 */
[----:B------:R-:W-:Y:S01]  /*a370*/  FFMA.FTZ R202, R183, R5, R202 ;  /* 0x00000005b7ca7223 */ /* 0x000fe200000100ca */
[----:B------:R-:W-:Y:S01]  /*a380*/  ISETP.GT.AND P2, PT, R6, UR14, PT ;  /* 0x0000000e06007c0c */ /* 0x000fe2000bf44270 */
[----:B------:R-:W-:Y:S01]  /*a390*/  FADD.FTZ R15, R12, R15 ;  /* 0x0000000f0c0f7221 */ /* 0x000fe20000010000 */
[----:B------:R0:W-:Y:S01]  /*a3a0*/  STSM.16.M88.4 [R190], R160 ;  /* 0x000000a0be007844 */ /* 0x0001e20000000200 */
[----:B------:R-:W1:Y:S01]  /*a3b0*/  MUFU.EX2 R178, R178 ;  /* 0x000000b200b27308 */ /* 0x000e620000000800 */
[----:B------:R-:W-:Y:S01]  /*a3c0*/  FADD.FTZ R202, R181, R202 ;  /* 0x000000cab5ca7221 */ /* 0x000fe20000010000 */
[----:B------:R-:W-:Y:S01]  /*a3d0*/  FADD.FTZ R20, R20, R15 ;  /* 0x0000000f14147221 */ /* 0x000fe20000010000 */
[----:B------:R-:W-:Y:S01]  /*a3e0*/  UMOV UR36, UR6 ;  /* 0x0000000600247c82 */ /* 0x000fe20008000000 */
[----:B------:R-:W-:-:S02]  /*a3f0*/  VIADD R6, R6, 0xffffffff ;  /* 0xffffffff06067836 */ /* 0x000fc40000000000 */
[----:B------:R-:W-:Y:S01]  /*a400*/  FADD.FTZ R179, R179, R202 ;  /* 0x000000cab3b37221 */ /* 0x000fe20000010000 */
[----:B------:R-:W-:Y:S01]  /*a410*/  FADD.FTZ R21, R21, R20 ;  /* 0x0000001415157221 */ /* 0x000fe20000010000 */
[----:B------:R-:W-:Y:S01]  /*a420*/  MUFU.EX2 R209, R209 ;  /* 0x000000d100d17308 */ /* 0x000fe20000000800 */
[----:B--2---:R-:W-:Y:S01]  /*a430*/  F2FP.F16.F32.PACK_AB R164, R177, R176 ;  /* 0x000000b0b1a4723e */ /* 0x004fe200000000ff */
[----:B------:R-:W-:Y:S01]  /*a440*/  FADD.FTZ R179, R8, R179 ;  /* 0x000000b308b37221 */ /* 0x000fe20000010000 */
[----:B------:R-:W-:Y:S01]  /*a450*/  FADD.FTZ R168, R168, R21 ;  /* 0x00000015a8a87221 */ /* 0x000fe20000010000 */
[----:B------:R-:W-:Y:S02]  /*a460*/  IMAD.MOV.U32 R8, RZ, RZ, R182 ;  /* 0x000000ffff087224 */ /* 0x000fe400078e00b6 */
[----:B------:R-:W-:Y:S01]  /*a470*/  FADD.FTZ R180, R180, R179 ;  /* 0x000000b3b4b47221 */ /* 0x000fe20000010000 */
[----:B------:R-:W-:Y:S01]  /*a480*/  FADD.FTZ R169, R169, R168 ;  /* 0x000000a8a9a97221 */ /* 0x000fe20000010000 */
[----:B------:R-:W2:Y:S01]  /*a490*/  MUFU.EX2 R210, R210 ;  /* 0x000000d200d27308 */ /* 0x000ea20000000800 */
[----:B-1----:R-:W-:Y:S01]  /*a4a0*/  F2FP.F16.F32.PACK_AB R166, R7, R178 ;  /* 0x000000b207a6723e */ /* 0x002fe200000000ff */
        /* <DEDUP_REMOVED lines=9> */
[----:B------:R-:W1:Y:S01]  /*a540*/  MUFU.EX2 R212, R212 ;  /* 0x000000d400d47308 */ /* 0x000e620000000800 */
        /* <DEDUP_REMOVED lines=15> */
[----:B------:R-:W-:Y:S01]  /*a640*/  FADD.FTZ R4, R7, R4 ;  /* 0x0000000407047221 */ /* 0x000fe20000010000 */
[----:B------:R-:W-:-:S02]  /*a650*/  IMAD.MOV.U32 R7, RZ, RZ, R14 ;  /* 0x000000ffff077224 */ /* 0x000fc400078e000e */
[----:B------:R-:W-:Y:S01]  /*a660*/  FADD.FTZ R5, R212, R5 ;  /* 0x00000005d4057221 */ /* 0x000fe20000010000 */
[----:B------:R-:W-:Y:S01]  /*a670*/  HGMMA.64x256x16.F32 R24, R152, gdesc[UR16].tnspB, R24, gsb0 ;  /* 0x43e0001098187df0 */ /* 0x000fe20008000818 */
        /* <DEDUP_REMOVED lines=31> */
[----:B------:R-:W-:Y:S01]  /*a870*/  MOV R8, R182 ;  /* 0x000000b600087202 */ /* 0x000fe20000000f00 */
[----:B------:R-:W-:Y:S01]  /*a880*/  IMAD.MOV.U32 R7, RZ, RZ, R14 ;  /* 0x000000ffff077224 */ /* 0x000fe200078e000e */
[----:B------:R-:W-:-:S06]  /*a890*/  UMOV UR36, UR6 ;  /* 0x0000000600247c82 */ /* 0x000fcc0008000000 */
.L_x_2448:
[----:B------:R-:W1:Y:S01]  /*a8a0*/  LDC R13, c[0x0][0xadc] ;  /* 0x0002b700ff0d7b82 */ /* 0x000e620000000800 */
[----:B0-----:R-:W-:Y:S01]  /*a8b0*/  IADD3 R10, R17, 0x40, -R18 ;  /* 0x00000040110a7810 */ /* 0x001fe20007ffe812 */
[----:B------:R-:W-:-:S04]  /*a8c0*/  ULDC UR6, c[0x0][0xad4] ;  /* 0x0002b50000067ab9 */ /* 0x000fc80000000800 */
[----:B------:R-:W-:-:S04]  /*a8d0*/  IMAD R10, R185, 0x40, R10 ;  /* 0x00000040b90a7824 */ /* 0x000fc800078e020a */
[----:B------:R-:W-:Y:S01]  /*a8e0*/  VIADD R9, R10, -UR6 ;  /* 0x800000060a097c36 */ /* 0x000fe20008000000 */
[----:B-1----:R-:W-:-:S13]  /*a8f0*/  ISETP.GE.AND P6, PT, R13, 0x1, PT ;  /* 0x000000010d00780c */ /* 0x002fda0003fc6270 */
[----:B------:R-:W-:Y:S05]  /*a900*/  @!P6 BRA `(.L_x_2466) ;  /* 0x00000000003ce947 */ /* 0x000fea0003800000 */
        /* <DEDUP_REMOVED lines=9> */
.L_x_2467:
[----:B------:R-:W-:-:S13]  /*a9a0*/  ISETP.NE.AND P2, PT, R13, 0x1, PT ;  /* 0x000000010d00780c */ /* 0x000fda0003f45270 */
[----:B------:R-:W0:Y:S02]  /*a9b0*/  @P2 LDC.64 R14, c[0x0][0xae0] ;  /* 0x0002b800ff0e2b82 */ /* 0x000e240000000a00 */
[----:B0-----:R-:W-:-:S05]  /*a9c0*/  @P2 IMAD.HI.U32 R12, R10, R14, RZ ;  /* 0x0000000e0a0c2227 */ /* 0x001fca00078e00ff */
[----:B------:R-:W-:-:S07]  /*a9d0*/  @P2 SHF.R.U32.HI R10, RZ, R15, R12 ;  /* 0x0000000fff0a2219 */ /* 0x000fce000001160c */
.L_x_2468:
[----:B------:R-:W-:-:S05]  /*a9e0*/  IMAD R10, R10, R13, RZ ;  /* 0x0000000d0a0a7224 */ /* 0x000fca00078e02ff */
[----:B------:R-:W-:-:S07]  /*a9f0*/  VIMNMX R9, R9, R10, !PT ;  /* 0x0000000a09097248 */ /* 0x000fce0007fe0100 */
.L_x_2466:
[----:B------:R-:W-:-:S05]  /*aa00*/  VIADD R9, R9, 0x3f ;  /* 0x0000003f09097836 */ /* 0x000fca0000000000 */
[----:B------:R-:W-:-:S04]  /*aa10*/  SHF.R.S32.HI R10, RZ, 0x1f, R9 ;  /* 0x0000001fff0a7819 */ /* 0x000fc80000011409 */
[----:B------:R-:W-:-:S04]  /*aa20*/  LEA.HI R10, R10, R9, RZ, 0x6 ;  /* 0x000000090a0a7211 */ /* 0x000fc800078f30ff */
[----:B------:R-:W-:-:S04]  /*aa30*/  SHF.R.S32.HI R9, RZ, 0x6, R10 ;  /* 0x00000006ff097819 */ /* 0x000fc8000001140a */
[----:B------:R-:W-:-:S04]  /*aa40*/  VIMNMX R9, R184, R9, !PT ;  /* 0x00000009b8097248 */ /* 0x000fc80007fe0100 */
[----:B------:R-:W-:-:S13]  /*aa50*/  ISETP.GE.AND P2, PT, R6, R9, PT ;  /* 0x000000090600720c */ /* 0x000fda0003f46270 */
[----:B------:R-:W-:Y:S05]  /*aa60*/  @!P2 BRA `(.L_x_2469) ;  /* 0x0000002c007ca947 */ /* 0x000fea0003800000 */
[----:B------:R-:W-:Y:S01]  /*aa70*/  IMAD.MOV.U32 R11, RZ, RZ, R8 ;  /* 0x000000ffff0b7224 */ /* 0x000fe200078e0008 */
[----:B------:R-:W-:Y:S01]  /*aa80*/  MOV R20, R7 ;  /* 0x0000000700147202 */ /* 0x000fe20000000f00 */
[----:B------:R-:W-:-:S06]  /*aa90*/  UMOV UR7, UR36 ;  /* 0x0000002400077c82 */ /* 0x000fcc0008000000 */
.L_x_2478:
[----:B------:R-:W-:Y:S01]  /*aaa0*/  UIADD3 UR14, UR7, 0x1, URZ ;  /* 0x00000001070e7890 */ /* 0x000fe2000fffe03f */
[----:B------:R-:W-:Y:S02]  /*aab0*/  IMAD.MOV.U32 R8, RZ, RZ, R6 ;  /* 0x000000ffff087224 */ /* 0x000fe400078e0006 */
[----:B------:R-:W-:Y:S01]  /*aac0*/  VIADD R6, R6, 0xffffffff ;  /* 0xffffffff06067836 */ /* 0x000fe20000000000 */
[----:B------:R-:W-:Y:S02]  /*aad0*/  UISETP.NE.AND UP0, UPT, UR14, 0x2, UPT ;  /* 0x000000020e00788c */ /* 0x000fe4000bf05270 */
[----:B------:R-:W-:Y:S02]  /*aae0*/  ISETP.GT.AND P2, PT, R8, R9, PT ;  /* 0x000000090800720c */ /* 0x000fe40003f44270 */
[----:B------:R-:W-:Y:S02]  /*aaf0*/  USEL UR14, UR14, URZ, UP0 ;  /* 0x0000003f0e0e7287 */ /* 0x000fe40008000000 */
[----:B------:R-:W-:-:S05]  /*ab00*/  USEL UR6, URZ, 0x1, UP0 ;  /* 0x000000013f067887 */ /* 0x000fca0008000000 */
[----:B------:R-:W-:Y:S01]  /*ab10*/  UMOV UR36, UR14 ;  /* 0x0000000e00247c82 */ /* 0x000fe20008000000 */
[----:B------:R-:W-:Y:S01]  /*ab20*/  LOP3.LUT R2, R2, UR6, RZ, 0x3c, !PT ;  /* 0x0000000602027c12 */ /* 0x000fe2000f8e3cff */
[----:B0-----:R-:W-:Y:S06]  /*ab30*/  @!P0 BRA `(.L_x_2470) ;  /* 0x0000000000048947 */ /* 0x001fec0003800000 */
[----:B------:R-:W-:Y:S01]  /*ab40*/  BPT.TRAP 0x1 ;  /* 0x000000040000795c */ /* 0x000fe20000300000 */
.L_x_2470:
[----:B------:R-:W-:Y:S01]  /*ab50*/  ULEA UR6, UR36, UR37, 0x3 ;  /* 0x0000002524067291 */ /* 0x000fe2000f8e183f */
[----:B------:R-:W-:-:S08]  /*ab60*/  SHF.L.U32 R7, R2, 0x1f, RZ ;  /* 0x0000001f02077819 */ /* 0x000fd000000006ff */
[----:B------:R0:W1:Y:S01]  /*ab70*/  SYNCS.PHASECHK.TRANS64.TRYWAIT P3, [UR6+0x38830], R7 ;  /* 0x03883007ff0075a7 */ /* 0x0000620008060146 */
[----:B------:R-:W-:Y:S05]  /*ab80*/  @!P0 BRA `(.L_x_2471) ;  /* 0x0000000000048947 */ /* 0x000fea0003800000 */
[----:B------:R-:W-:Y:S01]  /*ab90*/  BPT.TRAP 0x1 ;  /* 0x000000040000795c */ /* 0x000fe20000300000 */
.L_x_2471:
[----:B-1----:R-:W-:Y:S05]  /*aba0*/  @P3 BRA `(.L_x_2472) ;  /* 0x0000000000083947 */ /* 0x002fea0003800000 */
[----:B------:R-:W1:Y:S02]  /*abb0*/  SYNCS.PHASECHK.TRANS64.TRYWAIT P3, [UR6+0x38830], R7 ;  /* 0x03883007ff0075a7 */ /* 0x000e640008060146 */
[----:B-1----:R-:W-:Y:S05]  /*abc0*/  @!P3 BRA `(.L_x_2473) ;  /* 0x000000f000c4b947 */ /* 0x002fea0003800000 */
.L_x_2472:
        /* <DEDUP_REMOVED lines=32> */
.L_x_2474:
[----:B------:R2:W3:Y:S01]  /*add0*/  SYNCS.PHASECHK.TRANS64.TRYWAIT P3, [UR6+0x38850], R7 ;  /* 0x03885007ff0075a7 */ /* 0x0004e20008060146 */
[----:B------:R-:W-:Y:S05]  /*ade0*/  @!P0 BRA `(.L_x_2475) ;  /* 0x0000000000048947 */ /* 0x000fea0003800000 */
[----:B------:R-:W-:Y:S01]  /*adf0*/  BPT.TRAP 0x1 ;  /* 0x000000040000795c */ /* 0x000fe20000300000 */
.L_x_2475:
[----:B---3--:R-:W-:Y:S05]  /*ae00*/  @P3 BRA `(.L_x_2476) ;  /* 0x0000000000083947 */ /* 0x008fea0003800000 */
[----:B------:R-:W3:Y:S02]  /*ae10*/  SYNCS.PHASECHK.TRANS64.TRYWAIT P3, [UR6+0x38850], R7 ;  /* 0x03885007ff0075a7 */ /* 0x000ee40008060146 */
[----:B---3--:R-:W-:Y:S05]  /*ae20*/  @!P3 BRA `(.L_x_2477) ;  /* 0x000000f00044b947 */ /* 0x008fea0003800000 */
.L_x_2476:
[----:B------:R-:W-:Y:S01]  /*ae30*/  ULEA UR8, UR14, UR4, 0xc ;  /* 0x000000040e087291 */ /* 0x000fe2000f8e603f */
[----:B------:R-:W-:Y:S01]  /*ae40*/  WARPGROUP.ARRIVE ;  /* 0x00000000000079c5 */ /* 0x000fe20000000000 */
[----:B------:R-:W-:Y:S01]  /*ae50*/  UMOV UR27, 0x40000040 ;  /* 0x40000040001b7882 */ /* 0x000fe20000000000 */
[----:B------:R-:W-:-:S04]  /*ae60*/  UIADD3 UR28, UR5, 0x2, URZ ;  /* 0x00000002051c7890 */ /* 0x000fc8000fffe03f */
[----:B-1----:R-:W1:Y:S01]  /*ae70*/  S2R R8, SR_TID.X ;  /* 0x0000000000087919 */ /* 0x002e620000002100 */
[----:B------:R-:W-:Y:S02]  /*ae80*/  UIADD3 UR30, UR8, 0x2, URZ ;  /* 0x00000002081e7890 */ /* 0x000fe4000fffe03f */
[----:B------:R-:W-:Y:S01]  /*ae90*/  UMOV UR26, UR8 ;  /* 0x00000008001a7c82 */ /* 0x000fe20008000000 */
[----:B------:R-:W-:Y:S01]  /*aea0*/  UMOV UR29, 0x40000040 ;  /* 0x40000040001d7882 */ /* 0x000fe20000000000 */
[----:B------:R-:W-:Y:S01]  /*aeb0*/  HGMMA.64x64x16.F32 R152, gdesc[UR24], R152, gsb0 ;  /* 0x00e00000189879f0 */ /* 0x000fe20008000898 */
[----:B------:R-:W-:Y:S01]  /*aec0*/  UMOV UR31, 0x40000040 ;  /* 0x40000040001f7882 */ /* 0x000fe20000000000 */
[----:B------:R-:W-:Y:S02]  /*aed0*/  UIADD3 UR19, UR5, 0x800, URZ ;  /* 0x0000080005137890 */ /* 0x000fe4000fffe03f */
[----:B------:R-:W-:Y:S01]  /*aee0*/  UIADD3 UR18, UR8, 0x800, URZ ;  /* 0x0000080008127890 */ /* 0x000fe2000fffe03f */
[----:B------:R-:W-:Y:S01]  /*aef0*/  UMOV UR11, 0x4 ;  /* 0x00000004000b7882 */ /* 0x000fe20000000000 */
[----:B-1----:R-:W-:-:S05]  /*af00*/  SHF.R.U32.HI R8, RZ, 0x7, R8 ;  /* 0x00000007ff087819 */ /* 0x002fca0000011608 */
[----:B0-2---:R-:W0:Y:S02]  /*af10*/  SHFL.IDX PT, R7, R8, RZ, 0x1f ;  /* 0x00001fff08077589 */ /* 0x005e2400000e0000 */
[----:B0-----:R-:W-:-:S13]  /*af20*/  R2UR UR9, R7 ;  /* 0x00000000070972ca */ /* 0x001fda00000e0000 */
        /* <DEDUP_REMOVED lines=238> */
[----:B------:R-:W-:Y:S01]  /*be10*/  UIADD3 UR10, UR9, UR10, UR8 ;  /* 0x0000000a090a7290 */ /* 0x000fe2000fffe008 */
[----:B------:R-:W-:Y:S02]  /*be20*/  UMOV UR19, 0x40000040 ;  /* 0x4000004000137882 */ /* 0x000fe40000000000 */
[----:B------:R-:W-:-:S02]  /*be30*/  UMOV UR9, 0x40000040 ;  /* 0x4000004000097882 */ /* 0x000fc40000000000 */
        /* <DEDUP_REMOVED lines=65> */
[----:B0-----:R-:W-:Y:S01]  /*c250*/  FMNMX.FTZ R7, R185, R160, !PT ;  /* 0x000000a0b9077209 */ /* 0x001fe20007810000 */
[----:B------:R-:W-:Y:S01]  /*c260*/  FMUL.FTZ R160, R163, UR8 ;  /* 0x00000008a3a07c20 */ /* 0x000fe20008410000 */
[----:B------:R-:W-:Y:S01]  /*c270*/  FMUL.FTZ R163, R167, UR8 ;  /* 0x00000008a7a37c20 */ /* 0x000fe20008410000 */
[----:B------:R-:W-:-:S04]  /*c280*/  FMUL.FTZ R167, R171, UR8 ;  /* 0x00000008aba77c20 */ /* 0x000fc80008410000 */
[----:B------:R-:W0:Y:S01]  /*c290*/  MUFU.TANH R180, R180 ;  /* 0x000000b400b47308 */ /* 0x000e220000002400 */
[----:B-1----:R-:W-:-:S07]  /*c2a0*/  FMNMX.FTZ R162, R186, R7, !PT ;  /* 0x00000007baa27209 */ /* 0x002fce0007810000 */
[----:B------:R-:W1:Y:S01]  /*c2b0*/  MUFU.TANH R10, R10 ;  /* 0x0000000a000a7308 */ /* 0x000e620000002400 */
[----:B--2---:R-:W-:Y:S01]  /*c2c0*/  FMNMX.FTZ R7, R187, R162, !PT ;  /* 0x000000a2bb077209 */ /* 0x004fe20007810000 */
[----:B------:R-:W-:Y:S01]  /*c2d0*/  FMUL.FTZ R162, R166, UR8 ;  /* 0x00000008a6a27c20 */ /* 0x000fe20008410000 */
[----:B------:R-:W-:-:S05]  /*c2e0*/  FMUL.FTZ R166, R170, UR8 ;  /* 0x00000008aaa67c20 */ /* 0x000fca0008410000 */
[----:B------:R-:W2:Y:S01]  /*c2f0*/  MUFU.TANH R12, R12 ;  /* 0x0000000c000c7308 */ /* 0x000ea20000002400 */
[----:B0-----:R-:W-:-:S05]  /*c300*/  FMNMX.FTZ R7, R180, R7, !PT ;  /* 0x00000007b4077209 */ /* 0x001fca0007810000 */
[----:B------:R-:W0:Y:S02]  /*c310*/  SHFL.BFLY PT, R168, R7, 0x2, 0x1f ;  /* 0x0c401f0007a87f89 */ /* 0x000e2400000e0000 */
[----:B------:R-:W3:Y:S08]  /*c320*/  MUFU.TANH R13, R13 ;  /* 0x0000000d000d7308 */ /* 0x000ef00000002400 */
[----:B------:R-:W4:Y:S08]  /*c330*/  MUFU.TANH R14, R14 ;  /* 0x0000000e000e7308 */ /* 0x000f300000002400 */
[----:B------:R-:W5:Y:S01]  /*c340*/  MUFU.TANH R156, R156 ;  /* 0x0000009c009c7308 */ /* 0x000f620000002400 */
[----:B0-----:R-:W-:-:S02]  /*c350*/  FMNMX.FTZ R169, R7, R168, !PT ;  /* 0x000000a807a97209 */ /* 0x001fc40007810000 */
[----:B-1----:R-:W-:-:S05]  /*c360*/  FMNMX.FTZ R7, R10, R11, !PT ;  /* 0x0000000b0a077209 */ /* 0x002fca0007810000 */
[----:B------:R-:W0:Y:S01]  /*c370*/  MUFU.TANH R160, R160 ;  /* 0x000000a000a07308 */ /* 0x000e220000002400 */
[----:B------:R-:W1:Y:S01]  /*c380*/  SHFL.BFLY PT, R170, R169, 0x1, 0x1f ;  /* 0x0c201f00a9aa7f89 */ /* 0x000e6200000e0000 */
[----:B--2---:R-:W-:-:S04]  /*c390*/  FMNMX.FTZ R168, R12, R7, !PT ;  /* 0x000000070ca87209 */ /* 0x004fc80007810000 */
[----:B---3--:R-:W-:Y:S02]  /*c3a0*/  FMNMX.FTZ R7, R13, R168, !PT ;  /* 0x000000a80d077209 */ /* 0x008fe40007810000 */
[----:B------:R-:W2:Y:S02]  /*c3b0*/  MUFU.TANH R162, R162 ;  /* 0x000000a200a27308 */ /* 0x000ea40000002400 */
[----:B----4-:R-:W-:-:S04]  /*c3c0*/  FMNMX.FTZ R7, R14, R7, !PT ;  /* 0x000000070e077209 */ /* 0x010fc80007810000 */
[----:B-----5:R-:W-:Y:S02]  /*c3d0*/  FMNMX.FTZ R15, R156, R7, !PT ;  /* 0x000000079c0f7209 */ /* 0x020fe40007810000 */
[----:B------:R-:W3:Y:S02]  /*c3e0*/  MUFU.TANH R163, R163 ;  /* 0x000000a300a37308 */ /* 0x000ee40000002400 */
[----:B0-----:R-:W-:-:S06]  /*c3f0*/  FMNMX.FTZ R15, R160, R15, !PT ;  /* 0x0000000fa00f7209 */ /* 0x001fcc0007810000 */
[----:B------:R-:W0:Y:S01]  /*c400*/  MUFU.TANH R166, R166 ;  /* 0x000000a600a67308 */ /* 0x000e220000002400 */
[----:B-1----:R-:W-:-:S05]  /*c410*/  FMNMX.FTZ R7, R169, R170, !PT ;  /* 0x000000aaa9077209 */ /* 0x002fca0007810000 */
[C---:B------:R-:W-:Y:S02]  /*c420*/  FADD.FTZ R168, -R7.reuse, R20 ;  /* 0x0000001407a87221 */ /* 0x040fe40000010100 */
[----:B------:R-:W1:Y:S01]  /*c430*/  MUFU.TANH R167, R167 ;  /* 0x000000a700a77308 */ /* 0x000e620000002400 */
[----:B--2---:R-:W-:Y:S01]  /*c440*/  FMNMX.FTZ R20, R162, R15, !PT ;  /* 0x0000000fa2147209 */ /* 0x004fe20007810000 */
[----:B------:R-:W-:Y:S01]  /*c450*/  FMUL.FTZ R204, R7, UR11 ;  /* 0x0000000b07cc7c20 */ /* 0x000fe20008410000 */
[----:B------:R-:W-:Y:S02]  /*c460*/  FMUL.FTZ R15, R168, UR11 ;  /* 0x0000000ba80f7c20 */ /* 0x000fe40008410000 */
[----:B---3--:R-:W-:Y:S01]  /*c470*/  FMNMX.FTZ R169, R163, R20, !PT ;  /* 0x00000014a3a97209 */ /* 0x008fe20007810000 */
[--C-:B------:R-:W-:Y:S01]  /*c480*/  FFMA.FTZ R170, R21, UR11, -R204.reuse ;  /* 0x0000000b15aa7c23 */ /* 0x100fe200080108cc */
[--C-:B------:R-:W-:Y:S01]  /*c490*/  FFMA.FTZ R171, R8, UR11, -R204.reuse ;  /* 0x0000000b08ab7c23 */ /* 0x100fe200080108cc */
[----:B------:R-:W2:Y:S01]  /*c4a0*/  MUFU.TANH R181, R181 ;  /* 0x000000b500b57308 */ /* 0x000ea20000002400 */
        /* <DEDUP_REMOVED lines=8> */
[----:B-1----:R-:W-:Y:S01]  /*c530*/  FMNMX.FTZ R168, R167, R20, !PT ;  /* 0x00000014a7a87209 */ /* 0x002fe20007810000 */
[--C-:B------:R-:W-:Y:S01]  /*c540*/  FFMA.FTZ R185, R185, UR11, -R204.reuse ;  /* 0x0000000bb9b97c23 */ /* 0x100fe200080108cc */
[--C-:B------:R-:W-:Y:S01]  /*c550*/  FFMA.FTZ R186, R186, UR11, -R204.reuse ;  /* 0x0000000bbaba7c23 */ /* 0x100fe200080108cc */
[--C-:B------:R-:W-:Y:S01]  /*c560*/  FFMA.FTZ R187, R187, UR11, -R204.reuse ;  /* 0x0000000bbbbb7c23 */ /* 0x100fe200080108cc */
[----:B------:R-:W-:-:S03]  /*c570*/  FFMA.FTZ R180, R180, UR11, -R204 ;  /* 0x0000000bb4b47c23 */ /* 0x000fc600080108cc */
[----:B------:R-:W1:Y:S01]  /*c580*/  MUFU.TANH R178, R178 ;  /* 0x000000b200b27308 */ /* 0x000e620000002400 */
[----:B--2---:R-:W-:Y:S01]  /*c590*/  FMNMX.FTZ R21, R181, R168, !PT ;  /* 0x000000a8b5157209 */ /* 0x004fe20007810000 */
[----:B------:R-:W-:-:S06]  /*c5a0*/  FFMA.FTZ R168, R152, UR11, -R204 ;  /* 0x0000000b98a87c23 */ /* 0x000fcc00080108cc */
[----:B------:R-:W2:Y:S01]  /*c5b0*/  MUFU.TANH R179, R179 ;  /* 0x000000b300b37308 */ /* 0x000ea20000002400 */
[----:B0-----:R-:W-:-:S07]  /*c5c0*/  FMNMX.FTZ R169, R202, R21, !PT ;  /* 0x00000015caa97209 */ /* 0x001fce0007810000 */
[----:B------:R-:W0:Y:S01]  /*c5d0*/  MUFU.TANH R182, R182 ;  /* 0x000000b600b67308 */ /* 0x000e220000002400 */
[----:B-1----:R-:W-:-:S07]  /*c5e0*/  FMNMX.FTZ R8, R178, R169, !PT ;  /* 0x000000a9b2087209 */ /* 0x002fce0007810000 */
[----:B------:R-:W1:Y:S01]  /*c5f0*/  MUFU.TANH R183, R183 ;  /* 0x000000b700b77308 */ /* 0x000e620000002400 */
[----:B--2---:R-:W-:-:S07]  /*c600*/  FMNMX.FTZ R169, R179, R8, !PT ;  /* 0x00000008b3a97209 */ /* 0x004fce0007810000 */
[----:B------:R2:W-:Y:S01]  /*c610*/  MUFU.EX2 R20, R170 ;  /* 0x000000aa00147308 */ /* 0x0005e20000000800 */
[----:B0-----:R-:W-:Y:S01]  /*c620*/  FMNMX.FTZ R8, R182, R169, !PT ;  /* 0x000000a9b6087209 */ /* 0x001fe20007810000 */
[----:B------:R-:W-:-:S06]  /*c630*/  FFMA.FTZ R169, R153, UR11, -R204 ;  /* 0x0000000b99a97c23 */ /* 0x000fcc00080108cc */
[----:B------:R0:W-:Y:S01]  /*c640*/  MUFU.EX2 R21, R171 ;  /* 0x000000ab00157308 */ /* 0x0001e20000000800 */
[----:B-1----:R-:W-:Y:S01]  /*c650*/  FMNMX.FTZ R8, R183, R8, !PT ;  /* 0x00000008b7087209 */ /* 0x002fe20007810000 */
[--C-:B--2---:R-:W-:Y:S01]  /*c660*/  FFMA.FTZ R170, R154, UR11, -R204.reuse ;  /* 0x0000000b9aaa7c23 */ /* 0x104fe200080108cc */
[----:B------:R-:W-:Y:S01]  /*c670*/  IMAD.U32 R154, RZ, RZ, UR7 ;  /* 0x00000007ff9a7e24 */ /* 0x000fe2000f8e00ff */
[----:B------:R-:W-:Y:S02]  /*c680*/  UMOV UR7, 0x40000040 ;  /* 0x4000004000077882 */ /* 0x000fe40000000000 */
[----:B------:R-:W1:Y:S02]  /*c690*/  SHFL.BFLY PT, R153, R8, 0x2, 0x1f ;  /* 0x0c401f0008997f89 */ /* 0x000e6400000e0000 */
[----:B------:R-:W2:Y:S01]  /*c6a0*/  MUFU.EX2 R15, R15 ;  /* 0x0000000f000f7308 */ /* 0x000ea20000000800 */
[----:B0-----:R-:W-:-:S07]  /*c6b0*/  FFMA.FTZ R171, R155, UR11, -R204 ;  /* 0x0000000b9bab7c23 */ /* 0x001fce00080108cc */
[----:B------:R-:W-:Y:S08]  /*c6c0*/  MUFU.EX2 R168, R168 ;  /* 0x000000a800a87308 */ /* 0x000ff00000000800 */
[----:B------:R-:W0:Y:S01]  /*c6d0*/  MUFU.EX2 R169, R169 ;  /* 0x000000a900a97308 */ /* 0x000e220000000800 */
        /* <DEDUP_REMOVED lines=39> */
[----:B------:R-:W-:Y:S01]  /*c950*/  FADD.FTZ R11, -R8, R11 ;  /* 0x0000000b080b7221 */ /* 0x000fe20000010100 */
[----:B------:R-:W-:Y:S01]  /*c960*/  ISETP.NE.AND P3, PT, R16, R153, PT ;  /* 0x000000991000720c */ /* 0x000fe20003f65270 */
[----:B------:R-:W-:Y:S01]  /*c970*/  FMUL.FTZ R155, R8, UR11 ;  /* 0x0000000b089b7c20 */ /* 0x000fe20008410000 */
[----:B------:R-:W-:Y:S01]  /*c980*/  MUFU.EX2 R174, R174 ;  /* 0x000000ae00ae7308 */ /* 0x000fe20000000800 */
[----:B------:R-:W-:Y:S01]  /*c990*/  FMUL.FTZ R204, R11, UR11 ;  /* 0x0000000b0bcc7c20 */ /* 0x000fe20008410000 */
[----:B------:R-:W-:Y:S01]  /*c9a0*/  FMUL.FTZ R85, R85, R15 ;  /* 0x0000000f55557220 */ /* 0x000fe20000410000 */
[----:B------:R-:W-:Y:S01]  /*c9b0*/  FFMA.FTZ R209, R179, UR11, -R155 ;  /* 0x0000000bb3d17c23 */ /* 0x000fe2000801089b */
[----:B------:R-:W-:-:S02]  /*c9c0*/  IMAD.U32 R179, RZ, RZ, UR6 ;  /* 0x00000006ffb37e24 */ /* 0x000fc4000f8e00ff */
[--C-:B------:R-:W-:Y:S01]  /*c9d0*/  FFMA.FTZ R11, R10, UR11, -R155.reuse ;  /* 0x0000000b0a0b7c23 */ /* 0x100fe2000801089b */
[--C-:B------:R-:W-:Y:S01]  /*c9e0*/  FFMA.FTZ R10, R12, UR11, -R155.reuse ;  /* 0x0000000b0c0a7c23 */ /* 0x100fe2000801089b */
[--C-:B------:R-:W-:Y:S01]  /*c9f0*/  FFMA.FTZ R12, R13, UR11, -R155.reuse ;  /* 0x0000000b0d0c7c23 */ /* 0x100fe2000801089b */
[----:B------:R-:W1:Y:S01]  /*ca00*/  MUFU.EX2 R204, R204 ;  /* 0x000000cc00cc7308 */ /* 0x000e620000000800 */
[----:B------:R-:W-:Y:S01]  /*ca10*/  @!P1 IADD3 R152, R179, 0x38840, RZ ;  /* 0x00038840b3989810 */ /* 0x000fe20007ffe0ff */
[----:B------:R-:W-:Y:S01]  /*ca20*/  FFMA.FTZ R13, R14, UR11, -R155 ;  /* 0x0000000b0e0d7c23 */ /* 0x000fe2000801089b */
[----:B------:R-:W-:Y:S02]  /*ca30*/  @!P3 IMAD R153, R154, 0x40, R19 ;  /* 0x000000409a99b824 */ /* 0x000fe400078e0213 */
[--C-:B------:R-:W-:Y:S01]  /*ca40*/  FFMA.FTZ R14, R156, UR11, -R155.reuse ;  /* 0x0000000b9c0e7c23 */ /* 0x100fe2000801089b */
[----:B------:R-:W-:Y:S01]  /*ca50*/  @!P1 PRMT R152, RZ, 0x654, R152 ;  /* 0x00000654ff989816 */ /* 0x000fe20000000098 */
[--C-:B------:R-:W-:Y:S01]  /*ca60*/  FFMA.FTZ R203, R160, UR11, -R155.reuse ;  /* 0x0000000ba0cb7c23 */ /* 0x100fe2000801089b */
[--C-:B------:R-:W-:Y:S01]  /*ca70*/  FFMA.FTZ R205, R162, UR11, -R155.reuse ;  /* 0x0000000ba2cd7c23 */ /* 0x100fe2000801089b */
[----:B------:R-:W-:Y:S01]  /*ca80*/  @!P3 LEA R153, R153, UR37, 0x2 ;  /* 0x000000259999bc11 */ /* 0x000fe2000f8e10ff */
[--C-:B------:R-:W-:Y:S01]  /*ca90*/  FFMA.FTZ R206, R163, UR11, -R155.reuse ;  /* 0x0000000ba3ce7c23 */ /* 0x100fe2000801089b */
[--C-:B------:R-:W-:Y:S01]  /*caa0*/  FFMA.FTZ R207, R166, UR11, -R155.reuse ;  /* 0x0000000ba6cf7c23 */ /* 0x100fe2000801089b */
[--C-:B------:R-:W-:Y:S01]  /*cab0*/  FFMA.FTZ R208, R167, UR11, -R155.reuse ;  /* 0x0000000ba7d07c23 */ /* 0x100fe2000801089b */
[--C-:B------:R-:W-:Y:S01]  /*cac0*/  FFMA.FTZ R181, R181, UR11, -R155.reuse ;  /* 0x0000000bb5b57c23 */ /* 0x100fe2000801089b */
[--C-:B------:R-:W-:Y:S01]  /*cad0*/  FFMA.FTZ R202, R202, UR11, -R155.reuse ;  /* 0x0000000bcaca7c23 */ /* 0x100fe2000801089b */
[----:B------:R2:W-:Y:S01]  /*cae0*/  @!P1 SYNCS.ARRIVE.TRANS64.RED.A1T0 RZ, [R152+URZ], RZ ;  /* 0x000000ff98ff99a7 */ /* 0x0005e2000810043f */
[--C-:B------:R-:W-:Y:S01]  /*caf0*/  FFMA.FTZ R178, R178, UR11, -R155.reuse ;  /* 0x0000000bb2b27c23 */ /* 0x100fe2000801089b */
[--C-:B------:R-:W-:Y:S01]  /*cb00*/  FFMA.FTZ R182, R182, UR11, -R155.reuse ;  /* 0x0000000bb6b67c23 */ /* 0x100fe2000801089b */
[----:B------:R-:W-:Y:S01]  /*cb10*/  FFMA.FTZ R183, R183, UR11, -R155 ;  /* 0x0000000bb7b77c23 */ /* 0x000fe2000801089b */
[----:B------:R-:W-:Y:S01]  /*cb20*/  @!P3 STS [R153+0x38400], R15 ;  /* 0x0384000f9900b388 */ /* 0x000fe20000000800 */
[----:B------:R-:W-:Y:S01]  /*cb30*/  MUFU.EX2 R11, R11 ;  /* 0x0000000b000b7308 */ /* 0x000fe20000000800 */
[----:B0-----:R-:W-:Y:S01]  /*cb40*/  F2FP.F16.F32.PACK_AB R154, R169, R168 ;  /* 0x000000a8a99a723e */ /* 0x001fe200000000ff */
[----:B-1----:R-:W-:Y:S01]  /*cb50*/  FMUL.FTZ R26, R26, R204 ;  /* 0x000000cc1a1a7220 */ /* 0x002fe20000410000 */
[----:B------:R0:W-:Y:S01]  /*cb60*/  @!P3 STS [R153+0x38420], R204 ;  /* 0x038420cc9900b388 */ /* 0x0001e20000000800 */
[----:B--2---:R-:W-:Y:S01]  /*cb70*/  F2FP.F16.F32.PACK_AB R152, R21, R20 ;  /* 0x000000141598723e */ /* 0x004fe200000000ff */
        /* <DEDUP_REMOVED lines=36> */
[----:B-1----:R-:W-:Y:S01]  /*cdc0*/  F2FP.F16.F32.PACK_AB R155, R13, R12 ;  /* 0x0000000c0d9b723e */ /* 0x002fe200000000ff */
        /* <DEDUP_REMOVED lines=83> */
[----:B------:R0:W-:Y:S01]  /*d300*/  STSM.16.M88.4 [R23+0x36400], R152 ;  /* 0x0364009817007844 */ /* 0x0001e20000000200 */
[----:B------:R-:W-:Y:S01]  /*d310*/  ULEA UR6, UR14, UR38, 0xc ;  /* 0x000000260e067291 */ /* 0x000fe2000f8e603f */
[----:B------:R-:W-:Y:S01]  /*d320*/  FFMA.FTZ R4, R15, R4, R20 ;  /* 0x000000040f047223 */ /* 0x000fe20000010014 */
[----:B------:R-:W2:Y:S01]  /*d330*/  MUFU.EX2 R186, R186 ;  /* 0x000000ba00ba7308 */ /* 0x000ea20000000800 */
[----:B-1----:R-:W-:Y:S01]  /*d340*/  F2FP.F16.F32.PACK_AB R163, R202, R181 ;  /* 0x000000b5caa3723e */ /* 0x002fe200000000ff */
[----:B------:R0:W-:Y:S01]  /*d350*/  STSM.16.M88.4 [R188], R156 ;  /* 0x0000009cbc007844 */ /* 0x0001e20000000200 */
[----:B------:R-:W-:Y:S01]  /*d360*/  UIADD3 UR8, UR6, 0x80, URZ ;  /* 0x0000008006087890 */ /* 0x000fe2000fffe03f */
[----:B------:R-:W-:Y:S01]  /*d370*/  FFMA.FTZ R5, R204, R5, R11 ;  /* 0x00000005cc057223 */ /* 0x000fe2000001000b */
[----:B------:R-:W-:Y:S01]  /*d380*/  FADD.FTZ R21, R21, R4 ;  /* 0x0000000415157221 */ /* 0x000fe20000010000 */
[----:B------:R0:W-:Y:S01]  /*d390*/  STSM.16.M88.4 [R190], R160 ;  /* 0x000000a0be007844 */ /* 0x0001e20000000200 */
[----:B------:R-:W-:Y:S01]  /*d3a0*/  @!P1 VIADD R179, R179, 0x38860 ;  /* 0x00038860b3b39836 */ /* 0x000fe20000000000 */
[----:B------:R-:W-:Y:S01]  /*d3b0*/  MUFU.EX2 R187, R187 ;  /* 0x000000bb00bb7308 */ /* 0x000fe20000000800 */
[----:B------:R-:W-:Y:S01]  /*d3c0*/  FADD.FTZ R5, R10, R5 ;  /* 0x000000050a057221 */ /* 0x000fe20000010000 */
[----:B------:R-:W-:Y:S01]  /*d3d0*/  UMOV UR18, UR8 ;  /* 0x0000000800127c82 */ /* 0x000fe20008000000 */
[----:B------:R-:W-:Y:S01]  /*d3e0*/  UIADD3 UR8, UR6, 0x100, URZ ;  /* 0x0000010006087890 */ /* 0x000fe2000fffe03f */
[----:B------:R-:W-:Y:S01]  /*d3f0*/  FADD.FTZ R168, R168, R21 ;  /* 0x00000015a8a87221 */ /* 0x000fe20000010000 */
[----:B------:R-:W-:Y:S01]  /*d400*/  FADD.FTZ R12, R12, R5 ;  /* 0x000000050c0c7221 */ /* 0x000fe20000010000 */
[----:B------:R-:W-:Y:S01]  /*d410*/  @!P1 PRMT R179, RZ, 0x654, R179 ;  /* 0x00000654ffb39816 */ /* 0x000fe200000000b3 */
[----:B------:R-:W-:Y:S01]  /*d420*/  IMAD.MOV.U32 R11, RZ, RZ, R8 ;  /* 0x000000ffff0b7224 */ /* 0x000fe200078e0008 */
[----:B------:R-:W1:Y:S01]  /*d430*/  MUFU.EX2 R180, R180 ;  /* 0x000000b400b47308 */ /* 0x000e620000000800 */
[----:B--2---:R-:W-:Y:S01]  /*d440*/  F2FP.F16.F32.PACK_AB R164, R186, R185 ;  /* 0x000000b9baa4723e */ /* 0x004fe200000000ff */
[----:B------:R-:W-:Y:S01]  /*d450*/  FADD.FTZ R169, R169, R168 ;  /* 0x000000a8a9a97221 */ /* 0x000fe20000010000 */
[----:B------:R-:W-:Y:S01]  /*d460*/  FADD.FTZ R13, R13, R12 ;  /* 0x0000000c0d0d7221 */ /* 0x000fe20000010000 */
[----:B------:R-:W-:-:S02]  /*d470*/  IMAD.MOV.U32 R20, RZ, RZ, R7 ;  /* 0x000000ffff147224 */ /* 0x000fc400078e0007 */
[----:B------:R-:W-:Y:S01]  /*d480*/  FADD.FTZ R170, R170, R169 ;  /* 0x000000a9aaaa7221 */ /* 0x000fe20000010000 */
[----:B------:R-:W-:Y:S01]  /*d490*/  FADD.FTZ R14, R14, R13 ;  /* 0x0000000d0e0e7221 */ /* 0x000fe20000010000 */
[----:B------:R-:W-:Y:S02]  /*d4a0*/  MUFU.EX2 R178, R178 ;  /* 0x000000b200b27308 */ /* 0x000fe40000000800 */
[----:B------:R-:W-:Y:S01]  /*d4b0*/  FADD.FTZ R171, R171, R170 ;  /* 0x000000aaabab7221 */ /* 0x000fe20000010000 */
[----:B------:R-:W-:-:S03]  /*d4c0*/  FADD.FTZ R14, R203, R14 ;  /* 0x0000000ecb0e7221 */ /* 0x000fc60000010000 */
        /* <DEDUP_REMOVED lines=22> */
[C---:B-1----:R-:W-:Y:S01]  /*d630*/  F2FP.F16.F32.PACK_AB R167, R183.reuse, R182 ;  /* 0x000000b6b7a7723e */ /* 0x042fe200000000ff */
[----:B------:R-:W-:Y:S02]  /*d640*/  FADD.FTZ R182, R182, R209 ;  /* 0x000000d1b6b67221 */ /* 0x000fe40000010000 */
[----:B------:R-:W-:Y:S02]  /*d650*/  FADD.FTZ R4, R180, R187 ;  /* 0x000000bbb4047221 */ /* 0x000fe40000010000 */
[----:B------:R0:W-:Y:S01]  /*d660*/  STSM.16.M88.4 [R189], R164 ;  /* 0x000000a4bd007844 */ /* 0x0001e20000000200 */
[----:B------:R-:W-:Y:S01]  /*d670*/  WARPGROUP.ARRIVE ;  /* 0x00000000000079c5 */ /* 0x000fe20000000000 */
[----:B------:R-:W-:-:S05]  /*d680*/  FADD.FTZ R5, R183, R182 ;  /* 0x000000b6b7057221 */ /* 0x000fca0000010000 */
[----:B------:R-:W-:Y:S01]  /*d690*/  HGMMA.64x256x16.F32 R24, R152, gdesc[UR4].tnspB, R24, gsb0 ;  /* 0x43e0000498187df0 */ /* 0x000fe20008000818 */
        /* <DEDUP_REMOVED lines=28> */
.L_x_2469:
[----:B------:R-:W-:-:S13]  /*d860*/  ISETP.GE.AND P2, PT, R6, R184, PT ;  /* 0x000000b80600720c */ /* 0x000fda0003f46270 */
[----:B------:R-:W-:Y:S05]  /*d870*/  @!P2 BRA `(.L_x_2479) ;  /* 0x00000038000ca947 */ /* 0x000fea0003800000 */
[----:B------:R-:W-:Y:S01]  /*d880*/  IMAD.IADD R14, R17, 0x1, -R18 ;  /* 0x00000001110e7824 */ /* 0x000fe200078e0a12 */
[----:B------:R-:W-:Y:S01]  /*d890*/  MOV R12, R8 ;  /* 0x00000008000c7202 */ /* 0x000fe20000000f00 */
[----:B------:R-:W-:Y:S01]  /*d8a0*/  IMAD.MOV.U32 R10, RZ, RZ, R7 ;  /* 0x000000ffff0a7224 */ /* 0x000fe200078e0007 */
[----:B------:R-:W-:Y:S01]  /*d8b0*/  UMOV UR6, UR36 ;  /* 0x0000002400067c82 */ /* 0x000fe20008000000 */
[----:B------:R-:W-:Y:S01]  /*d8c0*/  IMAD.IADD R11, R3, 0x1, R14 ;  /* 0x00000001030b7824 */ /* 0x000fe200078e020e */
[----:B------:R-:W-:-:S04]  /*d8d0*/  IADD3 R13, R14, 0x8, R3 ;  /* 0x000000080e0d7810 */ /* 0x000fc80007ffe003 */
[----:B------:R-:W-:-:S07]  /*d8e0*/  LOP3.LUT R9, RZ, R13, RZ, 0x33, !PT ;  /* 0x0000000dff097212 */ /* 0x000fce00078e33ff */
.L_x_2496:
[----:B------:R-:W-:-:S04]  /*d8f0*/  UIADD3 UR14, UR6, 0x1, URZ ;  /* 0x00000001060e7890 */ /* 0x000fc8000fffe03f */
[----:B------:R-:W-:-:S04]  /*d900*/  UISETP.NE.AND UP0, UPT, UR14, 0x2, UPT ;  /* 0x000000020e00788c */ /* 0x000fc8000bf05270 */
[----:B------:R-:W-:Y:S02]  /*d910*/  USEL UR14, UR14, URZ, UP0 ;  /* 0x0000003f0e0e7287 */ /* 0x000fe40008000000 */
[----:B------:R-:W-:-:S05]  /*d920*/  USEL UR7, URZ, 0x1, UP0 ;  /* 0x000000013f077887 */ /* 0x000fca0008000000 */
[----:B------:R-:W-:Y:S01]  /*d930*/  UMOV UR36, UR14 ;  /* 0x0000000e00247c82 */ /* 0x000fe20008000000 */
[----:B------:R-:W-:Y:S01]  /*d940*/  LOP3.LUT R2, R2, UR7, RZ, 0x3c, !PT ;  /* 0x0000000702027c12 */ /* 0x000fe2000f8e3cff */
[----:B--2---:R-:W-:Y:S06]  /*d950*/  @!P0 BRA `(.L_x_2480) ;  /* 0x0000000000048947 */ /* 0x004fec0003800000 */
[----:B------:R-:W-:Y:S01]  /*d960*/  BPT.TRAP 0x1 ;  /* 0x000000040000795c */ /* 0x000fe20000300000 */
.L_x_2480:
[----:B------:R-:W-:Y:S01]  /*d970*/  ULEA UR7, UR36, UR37, 0x3 ;  /* 0x0000002524077291 */ /* 0x000fe2000f8e183f */
[----:B------:R-:W-:-:S08]  /*d980*/  SHF.L.U32 R7, R2, 0x1f, RZ ;  /* 0x0000001f02077819 */ /* 0x000fd000000006ff */
[----:B------:R1:W2:Y:S01]  /*d990*/  SYNCS.PHASECHK.TRANS64.TRYWAIT P2, [UR7+0x38830], R7 ;  /* 0x03883007ff0075a7 */ /* 0x0002a20008040147 */
[----:B------:R-:W-:Y:S05]  /*d9a0*/  @!P0 BRA `(.L_x_2481) ;  /* 0x0000000000048947 */ /* 0x000fea0003800000 */
[----:B------:R-:W-:Y:S01]  /*d9b0*/  BPT.TRAP 0x1 ;  /* 0x000000040000795c */ /* 0x000fe20000300000 */
.L_x_2481:
[----:B--2---:R-:W-:Y:S05]  /*d9c0*/  @P2 BRA `(.L_x_2482) ;  /* 0x0000000000082947 */ /* 0x004fea0003800000 */
[----:B------:R-:W2:Y:S02]  /*d9d0*/  SYNCS.PHASECHK.TRANS64.TRYWAIT P2, [UR7+0x38830], R7 ;  /* 0x03883007ff0075a7 */ /* 0x000ea40008040147 */
[----:B--2---:R-:W-:Y:S05]  /*d9e0*/  @!P2 BRA `(.L_x_2483) ;  /* 0x000000c4006ca947 */ /* 0x004fea0003800000 */
.L_x_2482:
[----:B------:R-:W-:Y:S01]  /*d9f0*/  R2UR UR18, R0 ;  /* 0x00000000001272ca */ /* 0x000fe200000e0000 */
[----:B0-----:R-:W-:Y:S01]  /*da00*/  WARPGROUP.ARRIVE ;  /* 0x00000000000079c5 */ /* 0x001fe20000000000 */
        /* <DEDUP_REMOVED lines=30> */
.L_x_2484:
[----:B------:R0:W3:Y:S01]  /*dbf0*/  SYNCS.PHASECHK.TRANS64.TRYWAIT P2, [UR7+0x38850], R7 ;  /* 0x03885007ff0075a7 */ /* 0x0000e20008040147 */
[----:B------:R-:W-:Y:S05]  /*dc00*/  @!P0 BRA `(.L_x_2485) ;  /* 0x0000000000048947 */ /* 0x000fea0003800000 */
[----:B------:R-:W-:Y:S01]  /*dc10*/  BPT.TRAP 0x1 ;  /* 0x000000040000795c */ /* 0x000fe20000300000 */
.L_x_2485:
[----:B---3--:R-:W-:Y:S05]  /*dc20*/  @P2 BRA `(.L_x_2486) ;  /* 0x0000000000082947 */ /* 0x008fea0003800000 */
[----:B------:R-:W3:Y:S02]  /*dc30*/  SYNCS.PHASECHK.TRANS64.TRYWAIT P2, [UR7+0x38850], R7 ;  /* 0x03885007ff0075a7 */ /* 0x000ee40008040147 */
[----:B---3--:R-:W-:Y:S05]  /*dc40*/  @!P2 BRA `(.L_x_2487) ;  /* 0x000000c000eca947 */ /* 0x008fea0003800000 */
.L_x_2486:
[----:B------:R-:W-:Y:S01]  /*dc50*/  ULEA UR8, UR14, UR4, 0xc ;  /* 0x000000040e087291 */ /* 0x000fe2000f8e603f */
[----:B------:R-:W-:Y:S01]  /*dc60*/  WARPGROUP.ARRIVE ;  /* 0x00000000000079c5 */ /* 0x000fe20000000000 */
[----:B------:R-:W-:Y:S01]  /*dc70*/  UMOV UR27, 0x40000040 ;  /* 0x40000040001b7882 */ /* 0x000fe20000000000 */
[----:B------:R-:W-:-:S04]  /*dc80*/  UIADD3 UR28, UR5, 0x2, URZ ;  /* 0x00000002051c7890 */ /* 0x000fc8000fffe03f */
[----:B--2---:R-:W2:Y:S01]  /*dc90*/  S2R R8, SR_TID.X ;  /* 0x0000000000087919 */ /* 0x004ea20000002100 */
[----:B------:R-:W-:Y:S01]  /*dca0*/  UIADD3 UR30, UR8, 0x2, URZ ;  /* 0x00000002081e7890 */ /* 0x000fe2000fffe03f */
[----:B------:R-:W-:Y:S01]  /*dcb0*/  IMAD.U32 R20, RZ, RZ, UR7 ;  /* 0x00000007ff147e24 */ /* 0x000fe2000f8e00ff */
[----:B------:R-:W-:Y:S01]  /*dcc0*/  UMOV UR26, UR8 ;  /* 0x00000008001a7c82 */ /* 0x000fe20008000000 */
[----:B------:R-:W-:Y:S01]  /*dcd0*/  UMOV UR29, 0x40000040 ;  /* 0x40000040001d7882 */ /* 0x000fe20000000000 */
[----:B------:R-:W-:Y:S01]  /*dce0*/  HGMMA.64x64x16.F32 R152, gdesc[UR24], R152, gsb0 ;  /* 0x00e00000189879f0 */ /* 0x000fe20008000898 */
[----:B------:R-:W-:Y:S01]  /*dcf0*/  UMOV UR31, 0x40000040 ;  /* 0x40000040001f7882 */ /* 0x000fe20000000000 */
[----:B------:R-:W-:Y:S01]  /*dd00*/  UIADD3 UR19, UR5, 0x800, URZ ;  /* 0x0000080005137890 */ /* 0x000fe2000fffe03f */
[----:B------:R-:W-:Y:S01]  /*dd10*/  @!P1 VIADD R14, R20, 0x38840 ;  /* 0x00038840140e9836 */ /* 0x000fe20000000000 */
[----:B------:R-:W-:Y:S01]  /*dd20*/  UIADD3 UR18, UR8, 0x800, URZ ;  /* 0x0000080008127890 */ /* 0x000fe2000fffe03f */
[----:B------:R-:W-:Y:S01]  /*dd30*/  UMOV UR11, 0x4 ;  /* 0x00000004000b7882 */ /* 0x000fe20000000000 */
[----:B------:R-:W-:-:S02]  /*dd40*/  ULDC UR7, c[0x0][0xad8] ;  /* 0x0002b60000077ab9 */ /* 0x000fc40000000800 */
[----:B------:R-:W-:Y:S02]  /*dd50*/  @!P1 PRMT R14, RZ, 0x654, R14 ;  /* 0x00000654ff0e9816 */ /* 0x000fe4000000000e */
[----:B--2---:R-:W-:-:S05]  /*dd60*/  SHF.R.U32.HI R8, RZ, 0x7, R8 ;  /* 0x00000007ff087819 */ /* 0x004fca0000011608 */
[----:B01----:R-:W0:Y:S02]  /*dd70*/  SHFL.IDX PT, R7, R8, RZ, 0x1f ;  /* 0x00001fff08077589 */ /* 0x003e2400000e0000 */
        /* <DEDUP_REMOVED lines=284> */
[----:B------:R-:W0:Y:S01]  /*ef40*/  MUFU.TANH R7, R7 ;  /* 0x0000000700077308 */ /* 0x000e220000002400 */
[----:B------:R1:W-:Y:S01]  /*ef50*/  @!P1 SYNCS.ARRIVE.TRANS64.RED.A1T0 RZ, [R14+URZ], RZ ;  /* 0x000000ff0eff99a7 */ /* 0x0003e2000810043f */
[----:B------:R-:W-:-:S04]  /*ef60*/  IADD3 R15, R17, 0x1, -R172 ;  /* 0x00000001110f7810 */ /* 0x000fc80007ffe8ac */
[----:B------:R-:W-:Y:S02]  /*ef70*/  IADD3 R15, -R16, R15, -R18 ;  /* 0x0000000f100f7210 */ /* 0x000fe40007ffe912 */
[----:B------:R-:W2:Y:S02]  /*ef80*/  MUFU.TANH R185, R185 ;  /* 0x000000b900b97308 */ /* 0x000ea40000002400 */
[C---:B------:R-:W-:Y:S01]  /*ef90*/  IADD3 R206, R15.reuse, UR15, RZ ;  /* 0x0000000f0fce7c10 */ /* 0x040fe2000fffe0ff */
[----:B------:R-:W-:Y:S01]  /*efa0*/  VIADD R182, R15, UR7 ;  /* 0x000000070fb67c36 */ /* 0x000fe20008000000 */
[----:B------:R-:W-:-:S04]  /*efb0*/  ULDC UR7, c[0x0][0xadc] ;  /* 0x0002b70000077ab9 */ /* 0x000fc80000000800 */
[----:B------:R-:W3:Y:S01]  /*efc0*/  MUFU.TANH R8, R8 ;  /* 0x0000000800087308 */ /* 0x000ee20000002400 */
[C---:B------:R-:W-:Y:S02]  /*efd0*/  IMAD.IADD R180, R3.reuse, 0x1, R206 ;  /* 0x0000000103b47824 */ /* 0x040fe400078e02ce */
[----:B------:R-:W-:-:S05]  /*efe0*/  IMAD.IADD R174, R3, 0x1, R182 ;  /* 0x0000000103ae7824 */ /* 0x000fca00078e02b6 */
        /* <DEDUP_REMOVED lines=29> */
[----:B-1234-:R-:W-:Y:S05]  /*f1c0*/  @!P6 BRA `(.L_x_2488) ;  /* 0x00000000005ce947 */ /* 0x01efea0003800000 */
        /* <DEDUP_REMOVED lines=12> */
.L_x_2490:
[----:B------:R-:W-:Y:S01]  /*f290*/  IMAD.U32 R175, RZ, RZ, UR7 ;  /* 0x00000007ffaf7e24 */ /* 0x000fe2000f8e00ff */
[----:B------:R-:W-:-:S04]  /*f2a0*/  MOV R173, R11 ;  /* 0x0000000b00ad7202 */ /* 0x000fc80000000f00 */
[----:B------:R-:W-:-:S13]  /*f2b0*/  ISETP.NE.AND P2, PT, R175, 0x1, PT ;  /* 0x00000001af00780c */ /* 0x000fda0003f45270 */
[----:B------:R-:W1:Y:S02]  /*f2c0*/  @P2 LDC.64 R14, c[0x0][0xae0] ;  /* 0x0002b800ff0e2b82 */ /* 0x000e640000000a00 */
[----:B-1----:R-:W-:-:S05]  /*f2d0*/  @P2 IMAD.HI.U32 R14, R11, R14, RZ ;  /* 0x0000000e0b0e2227 */ /* 0x002fca00078e00ff */
[----:B------:R-:W-:-:S07]  /*f2e0*/  @P2 SHF.R.U32.HI R173, RZ, R15, R14 ;  /* 0x0000000fffad2219 */ /* 0x000fce000001160e */
.L_x_2491:
[----:B------:R-:W-:Y:S05]  /*f2f0*/  BSYNC B0 ;  /* 0x0000000000007941 */ /* 0x000fea0003800000 */
.L_x_2489:
[----:B------:R-:W-:-:S04]  /*f300*/  IMAD R15, R173, R175, -R172 ;  /* 0x000000afad0f7224 */ /* 0x000fc800078e0aac */
[----:B------:R-:W-:-:S05]  /*f310*/  IMAD.IADD R15, R15, 0x1, -R16 ;  /* 0x000000010f0f7824 */ /* 0x000fca00078e0a10 */
[----:B------:R-:W-:Y:S02]  /*f320*/  VIADDMNMX R174, R15, R175, R174, PT ;  /* 0x000000af0fae7246 */ /* 0x000fe400038001ae */
[----:B------:R-:W-:-:S07]  /*f330*/  VIMNMX R180, R180, R15, !PT ;  /* 0x0000000fb4b47248 */ /* 0x000fce0007fe0100 */
.L_x_2488:
[----:B------:R-:W-:-:S04]  /*f340*/  ISETP.GT.AND P2, PT, R6, -0x1, PT ;  /* 0xffffffff0600780c */ /* 0x000fc80003f44270 */
[C---:B------:R-:W-:Y:S02]  /*f350*/  ISETP.GT.AND P3, PT, R180.reuse, RZ, P2 ;  /* 0x000000ffb400720c */ /* 0x040fe40001764270 */
[----:B------:R-:W-:Y:S02]  /*f360*/  ISETP.GT.AND P5, PT, R180, 0x1, P2 ;  /* 0x00000001b400780c */ /* 0x000fe400017a4270 */
[----:B------:R-:W-:Y:S02]  /*f370*/  ISETP.LT.OR P4, PT, R174, 0x1, P3 ;  /* 0x00000001ae00780c */ /* 0x000fe40001f81670 */
[C---:B------:R-:W-:Y:S02]  /*f380*/  ISETP.GT.AND P3, PT, R180.reuse, 0x8, P2 ;  /* 0x00000008b400780c */ /* 0x040fe40001764270 */
        /* <DEDUP_REMOVED lines=50> */
[----:B------:R-:W-:Y:S02]  /*f6b0*/  IMAD.U32 R170, RZ, RZ, UR7 ;  /* 0x00000007ffaa7e24 */ /* 0x000fe4000f8e00ff */
[----:B------:R-:W-:-:S03]  /*f6c0*/  IMAD.MOV.U32 R7, RZ, RZ, R9 ;  /* 0x000000ffff077224 */ /* 0x000fc600078e0009 */
[----:B------:R-:W-:-:S13]  /*f6d0*/  ISETP.NE.AND P3, PT, R170, 0x1, PT ;  /* 0x00000001aa00780c */ /* 0x000fda0003f65270 */
[----:B------:R-:W0:Y:S02]  /*f6e0*/  @P3 LDC.64 R14, c[0x0][0xae0] ;  /* 0x0002b800ff0e3b82 */ /* 0x000e240000000a00 */
[----:B0-----:R-:W-:-:S05]  /*f6f0*/  @P3 IMAD.HI.U32 R14, R9, R14, RZ ;  /* 0x0000000e090e3227 */ /* 0x001fca00078e00ff */
[----:B------:R-:W-:-:S04]  /*f700*/  @P3 SHF.R.U32.HI R7, RZ, R15, R14 ;  /* 0x0000000fff073219 */ /* 0x000fc8000001160e */
[----:B------:R-:W-:Y:S01]  /*f710*/  LOP3.LUT R7, RZ, R7, RZ, 0x33, !PT ;  /* 0x00000007ff077212 */ /* 0x000fe200078e33ff */
[----:B------:R-:W-:Y:S06]  /*f720*/  BRA `(.L_x_2495) ;  /* 0x0000000000187947 */ /* 0x000fec0003800000 */
.L_x_2494:
[----:B------:R-:W-:Y:S02]  /*f730*/  IMAD.U32 R170, RZ, RZ, UR7 ;  /* 0x00000007ffaa7e24 */ /* 0x000fe4000f8e00ff */
[----:B------:R-:W-:-:S03]  /*f740*/  IMAD.MOV.U32 R7, RZ, RZ, R13 ;  /* 0x000000ffff077224 */ /* 0x000fc600078e000d */
[----:B------:R-:W-:-:S13]  /*f750*/  ISETP.NE.AND P3, PT, R170, 0x1, PT ;  /* 0x00000001aa00780c */ /* 0x000fda0003f65270 */
[----:B------:R-:W0:Y:S02]  /*f760*/  @P3 LDC.64 R14, c[0x0][0xae0] ;  /* 0x0002b800ff0e3b82 */ /* 0x000e240000000a00 */
[----:B0-----:R-:W-:-:S05]  /*f770*/  @P3 IMAD.HI.U32 R14, R13, R14, RZ ;  /* 0x0000000e0d0e3227 */ /* 0x001fca00078e00ff */
[----:B------:R-:W-:-:S07]  /*f780*/  @P3 SHF.R.U32.HI R7, RZ, R15, R14 ;  /* 0x0000000fff073219 */ /* 0x000fce000001160e */
.L_x_2495:
[----:B------:R-:W-:Y:S05]  /*f790*/  BSYNC B0 ;  /* 0x0000000000007941 */ /* 0x000fea0003800000 */
.L_x_2493:
[----:B------:R-:W-:-:S05]  /*f7a0*/  IMAD R7, R7, R170, -R172 ;  /* 0x000000aa07077224 */ /* 0x000fca00078e0aac */
[----:B------:R-:W-:-:S04]  /*f7b0*/  IADD3 R7, -R16, R7, RZ ;  /* 0x0000000710077210 */ /* 0x000fc80007ffe1ff */
[----:B------:R-:W-:Y:S02]  /*f7c0*/  VIADDMNMX R168, R7, R170, R168, PT ;  /* 0x000000aa07a87246 */ /* 0x000fe400038001a8 */
[----:B------:R-:W-:-:S07]  /*f7d0*/  VIMNMX R169, R169, R7, !PT ;  /* 0x00000007a9a97248 */ /* 0x000fce0007fe0100 */
.L_x_2492:
[----:B------:R-:W-:Y:S01]  /*f7e0*/  FMNMX.FTZ R14, R173, R10, !PT ;  /* 0x0000000aad0e7209 */ /* 0x000fe20007810000 */
[----:B------:R-:W-:Y:S01]  /*f7f0*/  ULDC UR11, c[0x0][0xa80] ;  /* 0x0002a000000b7ab9 */ /* 0x000fe20000000800 */
[----:B------:R-:W-:Y:S01]  /*f800*/  ISETP.GT.AND P3, PT, R169, 0x1, P2 ;  /* 0x00000001a900780c */ /* 0x000fe20001764270 */
[----:B------:R-:W-:Y:S01]  /*f810*/  UMOV UR7, 0x40000040 ;  /* 0x4000004000077882 */ /* 0x000fe20000000000 */
[----:B------:R-:W-:Y:S01]  /*f820*/  FMNMX.FTZ R7, R185, R14, !PT ;  /* 0x0000000eb9077209 */ /* 0x000fe20007810000 */
[----:B------:R-:W-:Y:S01]  /*f830*/  UMOV UR19, 0x40000040 ;  /* 0x4000004000137882 */ /* 0x000fe20000000000 */
[----:B------:R-:W-:Y:S01]  /*f840*/  ISETP.LT.OR P3, PT, R168, 0x2, P3 ;  /* 0x00000002a800780c */ /* 0x000fe20001f61670 */
[----:B------:R-:W-:Y:S01]  /*f850*/  @!P1 VIADD R20, R20, 0x38860 ;  /* 0x0003886014149836 */ /* 0x000fe20000000000 */
[----:B------:R-:W-:Y:S02]  /*f860*/  FMNMX.FTZ R14, R186, R7, !PT ;  /* 0x00000007ba0e7209 */ /* 0x000fe40007810000 */
[----:B------:R-:W-:-:S02]  /*f870*/  FSEL R181, R21, -INF , !P3 ;  /* 0xff80000015b57808 */ /* 0x000fc40005800000 */
[----:B------:R-:W-:Y:S02]  /*f880*/  FMNMX.FTZ R7, R187, R14, !PT ;  /* 0x0000000ebb077209 */ /* 0x000fe40007810000 */
[C---:B------:R-:W-:Y:S02]  /*f890*/  ISETP.GT.AND P3, PT, R169.reuse, RZ, P2 ;  /* 0x000000ffa900720c */ /* 0x040fe40001764270 */
[----:B------:R-:W-:Y:S02]  /*f8a0*/  FMNMX.FTZ R14, R202, R7, !PT ;  /* 0x00000007ca0e7209 */ /* 0x000fe40007810000 */
[----:B------:R-:W-:Y:S02]  /*f8b0*/  ISETP.GT.AND P5, PT, R169, 0x9, P2 ;  /* 0x00000009a900780c */ /* 0x000fe400017a4270 */
[----:B------:R-:W-:Y:S02]  /*f8c0*/  FMNMX.FTZ R7, R203, R14, !PT ;  /* 0x0000000ecb077209 */ /* 0x000fe40007810000 */
[----:B------:R-:W-:-:S02]  /*f8d0*/  ISETP.LT.OR P3, PT, R168, 0x1, P3 ;  /* 0x00000001a800780c */ /* 0x000fc40001f61670 */
[----:B------:R-:W-:Y:S02]  /*f8e0*/  FMNMX.FTZ R14, R204, R7, !PT ;  /* 0x00000007cc0e7209 */ /* 0x000fe40007810000 */
[----:B------:R-:W-:Y:S02]  /*f8f0*/  ISETP.GT.AND P4, PT, R169, 0x8, P2 ;  /* 0x00000008a900780c */ /* 0x000fe40001784270 */
[----:B------:R-:W-:Y:S02]  /*f900*/  FMNMX.FTZ R7, R205, R14, !PT ;  /* 0x0000000ecd077209 */ /* 0x000fe40007810000 */
[----:B------:R-:W-:Y:S02]  /*f910*/  ISETP.LT.OR P5, PT, R168, 0xa, P5 ;  /* 0x0000000aa800780c */ /* 0x000fe40002fa1670 */
[----:B------:R-:W-:Y:S02]  /*f920*/  FMNMX.FTZ R14, R166, R7, !PT ;  /* 0x00000007a60e7209 */ /* 0x000fe40007810000 */
[----:B------:R-:W-:-:S02]  /*f930*/  FSEL R183, R8, -INF , !P3 ;  /* 0xff80000008b77808 */ /* 0x000fc40005800000 */
[----:B------:R-:W-:Y:S02]  /*f940*/  FMNMX.FTZ R14, R167, R14, !PT ;  /* 0x0000000ea70e7209 */ /* 0x000fe40007810000 */
[----:B------:R-:W-:Y:S02]  /*f950*/  ISETP.LT.OR P4, PT, R168, 0x9, P4 ;  /* 0x00000009a800780c */ /* 0x000fe40002781670 */
[----:B------:R-:W-:Y:S02]  /*f960*/  FMNMX.FTZ R7, R175, R14, !PT ;  /* 0x0000000eaf077209 */ /* 0x000fe40007810000 */
[----:B------:R-:W-:Y:S02]  /*f970*/  FSEL R153, R153, -INF , !P5 ;  /* 0xff80000099997808 */ /* 0x000fe40006800000 */
[----:B------:R-:W-:Y:S02]  /*f980*/  FMNMX.FTZ R14, R176, R7, !PT ;  /* 0x00000007b00e7209 */ /* 0x000fe40007810000 */
[----:B------:R-:W-:-:S02]  /*f990*/  FMNMX.FTZ R8, R183, R12, !PT ;  /* 0x0000000cb7087209 */ /* 0x000fc40007810000 */
[----:B------:R-:W-:Y:S02]  /*f9a0*/  FMNMX.FTZ R7, R177, R14, !PT ;  /* 0x0000000eb1077209 */ /* 0x000fe40007810000 */
[----:B------:R-:W-:Y:S02]  /*f9b0*/  ISETP.GT.AND P5, PT, R169, 0x11, P2 ;  /* 0x00000011a900780c */ /* 0x000fe400017a4270 */
[----:B------:R-:W-:Y:S02]  /*f9c0*/  FMNMX.FTZ R14, R180, R7, !PT ;  /* 0x00000007b40e7209 */ /* 0x000fe40007810000 */
[----:B------:R-:W-:Y:S02]  /*f9d0*/  FSEL R152, R152, -INF , !P4 ;  /* 0xff80000098987808 */ /* 0x000fe40006000000 */
[----:B------:R-:W-:Y:S02]  /*f9e0*/  FMNMX.FTZ R7, R179, R14, !PT ;  /* 0x0000000eb3077209 */ /* 0x000fe40007810000 */
[----:B------:R-:W-:-:S02]  /*f9f0*/  ISETP.GT.AND P4, PT, R169, 0x10, P2 ;  /* 0x00000010a900780c */ /* 0x000fc40001784270 */
[----:B------:R-:W-:Y:S02]  /*fa00*/  FMNMX.FTZ R14, R178, R7, !PT ;  /* 0x00000007b20e7209 */ /* 0x000fe40007810000 */
[C---:B------:R-:W-:Y:S02]  /*fa10*/  ISETP.LT.OR P5, PT, R168.reuse, 0x12, P5 ;  /* 0x00000012a800780c */ /* 0x040fe40002fa1670 */
[----:B------:R-:W-:Y:S01]  /*fa20*/  ISETP.LT.OR P4, PT, R168, 0x11, P4 ;  /* 0x00000011a800780c */ /* 0x000fe20002781670 */
[----:B------:R-:W0:Y:S01]  /*fa30*/  SHFL.BFLY PT, R7, R14, 0x2, 0x1f ;  /* 0x0c401f000e077f89 */ /* 0x000e2200000e0000 */
[----:B------:R-:W-:Y:S02]  /*fa40*/  FSEL R155, R155, -INF , !P5 ;  /* 0xff8000009b9b7808 */ /* 0x000fe40006800000 */
[----:B------:R-:W-:Y:S02]  /*fa50*/  ISETP.GT.AND P5, PT, R169, 0x20, P2 ;  /* 0x00000020a900780c */ /* 0x000fe400017a4270 */
[----:B------:R-:W-:-:S02]  /*fa60*/  FSEL R154, R154, -INF , !P4 ;  /* 0xff8000009a9a7808 */ /* 0x000fc40006000000 */
[C---:B------:R-:W-:Y:S02]  /*fa70*/  ISETP.GT.AND P3, PT, R169.reuse, 0x18, P2 ;  /* 0x00000018a900780c */ /* 0x040fe40001764270 */
[C---:B------:R-:W-:Y:S02]  /*fa80*/  ISETP.LT.OR P5, PT, R168.reuse, 0x21, P5 ;  /* 0x00000021a800780c */ /* 0x040fe40002fa1670 */
[----:B------:R-:W-:Y:S02]  /*fa90*/  ISETP.GT.AND P4, PT, R169, 0x19, P2 ;  /* 0x00000019a900780c */ /* 0x000fe40001784270 */
[----:B------:R-:W-:Y:S02]  /*faa0*/  ISETP.LT.OR P3, PT, R168, 0x19, P3 ;  /* 0x00000019a800780c */ /* 0x000fe40001f61670 */
[----:B------:R-:W-:Y:S02]  /*fab0*/  FSEL R158, R158, -INF , !P5 ;  /* 0xff8000009e9e7808 */ /* 0x000fe40006800000 */
[----:B------:R-:W-:-:S02]  /*fac0*/  ISETP.LT.OR P4, PT, R168, 0x1a, P4 ;  /* 0x0000001aa800780c */ /* 0x000fc40002781670 */
[----:B------:R-:W-:Y:S02]  /*fad0*/  FSEL R156, R156, -INF , !P3 ;  /* 0xff8000009c9c7808 */ /* 0x000fe40005800000 */
[----:B------:R-:W-:Y:S02]  /*fae0*/  ISETP.GT.AND P3, PT, R169, 0x21, P2 ;  /* 0x00000021a900780c */ /* 0x000fe40001764270 */
[----:B------:R-:W-:Y:S02]  /*faf0*/  FSEL R157, R157, -INF , !P4 ;  /* 0xff8000009d9d7808 */ /* 0x000fe40006000000 */
[----:B0-----:R-:W-:Y:S02]  /*fb00*/  FMNMX.FTZ R15, R14, R7, !PT ;  /* 0x000000070e0f7209 */ /* 0x001fe40007810000 */
[----:B------:R-:W-:Y:S02]  /*fb10*/  ISETP.GT.AND P4, PT, R169, 0x28, P2 ;  /* 0x00000028a900780c */ /* 0x000fe40001784270 */
        /* <DEDUP_REMOVED lines=12> */
[C---:B------:R-:W-:Y:S02]  /*fbe0*/  ISETP.GT.AND P4, PT, R169.reuse, 0x38, P2 ;  /* 0x00000038a900780c */ /* 0x040fe40001784270 */
[----:B------:R-:W-:Y:S02]  /*fbf0*/  ISETP.GT.AND P2, PT, R169, 0x39, P2 ;  /* 0x00000039a900780c */ /* 0x000fe40001744270 */
[----:B0-----:R-:W-:-:S02]  /*fc00*/  FMNMX.FTZ R7, R15, R170, !PT ;  /* 0x000000aa0f077209 */ /* 0x001fc40007810000 */
[----:B------:R-:W-:Y:S02]  /*fc10*/  FMNMX.FTZ R15, R181, R8, !PT ;  /* 0x00000008b50f7209 */ /* 0x000fe40007810000 */
[C---:B------:R-:W-:Y:S01]  /*fc20*/  FSETP.NEU.FTZ.AND P5, PT, R7.reuse, -INF , PT ;  /* 0xff8000000700780b */ /* 0x040fe20003fbd000 */
[----:B------:R-:W-:Y:S01]  /*fc30*/  FMUL.FTZ R14, R7, UR11 ;  /* 0x0000000b070e7c20 */ /* 0x000fe20008410000 */
[----:B------:R-:W-:Y:S02]  /*fc40*/  FMNMX.FTZ R8, R152, R15, !PT ;  /* 0x0000000f98087209 */ /* 0x000fe40007810000 */
[C---:B------:R-:W-:Y:S02]  /*fc50*/  ISETP.LT.OR P3, PT, R168.reuse, 0x32, P3 ;  /* 0x00000032a800780c */ /* 0x040fe40001f61670 */
        /* <DEDUP_REMOVED lines=30> */
[----:B------:R-:W-:Y:S01]  /*fe40*/  FFMA.FTZ R186, R178, UR11, -R8 ;  /* 0x0000000bb2ba7c23 */ /* 0x000fe20008010808 */
[----:B------:R-:W-:Y:S01]  /*fe50*/  FSEL R167, R7, RZ, P5 ;  /* 0x000000ff07a77208 */ /* 0x000fe20002800000 */
[----:B------:R-:W-:Y:S01]  /*fe60*/  IMAD.MOV R187, RZ, RZ, -R22 ;  /* 0x000000ffffbb7224 */ /* 0x000fe200078e0a16 */
[----:B------:R-:W-:Y:S01]  /*fe70*/  FMNMX.FTZ R169, R163, R170, !PT ;  /* 0x000000aaa3a97209 */ /* 0x000fe20007810000 */
[----:B------:R-:W-:Y:S01]  /*fe80*/  MUFU.EX2 R15, R15 ;  /* 0x0000000f000f7308 */ /* 0x000fe20000000800 */
[----:B------:R-:W-:Y:S01]  /*fe90*/  @!P1 PRMT R20, RZ, 0x654, R20 ;  /* 0x00000654ff149816 */ /* 0x000fe20000000014 */
[----:B------:R-:W-:Y:S01]  /*fea0*/  FADD.FTZ R167, -R167, R10 ;  /* 0x0000000aa7a77221 */ /* 0x000fe20000010100 */
[----:B------:R-:W-:Y:S01]  /*feb0*/  FMNMX.FTZ R170, R164, R169, !PT ;  /* 0x000000a9a4aa7209 */ /* 0x000fe20007810000 */
[----:B------:R-:W-:-:S02]  /*fec0*/  FFMA.FTZ R169, R202, UR11, -R8 ;  /* 0x0000000bcaa97c23 */ /* 0x000fc40008010808 */
[----:B------:R-:W-:Y:S01]  /*fed0*/  FMUL.FTZ R167, R167, UR11 ;  /* 0x0000000ba7a77c20 */ /* 0x000fe20008410000 */
[----:B------:R-:W-:Y:S01]  /*fee0*/  FMNMX.FTZ R182, R165, R170, !PT ;  /* 0x000000aaa5b67209 */ /* 0x000fe20007810000 */
[----:B------:R-:W-:Y:S01]  /*fef0*/  FFMA.FTZ R170, R203, UR11, -R8 ;  /* 0x0000000bcbaa7c23 */ /* 0x000fe20008010808 */
[----:B------:R-:W-:Y:S03]  /*ff00*/  MUFU.EX2 R10, R186 ;  /* 0x000000ba000a7308 */ /* 0x000fe60000000800 */
[----:B0-----:R-:W0:Y:S05]  /*ff10*/  SHFL.BFLY PT, R185, R182, 0x2, 0x1f ;  /* 0x0c401f00b6b97f89 */ /* 0x001e2a00000e0000 */
[----:B------:R-:W1:Y:S08]  /*ff20*/  MUFU.EX2 R178, R167 ;  /* 0x000000a700b27308 */ /* 0x000e700000000800 */
[----:B------:R-:W-:Y:S08]  /*ff30*/  MUFU.EX2 R21, R21 ;  /* 0x0000001500157308 */ /* 0x000ff00000000800 */
[----:B------:R-:W-:Y:S01]  /*ff40*/  MUFU.EX2 R168, R168 ;  /* 0x000000a800a87308 */ /* 0x000fe20000000800 */
[-C--:B-1----:R-:W-:Y:S01]  /*ff50*/  FMUL.FTZ R24, R24, R178.reuse ;  /* 0x000000b218187220 */ /* 0x082fe20000410000 */
[-C--:B------:R-:W-:Y:S01]  /*ff60*/  FMUL.FTZ R25, R25, R178.reuse ;  /* 0x000000b219197220 */ /* 0x080fe20000410000 */
        /* <DEDUP_REMOVED lines=30> */
[----:B------:R-:W-:Y:S01]  /*10150*/  MUFU.EX2 R172, R172 ;  /* 0x000000ac00ac7308 */ /* 0x000fe20000000800 */
[-C--:B------:R-:W-:Y:S01]  /*10160*/  FMUL.FTZ R76, R76, R178.reuse ;  /* 0x000000b24c4c7220 */ /* 0x080fe20000410000 */
[-C--:B------:R-:W-:Y:S01]  /*10170*/  FMUL.FTZ R77, R77, R178.reuse ;  /* 0x000000b24d4d7220 */ /* 0x080fe20000410000 */
[C---:B------:R-:W-:Y:S01]  /*10180*/  FSETP.NEU.FTZ.AND P2, PT, R8.reuse, -INF , PT ;  /* 0xff8000000800780b */ /* 0x040fe20003f5d000 */
[----:B------:R-:W-:Y:S01]  /*10190*/  FMUL.FTZ R166, R8, UR11 ;  /* 0x0000000b08a67c20 */ /* 0x000fe20008410000 */
[-C--:B------:R-:W-:Y:S01]  /*101a0*/  FMUL.FTZ R80, R80, R178.reuse ;  /* 0x000000b250507220 */ /* 0x080fe20000410000 */
[-C--:B------:R-:W-:Y:S01]  /*101b0*/  FMUL.FTZ R81, R81, R178.reuse ;  /* 0x000000b251517220 */ /* 0x080fe20000410000 */
[----:B------:R-:W-:Y:S01]  /*101c0*/  FSEL R185, R8, RZ, P2 ;  /* 0x000000ff08b97208 */ /* 0x000fe20001000000 */
[----:B------:R-:W-:Y:S01]  /*101d0*/  MUFU.EX2 R173, R173 ;  /* 0x000000ad00ad7308 */ /* 0x000fe20000000800 */
[----:B------:R-:W-:Y:S01]  /*101e0*/  FSEL R166, R166, RZ, P2 ;  /* 0x000000ffa6a67208 */ /* 0x000fe20001000000 */
[-C--:B------:R-:W-:Y:S01]  /*101f0*/  FMUL.FTZ R84, R84, R178.reuse ;  /* 0x000000b254547220 */ /* 0x080fe20000410000 */
[----:B------:R-:W-:Y:S01]  /*10200*/  ISETP.NE.AND P2, PT, R16, R187, PT ;  /* 0x000000bb1000720c */ /* 0x000fe20003f45270 */
[----:B------:R-:W-:Y:S01]  /*10210*/  FADD.FTZ R185, -R185, R12 ;  /* 0x0000000cb9b97221 */ /* 0x000fe20000010100 */
[----:B------:R-:W-:Y:S01]  /*10220*/  FMUL.FTZ R85, R85, R178 ;  /* 0x000000b255557220 */ /* 0x000fe20000410000 */
[--C-:B------:R-:W-:Y:S01]  /*10230*/  FFMA.FTZ R182, R183, UR11, -R166.reuse ;  /* 0x0000000bb7b67c23 */ /* 0x100fe200080108a6 */
[----:B------:R-:W-:Y:S01]  /*10240*/  FFMA.FTZ R183, R152, UR11, -R166 ;  /* 0x0000000b98b77c23 */ /* 0x000fe200080108a6 */
[----:B------:R-:W-:Y:S01]  /*10250*/  FMUL.FTZ R185, R185, UR11 ;  /* 0x0000000bb9b97c20 */ /* 0x000fe20008410000 */
[----:B------:R-:W-:-:S02]  /*10260*/  IMAD.U32 R152, RZ, RZ, UR6 ;  /* 0x00000006ff987e24 */ /* 0x000fc4000f8e00ff */
[--C-:B------:R-:W-:Y:S01]  /*10270*/  FFMA.FTZ R187, R153, UR11, -R166.reuse ;  /* 0x0000000b99bb7c23 */ /* 0x100fe200080108a6 */
[--C-:B------:R-:W-:Y:S01]  /*10280*/  FFMA.FTZ R181, R181, UR11, -R166.reuse ;  /* 0x0000000bb5b57c23 */ /* 0x100fe200080108a6 */
[--C-:B------:R-:W-:Y:S01]  /*10290*/  FFMA.FTZ R186, R154, UR11, -R166.reuse ;  /* 0x0000000b9aba7c23 */ /* 0x100fe200080108a6 */
[--C-:B------:R-:W-:Y:S01]  /*102a0*/  FFMA.FTZ R203, R156, UR11, -R166.reuse ;  /* 0x0000000b9ccb7c23 */ /* 0x100fe200080108a6 */
[----:B------:R-:W0:Y:S01]  /*102b0*/  MUFU.EX2 R185, R185 ;  /* 0x000000b900b97308 */ /* 0x000e220000000800 */
[--C-:B------:R-:W-:Y:S01]  /*102c0*/  FFMA.FTZ R202, R157, UR11, -R166.reuse ;  /* 0x0000000b9dca7c23 */ /* 0x100fe200080108a6 */
[----:B------:R-:W-:Y:S02]  /*102d0*/  @!P2 IMAD R152, R152, 0x40, R19 ;  /* 0x000000409898a824 */ /* 0x000fe400078e0213 */
        /* <DEDUP_REMOVED lines=12> */
[----:B------:R-:W-:Y:S01]  /*103a0*/  F2FP.F16.F32.PACK_AB R152, R14, R15 ;  /* 0x0000000f0e98723e */ /* 0x000fe200000000ff */
[-C--:B------:R-:W-:Y:S01]  /*103b0*/  FMUL.FTZ R88, R88, R178.reuse ;  /* 0x000000b258587220 */ /* 0x080fe20000410000 */
[----:B0-----:R0:W-:Y:S01]  /*103c0*/  @!P2 STS [R153+0x38420], R185 ;  /* 0x038420b99900a388 */ /* 0x0011e20000000800 */
[----:B------:R-:W-:Y:S01]  /*103d0*/  F2FP.F16.F32.PACK_AB R154, R168, R21 ;  /* 0x00000015a89a723e */ /* 0x000fe200000000ff */
[-C--:B------:R-:W-:Y:S01]  /*103e0*/  FMUL.FTZ R89, R89, R178.reuse ;  /* 0x000000b259597220 */ /* 0x080fe20000410000 */
[----:B------:R-:W-:Y:S01]  /*103f0*/  F2FP.F16.F32.PACK_AB R156, R170, R169 ;  /* 0x000000a9aa9c723e */ /* 0x000fe200000000ff */
[-C--:B------:R-:W-:Y:S01]  /*10400*/  FMUL.FTZ R92, R92, R178.reuse ;  /* 0x000000b25c5c7220 */ /* 0x080fe20000410000 */
        /* <DEDUP_REMOVED lines=32> */
[----:B------:R1:W0:Y:S01]  /*10610*/  MUFU.EX2 R187, R155 ;  /* 0x0000009b00bb7308 */ /* 0x0002220000000800 */
[-C--:B------:R-:W-:Y:S01]  /*10620*/  FMUL.FTZ R145, R145, R178.reuse ;  /* 0x000000b291917220 */ /* 0x080fe20000410000 */
[-C--:B------:R-:W-:Y:S01]  /*10630*/  FMUL.FTZ R148, R148, R178.reuse ;  /* 0x000000b294947220 */ /* 0x080fe20000410000 */
[----:B------:R-:W-:Y:S01]  /*10640*/  FMUL.FTZ R149, R149, R178 ;  /* 0x000000b295957220 */ /* 0x000fe20000410000 */
[-C--:B------:R-:W-:Y:S01]  /*10650*/  FMUL.FTZ R26, R26, R185.reuse ;  /* 0x000000b91a1a7220 */ /* 0x080fe20000410000 */
[-C--:B------:R-:W-:Y:S01]  /*10660*/  FMUL.FTZ R27, R27, R185.reuse ;  /* 0x000000b91b1b7220 */ /* 0x080fe20000410000 */
[-C--:B------:R-:W-:Y:S01]  /*10670*/  FMUL.FTZ R30, R30, R185.reuse ;  /* 0x000000b91e1e7220 */ /* 0x080fe20000410000 */
[----:B------:R-:W-:Y:S01]  /*10680*/  FMUL.FTZ R31, R31, R185 ;  /* 0x000000b91f1f7220 */ /* 0x000fe20000410000 */
[----:B------:R-:W-:Y:S01]  /*10690*/  MUFU.EX2 R203, R203 ;  /* 0x000000cb00cb7308 */ /* 0x000fe20000000800 */
[----:B-1----:R-:W-:Y:S01]  /*106a0*/  F2FP.F16.F32.PACK_AB R155, R12, R183 ;  /* 0x000000b70c9b723e */ /* 0x002fe200000000ff */
[----:B------:R-:W-:Y:S01]  /*106b0*/  BAR.SYNC.DEFER_BLOCKING 0xf, 0x100 ;  /* 0x03c4000000007b1d */ /* 0x000fe20000010000 */
        /* <DEDUP_REMOVED lines=73> */
[----:B------:R-:W-:Y:S01]  /*10b50*/  FMUL.FTZ R151, R151, R185 ;  /* 0x000000b997977220 */ /* 0x000fe20000410000 */
[----:B------:R2:W-:Y:S01]  /*10b60*/  STSM.16.M88.4 [R23+0x36400], R152 ;  /* 0x0364009817007844 */ /* 0x0005e20000000200 */
[----:B------:R-:W-:Y:S01]  /*10b70*/  ULEA UR6, UR14, UR38, 0xc ;  /* 0x000000260e067291 */ /* 0x000fe2000f8e603f */
[----:B------:R-:W-:Y:S01]  /*10b80*/  FFMA.FTZ R15, R178, R4, R15 ;  /* 0x00000004b20f7223 */ /* 0x000fe2000001000f */
[----:B------:R-:W0:Y:S01]  /*10b90*/  MUFU.EX2 R180, R180 ;  /* 0x000000b400b47308 */ /* 0x000e220000000800 */
[----:B-1----:R-:W-:Y:S01]  /*10ba0*/  F2FP.F16.F32.PACK_AB R163, R207, R206 ;  /* 0x000000cecfa3723e */ /* 0x002fe200000000ff */
[----:B------:R2:W-:Y:S01]  /*10bb0*/  STSM.16.M88.4 [R188], R156 ;  /* 0x0000009cbc007844 */ /* 0x0005e20000000200 */
[----:B------:R-:W-:Y:S01]  /*10bc0*/  UIADD3 UR8, UR6, 0x80, URZ ;  /* 0x0000008006087890 */ /* 0x000fe2000fffe03f */
[----:B------:R-:W-:Y:S01]  /*10bd0*/  FFMA.FTZ R182, R185, R5, R182 ;  /* 0x00000005b9b67223 */ /* 0x000fe200000100b6 */
[----:B------:R-:W-:Y:S01]  /*10be0*/  FADD.FTZ R14, R14, R15 ;  /* 0x0000000f0e0e7221 */ /* 0x000fe20000010000 */
[----:B------:R2:W-:Y:S01]  /*10bf0*/  STSM.16.M88.4 [R190], R160 ;  /* 0x000000a0be007844 */ /* 0x0005e20000000200 */
[C---:B------:R-:W-:Y:S01]  /*10c00*/  ISETP.GT.AND P2, PT, R6.reuse, R184, PT ;  /* 0x000000b80600720c */ /* 0x040fe20003f44270 */
[----:B------:R-:W1:Y:S01]  /*10c10*/  MUFU.EX2 R179, R179 ;  /* 0x000000b300b37308 */ /* 0x000e620000000800 */
[----:B------:R-:W-:Y:S01]  /*10c20*/  FADD.FTZ R182, R181, R182 ;  /* 0x000000b6b5b67221 */ /* 0x000fe20000010000 */
[----:B------:R-:W-:Y:S01]  /*10c30*/  UMOV UR18, UR8 ;  /* 0x0000000800127c82 */ /* 0x000fe20008000000 */
[----:B------:R-:W-:Y:S01]  /*10c40*/  UIADD3 UR8, UR6, 0x100, URZ ;  /* 0x0000010006087890 */ /* 0x000fe2000fffe03f */
[----:B------:R-:W-:Y:S01]  /*10c50*/  FADD.FTZ R21, R21, R14 ;  /* 0x0000000e15157221 */ /* 0x000fe20000010000 */
[----:B------:R-:W-:Y:S01]  /*10c60*/  FADD.FTZ R183, R183, R182 ;  /* 0x000000b6b7b77221 */ /* 0x000fe20000010000 */
[----:B------:R-:W-:-:S02]  /*10c70*/  VIADD R6, R6, 0xffffffff ;  /* 0xffffffff06067836 */ /* 0x000fc40000000000 */
[----:B------:R-:W-:Y:S01]  /*10c80*/  MUFU.EX2 R208, R208 ;  /* 0x000000d000d07308 */ /* 0x000fe20000000800 */
[----:B0-----:R-:W-:Y:S01]  /*10c90*/  F2FP.F16.F32.PACK_AB R164, R180, R177 ;  /* 0x000000b1b4a4723e */ /* 0x001fe200000000ff */
[----:B------:R-:W-:Y:S01]  /*10ca0*/  FADD.FTZ R168, R168, R21 ;  /* 0x00000015a8a87221 */ /* 0x000fe20000010000 */
[----:B------:R-:W-:Y:S01]  /*10cb0*/  FADD.FTZ R183, R12, R183 ;  /* 0x000000b70cb77221 */ /* 0x000fe20000010000 */
[----:B------:R-:W-:Y:S02]  /*10cc0*/  IMAD.MOV.U32 R12, RZ, RZ, R8 ;  /* 0x000000ffff0c7224 */ /* 0x000fe400078e0008 */
[----:B------:R-:W-:Y:S01]  /*10cd0*/  FADD.FTZ R169, R169, R168 ;  /* 0x000000a8a9a97221 */ /* 0x000fe20000010000 */
[----:B------:R-:W-:Y:S01]  /*10ce0*/  FADD.FTZ R186, R186, R183 ;  /* 0x000000b7baba7221 */ /* 0x000fe20000010000 */
[----:B------:R-:W0:Y:S01]  /*10cf0*/  MUFU.EX2 R209, R209 ;  /* 0x000000d100d17308 */ /* 0x000e220000000800 */
        /* <DEDUP_REMOVED lines=11> */
[----:B0-----:R-:W-:Y:S01]  /*10db0*/  F2FP.F16.F32.PACK_AB R165, R209, R208 ;  /* 0x000000d0d1a5723e */ /* 0x001fe200000000ff */
        /* <DEDUP_REMOVED lines=17> */
[----:B------:R-:W-:Y:S01]  /*10ed0*/  UIADD3 UR6, UR6, 0x180, URZ ;  /* 0x0000018006067890 */ /* 0x000fe2000fffe03f */
[----:B------:R-:W-:Y:S01]  /*10ee0*/  FADD.FTZ R5, R211, R210 ;  /* 0x000000d2d3057221 */ /* 0x000fe20000010000 */
[----:B------:R-:W-:Y:S01]  /*10ef0*/  UMOV UR7, 0x40000040 ;  /* 0x4000004000077882 */ /* 0x000fe20000000000 */
[----:B------:R-:W-:Y:S01]  /*10f00*/  MOV R10, R7 ;  /* 0x00000007000a7202 */ /* 0x000fe20000000f00 */
[----:B------:R-:W-:Y:S02]  /*10f10*/  WARPGROUP.DEPBAR.LE gsb0, 0x0 ;  /* 0x00008000000079c5 */ /* 0x000fe40000010000 */
[----:B------:R-:W-:-:S15]  /*10f20*/  WARPGROUP.ARRIVE ;  /* 0x00000000000079c5 */ /* 0x000fde0000000000 */
[----:B------:R-:W-:-:S06]  /*10f30*/  NOP ;  /* 0x0000000000007918 */ /* 0x000fcc0000000000 */
        /* <DEDUP_REMOVED lines=23> */
.L_x_2479:
[----:B------:R-:W1:Y:S01]  /*110b0*/  SHFL.BFLY PT, R3, R4, 0x2, 0x1f ;  /* 0x0c401f0004037f89 */ /* 0x000e6200000e0000 */
[----:B------:R-:W-:Y:S02]  /*110c0*/  IMAD.MOV R13, RZ, RZ, -R22 ;  /* 0x000000ffff0d7224 */ /* 0x000fe400078e0a16 */
[----:B------:R-:W-:Y:S01]  /*110d0*/  IMAD.MOV.U32 R11, RZ, RZ, RZ ;  /* 0x000000ffff0b7224 */ /* 0x000fe200078e00ff */
[----:B------:R-:W3:Y:S01]  /*110e0*/  SHFL.BFLY PT, R6, R5, 0x2, 0x1f ;  /* 0x0c401f0005067f89 */ /* 0x000ee200000e0000 */
[----:B------:R-:W-:Y:S01]  /*110f0*/  VIADD R198, R198, 0x1 ;  /* 0x00000001c6c67836 */ /* 0x000fe20000000000 */
[----:B------:R-:W-:Y:S08]  /*11100*/  BAR.ARV 0x8, 0xa0 ;  /* 0x0202800000007b1d */ /* 0x000ff00000002000 */
[----:B------:R-:W-:Y:S01]  /*11110*/  BAR.SYNC.DEFER_BLOCKING 0xf, 0x100 ;  /* 0x03c4000000007b1d */ /* 0x000fe20000010000 */
[----:B------:R-:W-:Y:S01]  /*11120*/  ISETP.NE.AND P0, PT, R16, R13, PT ;  /* 0x0000000d1000720c */ /* 0x000fe20003f05270 */
[----:B-1----:R-:W-:Y:S01]  /*11130*/  FADD.FTZ R3, R3, R4 ;  /* 0x0000000403037221 */ /* 0x002fe20000010000 */
[----:B------:R-:W-:Y:S01]  /*11140*/  MOV R4, RZ ;  /* 0x000000ff00047202 */ /* 0x000fe20000000f00 */
[----:B---3--:R-:W-:-:S03]  /*11150*/  FADD.FTZ R6, R6, R5 ;  /* 0x0000000506067221 */ /* 0x008fc60000010000 */
[----:B------:R-:W1:Y:S04]  /*11160*/  SHFL.BFLY PT, R0, R3, 0x1, 0x1f ;  /* 0x0c201f0003007f89 */ /* 0x000e6800000e0000 */
[----:B------:R-:W3:Y:S01]  /*11170*/  SHFL.BFLY PT, R9, R6, 0x1, 0x1f ;  /* 0x0c201f0006097f89 */ /* 0x000ee200000e0000 */
[----:B-1----:R-:W-:Y:S01]  /*11180*/  FADD.FTZ R17, R3, R0 ;  /* 0x0000000003117221 */ /* 0x002fe20000010000 */
[----:B------:R-:W-:Y:S01]  /*11190*/  IMAD.U32 R0, RZ, RZ, UR36 ;  /* 0x00000024ff007e24 */ /* 0x000fe2000f8e00ff */
[----:B------:R-:W-:Y:S01]  /*111a0*/  UIADD3 UR36, UR36, 0x1, URZ ;  /* 0x0000000124247890 */ /* 0x000fe2000fffe03f */
[----:B------:R-:W-:Y:S02]  /*111b0*/  IMAD.MOV.U32 R3, RZ, RZ, -0x800000 ;  /* 0xff800000ff037424 */ /* 0x000fe400078e00ff */
[----:B---3--:R-:W-:Y:S01]  /*111c0*/  FADD.FTZ R18, R6, R9 ;  /* 0x0000000906127221 */ /* 0x008fe20000010000 */
[----:B------:R-:W-:Y:S01]  /*111d0*/  FSETP.NE.FTZ.AND P1, PT, R17, RZ, PT ;  /* 0x000000ff1100720b */ /* 0x000fe20003f35000 */
[----:B------:R-:W-:Y:S01]  /*111e0*/  @!P0 IMAD R0, R0, 0x40, R19 ;  /* 0x0000004000008824 */ /* 0x000fe200078e0213 */
[----:B------:R-:W-:Y:S01]  /*111f0*/  UISETP.NE.AND UP0, UPT, UR36, 0x2, UPT ;  /* 0x000000022400788c */ /* 0x000fe2000bf05270 */
[----:B------:R-:W-:Y:S01]  /*11200*/  IMAD.U32 R6, RZ, RZ, UR11 ;  /* 0x0000000bff067e24 */ /* 0x000fe2000f8e00ff */
[----:B------:R-:W-:-:S02]  /*11210*/  FSETP.NE.FTZ.AND P2, PT, R18, RZ, PT ;  /* 0x000000ff1200720b */ /* 0x000fc40003f55000 */
[----:B------:R-:W-:Y:S01]  /*11220*/  @!P0 LEA R5, R0, UR37, 0x2 ;  /* 0x0000002500058c11 */ /* 0x000fe2000f8e10ff */
[----:B------:R-:W-:Y:S01]  /*11230*/  USEL UR4, URZ, 0x1, UP0 ;  /* 0x000000013f047887 */ /* 0x000fe20008000000 */
[----:B------:R-:W-:Y:S01]  /*11240*/  IMAD.MOV.U32 R0, RZ, RZ, -0x800000 ;  /* 0xff800000ff007424 */ /* 0x000fe200078e00ff */
[----:B------:R-:W-:-:S04]  /*11250*/  USEL UR36, UR36, URZ, UP0 ;  /* 0x0000003f24247287 */ /* 0x000fc80008000000 */
[----:B------:R-:W1:Y:S01]  /*11260*/  @P1 MUFU.RCP R11, R17 ;  /* 0x00000011000b1308 */ /* 0x000e620000001000 */
[----:B------:R-:W-:Y:S01]  /*11270*/  @P1 FMUL.FTZ R6, R6, 0.69314718246459960938 ;  /* 0x3f31721806061820 */ /* 0x000fe20000410000 */
[----:B------:R-:W-:-:S06]  /*11280*/  LOP3.LUT R2, R2, UR4, RZ, 0x3c, !PT ;  /* 0x0000000402027c12 */ /* 0x000fcc000f8e3cff */
[----:B------:R-:W3:Y:S08]  /*11290*/  @P2 MUFU.RCP R4, R18 ;  /* 0x0000001200042308 */ /* 0x000ef00000001000 */
[----:B------:R-:W4:Y:S01]  /*112a0*/  @P1 MUFU.LG2 R17, R17 ;  /* 0x0000001100111308 */ /* 0x000f220000000c00 */
[----:B-1----:R-:W-:Y:S01]  /*112b0*/  @!P0 STS [R5+0x38400], R11 ;  /* 0x0384000b05008388 */ /* 0x002fe20000000800 */
[----:B------:R-:W-:Y:S01]  /*112c0*/  FMUL.FTZ R171, R24, R11 ;  /* 0x0000000b18ab7220 */ /* 0x000fe20000410000 */
[----:B------:R-:W-:-:S02]  /*112d0*/  IMAD.U32 R24, RZ, RZ, UR11 ;  /* 0x0000000bff187e24 */ /* 0x000fc4000f8e00ff */
[-C--:B------:R-:W-:Y:S01]  /*112e0*/  FMUL.FTZ R169, R25, R11.reuse ;  /* 0x0000000b19a97220 */ /* 0x080fe20000410000 */
[-C--:B------:R-:W-:Y:S01]  /*112f0*/  FMUL.FTZ R170, R28, R11.reuse ;  /* 0x0000000b1caa7220 */ /* 0x080fe20000410000 */
[-C--:B--2---:R-:W-:Y:S01]  /*11300*/  FMUL.FTZ R20, R29, R11.reuse ;  /* 0x0000000b1d147220 */ /* 0x084fe20000410000 */
[----:B------:R-:W-:Y:S01]  /*11310*/  @P2 FMUL.FTZ R24, R24, 0.69314718246459960938 ;  /* 0x3f31721818182820 */ /* 0x000fe20000410000 */
[----:B------:R-:W1:Y:S01]  /*11320*/  @P2 MUFU.LG2 R18, R18 ;  /* 0x0000001200122308 */ /* 0x000e620000000c00 */
[----:B---3--:R2:W-:Y:S01]  /*11330*/  @!P0 STS [R5+0x38420], R4 ;  /* 0x0384200405008388 */ /* 0x0085e20000000800 */
[-C--:B0-----:R-:W-:Y:S01]  /*11340*/  FMUL.FTZ R167, R32, R11.reuse ;  /* 0x0000000b20a77220 */ /* 0x081fe20000410000 */
        /* <DEDUP_REMOVED lines=129> */
.L_x_2417:
[----:B------:R-:W0:Y:S08]  /*11b60*/  S2UR UR4, SR_CgaCtaId ;  /* 0x00000000000479c3 */ /* 0x000e300000008800 */
[----:B------:R-:W-:Y:S06]  /*11b70*/  BAR.SYNC.DEFER_BLOCKING 0x5, 0x120 ;  /* 0x0144800000007b1d */ /* 0x000fec0000010000 */
[----:B------:R-:W-:Y:S01]  /*11b80*/  UMOV UR37, 0x400 ;  /* 0x0000040000257882 */ /* 0x000fe20000000000 */
[----:B------:R-:W-:Y:S01]  /*11b90*/  BSSY B0, `(.L_x_2497) ;  /* 0x000027a000007945 */ /* 0x000fe20003800000 */
[----:B0-----:R-:W-:-:S09]  /*11ba0*/  ULEA UR37, UR4, UR37, 0x18 ;  /* 0x0000002504257291 */ /* 0x001fd2000f8ec03f */
[----:B------:R-:W0:Y:S01]  /*11bb0*/  LDS.128 R184, [UR37+0x388d0] ;  /* 0x0388d025ffb87984 */ /* 0x000e220008000c00 */
[----:B------:R-:W-:Y:S06]  /*11bc0*/  BAR.ARV 0x4, 0x120 ;  /* 0x0104800000007b1d */ /* 0x000fec0000002000 */
[----:B------:R-:W-:Y:S05]  /*11bd0*/  @P0 BRA `(.L_x_2498) ;  /* 0x0000001c00340947 */ /* 0x000fea0003800000 */
[----:B------:R-:W1:Y:S08]  /*11be0*/  S2UR UR6, SR_SWINHI ;  /* 0x00000000000679c3 */ /* 0x000e700000002f00 */
[----:B------:R-:W-:Y:S01]  /*11bf0*/  BAR.SYNC.DEFER_BLOCKING 0x1, 0x100 ;  /* 0x0044000000007b1d */ /* 0x000fe20000010000 */
[----:B------:R-:W-:Y:S02]  /*11c00*/  F2FP.F16.F32.PACK_AB R5, R27, R5 ;  /* 0x000000051b05723e */ /* 0x000fe400000000ff */
[----:B------:R-:W-:-:S02]  /*11c10*/  F2FP.F16.F32.PACK_AB R9, R35, R9 ;  /* 0x000000092309723e */ /* 0x000fc400000000ff */
        /* <DEDUP_REMOVED lines=12> */
[----:B------:R-:W-:Y:S01]  /*11ce0*/  F2FP.F16.F32.PACK_AB R65, R67, R66 ;  /* 0x000000424341723e */ /* 0x000fe200000000ff */
        /* <DEDUP_REMOVED lines=15> */
[----:B------:R-:W-:Y:S02]  /*11de0*/  LOP3.LUT R24, R4, R175, RZ, 0x3c, !PT ;  /* 0x000000af04187212 */ /* 0x000fe400078e3cff */
[C---:B------:R-:W-:Y:S02]  /*11df0*/  IADD3 R203, P5, R6.reuse, 0x2040, RZ ;  /* 0x0000204006cb7810 */ /* 0x040fe40007fbe0ff */
[----:B------:R-:W-:Y:S02]  /*11e00*/  LOP3.LUT R4, R183, 0x380, RZ, 0xc0, !PT ;  /* 0x00000380b7047812 */ /* 0x000fe400078ec0ff */
[C---:B------:R-:W-:Y:S01]  /*11e10*/  IADD3 R179, P4, R6.reuse, 0x60, RZ ;  /* 0x0000006006b37810 */ /* 0x040fe20007f9e0ff */
[----:B------:R-:W-:Y:S01]  /*11e20*/  IMAD.X R45, RZ, RZ, R7, P5 ;  /* 0x000000ffff2d7224 */ /* 0x000fe200028e0607 */
[----:B------:R-:W-:-:S02]  /*11e30*/  IADD3 R181, P3, R6, 0x2000, RZ ;  /* 0x0000200006b57810 */ /* 0x000fc40007f7e0ff */
[C---:B------:R-:W-:Y:S01]  /*11e40*/  IADD3 R205, P2, R6.reuse, 0x2060, RZ ;  /* 0x0000206006cd7810 */ /* 0x040fe20007f5e0ff */
[--C-:B------:R-:W-:Y:S01]  /*11e50*/  IMAD.X R33, RZ, RZ, R7.reuse, P4 ;  /* 0x000000ffff217224 */ /* 0x100fe200020e0607 */
[----:B------:R-:W-:Y:S01]  /*11e60*/  IADD3 R207, P1, R6, 0x4000, RZ ;  /* 0x0000400006cf7810 */ /* 0x000fe20007f3e0ff */
[--C-:B------:R-:W-:Y:S01]  /*11e70*/  IMAD.X R37, RZ, RZ, R7.reuse, P3 ;  /* 0x000000ffff257224 */ /* 0x100fe200018e0607 */
[----:B------:R-:W-:Y:S01]  /*11e80*/  SHF.R.U64 R21, R21, 0x3, RZ ;  /* 0x0000000315157819 */ /* 0x000fe200000012ff */
[--C-:B------:R-:W-:Y:S01]  /*11e90*/  IMAD.X R95, RZ, RZ, R7.reuse, P2 ;  /* 0x000000ffff5f7224 */ /* 0x100fe200010e0607 */
[----:B------:R-:W-:Y:S01]  /*11ea0*/  SHF.R.U64 R4, R4, 0x3, RZ ;  /* 0x0000000304047819 */ /* 0x000fe200000012ff */
[----:B------:R-:W-:Y:S01]  /*11eb0*/  IMAD.X R99, RZ, RZ, R7, P1 ;  /* 0x000000ffff637224 */ /* 0x000fe200008e0607 */
[----:B------:R-:W-:Y:S02]  /*11ec0*/  IADD3 R209, P0, R6, 0x4020, RZ ;  /* 0x0000402006d17810 */ /* 0x000fe40007f1e0ff */
[----:B------:R-:W-:-:S02]  /*11ed0*/  IADD3.X R41, RZ, R7, RZ, P6, !PT ;  /* 0x00000007ff297210 */ /* 0x000fc400037fe4ff */
[C---:B------:R-:W-:Y:S01]  /*11ee0*/  IADD3 R8, P5, R6.reuse, 0x6020, RZ ;  /* 0x0000602006087810 */ /* 0x040fe20007fbe0ff */
[--C-:B------:R-:W-:Y:S01]  /*11ef0*/  IMAD.X R103, RZ, RZ, R7.reuse, P0 ;  /* 0x000000ffff677224 */ /* 0x100fe200000e0607 */
        /* <DEDUP_REMOVED lines=8> */
[----:B------:R-:W-:Y:S01]  /*11f80*/  LOP3.LUT R6, R21, R6, RZ, 0x3c, !PT ;  /* 0x0000000615067212 */ /* 0x000fe200078e3cff */
[--C-:B------:R-:W-:Y:S01]  /*11f90*/  IMAD.X R123, RZ, RZ, R7.reuse, P2 ;  /* 0x000000ffff7b7224 */ /* 0x100fe200010e0607 */
[----:B------:R-:W-:Y:S01]  /*11fa0*/  LOP3.LUT R40, R4, R183, RZ, 0x3c, !PT ;  /* 0x000000b704287212 */ /* 0x000fe200078e3cff */
[----:B------:R-:W-:Y:S01]  /*11fb0*/  IMAD.X R21, RZ, RZ, R7, P1 ;  /* 0x000000ffff157224 */ /* 0x000fe200008e0607 */
[----:B------:R-:W-:-:S02]  /*11fc0*/  LOP3.LUT R4, R209, 0x380, RZ, 0xc0, !PT ;  /* 0x00000380d1047812 */ /* 0x000fc400078ec0ff */
[----:B------:R-:W-:Y:S02]  /*11fd0*/  LOP3.LUT R27, R8, 0x380, RZ, 0xc0, !PT ;  /* 0x00000380081b7812 */ /* 0x000fe400078ec0ff */
[-C--:B------:R-:W-:Y:S02]  /*11fe0*/  IADD3.X R111, RZ, R7.reuse, RZ, P3, !PT ;  /* 0x00000007ff6f7210 */ /* 0x080fe40001ffe4ff */
[----:B------:R-:W-:Y:S02]  /*11ff0*/  LOP3.LUT R28, R177, 0x380, RZ, 0xc0, !PT ;  /* 0x00000380b11c7812 */ /* 0x000fe400078ec0ff */
[----:B------:R-:W-:Y:S02]  /*12000*/  MOV R168, R6 ;  /* 0x0000000600a87202 */ /* 0x000fe40000000f00 */
[----:B------:R-:W-:Y:S02]  /*12010*/  SHF.R.U64 R4, R4, 0x3, RZ ;  /* 0x0000000304047819 */ /* 0x000fe400000012ff */
[----:B------:R-:W-:-:S02]  /*12020*/  LOP3.LUT R7, R17, 0x380, RZ, 0xc0, !PT ;  /* 0x0000038011077812 */ /* 0x000fc400078ec0ff */
[----:B------:R-:W-:Y:S02]  /*12030*/  SHF.R.U64 R27, R27, 0x3, RZ ;  /* 0x000000031b1b7819 */ /* 0x000fe400000012ff */
[----:B------:R-:W-:Y:S02]  /*12040*/  SHF.R.U64 R28, R28, 0x3, RZ ;  /* 0x000000031c1c7819 */ /* 0x000fe400000012ff */
[----:B------:R-:W-:Y:S02]  /*12050*/  F2FP.F16.F32.PACK_AB R6, R20, R170 ;  /* 0x000000aa1406723e */ /* 0x000fe400000000ff */
[----:B------:R-:W-:Y:S02]  /*12060*/  LOP3.LUT R102, R4, R209, RZ, 0x3c, !PT ;  /* 0x000000d104667212 */ /* 0x000fe400078e3cff */
[----:B------:R-:W-:Y:S02]  /*12070*/  SHF.R.U64 R20, R7, 0x3, RZ ;  /* 0x0000000307147819 */ /* 0x000fe400000012ff */
[----:B------:R-:W-:-:S02]  /*12080*/  F2FP.F16.F32.PACK_AB R4, R169, R171 ;  /* 0x000000aba904723e */ /* 0x000fc400000000ff */
[----:B------:R-:W-:Y:S02]  /*12090*/  F2FP.F16.F32.PACK_AB R7, R31, R30 ;  /* 0x0000001e1f07723e */ /* 0x000fe400000000ff */
[----:B------:R-:W-:Y:S02]  /*120a0*/  LOP3.LUT R118, R27, R8, RZ, 0x3c, !PT ;  /* 0x000000081b767212 */ /* 0x000fe400078e3cff */
[----:B------:R-:W-:Y:S01]  /*120b0*/  MOV R27, R24 ;  /* 0x00000018001b7202 */ /* 0x000fe20000000f00 */
[----:B------:R1:W-:Y:S01]  /*120c0*/  STSM.16.M88.4 [R168], R4 ;  /* 0x00000004a8007844 */ /* 0x0003e20000000200 */
[----:B------:R-:W-:Y:S02]  /*120d0*/  F2FP.F16.F32.PACK_AB R8, R162, R167 ;  /* 0x000000a7a208723e */ /* 0x000fe400000000ff */
[----:B------:R-:W-:Y:S02]  /*120e0*/  LOP3.LUT R28, R28, R177, RZ, 0x3c, !PT ;  /* 0x000000b11c1c7212 */ /* 0x000fe400078e3cff */
[----:B------:R-:W-:Y:S01]  /*120f0*/  LOP3.LUT R32, R179, 0x380, RZ, 0xc0, !PT ;  /* 0x00000380b3207812 */ /* 0x000fe200078ec0ff */
[----:B------:R2:W-:Y:S01]  /*12100*/  STSM.16.M88.4 [R27], R8 ;  /* 0x000000081b007844 */ /* 0x0005e20000000200 */
[----:B------:R-:W-:-:S02]  /*12110*/  MOV R28, R28 ;  /* 0x0000001c001c7202 */ /* 0x000fc40000000f00 */
[----:B------:R-:W-:Y:S02]  /*12120*/  LOP3.LUT R36, R181, 0x380, RZ, 0xc0, !PT ;  /* 0x00000380b5247812 */ /* 0x000fe400078ec0ff */
[----:B------:R-:W-:Y:S02]  /*12130*/  LOP3.LUT R44, R203, 0x380, RZ, 0xc0, !PT ;  /* 0x00000380cb2c7812 */ /* 0x000fe400078ec0ff */
[----:B------:R-:W-:Y:S02]  /*12140*/  SHF.R.U64 R32, R32, 0x3, RZ ;  /* 0x0000000320207819 */ /* 0x000fe400000012ff */
[----:B------:R-:W-:Y:S02]  /*12150*/  LOP3.LUT R94, R205, 0x380, RZ, 0xc0, !PT ;  /* 0x00000380cd5e7812 */ /* 0x000fe400078ec0ff */
[----:B-1----:R-:W-:Y:S02]  /*12160*/  F2FP.F16.F32.PACK_AB R4, R155, R160 ;  /* 0x000000a09b04723e */ /* 0x002fe400000000ff */
[----:B------:R-:W-:-:S02]  /*12170*/  F2FP.F16.F32.PACK_AB R5, R43, R42 ;  /* 0x0000002a2b05723e */ /* 0x000fc400000000ff */
[----:B------:R-:W-:Y:S01]  /*12180*/  F2FP.F16.F32.PACK_AB R6, R12, R157 ;  /* 0x0000009d0c06723e */ /* 0x000fe200000000ff */
[----:B--2---:R-:W1:Y:S01]  /*12190*/  LDC.64 R8, c[0x0][0xce0] ;  /* 0x00033800ff087b82 */ /* 0x004e620000000a00 */
[----:B------:R-:W-:Y:S02]  /*121a0*/  F2FP.F16.F32.PACK_AB R7, R47, R46 ;  /* 0x0000002e2f07723e */ /* 0x000fe400000000ff */
[----:B------:R-:W-:Y:S02]  /*121b0*/  SHF.R.U64 R36, R36, 0x3, RZ ;  /* 0x0000000324247819 */ /* 0x000fe400000012ff */
[----:B------:R-:W-:Y:S01]  /*121c0*/  LOP3.LUT R98, R207, 0x380, RZ, 0xc0, !PT ;  /* 0x00000380cf627812 */ /* 0x000fe200078ec0ff */
[----:B------:R2:W-:Y:S01]  /*121d0*/  STSM.16.M88.4 [R28], R4 ;  /* 0x000000041c007844 */ /* 0x0005e20000000200 */
[----:B------:R-:W-:Y:S02]  /*121e0*/  LOP3.LUT R106, R211, 0x380, RZ, 0xc0, !PT ;  /* 0x00000380d36a7812 */ /* 0x000fe400078ec0ff */
[----:B------:R-:W-:-:S02]  /*121f0*/  SHF.R.U64 R44, R44, 0x3, RZ ;  /* 0x000000032c2c7819 */ /* 0x000fc400000012ff */
[----:B------:R-:W-:Y:S02]  /*12200*/  LOP3.LUT R114, R215, 0x380, RZ, 0xc0, !PT ;  /* 0x00000380d7727812 */ /* 0x000fe400078ec0ff */
[----:B------:R-:W-:Y:S02]  /*12210*/  LOP3.LUT R32, R32, R179, RZ, 0x3c, !PT ;  /* 0x000000b320207212 */ /* 0x000fe400078e3cff */
[----:B------:R-:W-:Y:S02]  /*12220*/  SHF.R.U64 R94, R94, 0x3, RZ ;  /* 0x000000035e5e7819 */ /* 0x000fe400000012ff */
[----:B------:R-:W-:Y:S02]  /*12230*/  LOP3.LUT R110, R213, 0x380, RZ, 0xc0, !PT ;  /* 0x00000380d56e7812 */ /* 0x000fe400078ec0ff */
[----:B------:R-:W-:Y:S02]  /*12240*/  LOP3.LUT R36, R36, R181, RZ, 0x3c, !PT ;  /* 0x000000b524247212 */ /* 0x000fe400078e3cff */
[----:B------:R-:W-:Y:S01]  /*12250*/  SHF.R.U64 R98, R98, 0x3, RZ ;  /* 0x0000000362627819 */ /* 0x000fe200000012ff */
[----:B--2---:R-:W2:Y:S01]  /*12260*/  LDC.64 R6, c[0x0][0xcd8] ;  /* 0x00033600ff067b82 */ /* 0x004ea20000000a00 */
[----:B------:R-:W-:-:S02]  /*12270*/  SHF.R.U64 R106, R106, 0x3, RZ ;  /* 0x000000036a6a7819 */ /* 0x000fc400000012ff */
[----:B-1----:R-:W-:Y:S02]  /*12280*/  ISETP.NE.U32.AND P6, PT, R8, RZ, PT ;  /* 0x000000ff0800720c */ /* 0x002fe40003fc5070 */
[----:B------:R-:W-:Y:S02]  /*12290*/  LOP3.LUT R169, R18, 0x380, RZ, 0xc0, !PT ;  /* 0x0000038012a97812 */ /* 0x000fe400078ec0ff */
[----:B------:R-:W-:Y:S01]  /*122a0*/  LOP3.LUT R44, R44, R203, RZ, 0x3c, !PT ;  /* 0x000000cb2c2c7212 */ /* 0x000fe200078e3cff */
[----:B------:R-:W1:Y:S01]  /*122b0*/  LDC.64 R4, c[0x0][0xcd8] ;  /* 0x00033600ff047b82 */ /* 0x000e620000000a00 */
[----:B------:R-:W-:Y:S02]  /*122c0*/  SHF.R.U64 R114, R114, 0x3, RZ ;  /* 0x0000000372727819 */ /* 0x000fe400000012ff */
[----:B------:R-:W-:Y:S02]  /*122d0*/  F2FP.F16.F32.PACK_AB R12, R49, R14 ;  /* 0x0000000e310c723e */ /* 0x000fe400000000ff */
[----:B------:R-:W-:-:S02]  /*122e0*/  LOP3.LUT R94, R94, R205, RZ, 0x3c, !PT ;  /* 0x000000cd5e5e7212 */ /* 0x000fc400078e3cff */
[----:B------:R-:W-:Y:S02]  /*122f0*/  SHF.R.U64 R110, R110, 0x3, RZ ;  /* 0x000000036e6e7819 */ /* 0x000fe400000012ff */
[----:B------:R-:W-:Y:S02]  /*12300*/  MOV R32, R32 ;  /* 0x0000002000207202 */ /* 0x000fe40000000f00 */
[----:B------:R-:W-:Y:S02]  /*12310*/  F2FP.F16.F32.PACK_AB R14, R53, R52 ;  /* 0x00000034350e723e */ /* 0x000fe400000000ff */
[----:B------:R-:W-:Y:S02]  /*12320*/  ISETP.NE.AND.EX P6, PT, R9, RZ, PT, P6 ;  /* 0x000000ff0900720c */ /* 0x000fe40003fc5360 */
[----:B------:R-:W-:Y:S01]  /*12330*/  LOP3.LUT R98, R98, R207, RZ, 0x3c, !PT ;  /* 0x000000cf62627212 */ /* 0x000fe200078e3cff */
[----:B------:R-:W-:Y:S01]  /*12340*/  STSM.16.M88.4 [R32], R12 ;  /* 0x0000000c20007844 */ /* 0x000fe20000000200 */
[----:B------:R-:W-:-:S02]  /*12350*/  MOV R36, R36 ;  /* 0x0000002400247202 */ /* 0x000fc40000000f00 */
[----:B--2---:R-:W-:Y:S02]  /*12360*/  ISETP.NE.U32.AND P0, PT, R6, RZ, PT ;  /* 0x000000ff0600720c */ /* 0x004fe40003f05070 */
[----:B------:R-:W-:Y:S01]  /*12370*/  LOP3.LUT R106, R106, R211, RZ, 0x3c, !PT ;  /* 0x000000d36a6a7212 */ /* 0x000fe200078e3cff */
[----:B------:R-:W-:Y:S01]  /*12380*/  STSM.16.M88.4 [R36], R56 ;  /* 0x0000003824007844 */ /* 0x000fe20000000200 */
[----:B------:R-:W-:Y:S02]  /*12390*/  SHF.R.U64 R169, R169, 0x3, RZ ;  /* 0x00000003a9a97819 */ /* 0x000fe400000012ff */
[----:B------:R-:W-:Y:S02]  /*123a0*/  MOV R40, R40 ;  /* 0x0000002800287202 */ /* 0x000fe40000000f00 */
[----:B------:R-:W-:Y:S02]  /*123b0*/  F2FP.F16.F32.PACK_AB R80, R81, R80 ;  /* 0x000000505150723e */ /* 0x000fe400000000ff */
[----:B------:R-:W-:Y:S01]  /*123c0*/  LOP3.LUT R114, R114, R215, RZ, 0x3c, !PT ;  /* 0x000000d772727212 */ /* 0x000fe200078e3cff */
[----:B------:R-:W-:Y:S01]  /*123d0*/  STSM.16.M88.4 [R40], R64 ;  /* 0x0000004028007844 */ /* 0x000fe20000000200 */
[----:B------:R-:W-:-:S02]  /*123e0*/  MOV R44, R44 ;  /* 0x0000002c002c7202 */ /* 0x000fc40000000f00 */
[----:B------:R-:W-:Y:S02]  /*123f0*/  F2FP.F16.F32.PACK_AB R74, R77, R76 ;  /* 0x0000004c4d4a723e */ /* 0x000fe400000000ff */
[----:B------:R-:W-:Y:S02]  /*12400*/  F2FP.F16.F32.PACK_AB R75, R79, R78 ;  /* 0x0000004e4f4b723e */ /* 0x000fe400000000ff */
[----:B------:R-:W-:Y:S02]  /*12410*/  F2FP.F16.F32.PACK_AB R81, R83, R82 ;  /* 0x000000525351723e */ /* 0x000fe400000000ff */
[----:B------:R-:W-:Y:S01]  /*12420*/  F2FP.F16.F32.PACK_AB R88, R89, R88 ;  /* 0x000000585958723e */ /* 0x000fe200000000ff */
[----:B------:R-:W-:Y:S01]  /*12430*/  STSM.16.M88.4 [R44], R72 ;  /* 0x000000482c007844 */ /* 0x000fe20000000200 */
[----:B------:R-:W-:Y:S02]  /*12440*/  LOP3.LUT R110, R110, R213, RZ, 0x3c, !PT ;  /* 0x000000d56e6e7212 */ /* 0x000fe400078e3cff */
[----:B------:R-:W-:-:S02]  /*12450*/  LOP3.LUT R122, R20, R17, RZ, 0x3c, !PT ;  /* 0x00000011147a7212 */ /* 0x000fc400078e3cff */
[----:B------:R-:W-:Y:S02]  /*12460*/  MOV R94, R94 ;  /* 0x0000005e005e7202 */ /* 0x000fe40000000f00 */
        /* <DEDUP_REMOVED lines=8> */
[----:B------:R-:W-:Y:S01]  /*124f0*/  ISETP.NE.AND.EX P0, PT, R7, RZ, PT, P0 ;  /* 0x000000ff0700720c */ /* 0x000fe20003f05300 */
[----:B-1----:R-:W-:Y:S01]  /*12500*/  IMAD.WIDE R6, R196, 0x4, R4 ;  /* 0x00000004c4067825 */ /* 0x002fe200078e0204 */
[----:B------:R-:W-:Y:S01]  /*12510*/  LOP3.LUT R20, R169, R18, RZ, 0x3c, !PT ;  /* 0x00000012a9147212 */ /* 0x000fe200078e3cff */
[----:B------:R-:W-:Y:S01]  /*12520*/  STSM.16.M88.4 [R25], R88 ;  /* 0x0000005819007844 */ /* 0x000fe20000000200 */
[----:B------:R-:W-:Y:S02]  /*12530*/  MOV R102, R102 ;  /* 0x0000006600667202 */ /* 0x000fe40000000f00 */
[----:B------:R-:W-:-:S02]  /*12540*/  MOV R24, R106 ;  /* 0x0000006a00187202 */ /* 0x000fc40000000f00 */
[----:B------:R-:W-:Y:S02]  /*12550*/  F2FP.F16.F32.PACK_AB R97, R48, R38 ;  /* 0x000000263061723e */ /* 0x000fe400000000ff */
        /* <DEDUP_REMOVED lines=8> */
[----:B------:R-:W-:Y:S02]  /*125e0*/  F2FP.F16.F32.PACK_AB R112, R113, R112 ;  /* 0x000000707170723e */ /* 0x000fe400000000ff */
[----:B------:R-:W-:Y:S01]  /*125f0*/  LEA R5, R194, R191, 0x6 ;  /* 0x000000bfc2057211 */ /* 0x000fe200078e30ff */
[----:B------:R-:W-:Y:S01]  /*12600*/  STSM.16.M88.4 [R24], R104 ;  /* 0x0000006818007844 */ /* 0x000fe20000000200 */
[----:B------:R-:W-:Y:S02]  /*12610*/  MOV R110, R110 ;  /* 0x0000006e006e7202 */ /* 0x000fe40000000f00 */
[----:B------:R-:W-:-:S02]  /*12620*/  MOV R17, R122 ;  /* 0x0000007a00117202 */ /* 0x000fc40000000f00 */
[----:B------:R-:W-:Y:S02]  /*12630*/  F2FP.F16.F32.PACK_AB R113, R159, R158 ;  /* 0x0000009e9f71723e */ /* 0x000fe400000000ff */
[----:B------:R-:W-:Y:S02]  /*12640*/  F2FP.F16.F32.PACK_AB R114, R117, R116 ;  /* 0x000000747572723e */ /* 0x000fe400000000ff */
[----:B------:R-:W-:Y:S02]  /*12650*/  F2FP.F16.F32.PACK_AB R115, R163, R161 ;  /* 0x000000a1a373723e */ /* 0x000fe400000000ff */
[----:B------:R-:W-:Y:S02]  /*12660*/  F2FP.F16.F32.PACK_AB R120, R121, R120 ;  /* 0x000000787978723e */ /* 0x000fe400000000ff */
[----:B------:R-:W-:Y:S02]  /*12670*/  F2FP.F16.F32.PACK_AB R128, R129, R128 ;  /* 0x000000808180723e */ /* 0x000fe400000000ff */
[----:B------:R-:W-:-:S02]  /*12680*/  F2FP.F16.F32.PACK_AB R136, R137, R136 ;  /* 0x000000888988723e */ /* 0x000fc400000000ff */
[----:B------:R-:W-:Y:S02]  /*12690*/  MOV R118, R118 ;  /* 0x0000007600767202 */ /* 0x000fe40000000f00 */
[----:B------:R-:W-:Y:S01]  /*126a0*/  F2FP.F16.F32.PACK_AB R144, R145, R144 ;  /* 0x000000909190723e */ /* 0x000fe200000000ff */
[----:B------:R-:W-:Y:S01]  /*126b0*/  IMAD.WIDE R172, R5, 0x2, R172 ;  /* 0x0000000205ac7825 */ /* 0x000fe200078e02ac */
[----:B------:R-:W-:Y:S01]  /*126c0*/  F2FP.F16.F32.PACK_AB R121, R165, R164 ;  /* 0x000000a4a579723e */ /* 0x000fe200000000ff */
[----:B------:R-:W-:Y:S01]  /*126d0*/  STSM.16.M88.4 [R110], R112 ;  /* 0x000000706e007844 */ /* 0x000fe20000000200 */
[----:B------:R-:W-:Y:S01]  /*126e0*/  F2FP.F16.F32.PACK_AB R122, R125, R124 ;  /* 0x0000007c7d7a723e */ /* 0x000fe200000000ff */
[----:B------:R-:W1:Y:S01]  /*126f0*/  @P6 LDC.64 R4, c[0x0][0xce0] ;  /* 0x00033800ff046b82 */ /* 0x000e620000000a00 */
[----:B------:R-:W-:Y:S02]  /*12700*/  F2FP.F16.F32.PACK_AB R123, R127, R126 ;  /* 0x0000007e7f7b723e */ /* 0x000fe400000000ff */
[----:B------:R-:W-:-:S02]  /*12710*/  F2FP.F16.F32.PACK_AB R129, R131, R130 ;  /* 0x000000828381723e */ /* 0x000fc400000000ff */
[----:B------:R-:W-:Y:S01]  /*12720*/  F2FP.F16.F32.PACK_AB R130, R133, R132 ;  /* 0x000000848582723e */ /* 0x000fe200000000ff */
[----:B------:R2:W-:Y:S01]  /*12730*/  STSM.16.M88.4 [R18], R120 ;  /* 0x0000007812007844 */ /* 0x0005e20000000200 */
[----:B------:R-:W-:Y:S02]  /*12740*/  F2FP.F16.F32.PACK_AB R131, R135, R134 ;  /* 0x000000868783723e */ /* 0x000fe400000000ff */
[----:B------:R-:W-:Y:S02]  /*12750*/  F2FP.F16.F32.PACK_AB R137, R139, R138 ;  /* 0x0000008a8b89723e */ /* 0x000fe400000000ff */
[----:B------:R-:W-:Y:S01]  /*12760*/  F2FP.F16.F32.PACK_AB R138, R141, R140 ;  /* 0x0000008c8d8a723e */ /* 0x000fe200000000ff */
[----:B------:R3:W-:Y:S01]  /*12770*/  STSM.16.M88.4 [R118], R128 ;  /* 0x0000008076007844 */ /* 0x0007e20000000200 */
[----:B------:R-:W-:Y:S02]  /*12780*/  F2FP.F16.F32.PACK_AB R139, R143, R142 ;  /* 0x0000008e8f8b723e */ /* 0x000fe400000000ff */
[----:B------:R-:W-:-:S02]  /*12790*/  F2FP.F16.F32.PACK_AB R145, R147, R146 ;  /* 0x000000929391723e */ /* 0x000fc400000000ff */
[----:B------:R-:W-:Y:S01]  /*127a0*/  MOV R20, R20 ;  /* 0x0000001400147202 */ /* 0x000fe20000000f00 */
[----:B------:R3:W-:Y:S01]  /*127b0*/  STSM.16.M88.4 [R17], R136 ;  /* 0x0000008811007844 */ /* 0x0007e20000000200 */
[----:B------:R-:W-:Y:S02]  /*127c0*/  F2FP.F16.F32.PACK_AB R146, R149, R148 ;  /* 0x000000949592723e */ /* 0x000fe400000000ff */
[----:B------:R-:W-:Y:S01]  /*127d0*/  F2FP.F16.F32.PACK_AB R147, R151, R150 ;  /* 0x000000969793723e */ /* 0x000fe200000000ff */
[----:B------:R-:W4:Y:S01]  /*127e0*/  LDC R76, c[0x0][0xb88] ;  /* 0x0002e200ff4c7b82 */ /* 0x000f220000000800 */
[C---:B------:R-:W-:Y:S01]  /*127f0*/  IADD3 R9, P1, R172.reuse, 0x1000, RZ ;  /* 0x00001000ac097810 */ /* 0x040fe20007f3e0ff */
[----:B--2---:R-:W-:Y:S02]  /*12800*/  IMAD.MOV.U32 R18, RZ, RZ, RZ ;  /* 0x000000ffff127224 */ /* 0x004fe400078e00ff */
[----:B------:R3:W-:Y:S04]  /*12810*/  STSM.16.M88.4 [R20], R144 ;  /* 0x0000009014007844 */ /* 0x0007e80000000200 */
[----:B------:R-:W-:Y:S01]  /*12820*/  BAR.SYNC.DEFER_BLOCKING 0x1, 0x100 ;  /* 0x0044000000007b1d */ /* 0x000fe20000010000 */
[----:B------:R-:W-:-:S02]  /*12830*/  IADD3 R13, P2, R172, 0x2000, RZ ;  /* 0x00002000ac0d7810 */ /* 0x000fc40007f5e0ff */
[C---:B------:R-:W-:Y:S02]  /*12840*/  IADD3 R25, P3, R172.reuse, 0x3000, RZ ;  /* 0x00003000ac197810 */ /* 0x040fe40007f7e0ff */
[----:B------:R-:W-:Y:S02]  /*12850*/  IADD3 R33, P4, R172, 0x4000, RZ ;  /* 0x00004000ac217810 */ /* 0x000fe40007f9e0ff */
        /* <DEDUP_REMOVED lines=16> */
[----:B------:R-:W-:Y:S01]  /*12960*/  IADD3 R29, P5, R172, 0x5000, RZ ;  /* 0x00005000ac1d7810 */ /* 0x000fe20007fbe0ff */
[----:B-1----:R-:W-:Y:S01]  /*12970*/  @P6 IMAD.WIDE R4, R196, 0x4, R4 ;  /* 0x00000004c4046825 */ /* 0x002fe200078e0204 */
[C---:B------:R-:W-:Y:S01]  /*12980*/  IADD3 R41, P1, R172.reuse, 0x6000, RZ ;  /* 0x00006000ac297810 */ /* 0x040fe20007f3e0ff */
[----:B------:R3:W5:Y:S01]  /*12990*/  @P0 LDG.E R18, desc[UR8][R6.64] ;  /* 0x0000000806120981 */ /* 0x000762000c1e1900 */
[----:B------:R-:W-:-:S02]  /*129a0*/  IADD3 R37, P2, R172, 0x7000, RZ ;  /* 0x00007000ac257810 */ /* 0x000fc40007f5e0ff */
[C---:B------:R-:W-:Y:S01]  /*129b0*/  IADD3 R53, P3, R172.reuse, 0x8000, RZ ;  /* 0x00008000ac357810 */ /* 0x040fe20007f7e0ff */
[----:B----4-:R3:W5:Y:S01]  /*129c0*/  @P6 LDG.E R76, desc[UR8][R4.64] ;  /* 0x00000008044c6981 */ /* 0x010762000c1e1900 */
[----:B------:R-:W-:Y:S02]  /*129d0*/  IADD3 R45, P4, R172, 0x9000, RZ ;  /* 0x00009000ac2d7810 */ /* 0x000fe40007f9e0ff */
[----:B------:R-:W-:Y:S02]  /*129e0*/  P2R R10, PR, RZ, 0x20 ;  /* 0x00000020ff0a7803 */ /* 0x000fe40000000000 */
[----:B------:R-:W-:Y:S02]  /*129f0*/  LOP3.LUT R28, R29, 0x380, RZ, 0xc0, !PT ;  /* 0x000003801d1c7812 */ /* 0x000fe400078ec0ff */
[----:B------:R-:W-:Y:S02]  /*12a00*/  LOP3.LUT R40, R41, 0x380, RZ, 0xc0, !PT ;  /* 0x0000038029287812 */ /* 0x000fe400078ec0ff */
[----:B------:R-:W-:-:S02]  /*12a10*/  LOP3.LUT R36, R37, 0x380, RZ, 0xc0, !PT ;  /* 0x0000038025247812 */ /* 0x000fc400078ec0ff */
[----:B------:R-:W-:Y:S02]  /*12a20*/  LOP3.LUT R52, R53, 0x380, RZ, 0xc0, !PT ;  /* 0x0000038035347812 */ /* 0x000fe400078ec0ff */
[----:B------:R-:W-:Y:S02]  /*12a30*/  LOP3.LUT R44, R45, 0x380, RZ, 0xc0, !PT ;  /* 0x000003802d2c7812 */ /* 0x000fe400078ec0ff */
[----:B------:R-:W-:Y:S02]  /*12a40*/  IADD3 R57, P5, R172, 0xa000, RZ ;  /* 0x0000a000ac397810 */ /* 0x000fe40007fbe0ff */
[----:B------:R-:W-:Y:S02]  /*12a50*/  SHF.R.U64 R28, R28, 0x3, RZ ;  /* 0x000000031c1c7819 */ /* 0x000fe400000012ff */
[----:B------:R-:W-:Y:S02]  /*12a60*/  SHF.R.U64 R40, R40, 0x3, RZ ;  /* 0x0000000328287819 */ /* 0x000fe400000012ff */
[----:B------:R-:W-:-:S02]  /*12a70*/  SHF.R.U64 R36, R36, 0x3, RZ ;  /* 0x0000000324247819 */ /* 0x000fc400000012ff */
[----:B------:R-:W-:Y:S02]  /*12a80*/  SHF.R.U64 R52, R52, 0x3, RZ ;  /* 0x0000000334347819 */ /* 0x000fe400000012ff */
[----:B------:R-:W-:Y:S02]  /*12a90*/  SHF.R.U64 R44, R44, 0x3, RZ ;  /* 0x000000032c2c7819 */ /* 0x000fe400000012ff */
[----:B------:R-:W-:Y:S02]  /*12aa0*/  LOP3.LUT R56, R57, 0x380, RZ, 0xc0, !PT ;  /* 0x0000038039387812 */ /* 0x000fe400078ec0ff */
[----:B------:R-:W-:Y:S02]  /*12ab0*/  LOP3.LUT R28, R28, R29, RZ, 0x3c, !PT ;  /* 0x0000001d1c1c7212 */ /* 0x000fe400078e3cff */
[----:B------:R-:W-:Y:S02]  /*12ac0*/  LOP3.LUT R40, R40, R41, RZ, 0x3c, !PT ;  /* 0x0000002928287212 */ /* 0x000fe400078e3cff */
[----:B------:R-:W-:-:S02]  /*12ad0*/  LOP3.LUT R36, R36, R37, RZ, 0x3c, !PT ;  /* 0x0000002524247212 */ /* 0x000fc400078e3cff */
[----:B------:R-:W-:Y:S02]  /*12ae0*/  LOP3.LUT R52, R52, R53, RZ, 0x3c, !PT ;  /* 0x0000003534347212 */ /* 0x000fe400078e3cff */
[----:B------:R-:W-:Y:S02]  /*12af0*/  LOP3.LUT R44, R44, R45, RZ, 0x3c, !PT ;  /* 0x0000002d2c2c7212 */ /* 0x000fe400078e3cff */
[----:B------:R-:W-:Y:S01]  /*12b00*/  SHF.R.U64 R56, R56, 0x3, RZ ;  /* 0x0000000338387819 */ /* 0x000fe200000012ff */
[----:B---3--:R-:W-:Y:S06]  /*12b10*/  @P6 BRA `(.L_x_2499) ;  /* 0x0000000000146947 */ /* 0x008fec0003800000 */
[----:B------:R-:W-:Y:S05]  /*12b20*/  @!P0 BRA `(.L_x_2499) ;  /* 0x0000000000108947 */ /* 0x000fea0003800000 */
[----:B------:R-:W-:Y:S02]  /*12b30*/  ULDC.64 UR4, c[0x0][0x208] ;  /* 0x0000820000047ab9 */ /* 0x000fe40000000a00 */
[----:B------:R-:W2:Y:S04]  /*12b40*/  LDG.E R5, desc[UR4][R6.64] ;  /* 0x0000000406057981 */ /* 0x000ea8000c1e1900 */
[----:B-----5:R-:W2:Y:S02]  /*12b50*/  LDG.E R76, desc[UR4][R6.64+0x4] ;  /* 0x00000404064c7981 */ /* 0x020ea4000c1e1900 */
[----:B--2---:R-:W-:-:S07]  /*12b60*/  IMAD.IADD R76, R76, 0x1, -R5 ;  /* 0x000000014c4c7824 */ /* 0x004fce00078e0a05 */
.L_x_2499:
[----:B------:R-:W1:Y:S01]  /*12b70*/  SHFL.IDX PT, R4, R199, RZ, 0x1f ;  /* 0x00001fffc7047589 */ /* 0x000e6200000e0000 */
[----:B------:R-:W-:Y:S01]  /*12b80*/  ISETP.NE.AND P6, PT, R10, RZ, PT ;  /* 0x000000ff0a00720c */ /* 0x000fe20003fc5270 */
[--C-:B------:R-:W-:Y:S01]  /*12b90*/  IMAD.X R45, RZ, RZ, R173.reuse, P4 ;  /* 0x000000ffff2d7224 */ /* 0x100fe200020e06ad */
[----:B------:R-:W-:Y:S01]  /*12ba0*/  LOP3.LUT R56, R56, R57, RZ, 0x3c, !PT ;  /* 0x0000003938387212 */ /* 0x000fe200078e3cff */
[--C-:B------:R-:W-:Y:S01]  /*12bb0*/  IMAD.X R41, RZ, RZ, R173.reuse, P1 ;  /* 0x000000ffff297224 */ /* 0x100fe200008e06ad */
[----:B------:R-:W-:Y:S01]  /*12bc0*/  IADD3.X R29, RZ, R173, RZ, P6, !PT ;  /* 0x000000adff1d7210 */ /* 0x000fe200037fe4ff */
[--C-:B------:R-:W-:Y:S01]  /*12bd0*/  IMAD.X R37, RZ, RZ, R173.reuse, P2 ;  /* 0x000000ffff257224 */ /* 0x100fe200010e06ad */
[C---:B------:R-:W-:Y:S01]  /*12be0*/  IADD3 R49, P6, R172.reuse, 0xb000, RZ ;  /* 0x0000b000ac317810 */ /* 0x040fe20007fde0ff */
[--C-:B------:R-:W-:Y:S01]  /*12bf0*/  IMAD.X R53, RZ, RZ, R173.reuse, P3 ;  /* 0x000000ffff357224 */ /* 0x100fe200018e06ad */
[C---:B------:R-:W-:Y:S01]  /*12c00*/  IADD3 R65, P1, R172.reuse, 0xc000, RZ ;  /* 0x0000c000ac417810 */ /* 0x040fe20007f3e0ff */
[----:B------:R-:W-:Y:S01]  /*12c10*/  IMAD.X R57, RZ, RZ, R173, P5 ;  /* 0x000000ffff397224 */ /* 0x000fe200028e06ad */
        /* <DEDUP_REMOVED lines=17> */
[----:B------:R-:W-:Y:S02]  /*12d30*/  SHF.R.S32.HI R4, RZ, 0x1f, R196 ;  /* 0x0000001fff047819 */ /* 0x000fe400000114c4 */
[----:B------:R-:W-:Y:S02]  /*12d40*/  LOP3.LUT R48, R48, R49, RZ, 0x3c, !PT ;  /* 0x0000003130307212 */ /* 0x000fe400078e3cff */
[----:B------:R-:W-:Y:S01]  /*12d50*/  LOP3.LUT R64, R64, R65, RZ, 0x3c, !PT ;  /* 0x0000004140407212 */ /* 0x000fe200078e3cff */
[--C-:B------:R-:W-:Y:S01]  /*12d60*/  IMAD.X R65, RZ, RZ, R173.reuse, P1 ;  /* 0x000000ffff417224 */ /* 0x100fe200008e06ad */
        /* <DEDUP_REMOVED lines=15> */
[----:B------:R-:W-:Y:S01]  /*12e60*/  ULDC.64 UR6, c[0x0][0x208] ;  /* 0x0000820000067ab9 */ /* 0x000fe20000000a00 */
[----:B------:R-:W-:Y:S02]  /*12e70*/  IMAD.MOV.U32 R4, RZ, RZ, R18 ;  /* 0x000000ffff047224 */ /* 0x000fe400078e0012 */
[C---:B------:R-:W-:Y:S02]  /*12e80*/  IMAD R7, R193.reuse, UR5, R6 ;  /* 0x00000005c1077c24 */ /* 0x040fe4000f8e0206 */
[----:B------:R-:W-:Y:S01]  /*12e90*/  IMAD.WIDE.U32 R4, R193, UR4, R4 ;  /* 0x00000004c1047c25 */ /* 0x000fe2000f8e0004 */
[----:B------:R-:W-:-:S03]  /*12ea0*/  ULDC.64 UR4, c[0x0][0xc78] ;  /* 0x00031e0000047ab9 */ /* 0x000fc60000000a00 */
[----:B------:R-:W-:Y:S02]  /*12eb0*/  IMAD.IADD R5, R5, 0x1, R7 ;  /* 0x0000000105057824 */ /* 0x000fe400078e0207 */
[----:B------:R-:W-:Y:S02]  /*12ec0*/  IMAD.MOV R7, RZ, RZ, -R22 ;  /* 0x000000ffff077224 */ /* 0x000fe400078e0a16 */
[----:B------:R-:W-:Y:S02]  /*12ed0*/  IMAD R15, R197, 0x40, R19 ;  /* 0x00000040c50f7824 */ /* 0x000fe400078e0213 */
[----:B------:R-:W-:Y:S01]  /*12ee0*/  IMAD R6, R80, UR4, RZ ;  /* 0x0000000450067c24 */ /* 0x000fe2000f8e02ff */
[----:B------:R-:W-:Y:S01]  /*12ef0*/  ISETP.NE.AND P0, PT, R16, R7, PT ;  /* 0x000000071000720c */ /* 0x000fe20003f05270 */
[----:B------:R-:W-:Y:S01]  /*12f00*/  IMAD.WIDE.U32 R4, R79, UR4, R4 ;  /* 0x000000044f047c25 */ /* 0x000fe2000f8e0004 */
[----:B------:R-:W-:Y:S02]  /*12f10*/  SHF.R.S32.HI R11, RZ, 0x1f, R15 ;  /* 0x0000001fff0b7819 */ /* 0x000fe4000001140f */
[C---:B------:R-:W-:Y:S01]  /*12f20*/  ISETP.GE.OR P1, PT, R15.reuse, R76, P0 ;  /* 0x0000004c0f00720c */ /* 0x040fe20000726670 */
[----:B------:R-:W-:-:S02]  /*12f30*/  VIADD R7, R15, 0x8 ;  /* 0x000000080f077836 */ /* 0x000fc40000000000 */
[----:B------:R-:W-:Y:S01]  /*12f40*/  IMAD R10, R79, UR5, R6 ;  /* 0x000000054f0a7c24 */ /* 0x000fe2000f8e0206 */
[----:B------:R-:W-:Y:S01]  /*12f50*/  IADD3 R6, P2, R15, R4, RZ ;  /* 0x000000040f067210 */ /* 0x000fe20007f5e0ff */
[----:B------:R-:W-:Y:S01]  /*12f60*/  ULDC.64 UR4, c[0x0][0xc40] ;  /* 0x0003100000047ab9 */ /* 0x000fe20000000a00 */
[----:B------:R-:W-:Y:S02]  /*12f70*/  ISETP.GE.OR P0, PT, R7, R76, P0 ;  /* 0x0000004c0700720c */ /* 0x000fe40000706670 */
[----:B------:R-:W-:Y:S02]  /*12f80*/  IADD3.X R11, R11, R5, R10, P2, !PT ;  /* 0x000000050b0b7210 */ /* 0x000fe400017fe40a */
[----:B------:R-:W-:-:S04]  /*12f90*/  LEA R4, P2, R6, UR4, 0x2 ;  /* 0x0000000406047c11 */ /* 0x000fc8000f8410ff */
[----:B------:R-:W-:-:S05]  /*12fa0*/  LEA.HI.X R5, R6, UR5, R11, 0x2, P2 ;  /* 0x0000000506057c11 */ /* 0x000fca00090f140b */
[----:B------:R1:W-:Y:S04]  /*12fb0*/  @!P1 STG.E desc[UR6][R4.64], R3 ;  /* 0x0000000304009986 */ /* 0x0003e8000c101906 */
[----:B------:R1:W-:Y:S02]  /*12fc0*/  @!P0 STG.E desc[UR6][R4.64+0x20], R0 ;  /* 0x0000200004008986 */ /* 0x0003e4000c101906 */
.L_x_2500:
[----:B------:R-:W-:Y:S01]  /*12fd0*/  ULDC.64 UR4, c[0x0][0x208] ;  /* 0x0000820000047ab9 */ /* 0x000fe20000000a00 */
[C---:B-1----:R-:W-:Y:S01]  /*12fe0*/  VIADD R3, R191.reuse, 0x40 ;  /* 0x00000040bf037836 */ /* 0x042fe20000000000 */
[----:B------:R1:W5:Y:S01]  /*12ff0*/  LD.E.128 R4, desc[UR4][R172.64] ;  /* 0x00000004ac047980 */ /* 0x000362000c101d00 */
[C---:B------:R-:W-:Y:S01]  /*13000*/  VIADD R83, R191.reuse, 0xc0 ;  /* 0x000000c0bf537836 */ /* 0x040fe20000000000 */
[C---:B------:R-:W-:Y:S01]  /*13010*/  IADD3 R82, R191.reuse, 0x80, RZ ;  /* 0x00000080bf527810 */ /* 0x040fe20007ffe0ff */
[----:B------:R-:W-:Y:S01]  /*13020*/  ULDC.64 UR6, c[0x0][0xba0] ;  /* 0x0002e80000067ab9 */ /* 0x000fe20000000a00 */
[----:B------:R-:W5:Y:S04]  /*13030*/  LD.E.128 R8, desc[UR4][R8.64] ;  /* 0x0000000408087980 */ /* 0x000f68000c101d00 */
        /* <DEDUP_REMOVED lines=14> */
[----:B------:R-:W-:Y:S01]  /*13120*/  ULDC UR5, c[0x0][0xb8c] ;  /* 0x0002e30000057ab9 */ /* 0x000fe20000000800 */
[----:B------:R-:W-:Y:S01]  /*13130*/  VIADD R84, R191, 0x100 ;  /* 0x00000100bf547836 */ /* 0x000fe20000000000 */
[----:B------:R-:W-:Y:S01]  /*13140*/  ISETP.GE.AND P1, PT, R3, UR5, PT ;  /* 0x0000000503007c0c */ /* 0x000fe2000bf26270 */
[C---:B------:R-:W-:Y:S01]  /*13150*/  VIADD R86, R191.reuse, 0x140 ;  /* 0x00000140bf567836 */ /* 0x040fe20000000000 */
[C---:B------:R-:W-:Y:S01]  /*13160*/  ISETP.GE.AND P0, PT, R191.reuse, UR5, PT ;  /* 0x00000005bf007c0c */ /* 0x040fe2000bf06270 */
[----:B------:R-:W-:Y:S01]  /*13170*/  @!PT LDS RZ, [RZ] ;  /* 0x00000000fffff984 */ /* 0x000fe20000000800 */
[----:B------:R-:W-:Y:S01]  /*13180*/  @!PT LDS RZ, [RZ] ;  /* 0x00000000fffff984 */ /* 0x000fe20000000800 */
[----:B------:R-:W-:Y:S01]  /*13190*/  @!PT LDS RZ, [RZ] ;  /* 0x00000000fffff984 */ /* 0x000fe20000000800 */
[----:B------:R-:W-:Y:S01]  /*131a0*/  @!PT LDS RZ, [RZ] ;  /* 0x00000000fffff984 */ /* 0x000fe20000000800 */
[----:B------:R2:W-:Y:S06]  /*131b0*/  MEMBAR.ALL.CTA ;  /* 0x0000000000007992 */ /* 0x0005ec0000008000 */
[----:B--2---:R-:W2:Y:S01]  /*131c0*/  FENCE.VIEW.ASYNC.S ;  /* 0x00000000000073c6 */ /* 0x004ea20000000000 */
[----:B------:R-:W-:Y:S01]  /*131d0*/  SEL R17, RZ, 0xffffffff, P1 ;  /* 0xffffffffff117807 */ /* 0x000fe20000800000 */
[----:B------:R-:W-:Y:S01]  /*131e0*/  UIADD3 UR4, UR37, 0x38820, URZ ;  /* 0x0003882025047890 */ /* 0x000fe2000fffe03f */
[----:B------:R-:W-:Y:S01]  /*131f0*/  SEL R0, RZ, 0x1, P0 ;  /* 0x00000001ff007807 */ /* 0x000fe20000000000 */
[----:B------:R-:W-:Y:S01]  /*13200*/  VIADD R85, R191, 0x1c0 ;  /* 0x000001c0bf557836 */ /* 0x000fe20000000000 */
[----:B------:R-:W-:Y:S01]  /*13210*/  ISETP.GE.AND P0, PT, R82, UR5, PT ;  /* 0x0000000552007c0c */ /* 0x000fe2000bf06270 */
[----:B------:R-:W-:Y:S01]  /*13220*/  IMAD.SHL.U32 R17, R17, 0x2, RZ ;  /* 0x0000000211117824 */ /* 0x000fe200078e00ff */
[----:B------:R-:W-:Y:S01]  /*13230*/  ISETP.GE.AND P1, PT, R83, UR5, PT ;  /* 0x0000000553007c0c */ /* 0x000fe2000bf26270 */
[----:B------:R-:W-:Y:S01]  /*13240*/  UPRMT UR4, URZ, 0x654, UR4 ;  /* 0x000006543f047896 */ /* 0x000fe20008000004 */
[----:B------:R-:W-:Y:S01]  /*13250*/  SHF.R.S32.HI R21, RZ, 0x1f, R191 ;  /* 0x0000001fff157819 */ /* 0x000fe200000114bf */
[----:B------:R-:W-:Y:S01]  /*13260*/  BSSY B1, `(.L_x_2501) ;  /* 0x0000043000017945 */ /* 0x000fe20003800000 */
[----:B------:R-:W-:-:S02]  /*13270*/  LOP3.LUT R0, R17, 0x2, R0, 0xe2, !PT ;  /* 0x0000000211007812 */ /* 0x000fc400078ee200 */
[----:B------:R-:W-:Y:S02]  /*13280*/  SEL R17, RZ, 0x4, P0 ;  /* 0x00000004ff117807 */ /* 0x000fe40000000000 */
[----:B------:R-:W-:Y:S02]  /*13290*/  SEL R20, RZ, 0x8, P1 ;  /* 0x00000008ff147807 */ /* 0x000fe40000800000 */
[----:B------:R-:W-:Y:S02]  /*132a0*/  ISETP.GE.AND P0, PT, R84, UR5, PT ;  /* 0x0000000554007c0c */ /* 0x000fe4000bf06270 */
[----:B------:R-:W-:Y:S01]  /*132b0*/  LOP3.LUT R0, R20, R0, R17, 0xfe, !PT ;  /* 0x0000000014007212 */ /* 0x000fe200078efe11 */
[----:B------:R-:W-:Y:S01]  /*132c0*/  IMAD R17, R77, UR6, RZ ;  /* 0x000000064d117c24 */ /* 0x000fe2000f8e02ff */
[----:B------:R-:W-:Y:S01]  /*132d0*/  IADD3 R81, R191, 0x180, RZ ;  /* 0x00000180bf517810 */ /* 0x000fe20007ffe0ff */
[----:B------:R-:W-:Y:S01]  /*132e0*/  IMAD.MOV.U32 R20, RZ, RZ, R191 ;  /* 0x000000ffff147224 */ /* 0x000fe200078e00bf */
[----:B------:R-:W-:Y:S01]  /*132f0*/  ISETP.GE.AND P1, PT, R86, UR5, PT ;  /* 0x0000000556007c0c */ /* 0x000fe2000bf26270 */
[C---:B------:R-:W-:Y:S01]  /*13300*/  IMAD R77, R18.reuse, UR7, R17 ;  /* 0x00000007124d7c24 */ /* 0x040fe2000f8e0211 */
[----:B------:R-:W-:Y:S01]  /*13310*/  SEL R17, RZ, 0x10, P0 ;  /* 0x00000010ff117807 */ /* 0x000fe20000000000 */
[----:B------:R-:W-:Y:S01]  /*13320*/  IMAD.WIDE.U32 R20, R18, UR6, R20 ;  /* 0x0000000612147c25 */ /* 0x000fe2000f8e0014 */
[----:B------:R-:W-:Y:S01]  /*13330*/  ISETP.GE.AND P0, PT, R81, UR5, PT ;  /* 0x0000000551007c0c */ /* 0x000fe2000bf06270 */
[----:B------:R-:W-:Y:S01]  /*13340*/  ULDC.64 UR6, c[0x0][0xbe0] ;  /* 0x0002f80000067ab9 */ /* 0x000fe20000000a00 */
[----:B------:R-:W-:Y:S01]  /*13350*/  SEL R18, RZ, 0x20, P1 ;  /* 0x00000020ff127807 */ /* 0x000fe20000800000 */
[----:B------:R-:W-:Y:S01]  /*13360*/  IMAD R81, R197, -0x40, R76 ;  /* 0xffffffc0c5517824 */ /* 0x000fe200078e024c */
[----:B------:R-:W-:Y:S01]  /*13370*/  ISETP.GE.AND P1, PT, R85, UR5, PT ;  /* 0x0000000555007c0c */ /* 0x000fe2000bf26270 */
[----:B------:R-:W-:Y:S01]  /*13380*/  IMAD.IADD R21, R21, 0x1, R77 ;  /* 0x0000000115157824 */ /* 0x000fe200078e024d */
[----:B------:R-:W-:Y:S01]  /*13390*/  LOP3.LUT R17, R18, R0, R17, 0xfe, !PT ;  /* 0x0000000012117212 */ /* 0x000fe200078efe11 */
[----:B------:R-:W-:Y:S01]  /*133a0*/  IMAD R78, R78, UR6, RZ ;  /* 0x000000064e4e7c24 */ /* 0x000fe2000f8e02ff */
[C---:B------:R-:W-:Y:S01]  /*133b0*/  ISETP.GE.AND P2, PT, R194.reuse, R81, PT ;  /* 0x00000051c200720c */ /* 0x040fe20003f46270 */
[C---:B------:R-:W-:Y:S01]  /*133c0*/  IMAD.WIDE.U32 R20, R193.reuse, UR6, R20 ;  /* 0x00000006c1147c25 */ /* 0x040fe2000f8e0014 */
[----:B------:R-:W-:Y:S01]  /*133d0*/  SEL R0, RZ, 0x40, P0 ;  /* 0x00000040ff007807 */ /* 0x000fe20000000000 */
[----:B--2---:R-:W-:Y:S01]  /*133e0*/  SYNCS.ARRIVE.TRANS64.RED.A1T0 RZ, [UR4], RZ ;  /* 0x000000ffffff79a7 */ /* 0x004fe20008100404 */
[----:B------:R-:W-:Y:S01]  /*133f0*/  SHF.R.S32.HI R195, RZ, 0x1f, R194 ;  /* 0x0000001fffc37819 */ /* 0x000fe200000114c2 */
[----:B------:R-:W-:Y:S01]  /*13400*/  IMAD R77, R193, UR7, R78 ;  /* 0x00000007c14d7c24 */ /* 0x000fe2000f8e024e */
[----:B------:R-:W-:Y:S01]  /*13410*/  ULDC.64 UR6, c[0x0][0xbe8] ;  /* 0x0002fa0000067ab9 */ /* 0x000fe20000000a00 */
[----:B------:R-:W-:Y:S01]  /*13420*/  VIADD R18, R194, 0x20 ;  /* 0x00000020c2127836 */ /* 0x000fe20000000000 */
[----:B------:R-:W-:Y:S01]  /*13430*/  LOP3.LUT R0, R17, R0, RZ, 0xfc, !PT ;  /* 0x0000000011007212 */ /* 0x000fe200078efcff */
[----:B------:R-:W-:-:S02]  /*13440*/  IMAD R17, R80, UR6, RZ ;  /* 0x0000000650117c24 */ /* 0x000fc4000f8e02ff */
[----:B------:R-:W-:Y:S01]  /*13450*/  IMAD.IADD R21, R21, 0x1, R77 ;  /* 0x0000000115157824 */ /* 0x000fe200078e024d */
[----:B------:R-:W-:Y:S01]  /*13460*/  ISETP.GE.AND P0, PT, R18, R81, PT ;  /* 0x000000511200720c */ /* 0x000fe20003f06270 */
[C---:B------:R-:W-:Y:S01]  /*13470*/  IMAD R81, R79.reuse, UR7, R17 ;  /* 0x000000074f517c24 */ /* 0x040fe2000f8e0211 */
[----:B------:R-:W-:Y:S01]  /*13480*/  SEL R17, RZ, 0x80, P1 ;  /* 0x00000080ff117807 */ /* 0x000fe20000800000 */
[----:B------:R-:W-:-:S03]  /*13490*/  IMAD.WIDE.U32 R78, R79, UR6, R20 ;  /* 0x000000064f4e7c25 */ /* 0x000fc6000f8e0014 */
[----:B------:R-:W-:Y:S01]  /*134a0*/  LOP3.LUT R17, R0, R17, RZ, 0xfc, !PT ;  /* 0x0000001100117212 */ /* 0x000fe200078efcff */
[----:B------:R-:W-:-:S04]  /*134b0*/  IMAD.WIDE R76, R197, 0x40, R194 ;  /* 0x00000040c54c7825 */ /* 0x000fc800078e02c2 */
[----:B------:R-:W-:Y:S01]  /*134c0*/  IMAD.IADD R85, R79, 0x1, R81 ;  /* 0x000000014f557824 */ /* 0x000fe200078e0251 */
[----:B-1----:R-:W-:Y:S06]  /*134d0*/  @P2 BRA `(.L_x_2502) ;  /* 0x00000000006c2947 */ /* 0x002fec0003800000 */
[----:B------:R-:W-:Y:S01]  /*134e0*/  ULDC.64 UR6, c[0x0][0xbd8] ;  /* 0x0002f60000067ab9 */ /* 0x000fe20000000a00 */
[----:B------:R-:W-:Y:S01]  /*134f0*/  MOV R20, R78 ;  /* 0x0000004e00147202 */ /* 0x000fe20000000f00 */
[----:B------:R-:W-:Y:S01]  /*13500*/  IMAD R81, R77, UR6, RZ ;  /* 0x000000064d517c24 */ /* 0x000fe2000f8e02ff */
[----:B------:R-:W-:Y:S01]  /*13510*/  ISETP.GE.AND P2, PT, R191, UR5, PT ;  /* 0x00000005bf007c0c */ /* 0x000fe2000bf46270 */
[----:B------:R-:W-:Y:S01]  /*13520*/  IMAD.MOV.U32 R21, RZ, RZ, R85 ;  /* 0x000000ffff157224 */ /* 0x000fe200078e0055 */
[----:B------:R-:W-:Y:S01]  /*13530*/  ISETP.GE.AND P3, PT, R3, UR5, PT ;  /* 0x0000000503007c0c */ /* 0x000fe2000bf66270 */
[C---:B------:R-:W-:Y:S01]  /*13540*/  IMAD R81, R76.reuse, UR7, R81 ;  /* 0x000000074c517c24 */ /* 0x040fe2000f8e0251 */
[----:B------:R-:W-:Y:S01]  /*13550*/  ULDC.64 UR8, c[0x0][0x208] ;  /* 0x0000820000087ab9 */ /* 0x000fe20000000a00 */
[----:B------:R-:W-:Y:S01]  /*13560*/  IMAD.WIDE.U32 R20, R76, UR6, R20 ;  /* 0x000000064c147c25 */ /* 0x000fe2000f8e0014 */
[----:B------:R-:W-:Y:S01]  /*13570*/  ULDC.64 UR6, c[0x0][0xb80] ;  /* 0x0002e00000067ab9 */ /* 0x000fe20000000a00 */
[----:B------:R-:W-:-:S02]  /*13580*/  ISETP.GE.AND P4, PT, R86, UR5, PT ;  /* 0x0000000556007c0c */ /* 0x000fc4000bf86270 */
[----:B------:R-:W-:Y:S01]  /*13590*/  IMAD.IADD R21, R21, 0x1, R81 ;  /* 0x0000000115157824 */ /* 0x000fe200078e0251 */
[----:B------:R-:W-:Y:S02]  /*135a0*/  LEA R80, P1, R20, UR6, 0x1 ;  /* 0x0000000614507c11 */ /* 0x000fe4000f8208ff */
[----:B------:R-:W-:Y:S02]  /*135b0*/  LOP3.LUT P5, RZ, R0, 0x40, RZ, 0xc0, !PT ;  /* 0x0000004000ff7812 */ /* 0x000fe400078ac0ff */
[----:B------:R-:W-:Y:S02]  /*135c0*/  LEA.HI.X R81, R20, UR7, R21, 0x1, P1 ;  /* 0x0000000714517c11 */ /* 0x000fe400088f0c15 */
[----:B------:R-:W-:Y:S02]  /*135d0*/  ISETP.GE.AND P1, PT, R82, UR5, PT ;  /* 0x0000000552007c0c */ /* 0x000fe4000bf26270 */
[----:B------:R-:W-:Y:S01]  /*135e0*/  LOP3.LUT P6, RZ, R17, 0x80, RZ, 0xc0, !PT ;  /* 0x0000008011ff7812 */ /* 0x000fe200078cc0ff */
        /* <DEDUP_REMOVED lines=10> */
.L_x_2502:
[----:B------:R-:W-:Y:S05]  /*13690*/  BSYNC B1 ;  /* 0x0000000000017941 */ /* 0x000fea0003800000 */
.L_x_2501:
[----:B------:R-:W-:Y:S05]  /*136a0*/  @P0 BRA `(.L_x_2503) ;  /* 0x0000000c00200947 */ /* 0x000fea0003800000 */
[----:B-1---5:R-:W-:Y:S01]  /*136b0*/  IADD3 R7, P0, R76, 0x20, RZ ;  /* 0x000000204c077810 */ /* 0x022fe20007f1e0ff */
[----:B------:R-:W-:Y:S01]  /*136c0*/  ULDC.64 UR6, c[0x0][0xbd8] ;  /* 0x0002f60000067ab9 */ /* 0x000fe20000000a00 */
[----:B------:R-:W-:Y:S01]  /*136d0*/  IMAD.MOV.U32 R4, RZ, RZ, R78 ;  /* 0x000000ffff047224 */ /* 0x000fe200078e004e */
[----:B------:R-:W-:Y:S01]  /*136e0*/  ISETP.GE.AND P4, PT, R3, UR5, PT ;  /* 0x0000000503007c0c */ /* 0x000fe2000bf86270 */
[----:B------:R-:W-:Y:S01]  /*136f0*/  IMAD.MOV.U32 R5, RZ, RZ, R85 ;  /* 0x000000ffff057224 */ /* 0x000fe200078e0055 */
[----:B------:R-:W-:Y:S01]  /*13700*/  ULDC.64 UR8, c[0x0][0x208] ;  /* 0x0000820000087ab9 */ /* 0x000fe20000000a00 */
[----:B------:R-:W-:Y:S01]  /*13710*/  IMAD.X R76, RZ, RZ, R77, P0 ;  /* 0x000000ffff4c7224 */ /* 0x000fe200000e064d */
        /* <DEDUP_REMOVED lines=9> */
[----:B------:R-:W-:Y:S02]  /*137b0*/  LEA R6, P6, R4, UR6, 0x1 ;  /* 0x0000000604067c11 */ /* 0x000fe4000f8c08ff */
[----:B------:R-:W-:-:S04]  /*137c0*/  IADD3 R3, R5, R3, RZ ;  /* 0x0000000305037210 */ /* 0x000fc80007ffe0ff */
        /* <DEDUP_REMOVED lines=14> */
.L_x_2498:
[----:B------:R-:W1:Y:S01]  /*138b0*/  LDC.64 R6, c[0x0][0xcd8] ;  /* 0x00033600ff067b82 */ /* 0x000e620000000a00 */
[----:B------:R-:W-:Y:S01]  /*138c0*/  IMAD.MOV.U32 R3, RZ, RZ, RZ ;  /* 0x000000ffff037224 */ /* 0x000fe200078e00ff */
[----:B------:R-:W-:Y:S01]  /*138d0*/  ULDC UR6, c[0x0][0xb8c] ;  /* 0x0002e30000067ab9 */ /* 0x000fe20000000800 */
[----:B------:R-:W-:-:S05]  /*138e0*/  ULDC.64 UR4, c[0x0][0x208] ;  /* 0x0000820000047ab9 */ /* 0x000fca0000000a00 */
[----:B------:R-:W2:Y:S01]  /*138f0*/  LDC.64 R4, c[0x0][0xcd8] ;  /* 0x00033600ff047b82 */ /* 0x000ea20000000a00 */
[----:B-1----:R-:W-:-:S04]  /*13900*/  ISETP.NE.U32.AND P0, PT, R6, RZ, PT ;  /* 0x000000ff0600720c */ /* 0x002fc80003f05070 */
[----:B------:R-:W-:-:S03]  /*13910*/  ISETP.NE.AND.EX P0, PT, R7, RZ, PT, P0 ;  /* 0x000000ff0700720c */ /* 0x000fc60003f05300 */
[----:B------:R-:W1:Y:S08]  /*13920*/  LDC.64 R6, c[0x0][0xce0] ;  /* 0x00033800ff067b82 */ /* 0x000e700000000a00 */
[----:B------:R-:W3:Y:S01]  /*13930*/  LDC R0, c[0x0][0xb88] ;  /* 0x0002e200ff007b82 */ /* 0x000ee20000000800 */
[C---:B------:R-:W-:Y:S01]  /*13940*/  VIADD R13, R191.reuse, 0x40 ;  /* 0x00000040bf0d7836 */ /* 0x040fe20000000000 */
[----:B------:R-:W-:Y:S01]  /*13950*/  ISETP.GE.AND P2, PT, R191, UR6, PT ;  /* 0x00000006bf007c0c */ /* 0x000fe2000bf46270 */
[----:B--2---:R-:W-:Y:S01]  /*13960*/  IMAD.WIDE R4, R196, 0x4, R4 ;  /* 0x00000004c4047825 */ /* 0x004fe200078e0204 */
[----:B-1----:R-:W-:-:S04]  /*13970*/  ISETP.NE.U32.AND P1, PT, R6, RZ, PT ;  /* 0x000000ff0600720c */ /* 0x002fc80003f25070 */
[----:B------:R1:W5:Y:S01]  /*13980*/  @P0 LDG.E R3, desc[UR4][R4.64] ;  /* 0x0000000404030981 */ /* 0x000362000c1e1900 */
[----:B------:R-:W-:-:S13]  /*13990*/  ISETP.NE.AND.EX P1, PT, R7, RZ, PT, P1 ;  /* 0x000000ff0700720c */ /* 0x000fda0003f25310 */
[----:B------:R-:W2:Y:S01]  /*139a0*/  @P1 LDC.64 R6, c[0x0][0xce0] ;  /* 0x00033800ff061b82 */ /* 0x000ea20000000a00 */
[----:B------:R-:W-:-:S04]  /*139b0*/  ISETP.GE.AND P3, PT, R13, UR6, PT ;  /* 0x000000060d007c0c */ /* 0x000fc8000bf66270 */
[----:B------:R-:W-:Y:S02]  /*139c0*/  SEL R9, RZ, 0xffffffff, P3 ;  /* 0xffffffffff097807 */ /* 0x000fe40001800000 */
[----:B------:R-:W-:-:S03]  /*139d0*/  SEL R8, RZ, 0x1, P2 ;  /* 0x00000001ff087807 */ /* 0x000fc60001000000 */
[----:B------:R-:W-:-:S05]  /*139e0*/  IMAD.SHL.U32 R9, R9, 0x2, RZ ;  /* 0x0000000209097824 */ /* 0x000fca00078e00ff */
[----:B------:R-:W-:Y:S01]  /*139f0*/  LOP3.LUT R14, R9, 0x2, R8, 0xe2, !PT ;  /* 0x00000002090e7812 */ /* 0x000fe200078ee208 */
[----:B--2---:R-:W-:-:S05]  /*13a00*/  @P1 IMAD.WIDE R6, R196, 0x4, R6 ;  /* 0x00000004c4061825 */ /* 0x004fca00078e0206 */
[----:B---3--:R1:W5:Y:S01]  /*13a10*/  @P1 LDG.E R0, desc[UR4][R6.64] ;  /* 0x0000000406001981 */ /* 0x008362000c1e1900 */
[----:B------:R-:W-:Y:S05]  /*13a20*/  @P1 BRA `(.L_x_2504) ;  /* 0x0000000000141947 */ /* 0x000fea0003800000 */
[----:B------:R-:W-:Y:S05]  /*13a30*/  @!P0 BRA `(.L_x_2504) ;  /* 0x0000000000108947 */ /* 0x000fea0003800000 */
[----:B------:R-:W-:Y:S02]  /*13a40*/  ULDC.64 UR4, c[0x0][0x208] ;  /* 0x0000820000047ab9 */ /* 0x000fe40000000a00 */
[----:B-1----:R-:W2:Y:S04]  /*13a50*/  LDG.E R7, desc[UR4][R4.64] ;  /* 0x0000000404077981 */ /* 0x002ea8000c1e1900 */
[----:B-----5:R-:W2:Y:S02]  /*13a60*/  LDG.E R0, desc[UR4][R4.64+0x4] ;  /* 0x0000040404007981 */ /* 0x020ea4000c1e1900 */
[----:B--2---:R-:W-:-:S07]  /*13a70*/  IMAD.IADD R0, R0, 0x1, -R7 ;  /* 0x0000000100007824 */ /* 0x004fce00078e0a07 */
.L_x_2504:
[----:B------:R-:W-:Y:S01]  /*13a80*/  ISETP.GT.AND P1, PT, R201, 0x3f, PT ;  /* 0x0000003fc900780c */ /* 0x000fe20003f24270 */
[C---:B------:R-:W-:Y:S01]  /*13a90*/  VIADD R17, R191.reuse, 0x80 ;  /* 0x00000080bf117836 */ /* 0x040fe20000000000 */
[C---:B------:R-:W-:Y:S01]  /*13aa0*/  IADD3 R18, R191.reuse, 0xc0, RZ ;  /* 0x000000c0bf127810 */ /* 0x040fe20007ffe0ff */
[----:B------:R-:W-:Y:S01]  /*13ab0*/  BSSY B1, `(.L_x_2505) ;  /* 0x0000023000017945 */ /* 0x000fe20003800000 */
[----:B-1----:R-:W-:Y:S01]  /*13ac0*/  SHF.R.S32.HI R4, RZ, 0x1f, R196 ;  /* 0x0000001fff047819 */ /* 0x002fe200000114c4 */
[----:B------:R-:W-:Y:S01]  /*13ad0*/  VIADD R24, R191, 0x100 ;  /* 0x00000100bf187836 */ /* 0x000fe20000000000 */
[----:B------:R-:W-:Y:S01]  /*13ae0*/  ISETP.GE.AND P2, PT, R17, UR6, PT ;  /* 0x0000000611007c0c */ /* 0x000fe2000bf46270 */
[----:B------:R-:W-:Y:S01]  /*13af0*/  VIADD R25, R191, 0x140 ;  /* 0x00000140bf197836 */ /* 0x000fe20000000000 */
[----:B------:R-:W-:Y:S02]  /*13b00*/  ISETP.GE.AND P3, PT, R18, UR6, PT ;  /* 0x0000000612007c0c */ /* 0x000fe4000bf66270 */
[----:B------:R-:W-:-:S02]  /*13b10*/  SHF.R.S32.HI R9, RZ, 0x1f, R193 ;  /* 0x0000001fff097819 */ /* 0x000fc400000114c1 */
[----:B------:R-:W-:Y:S02]  /*13b20*/  SHF.R.S32.HI R12, RZ, 0x1f, R191 ;  /* 0x0000001fff0c7819 */ /* 0x000fe400000114bf */
[----:B------:R-:W-:Y:S02]  /*13b30*/  SEL R11, R196, RZ, !P0 ;  /* 0x000000ffc40b7207 */ /* 0x000fe40004000000 */
[----:B------:R-:W-:Y:S02]  /*13b40*/  SEL R10, R4, RZ, !P0 ;  /* 0x000000ff040a7207 */ /* 0x000fe40004000000 */
[----:B-----5:R-:W-:Y:S01]  /*13b50*/  SHF.R.S32.HI R8, RZ, 0x1f, R3 ;  /* 0x0000001fff087819 */ /* 0x020fe20000011403 */
[----:B------:R-:W-:Y:S06]  /*13b60*/  @P1 BRA `(.L_x_2506) ;  /* 0x00000000005c1947 */ /* 0x000fec0003800000 */
[----:B------:R-:W1:Y:S02]  /*13b70*/  S2R R5, SR_TID.X ;  /* 0x0000000000057919 */ /* 0x000e640000002100 */
[----:B-1----:R-:W-:-:S04]  /*13b80*/  IMAD R4, R197, 0x40, R5 ;  /* 0x00000040c5047824 */ /* 0x002fc800078e0205 */
[----:B------:R-:W-:-:S05]  /*13b90*/  VIADD R5, R4, 0xffffff80 ;  /* 0xffffff8004057836 */ /* 0x000fca0000000000 */
[----:B------:R-:W-:-:S13]  /*13ba0*/  ISETP.GE.AND P0, PT, R5, R0, PT ;  /* 0x000000000500720c */ /* 0x000fda0003f06270 */
[----:B------:R-:W-:Y:S05]  /*13bb0*/  @P0 BRA `(.L_x_2506) ;  /* 0x0000000000480947 */ /* 0x000fea0003800000 */
[----:B------:R-:W-:Y:S01]  /*13bc0*/  IADD3 R4, P0, R5, R3, RZ ;  /* 0x0000000305047210 */ /* 0x000fe20007f1e0ff */
[----:B------:R-:W-:Y:S01]  /*13bd0*/  ULDC.64 UR4, c[0x0][0xc70] ;  /* 0x00031c0000047ab9 */ /* 0x000fe20000000a00 */
[----:B------:R-:W-:Y:S01]  /*13be0*/  ULDC.64 UR8, c[0x0][0x208] ;  /* 0x0000820000087ab9 */ /* 0x000fe20000000a00 */
        /* <DEDUP_REMOVED lines=9> */
[----:B------:R-:W-:-:S04]  /*13c80*/  ULDC.64 UR4, c[0x0][0xc40] ;  /* 0x0003100000047ab9 */ /* 0x000fc80000000a00 */
[----:B------:R-:W-:Y:S02]  /*13c90*/  IADD3 R5, R5, R7, RZ ;  /* 0x0000000705057210 */ /* 0x000fe40007ffe0ff */
[----:B------:R-:W-:-:S04]  /*13ca0*/  LEA R6, P0, R4, UR4, 0x2 ;  /* 0x0000000404067c11 */ /* 0x000fc8000f8010ff */
[----:B------:R-:W-:Y:S01]  /*13cb0*/  LEA.HI.X R7, R4, UR5, R5, 0x2, P0 ;  /* 0x0000000504077c11 */ /* 0x000fe200080f1405 */
[----:B------:R-:W-:-:S05]  /*13cc0*/  IMAD.MOV.U32 R5, RZ, RZ, -0x800000 ;  /* 0xff800000ff057424 */ /* 0x000fca00078e00ff */
[----:B------:R1:W-:Y:S03]  /*13cd0*/  STG.E desc[UR8][R6.64], R5 ;  /* 0x0000000506007986 */ /* 0x0003e6000c101908 */
.L_x_2506:
[----:B------:R-:W-:Y:S05]  /*13ce0*/  BSYNC B1 ;  /* 0x0000000000017941 */ /* 0x000fea0003800000 */
.L_x_2505:
[----:B------:R-:W-:Y:S01]  /*13cf0*/  ULDC.64 UR4, c[0x0][0xba0] ;  /* 0x0002e80000047ab9 */ /* 0x000fe20000000a00 */
[----:B------:R-:W-:Y:S01]  /*13d00*/  IMAD.MOV.U32 R4, RZ, RZ, R191 ;  /* 0x000000ffff047224 */ /* 0x000fe200078e00bf */
[----:B-1----:R-:W-:Y:S01]  /*13d10*/  SEL R7, RZ, 0x4, P2 ;  /* 0x00000004ff077807 */ /* 0x002fe20001000000 */
[----:B------:R-:W-:Y:S01]  /*13d20*/  IMAD.MOV.U32 R5, RZ, RZ, R12 ;  /* 0x000000ffff057224 */ /* 0x000fe200078e000c */
[----:B------:R-:W-:Y:S01]  /*13d30*/  ISETP.GE.AND P0, PT, R24, UR6, PT ;  /* 0x0000000618007c0c */ /* 0x000fe2000bf06270 */
[----:B------:R-:W-:Y:S01]  /*13d40*/  IMAD R6, R8, UR4, RZ ;  /* 0x0000000408067c24 */ /* 0x000fe2000f8e02ff */
[----:B------:R-:W-:Y:S01]  /*13d50*/  SEL R8, RZ, 0x8, P3 ;  /* 0x00000008ff087807 */ /* 0x000fe20001800000 */
[----:B------:R-:W-:Y:S01]  /*13d60*/  IMAD.WIDE.U32 R4, R3, UR4, R4 ;  /* 0x0000000403047c25 */ /* 0x000fe2000f8e0004 */
[----:B------:R-:W-:Y:S01]  /*13d70*/  ISETP.GE.AND P1, PT, R25, UR6, PT ;  /* 0x0000000619007c0c */ /* 0x000fe2000bf26270 */
[----:B------:R-:W-:Y:S01]  /*13d80*/  BSSY B1, `(.L_x_2507) ;  /* 0x000003c000017945 */ /* 0x000fe20003800000 */
[----:B------:R-:W-:Y:S01]  /*13d90*/  LOP3.LUT R7, R8, R14, R7, 0xfe, !PT ;  /* 0x0000000e08077212 */ /* 0x000fe200078efe07 */
[----:B------:R-:W-:Y:S01]  /*13da0*/  IMAD R3, R3, UR5, R6 ;  /* 0x0000000503037c24 */ /* 0x000fe2000f8e0206 */
[----:B------:R-:W-:Y:S01]  /*13db0*/  SEL R8, RZ, 0x10, P0 ;  /* 0x00000010ff087807 */ /* 0x000fe20000000000 */
[----:B------:R-:W-:Y:S01]  /*13dc0*/  VIADD R6, R191, 0x180 ;  /* 0x00000180bf067836 */ /* 0x000fe20000000000 */
[----:B------:R-:W-:Y:S01]  /*13dd0*/  SEL R12, RZ, 0x20, P1 ;  /* 0x00000020ff0c7807 */ /* 0x000fe20000800000 */
[----:B------:R-:W-:Y:S01]  /*13de0*/  ULDC.64 UR4, c[0x0][0xbe0] ;  /* 0x0002f80000047ab9 */ /* 0x000fe20000000a00 */
[----:B------:R-:W-:-:S02]  /*13df0*/  IMAD.IADD R5, R5, 0x1, R3 ;  /* 0x0000000105057824 */ /* 0x000fc400078e0203 */
[----:B------:R-:W-:Y:S01]  /*13e00*/  ISETP.GE.AND P0, PT, R6, UR6, PT ;  /* 0x0000000606007c0c */ /* 0x000fe2000bf06270 */
[----:B------:R-:W-:Y:S01]  /*13e10*/  IMAD R6, R9, UR4, RZ ;  /* 0x0000000409067c24 */ /* 0x000fe2000f8e02ff */
[----:B------:R-:W-:Y:S01]  /*13e20*/  LOP3.LUT R9, R12, R7, R8, 0xfe, !PT ;  /* 0x000000070c097212 */ /* 0x000fe200078efe08 */
[----:B------:R-:W-:Y:S01]  /*13e30*/  IMAD.WIDE.U32 R4, R193, UR4, R4 ;  /* 0x00000004c1047c25 */ /* 0x000fe2000f8e0004 */
[----:B------:R-:W-:-:S03]  /*13e40*/  IADD3 R7, R191, 0x1c0, RZ ;  /* 0x000001c0bf077810 */ /* 0x000fc60007ffe0ff */
[----:B------:R-:W-:Y:S01]  /*13e50*/  IMAD R3, R193, UR5, R6 ;  /* 0x00000005c1037c24 */ /* 0x000fe2000f8e0206 */
[----:B------:R-:W-:Y:S01]  /*13e60*/  ISETP.GE.AND P2, PT, R7, UR6, PT ;  /* 0x0000000607007c0c */ /* 0x000fe2000bf46270 */
[----:B------:R-:W-:Y:S01]  /*13e70*/  IMAD R7, R197, -0x40, R0 ;  /* 0xffffffc0c5077824 */ /* 0x000fe200078e0200 */
[----:B------:R-:W-:Y:S01]  /*13e80*/  SEL R6, RZ, 0x40, P0 ;  /* 0x00000040ff067807 */ /* 0x000fe20000000000 */
[C---:B------:R-:W-:Y:S01]  /*13e90*/  VIADD R0, R194.reuse, 0x20 ;  /* 0x00000020c2007836 */ /* 0x040fe20000000000 */
[----:B------:R-:W-:Y:S01]  /*13ea0*/  ULDC.64 UR4, c[0x0][0xbe8] ;  /* 0x0002fa0000047ab9 */ /* 0x000fe20000000a00 */
[----:B------:R-:W-:Y:S01]  /*13eb0*/  IMAD.IADD R5, R5, 0x1, R3 ;  /* 0x0000000105057824 */ /* 0x000fe200078e0203 */
[-C--:B------:R-:W-:Y:S01]  /*13ec0*/  ISETP.GE.AND P1, PT, R194, R7.reuse, PT ;  /* 0x00000007c200720c */ /* 0x080fe20003f26270 */
[----:B------:R-:W-:Y:S01]  /*13ed0*/  IMAD.MOV.U32 R8, RZ, RZ, R194 ;  /* 0x000000ffff087224 */ /* 0x000fe200078e00c2 */
[----:B------:R-:W-:Y:S01]  /*13ee0*/  ISETP.GE.AND P0, PT, R0, R7, PT ;  /* 0x000000070000720c */ /* 0x000fe20003f06270 */
[----:B------:R-:W-:Y:S01]  /*13ef0*/  IMAD R0, R10, UR4, RZ ;  /* 0x000000040a007c24 */ /* 0x000fe2000f8e02ff */
[----:B------:R-:W-:Y:S01]  /*13f00*/  LOP3.LUT R15, R9, R6, RZ, 0xfc, !PT ;  /* 0x00000006090f7212 */ /* 0x000fe200078efcff */
[----:B------:R-:W-:Y:S01]  /*13f10*/  IMAD.WIDE.U32 R6, R11, UR4, R4 ;  /* 0x000000040b067c25 */ /* 0x000fe2000f8e0004 */
[----:B------:R-:W-:-:S03]  /*13f20*/  SHF.R.S32.HI R9, RZ, 0x1f, R194 ;  /* 0x0000001fff097819 */ /* 0x000fc600000114c2 */
[----:B------:R-:W-:Y:S01]  /*13f30*/  IMAD R3, R11, UR5, R0 ;  /* 0x000000050b037c24 */ /* 0x000fe2000f8e0200 */
        /* <DEDUP_REMOVED lines=18> */
[----:B------:R-:W-:Y:S02]  /*14060*/  ISETP.GE.AND P3, PT, R24, UR6, PT ;  /* 0x0000000618007c0c */ /* 0x000fe4000bf66270 */
[----:B------:R-:W-:Y:S02]  /*14070*/  LEA.HI.X R21, R4, UR5, R3, 0x1, P1 ;  /* 0x0000000504157c11 */ /* 0x000fe400088f0c03 */
[----:B------:R-:W-:Y:S02]  /*14080*/  ISETP.GE.AND P1, PT, R17, UR6, PT ;  /* 0x0000000611007c0c */ /* 0x000fe4000bf26270 */
[----:B------:R-:W-:Y:S01]  /*14090*/  ISETP.GE.AND P2, PT, R25, UR6, PT ;  /* 0x0000000619007c0c */ /* 0x000fe2000bf46270 */
        /* <DEDUP_REMOVED lines=10> */
.L_x_2508:
[----:B------:R-:W-:Y:S05]  /*14140*/  BSYNC B1 ;  /* 0x0000000000017941 */ /* 0x000fea0003800000 */
.L_x_2507:
        /* <DEDUP_REMOVED lines=30> */
.L_x_2503:
[----:B------:R-:W-:Y:S05]  /*14330*/  BSYNC B0 ;  /* 0x0000000000007941 */ /* 0x000fea0003800000 */
.L_x_2497:
[----:B------:R-:W-:Y:S02]  /*14340*/  ULDC UR4, c[0x0][0xd14] ;  /* 0x0003450000047ab9 */ /* 0x000fe40000000800 */
[----:B0-----:R-:W-:-:S13]  /*14350*/  ISETP.GE.AND P0, PT, R187, UR4, PT ;  /* 0x00000004bb007c0c */ /* 0x001fda000bf06270 */
[----:B------:R-:W-:Y:S05]  /*14360*/  @!P0 BRA `(.L_x_2509) ;  /* 0xfffffec800f88947 */ /* 0x000fea000383ffff */
[----:B------:R-:W-:Y:S05]  /*14370*/  EXIT ;  /* 0x000000000000794d */ /* 0x000fea0003800000 */
.L_x_2405:
        /* <DEDUP_REMOVED lines=62> */
.L_x_2514:
        /* <DEDUP_REMOVED lines=16> */
.L_x_2513:
[----:B------:R-:W-:Y:S05]  /*14860*/  BSYNC B0 ;  /* 0x0000000000007941 */ /* 0x000fea0003800000 */
.L_x_2512:
        /* <DEDUP_REMOVED lines=25> */
.L_x_2510:
[----:B------:R-:W-:Y:S01]  /*14a00*/  IMAD.IADD R7, R5, 0x1, -R2 ;  /* 0x0000000105077824 */ /* 0x000fe200078e0a02 */
[----:B------:R-:W-:-:S03]  /*14a10*/  ULDC.64 UR8, c[0x0][0x208] ;  /* 0x0000820000087ab9 */ /* 0x000fc60000000a00 */
        /* <DEDUP_REMOVED lines=19> */
.L_x_2515:
        /* <DEDUP_REMOVED lines=25> */
[----:B------:R-:W-:Y:S02]  /*14ce0*/  VIADDMNMX R8, R3, UR4, R8, PT ;  /* 0x0000000403087c46 */ /* 0x000fe4000b800108 */
[----:B------:R-:W-:Y:S02]  /*14cf0*/  IADD3 R4, R5, R4, RZ ;  /* 0x0000000405047210 */ /* 0x000fe40007ffe0ff */
[----:B------:R-:W-:-:S04]  /*14d00*/  IABS R7, R8 ;  /* 0x0000000800077213 */ /* 0x000fc80000000000 */
[----:B------:R-:W1:Y:S08]  /*14d10*/  I2F.RP R10, R7 ;  /* 0x00000007000a7306 */ /* 0x000e700000209400 */
[----:B-1----:R-:W1:Y:S02]  /*14d20*/  MUFU.RCP R10, R10 ;  /* 0x0000000a000a7308 */ /* 0x002e640000001000 */
[----:B-1----:R-:W-:-:S06]  /*14d30*/  VIADD R2, R10, 0xffffffe ;  /* 0x0ffffffe0a027836 */ /* 0x002fcc0000000000 */
[----:B------:R1:W2:Y:S02]  /*14d40*/  F2I.FTZ.U32.TRUNC.NTZ R3, R2 ;  /* 0x0000000200037305 */ /* 0x0002a4000021f000 */
[----:B-1----:R-:W-:Y:S01]  /*14d50*/  MOV R2, RZ ;  /* 0x000000ff00027202 */ /* 0x002fe20000000f00 */
[----:B--2---:R-:W-:-:S04]  /*14d60*/  IMAD.MOV R6, RZ, RZ, -R3 ;  /* 0x000000ffff067224 */ /* 0x004fc800078e0a03 */
        /* <DEDUP_REMOVED lines=22> */
.L_x_2511:
[----:B------:R-:W-:Y:S02]  /*14ed0*/  IMAD.MOV.U32 R17, RZ, RZ, RZ ;  /* 0x000000ffff117224 */ /* 0x000fe400078e00ff */
[----:B------:R-:W-:Y:S02]  /*14ee0*/  IMAD.U32 R16, RZ, RZ, UR6 ;  /* 0x00000006ff107e24 */ /* 0x000fe4000f8e00ff */
[----:B------:R-:W-:-:S07]  /*14ef0*/  IMAD.MOV.U32 R18, RZ, RZ, RZ ;  /* 0x000000ffff127224 */ /* 0x000fce00078e00ff */
.L_x_2516:
[----:B------:R-:W1:Y:S01]  /*14f00*/  S2R R2, SR_TID.X ;  /* 0x0000000000027919 */ /* 0x000e620000002100 */
[----:B------:R-:W-:Y:S01]  /*14f10*/  UMOV UR4, URZ ;  /* 0x0000003f00047c82 */ /* 0x000fe20008000000 */
        /* <DEDUP_REMOVED lines=10> */
[----:B------:R1:W-:Y:S02]  /*14fc0*/  STL [R1+0x4], R0 ;  /* 0x0000040001007387 */ /* 0x0003e40000100800 */
[----:B-1----:R-:W-:-:S05]  /*14fd0*/  IMAD.U32 R0, RZ, RZ, UR4 ;  /* 0x00000004ff007e24 */ /* 0x002fca000f8e00ff */
[----:B------:R1:W-:Y:S01]  /*14fe0*/  STL [R1+0x1c], R0 ;  /* 0x00001c0001007387 */ /* 0x0003e20000100800 */
[----:B------:R-:W-:Y:S05]  /*14ff0*/  @P0 BRA `(.L_x_2517) ;  /* 0x00000048003c0947 */ /* 0x000fea0003800000 */
[----:B------:R-:W-:Y:S01]  /*15000*/  ULDC UR4, c[0x0][0xc] ;  /* 0x0000030000047ab9 */ /* 0x000fe20000000800 */
[----:B------:R-:W-:Y:S01]  /*15010*/  IMAD.MOV.U32 R2, RZ, RZ, 0x1 ;  /* 0x00000001ff027424 */ /* 0x000fe200078e00ff */
[----:B------:R-:W-:Y:S01]  /*15020*/  ULDC.64 UR54, c[0x0][0x198] ;  /* 0x0000660000367ab9 */ /* 0x000fe20000000a00 */
[----:B-1----:R-:W-:Y:S01]  /*15030*/  IMAD.U32 R0, RZ, RZ, UR4 ;  /* 0x00000004ff007e24 */ /* 0x002fe2000f8e00ff */
[----:B------:R-:W-:Y:S02]  /*15040*/  UMOV UR4, URZ ;  /* 0x0000003f00047c82 */ /* 0x000fe40008000000 */
[----:B------:R-:W-:Y:S04]  /*15050*/  STL [R1+0x4], R2 ;  /* 0x0000040201007387 */ /* 0x000fe80000100800 */
[----:B------:R-:W-:Y:S04]  /*15060*/  STL [R1], RZ ;  /* 0x000000ff01007387 */ /* 0x000fe80000100800 */
[----:B------:R1:W-:Y:S02]  /*15070*/  STL [R1+0x20], R0 ;  /* 0x0000200001007387 */ /* 0x0003e40000100800 */
[----:B-1----:R-:W-:-:S05]  /*15080*/  IMAD.U32 R0, RZ, RZ, UR4 ;  /* 0x00000004ff007e24 */ /* 0x002fca000f8e00ff */
[----:B------:R1:W-:Y:S02]  /*15090*/  STL [R1+0x1c], R0 ;  /* 0x00001c0001007387 */ /* 0x0003e40000100800 */
.L_x_2591:
[----:B------:R-:W-:Y:S05]  /*150a0*/  YIELD ;  /* 0x0000000000007946 */ /* 0x000fea0003800000 */
[----:B------:R-:W-:Y:S01]  /*150b0*/  ULDC.64 UR4, c[0x0][0xb20] ;  /* 0x0002c80000047ab9 */ /* 0x000fe20000000a00 */
[----:B-1----:R-:W-:Y:S01]  /*150c0*/  IMAD.MOV.U32 R0, RZ, RZ, RZ ;  /* 0x000000ffff007224 */ /* 0x002fe200078e00ff */
[----:B------:R-:W-:Y:S01]  /*150d0*/  ISETP.NE.U32.AND P0, PT, RZ, UR4, PT ;  /* 0x00000004ff007c0c */ /* 0x000fe2000bf05070 */
[----:B------:R-:W-:-:S03]  /*150e0*/  ULDC.64 UR6, c[0x0][0x208] ;  /* 0x0000820000067ab9 */ /* 0x000fc60000000a00 */
        /* <DEDUP_REMOVED lines=8> */
[----:B------:R-:W-:Y:S01]  /*15170*/  MOV R4, RZ ;  /* 0x000000ff00047202 */ /* 0x000fe20000000f00 */
[----:B-1----:R-:W1:Y:S02]  /*15180*/  LDC.64 R2, c[0x0][0xaf8] ;  /* 0x0002be00ff027b82 */ /* 0x002e640000000a00 */
[----:B-1----:R-:W-:-:S08]  /*15190*/  IMAD.WIDE R2, R19, 0x4, R2 ;  /* 0x0000000413027825 */ /* 0x002fd000078e0202 */
[----:B------:R-:W2:Y:S01]  /*151a0*/  @P2 LDG.E R4, desc[UR6][R2.64] ;  /* 0x0000000602042981 */ /* 0x000ea2000c1e1900 */
[----:B------:R-:W-:Y:S01]  /*151b0*/  ISETP.NE.U32.AND P1, PT, RZ, UR4, PT ;  /* 0x00000004ff007c0c */ /* 0x000fe2000bf25070 */
[----:B------:R-:W-:Y:S02]  /*151c0*/  ULDC UR4, c[0x0][0x288] ;  /* 0x0000a20000047ab9 */ /* 0x000fe40000000800 */
[----:B------:R-:W-:Y:S01]  /*151d0*/  IMAD.U32 R6, RZ, RZ, UR4 ;  /* 0x00000004ff067e24 */ /* 0x000fe2000f8e00ff */
[----:B------:R-:W-:Y:S01]  /*151e0*/  ISETP.NE.AND.EX P1, PT, RZ, UR5, PT, P1 ;  /* 0x00000005ff007c0c */ /* 0x000fe2000bf25310 */
[----:B------:R-:W-:Y:S02]  /*151f0*/  ULDC.64 UR4, c[0x0][0x3f8] ;  /* 0x0000fe0000047ab9 */ /* 0x000fe40000000a00 */
[----:B------:R-:W-:-:S03]  /*15200*/  UISETP.NE.U32.AND UP0, UPT, UR4, URZ, UPT ;  /* 0x0000003f0400728c */ /* 0x000fc6000bf05070 */
[----:B------:R-:W-:Y:S01]  /*15210*/  ULDC UR4, c[0x0][0x404] ;  /* 0x0001010000047ab9 */ /* 0x000fe20000000800 */
[----:B------:R-:W-:-:S03]  /*15220*/  UISETP.NE.AND.EX UP0, UPT, UR5, URZ, UPT, UP0 ;  /* 0x0000003f0500728c */ /* 0x000fc6000bf05300 */
[----:B------:R-:W-:Y:S01]  /*15230*/  ULDC UR5, c[0x0][0x2e0] ;  /* 0x0000b80000057ab9 */ /* 0x000fe20000000800 */
[----:B------:R-:W-:-:S04]  /*15240*/  USEL UR4, UR4, 0x1, UP0 ;  /* 0x0000000104047887 */ /* 0x000fc80008000000 */
[----:B------:R-:W-:Y:S01]  /*15250*/  UIMAD UR4, UR4, UR5, URZ ;  /* 0x00000005040472a4 */ /* 0x000fe2000f8e023f */
[----:B--2---:R1:W-:Y:S02]  /*15260*/  STL [R1+0x18], R4 ;  /* 0x0000180401007387 */ /* 0x0043e40000100800 */
[----:B-1----:R-:W1:Y:S02]  /*15270*/  @P1 LDC.64 R4, c[0x0][0xb10] ;  /* 0x0002c400ff041b82 */ /* 0x002e640000000a00 */
[----:B-1----:R-:W-:-:S05]  /*15280*/  @P1 IMAD.WIDE R4, R19, 0x4, R4 ;  /* 0x0000000413041825 */ /* 0x002fca00078e0204 */
[----:B------:R1:W5:Y:S01]  /*15290*/  @P1 LDG.E R6, desc[UR6][R4.64] ;  /* 0x0000000604061981 */ /* 0x000362000c1e1900 */
[----:B------:R-:W-:Y:S02]  /*152a0*/  ULDC.64 UR6, c[0x0][0xb00] ;  /* 0x0002c00000067ab9 */ /* 0x000fe40000000a00 */
[----:B------:R-:W-:-:S04]  /*152b0*/  ISETP.NE.U32.AND P0, PT, RZ, UR6, PT ;  /* 0x00000006ff007c0c */ /* 0x000fc8000bf05070 */
[----:B------:R-:W-:Y:S01]  /*152c0*/  ISETP.NE.AND.EX P0, PT, RZ, UR7, PT, P0 ;  /* 0x00000007ff007c0c */ /* 0x000fe2000bf05300 */
[----:B-1----:R-:W-:Y:S01]  /*152d0*/  IMAD.U32 R4, RZ, RZ, UR4 ;  /* 0x00000004ff047e24 */ /* 0x002fe2000f8e00ff */
[----:B------:R-:W-:Y:S11]  /*152e0*/  @P1 BRA `(.L_x_2518) ;  /* 0x0000000000141947 */ /* 0x000ff60003800000 */
[----:B------:R-:W-:Y:S05]  /*152f0*/  @!P2 BRA `(.L_x_2518) ;  /* 0x000000000010a947 */ /* 0x000fea0003800000 */
[----:B------:R-:W-:Y:S02]  /*15300*/  ULDC.64 UR4, c[0x0][0x208] ;  /* 0x0000820000047ab9 */ /* 0x000fe40000000a00 */
[----:B------:R-:W2:Y:S04]  /*15310*/  LDG.E R5, desc[UR4][R2.64] ;  /* 0x0000000402057981 */ /* 0x000ea8000c1e1900 */
[----:B-----5:R-:W2:Y:S02]  /*15320*/  LDG.E R6, desc[UR4][R2.64+0x4] ;  /* 0x0000040402067981 */ /* 0x020ea4000c1e1900 */
[----:B--2---:R-:W-:-:S07]  /*15330*/  IMAD.IADD R6, R6, 0x1, -R5 ;  /* 0x0000000106067824 */ /* 0x004fce00078e0a05 */
.L_x_2518:
[----:B------:R-:W1:Y:S01]  /*15340*/  LDC.64 R2, c[0x0][0xb00] ;  /* 0x0002c000ff027b82 */ /* 0x000e620000000a00 */
[----:B------:R-:W-:Y:S01]  /*15350*/  IMAD.MOV.U32 R5, RZ, RZ, RZ ;  /* 0x000000ffff057224 */ /* 0x000fe200078e00ff */
[----:B------:R-:W-:Y:S01]  /*15360*/  ULDC.64 UR4, c[0x0][0x208] ;  /* 0x0000820000047ab9 */ /* 0x000fe20000000a00 */
[----:B-1----:R-:W-:-:S05]  /*15370*/  IMAD.WIDE R2, R19, 0x4, R2 ;  /* 0x0000000413027825 */ /* 0x002fca00078e0202 */
[----:B------:R-:W2:Y:S01]  /*15380*/  @P0 LDG.E R5, desc[UR4][R2.64] ;  /* 0x0000000402050981 */ /* 0x000ea2000c1e1900 */
[----:B------:R-:W-:Y:S02]  /*15390*/  ULDC.64 UR4, c[0x0][0xb18] ;  /* 0x0002c60000047ab9 */ /* 0x000fe40000000a00 */
[----:B------:R-:W-:-:S04]  /*153a0*/  ISETP.NE.U32.AND P1, PT, RZ, UR4, PT ;  /* 0x00000004ff007c0c */ /* 0x000fc8000bf25070 */
[----:B------:R-:W-:Y:S01]  /*153b0*/  ISETP.NE.AND.EX P1, PT, RZ, UR5, PT, P1 ;  /* 0x00000005ff007c0c */ /* 0x000fe2000bf25310 */
[----:B--2--5:R-:W-:-:S05]  /*153c0*/  IMAD.IADD R5, R5, 0x1, R0 ;  /* 0x0000000105057824 */ /* 0x024fca00078e0200 */
[----:B------:R1:W-:Y:S07]  /*153d0*/  STL [R1+0x8], R5 ;  /* 0x0000080501007387 */ /* 0x0003ee0000100800 */
[----:B------:R-:W-:Y:S05]  /*153e0*/  @!P1 BRA `(.L_x_2519) ;  /* 0x0000000000149947 */ /* 0x000fea0003800000 */
[----:B------:R-:W2:Y:S01]  /*153f0*/  LDC.64 R2, c[0x0][0xb18] ;  /* 0x0002c600ff027b82 */ /* 0x000ea20000000a00 */
[----:B------:R-:W-:Y:S01]  /*15400*/  ULDC.64 UR4, c[0x0][0x208] ;  /* 0x0000820000047ab9 */ /* 0x000fe20000000a00 */
[----:B--2---:R-:W-:-:S05]  /*15410*/  IMAD.WIDE R2, R19, 0x4, R2 ;  /* 0x0000000413027825 */ /* 0x004fca00078e0202 */
[----:B------:R2:W5:Y:S01]  /*15420*/  LDG.E R4, desc[UR4][R2.64] ;  /* 0x0000000402047981 */ /* 0x000562000c1e1900 */
[----:B------:R-:W-:Y:S05]  /*15430*/  BRA `(.L_x_2520) ;  /* 0x0000000000147947 */ /* 0x000fea0003800000 */
.L_x_2519:
[----:B------:R-:W-:Y:S05]  /*15440*/  @!P0 BRA `(.L_x_2520) ;  /* 0x0000000000108947 */ /* 0x000fea0003800000 */
[----:B------:R-:W-:Y:S02]  /*15450*/  ULDC.64 UR4, c[0x0][0x208] ;  /* 0x0000820000047ab9 */ /* 0x000fe40000000a00 */
[----:B-1----:R-:W2:Y:S04]  /*15460*/  LDG.E R5, desc[UR4][R2.64] ;  /* 0x0000000402057981 */ /* 0x002ea8000c1e1900 */
[----:B------:R-:W2:Y:S02]  /*15470*/  LDG.E R4, desc[UR4][R2.64+0x4] ;  /* 0x0000040402047981 */ /* 0x000ea4000c1e1900 */
[----:B--2---:R-:W-:-:S07]  /*15480*/  IADD3 R4, -R5, R4, RZ ;  /* 0x0000000405047210 */ /* 0x004fce0007ffe1ff */
.L_x_2520:
        /* <DEDUP_REMOVED lines=9> */
[----:B------:R-:W-:-:S11]  /*15520*/  VIADD R8, R7, 0xffffffff ;  /* 0xffffffff07087836 */ /* 0x000fd60000000000 */
[----:B------:R-:W-:Y:S05]  /*15530*/  @P1 BRA `(.L_x_2523) ;  /* 0x00000000001c1947 */ /* 0x000fea0003800000 */
[----:B------:R-:W-:Y:S01]  /*15540*/  ISETP.NE.AND P1, PT, R3, 0x1, PT ;  /* 0x000000010300780c */ /* 0x000fe20003f25270 */
[----:B------:R-:W-:-:S12]  /*15550*/  IMAD.MOV R7, RZ, RZ, -R7 ;  /* 0x000000ffff077224 */ /* 0x000fd800078e0a07 */
[----:B-1----:R-:W1:Y:S02]  /*15560*/  @P1 LDC.64 R4, c[0x0][0xae0] ;  /* 0x0002b800ff041b82 */ /* 0x002e640000000a00 */
[----:B-1----:R-:W-:-:S05]  /*15570*/  @P1 IMAD.HI.U32 R4, R7, R4, RZ ;  /* 0x0000000407041227 */ /* 0x002fca00078e00ff */
[----:B------:R-:W-:-:S04]  /*15580*/  @P1 SHF.R.U32.HI R7, RZ, R5, R4 ;  /* 0x00000005ff071219 */ /* 0x000fc80000011604 */
[----:B------:R-:W-:Y:S01]  /*15590*/  LOP3.LUT R8, RZ, R7, RZ, 0x33, !PT ;  /* 0x00000007ff087212 */ /* 0x000fe200078e33ff */
[----:B------:R-:W-:Y:S06]  /*155a0*/  BRA `(.L_x_2524) ;  /* 0x0000000000107947 */ /* 0x000fec0003800000 */
.L_x_2523:
[----:B------:R-:W-:-:S13]  /*155b0*/  ISETP.NE.AND P1, PT, R3, 0x1, PT ;  /* 0x000000010300780c */ /* 0x000fda0003f25270 */
[----:B-1----:R-:W1:Y:S02]  /*155c0*/  @P1 LDC.64 R4, c[0x0][0xae0] ;  /* 0x0002b800ff041b82 */ /* 0x002e640000000a00 */
[----:B-1----:R-:W-:-:S05]  /*155d0*/  @P1 IMAD.HI.U32 R4, R8, R4, RZ ;  /* 0x0000000408041227 */ /* 0x002fca00078e00ff */
[----:B------:R-:W-:-:S07]  /*155e0*/  @P1 SHF.R.U32.HI R8, RZ, R5, R4 ;  /* 0x00000005ff081219 */ /* 0x000fce0000011604 */
.L_x_2524:
[----:B------:R-:W-:Y:S05]  /*155f0*/  BSYNC B0 ;  /* 0x0000000000007941 */ /* 0x000fea0003800000 */
.L_x_2522:
[----:B------:R-:W-:-:S05]  /*15600*/  IMAD R5, R8, R3, R3 ;  /* 0x0000000308057224 */ /* 0x000fca00078e0203 */
[----:B------:R-:W-:-:S07]  /*15610*/  VIMNMX R2, R2, R5, PT ;  /* 0x0000000502027248 */ /* 0x000fce0003fe0100 */
.L_x_2521:
[----:B------:R-:W-:Y:S01]  /*15620*/  VIADD R2, R2, 0x3f ;  /* 0x0000003f02027836 */ /* 0x000fe20000000000 */
[C---:B------:R-:W-:Y:S01]  /*15630*/  IADD3 R4, R0.reuse, 0x3f, RZ ;  /* 0x0000003f00047810 */ /* 0x040fe20007ffe0ff */
[----:B------:R-:W-:Y:S01]  /*15640*/  IMAD R7, R17, 0x40, -R6 ;  /* 0x0000004011077824 */ /* 0x000fe200078e0a06 */
[----:B------:R-:W-:Y:S02]  /*15650*/  ULDC UR4, c[0x0][0xad4] ;  /* 0x0002b50000047ab9 */ /* 0x000fe40000000800 */
[----:B-1----:R-:W-:Y:S01]  /*15660*/  SHF.R.S32.HI R5, RZ, 0x1f, R2 ;  /* 0x0000001fff057819 */ /* 0x002fe20000011402 */
[----:B------:R-:W-:-:S03]  /*15670*/  IMAD.IADD R7, R0, 0x1, R7 ;  /* 0x0000000100077824 */ /* 0x000fc600078e0207 */
[----:B------:R-:W-:Y:S01]  /*15680*/  LEA.HI R2, R5, R2, RZ, 0x6 ;  /* 0x0000000205027211 */ /* 0x000fe200078f30ff */
[----:B------:R-:W-:Y:S01]  /*15690*/  VIADD R0, R7, -UR4 ;  /* 0x8000000407007c36 */ /* 0x000fe20008000000 */
[----:B------:R-:W-:Y:S02]  /*156a0*/  SHF.R.S32.HI R5, RZ, 0x1f, R4 ;  /* 0x0000001fff057819 */ /* 0x000fe40000011404 */
[----:B------:R-:W-:Y:S02]  /*156b0*/  SHF.R.S32.HI R2, RZ, 0x6, R2 ;  /* 0x00000006ff027819 */ /* 0x000fe40000011402 */
[----:B------:R-:W-:-:S04]  /*156c0*/  LEA.HI R5, R5, R4, RZ, 0x6 ;  /* 0x0000000405057211 */ /* 0x000fc800078f30ff */
[----:B------:R-:W-:-:S04]  /*156d0*/  SHF.R.S32.HI R5, RZ, 0x6, R5 ;  /* 0x00000006ff057819 */ /* 0x000fc80000011405 */
[----:B------:R-:W-:-:S05]  /*156e0*/  VIMNMX R8, R5, R2, PT ;  /* 0x0000000205087248 */ /* 0x000fca0003fe0100 */
[----:B------:R1:W-:Y:S01]  /*156f0*/  STL [R1+0x14], R8 ;  /* 0x0000140801007387 */ /* 0x0003e20000100800 */
[----:B------:R-:W-:Y:S05]  /*15700*/  @!P0 BRA `(.L_x_2525) ;  /* 0x0000000000488947 */ /* 0x000fea0003800000 */
[----:B------:R-:W-:Y:S01]  /*15710*/  IMAD.MOV.U32 R2, RZ, RZ, R7 ;  /* 0x000000ffff027224 */ /* 0x000fe200078e0007 */
[----:B------:R-:W-:Y:S04]  /*15720*/  BSSY B0, `(.L_x_2526) ;  /* 0x000000e000007945 */ /* 0x000fe80003800000 */
        /* <DEDUP_REMOVED lines=9> */
.L_x_2527:
[----:B------:R-:W-:-:S13]  /*157c0*/  ISETP.NE.AND P0, PT, R3, 0x1, PT ;  /* 0x000000010300780c */ /* 0x000fda0003f05270 */
[----:B------:R-:W2:Y:S02]  /*157d0*/  @P0 LDC.64 R4, c[0x0][0xae0] ;  /* 0x0002b800ff040b82 */ /* 0x000ea40000000a00 */
[----:B--2---:R-:W-:-:S05]  /*157e0*/  @P0 IMAD.HI.U32 R4, R2, R4, RZ ;  /* 0x0000000402040227 */ /* 0x004fca00078e00ff */
[----:B------:R-:W-:-:S07]  /*157f0*/  @P0 SHF.R.U32.HI R2, RZ, R5, R4 ;  /* 0x00000005ff020219 */ /* 0x000fce0000011604 */
.L_x_2528:
[----:B------:R-:W-:Y:S05]  /*15800*/  BSYNC B0 ;  /* 0x0000000000007941 */ /* 0x000fea0003800000 */
.L_x_2526:
[----:B------:R-:W-:-:S05]  /*15810*/  IMAD R3, R2, R3, RZ ;  /* 0x0000000302037224 */ /* 0x000fca00078e02ff */
[----:B------:R-:W-:-:S07]  /*15820*/  VIMNMX R0, R0, R3, !PT ;  /* 0x0000000300007248 */ /* 0x000fce0007fe0100 */
.L_x_2525:
        /* <DEDUP_REMOVED lines=12> */
[----:B------:R-:W2:Y:S01]  /*158f0*/  LDL R2, [R1+0x20] ;  /* 0x0000200001027983 */ /* 0x000ea20000100800 */
        /* <DEDUP_REMOVED lines=13> */
[----:B---3--:R-:W-:Y:S01]  /*159d0*/  IADD3 R16, R0, UR5, R7 ;  /* 0x0000000500107c10 */ /* 0x008fe2000fffe007 */
[----:B------:R-:W-:Y:S06]  /*159e0*/  BRA `(.L_x_2531) ;  /* 0x0000003000ac7947 */ /* 0x000fec0003800000 */
.L_x_2530:
        /* <DEDUP_REMOVED lines=11> */
[----:B------:R-:W-:Y:S01]  /*15aa0*/  MOV R4, UR6 ;  /* 0x0000000600047c02 */ /* 0x000fe20008000f00 */
[----:B------:R-:W-:Y:S01]  /*15ab0*/  IMAD.U32 R5, RZ, RZ, UR7 ;  /* 0x00000007ff057e24 */ /* 0x000fe2000f8e00ff */
[----:B------:R-:W2:Y:S01]  /*15ac0*/  LDC.64 R2, c[0x4][R2] ;  /* 0x0100000002027b82 */ /* 0x000ea20000000a00 */
[----:B------:R-:W-:Y:S01]  /*15ad0*/  IMAD.U32 R6, RZ, RZ, UR8 ;  /* 0x00000008ff067e24 */ /* 0x000fe2000f8e00ff */
[----:B-1----:R-:W-:Y:S01]  /*15ae0*/  MOV R8, 0x70 ;  /* 0x0000007000087802 */ /* 0x002fe20000000f00 */
[----:B------:R-:W-:Y:S02]  /*15af0*/  IMAD.U32 R7, RZ, RZ, UR9 ;  /* 0x00000009ff077e24 */ /* 0x000fe4000f8e00ff */
[----:B------:R-:W-:-:S02]  /*15b00*/  IMAD.U32 R10, RZ, RZ, UR4 ;  /* 0x00000004ff0a7e24 */ /* 0x000fc4000f8e00ff */
[----:B------:R-:W-:Y:S02]  /*15b10*/  IMAD.U32 R11, RZ, RZ, UR5 ;  /* 0x00000005ff0b7e24 */ /* 0x000fe4000f8e00ff */
[----:B------:R-:W-:Y:S02]  /*15b20*/  IMAD.MOV.U32 R12, RZ, RZ, 0x1 ;  /* 0x00000001ff0c7424 */ /* 0x000fe400078e00ff */
[----:B0-----:R-:W-:-:S07]  /*15b30*/  IMAD.MOV.U32 R13, RZ, RZ, RZ ;  /* 0x000000ffff0d7224 */ /* 0x001fce00078e00ff */
[----:B------:R-:W-:-:S07]  /*15b40*/  LEPC R20, `(.L_x_2532) ;  /* 0x000000001014794e */ /* 0x000fce0000000000 */
[----:B--2---:R-:W-:Y:S05]  /*15b50*/  CALL.ABS.NOINC R2 ;  /* 0x0000000002007343 */ /* 0x004fea0003c00000 */
.L_x_2532:
        /* <DEDUP_REMOVED lines=9> */
[----:B------:R-:W-:Y:S01]  /*15bf0*/  IMAD.U32 R4, RZ, RZ, UR6 ;  /* 0x00000006ff047e24 */ /* 0x000fe2000f8e00ff */
[----:B------:R-:W-:Y:S01]  /*15c00*/  MOV R6, UR8 ;  /* 0x0000000800067c02 */ /* 0x000fe20008000f00 */
[----:B------:R-:W-:Y:S01]  /*15c10*/  IMAD.U32 R5, RZ, RZ, UR7 ;  /* 0x00000007ff057e24 */ /* 0x000fe2000f8e00ff */
[----:B0-----:R-:W-:Y:S01]  /*15c20*/  MOV R13, RZ ;  /* 0x000000ff000d7202 */ /* 0x001fe20000000f00 */
[----:B------:R-:W-:Y:S02]  /*15c30*/  IMAD.U32 R7, RZ, RZ, UR9 ;  /* 0x00000009ff077e24 */ /* 0x000fe4000f8e00ff */
[----:B------:R-:W-:-:S02]  /*15c40*/  IMAD.U32 R10, RZ, RZ, UR4 ;  /* 0x00000004ff0a7e24 */ /* 0x000fc4000f8e00ff */
[----:B------:R-:W-:Y:S02]  /*15c50*/  IMAD.U32 R11, RZ, RZ, UR5 ;  /* 0x00000005ff0b7e24 */ /* 0x000fe4000f8e00ff */
[----:B-1----:R-:W-:Y:S02]  /*15c60*/  IMAD.MOV.U32 R8, RZ, RZ, 0x70 ;  /* 0x00000070ff087424 */ /* 0x002fe400078e00ff */
[----:B--2---:R-:W-:-:S07]  /*15c70*/  IMAD.MOV.U32 R12, RZ, RZ, 0x1 ;  /* 0x00000001ff0c7424 */ /* 0x004fce00078e00ff */
[----:B------:R-:W-:-:S07]  /*15c80*/  LEPC R20, `(.L_x_2534) ;  /* 0x000000001014794e */ /* 0x000fce0000000000 */
[----:B---3--:R-:W-:Y:S05]  /*15c90*/  CALL.ABS.NOINC R2 ;  /* 0x0000000002007343 */ /* 0x008fea0003c00000 */
.L_x_2534:
        /* <DEDUP_REMOVED lines=16> */
.L_x_2533:
[----:B------:R-:W2:Y:S01]  /*15da0*/  LDL.LU R7, [R1+0x18] ;  /* 0x0000180001077983 */ /* 0x000ea20000300800 */
[----:B------:R-:W3:Y:S01]  /*15db0*/  LDC R0, c[0x0][0x428] ;  /* 0x00010a00ff007b82 */ /* 0x000ee20000000800 */
[----:B------:R-:W-:Y:S01]  /*15dc0*/  ULDC.64 UR4, c[0x0][0xaf0] ;  /* 0x0002bc0000047ab9 */ /* 0x000fe20000000a00 */
[----:B------:R-:W-:Y:S01]  /*15dd0*/  IMAD.MOV.U32 R4, RZ, RZ, R19 ;  /* 0x000000ffff047224 */ /* 0x000fe200078e0013 */
[----:B------:R-:W4:Y:S01]  /*15de0*/  S2R R6, SR_TID.X ;  /* 0x0000000000067919 */ /* 0x000f220000002100 */
[----:B------:R-:W-:Y:S01]  /*15df0*/  ULDC.64 UR6, c[0x0][0x208] ;  /* 0x0000820000067ab9 */ /* 0x000fe20000000a00 */
[----:B---3--:R-:W-:Y:S01]  /*15e00*/  ISETP.NE.AND P0, PT, R0, 0x1, PT ;  /* 0x000000010000780c */ /* 0x008fe20003f05270 */
[----:B------:R-:W-:Y:S01]  /*15e10*/  IMAD.MOV.U32 R0, RZ, RZ, R18 ;  /* 0x000000ffff007224 */ /* 0x000fe200078e0012 */
[----:B----4-:R-:W-:-:S11]  /*15e20*/  LOP3.LUT R6, R6, 0x1f, RZ, 0xc0, !PT ;  /* 0x0000001f06067812 */ /* 0x010fd600078ec0ff */
[----:B------:R-:W3:Y:S08]  /*15e30*/  @P0 LDC R3, c[0x0][0x42c] ;  /* 0x00010b00ff030b82 */ /* 0x000ef00000000800 */
[----:B------:R-:W4:Y:S01]  /*15e40*/  @P0 LDC R5, c[0x0][0x430] ;  /* 0x00010c00ff050b82 */ /* 0x000f220000000800 */
[----:B---3--:R-:W-:-:S05]  /*15e50*/  @P0 IMAD.HI.U32 R2, R18, R3, RZ ;  /* 0x0000000312020227 */ /* 0x008fca00078e00ff */
[----:B----4-:R-:W-:Y:S02]  /*15e60*/  @P0 SHF.R.U32.HI R0, RZ, R5, R2 ;  /* 0x00000005ff000219 */ /* 0x010fe40000011602 */
[----:B------:R-:W-:-:S04]  /*15e70*/  ISETP.NE.U32.AND P0, PT, RZ, UR4, PT ;  /* 0x00000004ff007c0c */ /* 0x000fc8000bf05070 */
[----:B------:R-:W-:Y:S01]  /*15e80*/  ISETP.NE.AND.EX P0, PT, RZ, UR5, PT, P0 ;  /* 0x00000005ff007c0c */ /* 0x000fe2000bf05300 */
[----:B------:R-:W-:-:S12]  /*15e90*/  ULDC.64 UR4, c[0x0][0xaf8] ;  /* 0x0002be0000047ab9 */ /* 0x000fd80000000a00 */
[----:B------:R-:W3:Y:S01]  /*15ea0*/  @P0 LDC.64 R2, c[0x0][0xaf0] ;  /* 0x0002bc00ff020b82 */ /* 0x000ee20000000a00 */
[----:B------:R-:W-:-:S04]  /*15eb0*/  ISETP.NE.AND P6, PT, R6, RZ, PT ;  /* 0x000000ff0600720c */ /* 0x000fc80003fc5270 */
[----:B------:R-:W-:-:S09]  /*15ec0*/  PLOP3.LUT P1, PT, P6, PT, PT, 0x8, 0x0 ;  /* 0x000000000000781c */ /* 0x000fd2000372e170 */
[----:B------:R-:W-:Y:S01]  /*15ed0*/  VOTEU.ALL UP1, P6 ;  /* 0x00000000003f7886 */ /* 0x000fe20003020000 */
[----:B---3--:R-:W-:-:S05]  /*15ee0*/  @P0 IMAD.WIDE R2, R19, 0x4, R2 ;  /* 0x0000000413020825 */ /* 0x008fca00078e0202 */
[----:B------:R3:W5:Y:S01]  /*15ef0*/  @P0 LDG.E R4, desc[UR6][R2.64] ;  /* 0x0000000602040981 */ /* 0x000762000c1e1900 */
[----:B------:R-:W-:Y:S01]  /*15f00*/  ISETP.NE.U32.AND P0, PT, RZ, UR4, PT ;  /* 0x00000004ff007c0c */ /* 0x000fe2000bf05070 */
[----:B------:R-:W-:-:S03]  /*15f10*/  @!UP1 UIADD3 UR8, UP0, UR54, 0x270, URZ ;  /* 0x0000027036089890 */ /* 0x000fc6000ff1e03f */
[----:B------:R-:W-:Y:S01]  /*15f20*/  ISETP.NE.AND.EX P0, PT, RZ, UR5, PT, P0 ;  /* 0x00000005ff007c0c */ /* 0x000fe2000bf05300 */
[----:B------:R-:W-:-:S03]  /*15f30*/  @!UP1 UIADD3.X UR9, URZ, UR55, URZ, UP0, !UPT ;  /* 0x000000373f099290 */ /* 0x000fc600087fe43f */
[----:B------:R-:W-:Y:S01]  /*15f40*/  SEL R6, R19, RZ, !P0 ;  /* 0x000000ff13067207 */ /* 0x000fe20004000000 */
[----:B------:R-:W-:Y:S01]  /*15f50*/  VOTEU.ALL UP0, P6 ;  /* 0x00000000003f7886 */ /* 0x000fe20003000000 */
[----:B--23--:R-:W-:-:S07]  /*15f60*/  LEA R17, R17, R7, 0x6 ;  /* 0x0000000711117211 */ /* 0x00cfce00078e30ff */
.L_x_2535:
        /* <DEDUP_REMOVED lines=9> */
[----:B--2---:R-:W-:Y:S05]  /*16000*/  @P1 BRA.U.ANY `(.L_x_2535) ;  /* 0xfffffffd00d81947 */ /* 0x004fea000393ffff */
[----:B------:R-:W1:Y:S01]  /*16010*/  LDL R5, [R1+0x14] ;  /* 0x0000140001057983 */ /* 0x000e620000100800 */
[----:B------:R-:W2:Y:S01]  /*16020*/  LDC.64 R2, c[0x0][0x3f8] ;  /* 0x0000fe00ff027b82 */ /* 0x000ea20000000a00 */
[----:B------:R-:W-:Y:S02]  /*16030*/  ULDC.64 UR4, c[0x0][0xb00] ;  /* 0x0002c00000047ab9 */ /* 0x000fe40000000a00 */
[----:B--2---:R-:W-:Y:S01]  /*16040*/  LOP3.LUT P0, RZ, R2, UR4, RZ, 0xfc, !PT ;  /* 0x0000000402ff7c12 */ /* 0x004fe2000f80fcff */
[----:B------:R-:W-:-:S03]  /*16050*/  UMOV UR4, 0xffffffff ;  /* 0xffffffff00047882 */ /* 0x000fc60000000000 */
[----:B------:R-:W-:-:S04]  /*16060*/  LOP3.LUT P0, RZ, R3, UR5, RZ, 0xfc, P0 ;  /* 0x0000000503ff7c12 */ /* 0x000fc8000800fcff */
[----:B-----5:R-:W-:Y:S01]  /*16070*/  SEL R7, R4, RZ, !P0 ;  /* 0x000000ff04077207 */ /* 0x020fe20004000000 */
[----:B-1----:R-:W-:Y:S01]  /*16080*/  VIADD R8, R5, 0xffffffff ;  /* 0xffffffff05087836 */ /* 0x002fe20000000000 */
[----:B------:R-:W-:Y:S07]  /*16090*/  BRA.DIV UR4, `(.L_x_2536) ;  /* 0x0000003e04f07947 */ /* 0x000fee000b800000 */
.L_x_2607:
[----:B------:R-:W-:Y:S01]  /*160a0*/  UMOV UR4, 0xffffffff ;  /* 0xffffffff00047882 */ /* 0x000fe20000000000 */
[----:B------:R-:W-:Y:S02]  /*160b0*/  SHF.R.S32.HI R5, RZ, 0x1f, R4 ;  /* 0x0000001fff057819 */ /* 0x000fe40000011404 */
[----:B------:R-:W-:Y:S05]  /*160c0*/  BRA.DIV UR4, `(.L_x_2537) ;  /* 0x0000004204187947 */ /* 0x000fea000b800000 */
[----:B------:R-:W-:-:S13]  /*160d0*/  ELECT P6, URZ, PT ;  /* 0x00000000003f782f */ /* 0x000fda00038c0000 */
.L_x_2610:
        /* <DEDUP_REMOVED lines=8> */
[----:B-1----:R-:W-:-:S13]  /*16160*/  ISETP.NE.AND P0, PT, R12, 0x1, PT ;  /* 0x000000010c00780c */ /* 0x002fda0003f05270 */
[----:B------:R-:W1:Y:S02]  /*16170*/  @P0 LDC.64 R10, c[0x0][0x420] ;  /* 0x00010800ff0a0b82 */ /* 0x000e640000000a00 */
[----:B-1----:R-:W-:-:S05]  /*16180*/  @P0 IMAD.HI.U32 R10, R8, R10, RZ ;  /* 0x0000000a080a0227 */ /* 0x002fca00078e00ff */
[----:B------:R-:W-:-:S04]  /*16190*/  @P0 SHF.R.U32.HI R7, RZ, R11, R10 ;  /* 0x0000000bff070219 */ /* 0x000fc8000001160a */
[--C-:B------:R-:W-:Y:S01]  /*161a0*/  SHF.R.S32.HI R11, RZ, 0x1f, R7.reuse ;  /* 0x0000001fff0b7819 */ /* 0x100fe20000011407 */
[--C-:B------:R-:W-:Y:S02]  /*161b0*/  IMAD.MOV R9, RZ, RZ, -R7.reuse ;  /* 0x000000ffff097224 */ /* 0x100fe400078e0a07 */
[----:B------:R-:W-:Y:S02]  /*161c0*/  IMAD.MOV.U32 R10, RZ, RZ, R7 ;  /* 0x000000ffff0a7224 */ /* 0x000fe400078e0007 */
        /* <DEDUP_REMOVED lines=8> */
.L_x_2539:
[----:B------:R-:W2:Y:S01]  /*16250*/  LDL R9, [R1] ;  /* 0x0000000001097983 */ /* 0x000ea20000100800 */
[----:B------:R-:W-:-:S03]  /*16260*/  MOV R11, 0x400 ;  /* 0x00000400000b7802 */ /* 0x000fc60000000f00 */
[----:B------:R-:W3:Y:S01]  /*16270*/  LDL R10, [R1+0x4] ;  /* 0x00000400010a7983 */ /* 0x000ee20000100800 */
[----:B-1----:R-:W1:Y:S02]  /*16280*/  S2R R12, SR_CgaCtaId ;  /* 0x00000000000c7919 */ /* 0x002e640000008800 */
[----:B-1----:R-:W-:-:S04]  /*16290*/  LEA R11, R12, R11, 0x18 ;  /* 0x0000000b0c0b7211 */ /* 0x002fc800078ec0ff */
[----:B--2---:R-:W-:Y:S02]  /*162a0*/  LEA R9, R9, R11, 0x3 ;  /* 0x0000000b09097211 */ /* 0x004fe400078e18ff */
[----:B---3--:R-:W-:-:S04]  /*162b0*/  SHF.L.U32 R10, R10, 0x1f, RZ ;  /* 0x0000001f0a0a7819 */ /* 0x008fc800000006ff */
[----:B------:R-:W1:Y:S02]  /*162c0*/  SYNCS.PHASECHK.TRANS64.TRYWAIT P0, [R9+URZ+0x38840], R10 ;  /* 0x0388400a090075a7 */ /* 0x000e64000800017f */
[----:B-1----:R-:W-:Y:S05]  /*162d0*/  @!P0 BRA `(.L_x_2540) ;  /* 0x0000003c00b48947 */ /* 0x002fea0003800000 */
.L_x_2611:
        /* <DEDUP_REMOVED lines=11> */
.L_x_2541:
        /* <DEDUP_REMOVED lines=22> */
.L_x_2538:
[----:B------:R-:W1:Y:S01]  /*164f0*/  S2R R12, SR_CgaCtaId ;  /* 0x00000000000c7919 */ /* 0x000e620000008800 */
[----:B------:R-:W-:Y:S05]  /*16500*/  WARPSYNC.ALL ;  /* 0x0000000000007948 */ /* 0x000fea0003800000 */
[----:B------:R-:W-:Y:S01]  /*16510*/  BAR.SYNC.DEFER_BLOCKING 0x8, 0xa0 ;  /* 0x0202800000007b1d */ /* 0x000fe20000010000 */
[----:B------:R-:W-:Y:S02]  /*16520*/  ELECT P0, URZ, PT ;  /* 0x00000000003f782f */ /* 0x000fe40003800000 */
[----:B------:R-:W-:-:S03]  /*16530*/  MOV R11, 0x400 ;  /* 0x00000400000b7802 */ /* 0x000fc60000000f00 */
[----:B------:R-:W-:Y:S01]  /*16540*/  BSSY B0, `(.L_x_2542) ;  /* 0x000004c000007945 */ /* 0x000fe20003800000 */
[----:B-1----:R-:W-:-:S07]  /*16550*/  LEA R11, R12, R11, 0x18 ;  /* 0x0000000b0c0b7211 */ /* 0x002fce00078ec0ff */
        /* <DEDUP_REMOVED lines=20> */
[----:B-1----:R-:W-:Y:S01]  /*166a0*/  IMAD.MOV.U32 R6, RZ, RZ, 0x10000 ;  /* 0x00010000ff067424 */ /* 0x002fe200078e00ff */
        /* <DEDUP_REMOVED lines=24> */
[----:B--2---:R-:W-:Y:S01]  /*16830*/  MOV R6, UR47 ;  /* 0x0000002f00067c02 */ /* 0x004fe20008000f00 */
        /* <DEDUP_REMOVED lines=20> */
[----:B-1----:R-:W-:Y:S01]  /*16980*/  R2UR UR42, R10 ;  /* 0x000000000a2a72ca */ /* 0x002fe200000e0000 */
[----:B------:R-:W-:-:S02]  /*16990*/  UIADD3 UR40, UR16, 0x2e400, URZ ;  /* 0x0002e40010287890 */ /* 0x000fc4000fffe03f */
[----:B------:R-:W-:-:S10]  /*169a0*/  UIADD3 UR16, UR16, 0x34400, URZ ;  /* 0x0003440010107890 */ /* 0x000fd4000fffe03f */
[----:B------:R2:W-:Y:S01]  /*169b0*/  UTMALDG.4D [UR40], [UR4], desc[UR6] ;  /* 0x00000628040075b4 */ /* 0x0005e20008019000 */
[----:B------:R2:W-:Y:S01]  /*169c0*/  UTMALDG.4D [UR32], [UR4], desc[UR6] ;  /* 0x00000620040075b4 */ /* 0x0005e20008019000 */
[----:B------:R2:W-:Y:S01]  /*169d0*/  UTMALDG.4D [UR24], [UR4], desc[UR6] ;  /* 0x00000618040075b4 */ /* 0x0005e20008019000 */
[----:B------:R2:W-:Y:S02]  /*169e0*/  UTMALDG.4D [UR16], [UR4], desc[UR6] ;  /* 0x00000610040075b4 */ /* 0x0005e40008019000 */
[----:B--2---:R-:W-:Y:S01]  /*169f0*/  NOP ;  /* 0x0000000000007918 */ /* 0x004fe20000000000 */
.L_x_2543:
[----:B------:R-:W-:Y:S05]  /*16a00*/  BSYNC B0 ;  /* 0x0000000000007941 */ /* 0x000fea0003800000 */
.L_x_2542:
[----:B------:R-:W2:Y:S02]  /*16a10*/  LDL.LU R6, [R1+0x1c] ;  /* 0x00001c0001067983 */ /* 0x000ea40000300800 */
[----:B--2---:R-:W-:-:S13]  /*16a20*/  R2UR UR5, R6 ;  /* 0x00000000060572ca */ /* 0x004fda00000e0000 */
[----:B------:R-:W-:-:S04]  /*16a30*/  UIADD3 UR5, UR5, 0x1, URZ ;  /* 0x0000000105057890 */ /* 0x000fc8000fffe03f */
[----:B------:R-:W-:Y:S02]  /*16a40*/  ULEA.HI UR4, UR5, UR5, URZ, 0x1 ;  /* 0x0000000505047291 */ /* 0x000fe4000f8f083f */
[----:B------:R-:W-:Y:S02]  /*16a50*/  IMAD.U32 R6, RZ, RZ, UR5 ;  /* 0x00000005ff067e24 */ /* 0x000fe4000f8e00ff */
[----:B------:R-:W-:-:S03]  /*16a60*/  ULOP3.LUT UR4, UR4, 0xfffffffe, URZ, 0xc0, !UPT ;  /* 0xfffffffe04047892 */ /* 0x000fc6000f8ec03f */
[----:B------:R1:W-:Y:S01]  /*16a70*/  STL [R1+0x1c], R6 ;  /* 0x00001c0601007387 */ /* 0x0003e20000100800 */
[----:B------:R-:W-:-:S06]  /*16a80*/  UIADD3 UR4, UR5, -UR4, URZ ;  /* 0x8000000405047290 */ /* 0x000fcc000fffe03f */
[----:B-1----:R-:W-:-:S04]  /*16a90*/  MOV R6, UR4 ;  /* 0x0000000400067c02 */ /* 0x002fc80008000f00 */
[----:B------:R-:W-:-:S04]  /*16aa0*/  SHF.L.U32 R6, R6, 0x1f, RZ ;  /* 0x0000001f06067819 */ /* 0x000fc800000006ff */
[----:B------:R-:W1:Y:S02]  /*16ab0*/  SYNCS.PHASECHK.TRANS64.TRYWAIT P0, [R11+URZ+0x38820], R6 ;  /* 0x038820060b0075a7 */ /* 0x000e64000800017f */
[----:B-1----:R-:W-:Y:S05]  /*16ac0*/  @!P0 BRA `(.L_x_2544) ;  /* 0x0000003400cc8947 */ /* 0x002fea0003800000 */
.L_x_2612:
[----:B------:R-:W-:Y:S01]  /*16ad0*/  ULDC.64 UR38, c[0x0][0x3f8] ;  /* 0x0000fe0000267ab9 */ /* 0x000fe20000000a00 */
[----:B------:R-:W-:Y:S01]  /*16ae0*/  ULDC.64 UR46, c[0x0][0x408] ;  /* 0x00010200002e7ab9 */ /* 0x000fe20000000a00 */
        /* <DEDUP_REMOVED lines=11> */
.L_x_2613:
        /* <DEDUP_REMOVED lines=11> */
.L_x_2548:
        /* <DEDUP_REMOVED lines=43> */
[----:B------:R-:W-:-:S02]  /*16f00*/  UMOV UR10, UR21 ;  /* 0x00000015000a7c82 */ /* 0x000fc40008000000 */
[----:B------:R1:W-:Y:S01]  /*16f10*/  UTMALDG.4D [UR8], [UR4], desc[UR6] ;  /* 0x00000608040075b4 */ /* 0x0003e20008019000 */
        /* <DEDUP_REMOVED lines=12> */
.L_x_2546:
[----:B------:R-:W-:Y:S05]  /*16fe0*/  BSYNC B0 ;  /* 0x0000000000007941 */ /* 0x000fea0003800000 */
.L_x_2545:
[----:B-1----:R-:W2:Y:S04]  /*16ff0*/  LDL R9, [R1+0x14] ;  /* 0x0000140001097983 */ /* 0x002ea80000100800 */
[----:B------:R-:W3:Y:S01]  /*17000*/  LDL R6, [R1+0xc] ;  /* 0x00000c0001067983 */ /* 0x000ee20000100800 */
[----:B------:R-:W-:Y:S01]  /*17010*/  BSSY B0, `(.L_x_2549) ;  /* 0x00001aa000007945 */ /* 0x000fe20003800000 */
[----:B--2---:R-:W-:-:S05]  /*17020*/  VIADD R8, R9, 0xfffffffe ;  /* 0xfffffffe09087836 */ /* 0x004fca0000000000 */
[----:B---3--:R-:W-:-:S13]  /*17030*/  ISETP.GE.AND P0, PT, R8, R6, PT ;  /* 0x000000060800720c */ /* 0x008fda0003f06270 */
[----:B------:R-:W-:Y:S05]  /*17040*/  @!P0 BRA `(.L_x_2550) ;  /* 0x0000001800988947 */ /* 0x000fea0003800000 */
[----:B------:R-:W-:Y:S01]  /*17050*/  LOP3.LUT R10, RZ, R6, RZ, 0x33, !PT ;  /* 0x00000006ff0a7212 */ /* 0x000fe200078e33ff */
[----:B------:R-:W-:Y:S01]  /*17060*/  IMAD.MOV R6, RZ, RZ, -R9 ;  /* 0x000000ffff067224 */ /* 0x000fe200078e0a09 */
[----:B------:R-:W-:Y:S04]  /*17070*/  BSSY B1, `(.L_x_2551) ;  /* 0x0000090000017945 */ /* 0x000fe80003800000 */
[----:B------:R-:W-:-:S04]  /*17080*/  VIADDMNMX R10, R6, 0x1, R10, !PT ;  /* 0x00000001060a7846 */ /* 0x000fc8000780010a */
[----:B------:R-:W-:-:S04]  /*17090*/  IADD3 R6, R9, R10, RZ ;  /* 0x0000000a09067210 */ /* 0x000fc80007ffe0ff */
        /* <DEDUP_REMOVED lines=32> */
[----:B------:R-:W-:Y:S01]  /*172a0*/  LEA.HI.X R3, R6, R3, R11, 0x2, P0 ;  /* 0x0000000306037211 */ /* 0x000fe200000f140b */
[----:B------:R-:W-:-:S04]  /*172b0*/  IMAD.MOV R6, RZ, RZ, -R9 ;  /* 0x000000ffff067224 */ /* 0x000fc800078e0a09 */
[----:B------:R1:W5:Y:S01]  /*172c0*/  LDG.E R7, desc[UR6][R2.64] ;  /* 0x0000000602077981 */ /* 0x000362000c1e1900 */
[----:B------:R-:W-:-:S07]  /*172d0*/  IMAD R8, R12, R6, R8 ;  /* 0x000000060c087224 */ /* 0x000fce00078e0208 */
.L_x_2555:
[----:B-1----:R-:W1:Y:S01]  /*172e0*/  S2R R3, SR_CgaCtaId ;  /* 0x0000000000037919 */ /* 0x002e620000008800 */
[----:B------:R-:W-:-:S04]  /*172f0*/  MOV R2, 0x400 ;  /* 0x0000040000027802 */ /* 0x000fc80000000f00 */
[----:B-1----:R-:W-:Y:S02]  /*17300*/  LEA R2, R3, R2, 0x18 ;  /* 0x0000000203027211 */ /* 0x002fe400078ec0ff */
[----:B------:R-:W-:Y:S02]  /*17310*/  SHF.L.U32 R3, R13, 0x1f, RZ ;  /* 0x0000001f0d037819 */ /* 0x000fe400000006ff */
[----:B------:R-:W-:-:S04]  /*17320*/  LEA R2, R14, R2, 0x3 ;  /* 0x000000020e027211 */ /* 0x000fc800078e18ff */
[----:B------:R-:W1:Y:S02]  /*17330*/  SYNCS.PHASECHK.TRANS64.TRYWAIT P0, [R2+URZ+0x38840], R3 ;  /* 0x03884003020075a7 */ /* 0x000e64000800017f */
[----:B-1----:R-:W-:Y:S05]  /*17340*/  @!P0 BRA `(.L_x_2556) ;  /* 0x0000002c00e08947 */ /* 0x002fea0003800000 */
.L_x_2614:
        /* <DEDUP_REMOVED lines=11> */
.L_x_2557:
        /* <DEDUP_REMOVED lines=22> */
.L_x_2615:
        /* <DEDUP_REMOVED lines=8> */
.L_x_2559:
        /* <DEDUP_REMOVED lines=54> */
.L_x_2554:
[----:B------:R-:W-:Y:S05]  /*17940*/  BSYNC B2 ;  /* 0x0000000000027941 */ /* 0x000fea0003800000 */
.L_x_2553:
[----:B------:R-:W2:Y:S02]  /*17950*/  LDL R2, [R1+0x14] ;  /* 0x0000140001027983 */ /* 0x000ea40000100800 */
[----:B--2---:R-:W-:-:S07]  /*17960*/  IADD3 R8, R2, -0x3, RZ ;  /* 0xfffffffd02087810 */ /* 0x004fce0007ffe0ff */
.L_x_2552:
[----:B------:R-:W-:Y:S05]  /*17970*/  BSYNC B1 ;  /* 0x0000000000017941 */ /* 0x000fea0003800000 */
.L_x_2551:
[----:B------:R-:W2:Y:S01]  /*17980*/  LDL.LU R2, [R1+0x14] ;  /* 0x0000140001027983 */ /* 0x000ea20000300800 */
[----:B------:R-:W-:Y:S01]  /*17990*/  VIADD R10, R10, 0xfffffffe ;  /* 0xfffffffe0a0a7836 */ /* 0x000fe20000000000 */
[----:B--2---:R-:W-:-:S04]  /*179a0*/  LOP3.LUT R3, RZ, R2, RZ, 0x33, !PT ;  /* 0x00000002ff037212 */ /* 0x004fc800078e33ff */
[----:B------:R-:W-:-:S13]  /*179b0*/  ISETP.NE.AND P0, PT, R10, R3, PT ;  /* 0x000000030a00720c */ /* 0x000fda0003f05270 */
[----:B------:R-:W-:Y:S05]  /*179c0*/  @!P0 BRA `(.L_x_2550) ;  /* 0x0000001000388947 */ /* 0x000fea0003800000 */
.L_x_2574:
        /* <DEDUP_REMOVED lines=20> */
[----:B------:R-:W-:Y:S01]  /*17b10*/  @P0 SHF.R.U32.HI R2, RZ, R3, R6 ;  /* 0x00000003ff020219 */ /* 0x000fe20000011606 */
[----:B------:R-:W-:-:S04]  /*17b20*/  IMAD R6, R5, UR46, RZ ;  /* 0x0000002e05067c24 */ /* 0x000fc8000f8e02ff */
[----:B------:R-:W-:Y:S02]  /*17b30*/  IMAD.MOV R3, RZ, RZ, -R2 ;  /* 0x000000ffff037224 */ /* 0x000fe400078e0a02 */
[----:B------:R-:W-:Y:S02]  /*17b40*/  IMAD R6, R4, UR47, R6 ;  /* 0x0000002f04067c24 */ /* 0x000fe4000f8e0206 */
[----:B------:R-:W-:Y:S01]  /*17b50*/  IMAD R11, R11, R3, R8 ;  /* 0x000000030b0b7224 */ /* 0x000fe200078e0208 */
[----:B------:R-:W-:-:S03]  /*17b60*/  SHF.R.S32.HI R3, RZ, 0x1f, R2 ;  /* 0x0000001fff037819 */ /* 0x000fc60000011402 */
[----:B------:R-:W-:-:S05]  /*17b70*/  IMAD.WIDE.U32 R2, R4, UR46, R2 ;  /* 0x0000002e04027c25 */ /* 0x000fca000f8e0002 */
[----:B------:R-:W-:Y:S02]  /*17b80*/  IADD3 R3, R6, R3, RZ ;  /* 0x0000000306037210 */ /* 0x000fe40007ffe0ff */
[----:B------:R-:W-:-:S04]  /*17b90*/  LEA R6, P0, R2, UR38, 0x2 ;  /* 0x0000002602067c11 */ /* 0x000fc8000f8010ff */
[----:B------:R-:W-:-:S06]  /*17ba0*/  LEA.HI.X R7, R2, UR39, R3, 0x2, P0 ;  /* 0x0000002702077c11 */ /* 0x000fcc00080f1403 */
[----:B------:R1:W5:Y:S03]  /*17bb0*/  LDG.E R7, desc[UR4][R6.64] ;  /* 0x0000000406077981 */ /* 0x000366000c1e1900 */
.L_x_2562:
[----:B------:R-:W2:Y:S01]  /*17bc0*/  S2R R3, SR_CgaCtaId ;  /* 0x0000000000037919 */ /* 0x000ea20000008800 */
[----:B------:R-:W-:-:S04]  /*17bd0*/  MOV R2, 0x400 ;  /* 0x0000040000027802 */ /* 0x000fc80000000f00 */
[----:B--2---:R-:W-:Y:S02]  /*17be0*/  LEA R2, R3, R2, 0x18 ;  /* 0x0000000203027211 */ /* 0x004fe400078ec0ff */
[----:B------:R-:W-:-:S03]  /*17bf0*/  SHF.L.U32 R3, R10, 0x1f, RZ ;  /* 0x0000001f0a037819 */ /* 0x000fc600000006ff */
[----:B------:R-:W-:-:S04]  /*17c00*/  IMAD R2, R9, 0x8, R2 ;  /* 0x0000000809027824 */ /* 0x000fc800078e0202 */
[----:B------:R-:W2:Y:S02]  /*17c10*/  SYNCS.PHASECHK.TRANS64.TRYWAIT P0, [R2+URZ+0x38840], R3 ;  /* 0x03884003020075a7 */ /* 0x000ea4000800017f */
[----:B--2---:R-:W-:Y:S05]  /*17c20*/  @!P0 BRA `(.L_x_2563) ;  /* 0x0000002400d08947 */ /* 0x004fea0003800000 */
.L_x_2616:
        /* <DEDUP_REMOVED lines=11> */
.L_x_2564:
[----:B------:R-:W3:Y:S01]  /*17ce0*/  LDL R12, [R1+0x8] ;  /* 0x00000800010c7983 */ /* 0x000ee20000100800 */
[----:B-1----:R-:W-:Y:S01]  /*17cf0*/  MOV R6, 0x400 ;  /* 0x0000040000067802 */ /* 0x002fe20000000f00 */
        /* <DEDUP_REMOVED lines=19> */
.L_x_2617:
        /* <DEDUP_REMOVED lines=8> */
.L_x_2566:
        /* <DEDUP_REMOVED lines=17> */
[----:B-1----:R-:W-:-:S04]  /*17fc0*/  LEA R3, R11, R3, 0x18 ;  /* 0x000000030b037211 */ /* 0x002fc800078ec0ff */
[----:B------:R-:W-:-:S04]  /*17fd0*/  LEA R2, R9, R3, 0x10 ;  /* 0x0000000309027211 */ /* 0x000fc800078e80ff */
        /* <DEDUP_REMOVED lines=34> */
.L_x_2561:
[----:B------:R-:W-:Y:S05]  /*18200*/  BSYNC B1 ;  /* 0x0000000000017941 */ /* 0x000fea0003800000 */
.L_x_2560:
[----:B------:R-:W-:Y:S01]  /*18210*/  VIADD R9, R9, 0x1 ;  /* 0x0000000109097836 */ /* 0x000fe20000000000 */
[----:B------:R-:W-:Y:S04]  /*18220*/  BSSY B1, `(.L_x_2567) ;  /* 0x0000084000017945 */ /* 0x000fe80003800000 */
        /* <DEDUP_REMOVED lines=8> */
[----:B------:R-:W-:Y:S01]  /*182b0*/  ISETP.NE.U32.AND P0, PT, RZ, UR38, PT ;  /* 0x00000026ff007c0c */ /* 0x000fe2000bf05070 */
[----:B------:R-:W-:-:S03]  /*182c0*/  IMAD.MOV.U32 R10, RZ, RZ, R9 ;  /* 0x000000ffff0a7224 */ /* 0x000fc600078e0009 */
        /* <DEDUP_REMOVED lines=19> */
.L_x_2569:
[----:B------:R-:W3:Y:S01]  /*18400*/  S2R R3, SR_CgaCtaId ;  /* 0x0000000000037919 */ /* 0x000ee20000008800 */
[----:B------:R-:W-:-:S04]  /*18410*/  MOV R2, 0x400 ;  /* 0x0000040000027802 */ /* 0x000fc80000000f00 */
[----:B---3--:R-:W-:Y:S02]  /*18420*/  LEA R2, R3, R2, 0x18 ;  /* 0x0000000203027211 */ /* 0x008fe400078ec0ff */
[----:B------:R-:W-:-:S03]  /*18430*/  SHF.L.U32 R3, R11, 0x1f, RZ ;  /* 0x0000001f0b037819 */ /* 0x000fc600000006ff */
[----:B------:R-:W-:-:S04]  /*18440*/  IMAD R2, R12, 0x8, R2 ;  /* 0x000000080c027824 */ /* 0x000fc800078e0202 */
[----:B------:R-:W3:Y:S02]  /*18450*/  SYNCS.PHASECHK.TRANS64.TRYWAIT P0, [R2+URZ+0x38840], R3 ;  /* 0x03884003020075a7 */ /* 0x000ee4000800017f */
[----:B---3--:R-:W-:Y:S05]  /*18460*/  @!P0 BRA `(.L_x_2570) ;  /* 0x0000001c00e88947 */ /* 0x008fea0003800000 */
.L_x_2618:
        /* <DEDUP_REMOVED lines=11> */
.L_x_2571:
[----:B--2---:R-:W2:Y:S01]  /*18520*/  LDL R6, [R1] ;  /* 0x0000000001067983 */ /* 0x004ea20000100800 */
        /* <DEDUP_REMOVED lines=21> */
.L_x_2619:
[----:B------:R-:W-:Y:S05]  /*18680*/  @P0 BRA `(.L_x_2573) ;  /* 0x00000000001c0947 */ /* 0x000fea0003800000 */
[----:B------:R-:W1:Y:S01]  /*18690*/  S2R R10, SR_TID.X ;  /* 0x00000000000a7919 */ /* 0x000e620000002100 */
[----:B0--3--:R-:W-:-:S04]  /*186a0*/  IMAD.MOV.U32 R3, RZ, RZ, 0x10000 ;  /* 0x00010000ff037424 */ /* 0x009fc800078e00ff */
[----:B------:R2:W-:Y:S01]  /*186b0*/  SYNCS.ARRIVE.TRANS64 RZ, [R2+URZ+0x38850], R3 ;  /* 0x0388500302ff79a7 */ /* 0x0005e2000800003f */
[----:B-1----:R-:W-:-:S04]  /*186c0*/  LOP3.LUT R10, R10, 0x1f, RZ, 0xc0, !PT ;  /* 0x0000001f0a0a7812 */ /* 0x002fc800078ec0ff */
[----:B------:R-:W-:-:S13]  /*186d0*/  ISETP.NE.AND P1, PT, R10, RZ, PT ;  /* 0x000000ff0a00720c */ /* 0x000fda0003f25270 */
[----:B--2---:R-:W-:Y:S05]  /*186e0*/  @!P1 BRA `(.L_x_2573) ;  /* 0x0000000000049947 */ /* 0x004fea0003800000 */
[----:B------:R-:W-:Y:S01]  /*186f0*/  BPT.TRAP 0x1 ;  /* 0x000000040000795c */ /* 0x000fe20000300000 */
.L_x_2573:
        /* <DEDUP_REMOVED lines=54> */
.L_x_2568:
[----:B------:R-:W-:Y:S05]  /*18a60*/  BSYNC B1 ;  /* 0x0000000000017941 */ /* 0x000fea0003800000 */
.L_x_2567:
[----:B------:R-:W2:Y:S01]  /*18a70*/  LDL R2, [R1+0xc] ;  /* 0x00000c0001027983 */ /* 0x000ea20000100800 */
[----:B------:R-:W-:Y:S01]  /*18a80*/  VIADD R8, R8, 0xfffffffe ;  /* 0xfffffffe08087836 */ /* 0x000fe20000000000 */
[----:B--2---:R-:W-:-:S13]  /*18a90*/  ISETP.GT.AND P0, PT, R9, R2, PT ;  /* 0x000000020900720c */ /* 0x004fda0003f04270 */
[----:B------:R-:W-:Y:S05]  /*18aa0*/  @P0 BRA `(.L_x_2574) ;  /* 0xffffffec00c80947 */ /* 0x000fea000383ffff */
.L_x_2550:
[----:B------:R-:W-:Y:S05]  /*18ab0*/  BSYNC B0 ;  /* 0x0000000000007941 */ /* 0x000fea0003800000 */
.L_x_2549:
        /* <DEDUP_REMOVED lines=26> */
.L_x_2576:
[----:B------:R-:W-:Y:S05]  /*18c60*/  BSYNC B0 ;  /* 0x0000000000007941 */ /* 0x000fea0003800000 */
.L_x_2575:
[----:B--2---:R-:W2:Y:S02]  /*18c70*/  LDL.LU R2, [R1+0x4] ;  /* 0x0000040001027983 */ /* 0x004ea40000300800 */
[----:B--2---:R-:W-:-:S05]  /*18c80*/  LOP3.LUT R2, R2, R0, RZ, 0x3c, !PT ;  /* 0x0000000002027212 */ /* 0x004fca00078e3cff */
[----:B------:R2:W-:Y:S02]  /*18c90*/  STL [R1+0x4], R2 ;  /* 0x0000040201007387 */ /* 0x0005e40000100800 */
.L_x_2531:
[----:B------:R-:W-:Y:S05]  /*18ca0*/  BSYNC B6 ;  /* 0x0000000000067941 */ /* 0x000fea0003800000 */
.L_x_2529:
[----:B------:R-:W-:-:S03]  /*18cb0*/  UMOV UR4, 0xffffffff ;  /* 0xffffffff00047882 */ /* 0x000fc60000000000 */
[----:B------:R-:W-:Y:S05]  /*18cc0*/  BRA.DIV UR4, `(.L_x_2577) ;  /* 0x0000001604f87947 */ /* 0x000fea000b800000 */
[----:B------:R3:W4:Y:S04]  /*18cd0*/  SHFL.IDX PT, R4, R16, RZ, 0x1f ;  /* 0x00001fff10047589 */ /* 0x00072800000e0000 */
[----:B------:R-:W0:Y:S02]  /*18ce0*/  SHFL.IDX PT, R16, R16, 0x1, 0x1f ;  /* 0x00201f0010107f89 */ /* 0x000e2400000e0000 */
.L_x_2623:
[----:B------:R-:W1:Y:S01]  /*18cf0*/  S2R R0, SR_TID.X ;  /* 0x0000000000007919 */ /* 0x000e620000002100 */
[----:B------:R-:W-:Y:S01]  /*18d00*/  ULDC UR4, c[0x0][0xd14] ;  /* 0x0003450000047ab9 */ /* 0x000fe20000000800 */
[----:B------:R-:W-:Y:S01]  /*18d10*/  BSSY B0, `(.L_x_2578) ;  /* 0x000000c000007945 */ /* 0x000fe20003800000 */
[----:B------:R-:W-:Y:S01]  /*18d20*/  IMAD.MOV.U32 R3, RZ, RZ, RZ ;  /* 0x000000ffff037224 */ /* 0x000fe200078e00ff */
[----:B-1----:R-:W-:Y:S01]  /*18d30*/  LOP3.LUT R8, R0, 0x1f, RZ, 0xc0, !PT ;  /* 0x0000001f00087812 */ /* 0x002fe200078ec0ff */
[----:B------:R-:W-:-:S03]  /*18d40*/  IMAD.U32 R0, RZ, RZ, UR4 ;  /* 0x00000004ff007e24 */ /* 0x000fc6000f8e00ff */
[C---:B------:R-:W-:Y:S01]  /*18d50*/  ISETP.NE.AND P0, PT, R8.reuse, 0x1f, PT ;  /* 0x0000001f0800780c */ /* 0x040fe20003f05270 */
[----:B------:R-:W-:-:S05]  /*18d60*/  IMAD.IADD R5, R8, 0x1, R19 ;  /* 0x0000000108057824 */ /* 0x000fca00078e0213 */
[----:B------:R-:W-:-:S13]  /*18d70*/  ISETP.GE.OR P0, PT, R5, R0, !P0 ;  /* 0x000000000500720c */ /* 0x000fda0004706670 */
[----:B------:R-:W-:Y:S05]  /*18d80*/  @P0 BRA `(.L_x_2579) ;  /* 0x0000000000100947 */ /* 0x000fea0003800000 */
[----:B--2---:R-:W1:Y:S01]  /*18d90*/  LDC.64 R2, c[0x0][0xd58] ;  /* 0x00035600ff027b82 */ /* 0x004e620000000a00 */
[----:B------:R-:W-:Y:S01]  /*18da0*/  ULDC.64 UR4, c[0x0][0x208] ;  /* 0x0000820000047ab9 */ /* 0x000fe20000000a00 */
[----:B-1----:R-:W-:-:S06]  /*18db0*/  IMAD.WIDE R2, R5, 0x4, R2 ;  /* 0x0000000405027825 */ /* 0x002fcc00078e0202 */
[----:B------:R1:W5:Y:S02]  /*18dc0*/  LDG.E R3, desc[UR4][R2.64] ;  /* 0x0000000402037981 */ /* 0x000364000c1e1900 */
.L_x_2579:
[----:B------:R-:W-:Y:S05]  /*18dd0*/  BSYNC B0 ;  /* 0x0000000000007941 */ /* 0x000fea0003800000 */
.L_x_2578:
[----:B------:R-:W-:-:S03]  /*18de0*/  UMOV UR4, 0xffffffff ;  /* 0xffffffff00047882 */ /* 0x000fc60000000000 */
[----:B------:R-:W-:Y:S05]  /*18df0*/  BRA.DIV UR4, `(.L_x_2580) ;  /* 0x0000001604f87947 */ /* 0x000fea000b800000 */
        /* <DEDUP_REMOVED lines=17> */
[----:B------:R-:W1:Y:S02]  /*18f10*/  SHFL.UP PT, R14, R7, 0x10, RZ ;  /* 0x06000000070e7989 */ /* 0x000e6400000e00ff */
[----:B-12---:R-:W-:-:S05]  /*18f20*/  SEL R2, R14, RZ, P0 ;  /* 0x000000ff0e027207 */ /* 0x006fca0000000000 */
[----:B------:R-:W-:-:S05]  /*18f30*/  IMAD.IADD R2, R7, 0x1, R2 ;  /* 0x0000000107027824 */ /* 0x000fca00078e0202 */
[----:B------:R0:W1:Y:S02]  /*18f40*/  SHFL.IDX PT, R14, R2, 0x1f, 0x1f ;  /* 0x03e01f00020e7f89 */ /* 0x00006400000e0000 */
.L_x_2631:
[----:B------:R-:W-:Y:S02]  /*18f50*/  ULDC UR4, c[0x0][0xd10] ;  /* 0x0003440000047ab9 */ /* 0x000fe40000000800 */
[----:B------:R-:W-:-:S04]  /*18f60*/  IMAD.U32 R5, RZ, RZ, UR4 ;  /* 0x00000004ff057e24 */ /* 0x000fc8000f8e00ff */
[----:B-1----:R-:W-:-:S05]  /*18f70*/  IMAD R7, R14, R5, RZ ;  /* 0x000000050e077224 */ /* 0x002fca00078e02ff */
[----:B---3--:R-:W-:-:S04]  /*18f80*/  IADD3 R16, R16, R7, RZ ;  /* 0x0000000710107210 */ /* 0x008fc80007ffe0ff */
[----:B----4-:R-:W-:-:S13]  /*18f90*/  ISETP.GT.AND P0, PT, R16, R4, PT ;  /* 0x000000041000720c */ /* 0x010fda0003f04270 */
[----:B------:R-:W-:Y:S05]  /*18fa0*/  @P0 BRA `(.L_x_2581) ;  /* 0x0000000000b80947 */ /* 0x000fea0003800000 */
[----:B------:R-:W1:Y:S02]  /*18fb0*/  LDC R0, c[0x0][0xd14] ;  /* 0x00034500ff007b82 */ /* 0x000e640000000800 */
.L_x_2586:
[----:B------:R-:W-:-:S05]  /*18fc0*/  VIADD R19, R19, 0x1f ;  /* 0x0000001f13137836 */ /* 0x000fca0000000000 */
[----:B-1----:R-:W-:-:S13]  /*18fd0*/  ISETP.GE.AND P0, PT, R19, R0, PT ;  /* 0x000000001300720c */ /* 0x002fda0003f06270 */
        /* <DEDUP_REMOVED lines=9> */
[----:B------:R-:W0:Y:S01]  /*19070*/  LDC.64 R2, c[0x0][0xd58] ;  /* 0x00035600ff027b82 */ /* 0x000e220000000a00 */
[----:B------:R-:W-:Y:S01]  /*19080*/  ULDC.64 UR4, c[0x0][0x208] ;  /* 0x0000820000047ab9 */ /* 0x000fe20000000a00 */
[----:B0-----:R-:W-:-:S06]  /*19090*/  IMAD.WIDE R2, R5, 0x4, R2 ;  /* 0x0000000405027825 */ /* 0x001fcc00078e0202 */
[----:B------:R0:W5:Y:S02]  /*190a0*/  LDG.E R3, desc[UR4][R2.64] ;  /* 0x0000000402037981 */ /* 0x000164000c1e1900 */
.L_x_2584:
[----:B------:R-:W-:Y:S05]  /*190b0*/  BSYNC B0 ;  /* 0x0000000000007941 */ /* 0x000fea0003800000 */
.L_x_2583:
[----:B------:R-:W-:-:S03]  /*190c0*/  UMOV UR4, 0xffffffff ;  /* 0xffffffff00047882 */ /* 0x000fc60000000000 */
[----:B------:R-:W-:Y:S05]  /*190d0*/  BRA.DIV UR4, `(.L_x_2585) ;  /* 0x0000001a04107947 */ /* 0x000fea000b800000 */
[----:B-----5:R-:W1:Y:S01]  /*190e0*/  SHFL.UP PT, R14, R3, 0x1, RZ ;  /* 0x04200000030e7989 */ /* 0x020e6200000e00ff */
[C---:B------:R-:W-:Y:S02]  /*190f0*/  ISETP.NE.AND P0, PT, R7.reuse, RZ, PT ;  /* 0x000000ff0700720c */ /* 0x040fe40003f05270 */
[C---:B------:R-:W-:Y:S02]  /*19100*/  ISETP.GE.U32.AND P1, PT, R7.reuse, 0x2, PT ;  /* 0x000000020700780c */ /* 0x040fe40003f26070 */
[----:B-1----:R-:W-:Y:S02]  /*19110*/  SEL R14, R14, RZ, P0 ;  /* 0x000000ff0e0e7207 */ /* 0x002fe40000000000 */
        /* <DEDUP_REMOVED lines=11> */
[----:B0-----:R-:W-:-:S05]  /*191d0*/  SEL R6, R14, RZ, P1 ;  /* 0x000000ff0e067207 */ /* 0x001fca0000800000 */
[----:B------:R-:W-:-:S05]  /*191e0*/  IMAD.IADD R6, R5, 0x1, R6 ;  /* 0x0000000105067824 */ /* 0x000fca00078e0206 */
[----:B------:R-:W0:Y:S02]  /*191f0*/  SHFL.UP PT, R14, R6, 0x10, RZ ;  /* 0x06000000060e7989 */ /* 0x000e2400000e00ff */
[----:B0-----:R-:W-:-:S05]  /*19200*/  SEL R7, R14, RZ, P0 ;  /* 0x000000ff0e077207 */ /* 0x001fca0000000000 */
[----:B------:R-:W-:-:S05]  /*19210*/  IMAD.IADD R2, R6, 0x1, R7 ;  /* 0x0000000106027824 */ /* 0x000fca00078e0207 */
[----:B------:R0:W1:Y:S02]  /*19220*/  SHFL.IDX PT, R14, R2, 0x1f, 0x1f ;  /* 0x03e01f00020e7f89 */ /* 0x00006400000e0000 */
.L_x_2639:
[----:B------:R-:W-:Y:S02]  /*19230*/  ULDC UR4, c[0x0][0xd10] ;  /* 0x0003440000047ab9 */ /* 0x000fe40000000800 */
[----:B------:R-:W-:-:S04]  /*19240*/  IMAD.U32 R5, RZ, RZ, UR4 ;  /* 0x00000004ff057e24 */ /* 0x000fc8000f8e00ff */
[----:B-1----:R-:W-:-:S04]  /*19250*/  IMAD R7, R14, R5, RZ ;  /* 0x000000050e077224 */ /* 0x002fc800078e02ff */
[----:B------:R-:W-:-:S05]  /*19260*/  IMAD.IADD R16, R7, 0x1, R16 ;  /* 0x0000000107107824 */ /* 0x000fca00078e0210 */
[----:B------:R-:W-:-:S13]  /*19270*/  ISETP.GT.AND P0, PT, R16, R4, PT ;  /* 0x000000041000720c */ /* 0x000fda0003f04270 */
[----:B------:R-:W-:Y:S05]  /*19280*/  @!P0 BRA `(.L_x_2586) ;  /* 0xfffffffc004c8947 */ /* 0x000fea000383ffff */
.L_x_2581:
[----:B------:R-:W-:Y:S01]  /*19290*/  IMAD.IADD R16, R16, 0x1, -R7 ;  /* 0x0000000110107824 */ /* 0x000fe200078e0a07 */
[----:B------:R-:W-:-:S03]  /*192a0*/  UMOV UR4, 0xffffffff ;  /* 0xffffffff00047882 */ /* 0x000fc60000000000 */
[----:B------:R-:W-:-:S05]  /*192b0*/  IMAD R7, R2, R5, R16 ;  /* 0x0000000502077224 */ /* 0x000fca00078e0210 */
[----:B------:R-:W-:Y:S01]  /*192c0*/  ISETP.GT.AND P6, PT, R7, R4, PT ;  /* 0x000000040700720c */ /* 0x000fe20003fc4270 */
[----:B------:R-:W-:-:S12]  /*192d0*/  BRA.DIV UR4, `(.L_x_2587) ;  /* 0x0000001a04607947 */ /* 0x000fd8000b800000 */
[----:B------:R-:W-:-:S04]  /*192e0*/  VOTE.ANY R6, PT, !P6 ;  /* 0x0000000000067806 */ /* 0x000fc800070e0100 */
[----:B------:R-:W1:Y:S02]  /*192f0*/  POPC R7, R6 ;  /* 0x0000000600077309 */ /* 0x000e640000000000 */
[----:B-1----:R1:W2:Y:S02]  /*19300*/  SHFL.IDX PT, R17, R3, R7, 0x1f ;  /* 0x00001f0703117589 */ /* 0x0022a400000e0000 */
.L_x_2643:
[----:B------:R-:W-:Y:S02]  /*19310*/  ISETP.NE.AND P0, PT, R6, RZ, PT ;  /* 0x000000ff0600720c */ /* 0x000fe40003f05270 */
[----:B------:R-:W-:-:S11]  /*19320*/  MOV R8, RZ ;  /* 0x000000ff00087202 */ /* 0x000fd60000000f00 */
[----:B------:R-:W-:Y:S05]  /*19330*/  @!P0 BRA `(.L_x_2588) ;  /* 0x0000000000108947 */ /* 0x000fea0003800000 */
[----:B------:R-:W-:Y:S01]  /*19340*/  UMOV UR4, 0xffffffff ;  /* 0xffffffff00047882 */ /* 0x000fe20000000000 */
[----:B------:R-:W-:Y:S02]  /*19350*/  VIADD R12, R7, 0xffffffff ;  /* 0xffffffff070c7836 */ /* 0x000fe40000000000 */
[----:B------:R-:W-:Y:S05]  /*19360*/  BRA.DIV UR4, `(.L_x_2589) ;  /* 0x0000001a04847947 */ /* 0x000fea000b800000 */
[----:B------:R3:W4:Y:S02]  /*19370*/  SHFL.IDX PT, R8, R2, R12, 0x1f ;  /* 0x00001f0c02087589 */ /* 0x00072400000e0000 */
.L_x_2588:
[----:B01-3--:R-:W0:Y:S01]  /*19380*/  LDC.64 R2, c[0x0][0xd68] ;  /* 0x00035a00ff027b82 */ /* 0x00be220000000a00 */
[----:B------:R-:W-:Y:S01]  /*19390*/  IMAD.IADD R19, R7, 0x1, R19 ;  /* 0x0000000107137824 */ /* 0x000fe200078e0213 */
[----:B------:R-:W-:-:S03]  /*193a0*/  ULDC.64 UR4, c[0x0][0x208] ;  /* 0x0000820000047ab9 */ /* 0x000fc60000000a00 */
[----:B0-----:R-:W-:-:S05]  /*193b0*/  IMAD.WIDE R2, R19, 0x4, R2 ;  /* 0x0000000413027825 */ /* 0x001fca00078e0202 */
[----:B------:R0:W2:Y:S01]  /*193c0*/  LDG.E R10, desc[UR4][R2.64] ;  /* 0x00000004020a7981 */ /* 0x0000a2000c1e1900 */
[----:B----4-:R-:W-:Y:S02]  /*193d0*/  IMAD R16, R8, R5, R16 ;  /* 0x0000000508107224 */ /* 0x010fe400078e0210 */
[----:B0-----:R-:W-:Y:S02]  /*193e0*/  IMAD.MOV.U32 R2, RZ, RZ, RZ ;  /* 0x000000ffff027224 */ /* 0x001fe400078e00ff */
[----:B--2---:R-:W-:-:S05]  /*193f0*/  IMAD R6, R17, R10, RZ ;  /* 0x0000000a11067224 */ /* 0x004fca00078e02ff */
        /* <DEDUP_REMOVED lines=20> */
[----:B------:R-:W-:-:S03]  /*19540*/  ISETP.GE.AND P0, PT, R3, RZ, PT ;  /* 0x000000ff0300720c */ /* 0x000fc60003f06270 */
[----:B------:R-:W-:-:S10]  /*19550*/  IMAD.MOV.U32 R7, RZ, RZ, R2 ;  /* 0x000000ffff077224 */ /* 0x000fd400078e0002 */
[----:B------:R-:W-:Y:S02]  /*19560*/  @!P0 IADD3 R7, -R7, RZ, RZ ;  /* 0x000000ff07078210 */ /* 0x000fe40007ffe1ff */
[----:B------:R-:W-:-:S13]  /*19570*/  ISETP.NE.AND P0, PT, R6, RZ, PT ;  /* 0x000000ff0600720c */ /* 0x000fda0003f05270 */
[----:B------:R-:W-:-:S05]  /*19580*/  @!P0 LOP3.LUT R7, RZ, R6, RZ, 0x33, !PT ;  /* 0x00000006ff078212 */ /* 0x000fca00078e33ff */
[----:B------:R-:W-:Y:S02]  /*19590*/  IMAD R4, R10, R7, RZ ;  /* 0x000000070a047224 */ /* 0x000fe400078e02ff */
[----:B------:R-:W-:Y:S02]  /*195a0*/  IMAD.MOV R7, RZ, RZ, -R7 ;  /* 0x000000ffff077224 */ /* 0x000fe400078e0a07 */
[----:B------:R-:W-:Y:S02]  /*195b0*/  IMAD.MOV R2, RZ, RZ, -R4 ;  /* 0x000000ffff027224 */ /* 0x000fe400078e0a04 */
[----:B------:R-:W-:-:S03]  /*195c0*/  IMAD R6, R6, R7, R9 ;  /* 0x0000000706067224 */ /* 0x000fc600078e0209 */
[----:B------:R-:W-:Y:S01]  /*195d0*/  VIADDMNMX R5, R2, R5, R10, PT ;  /* 0x0000000502057246 */ /* 0x000fe2000380010a */
[----:B------:R-:W-:Y:S02]  /*195e0*/  IMAD.MOV.U32 R2, RZ, RZ, RZ ;  /* 0x000000ffff027224 */ /* 0x000fe400078e00ff */
[----:B------:R-:W-:Y:S01]  /*195f0*/  IMAD.IADD R4, R6, 0x1, R4 ;  /* 0x0000000106047824 */ /* 0x000fe200078e0204 */
        /* <DEDUP_REMOVED lines=10> */
[----:B------:R-:W-:Y:S01]  /*196a0*/  IMAD.HI.U32 R3, R3, R2, RZ ;  /* 0x0000000203037227 */ /* 0x000fe200078e00ff */
[----:B------:R-:W-:-:S05]  /*196b0*/  IADD3 R7, RZ, -R7, RZ ;  /* 0x80000007ff077210 */ /* 0x000fca0007ffe0ff */
[----:B------:R-:W-:Y:S01]  /*196c0*/  IMAD R7, R3, R7, R2 ;  /* 0x0000000703077224 */ /* 0x000fe200078e0202 */
[----:B------:R-:W-:-:S04]  /*196d0*/  LOP3.LUT R2, R6, R5, RZ, 0x3c, !PT ;  /* 0x0000000506027212 */ /* 0x000fc800078e3cff */
        /* <DEDUP_REMOVED lines=8> */
[----:B------:R-:W-:Y:S02]  /*19760*/  @!P0 LOP3.LUT R3, RZ, R5, RZ, 0x33, !PT ;  /* 0x00000005ff038212 */ /* 0x000fe400078e33ff */
[----:B------:R-:W-:Y:S02]  /*19770*/  IADD3 R5, -R5, RZ, RZ ;  /* 0x000000ff05057210 */ /* 0x000fe40007ffe1ff */
[----:B------:R-:W-:-:S03]  /*19780*/  LOP3.LUT R2, RZ, R3, RZ, 0x33, !PT ;  /* 0x00000003ff027212 */ /* 0x000fc600078e33ff */
[----:B------:R-:W-:Y:S02]  /*19790*/  IMAD R18, R3, R5, R4 ;  /* 0x0000000503127224 */ /* 0x000fe400078e0204 */
[----:B------:R-:W-:Y:S01]  /*197a0*/  IMAD.IADD R17, R17, 0x1, R2 ;  /* 0x0000000111117824 */ /* 0x000fe200078e0202 */
[----:B------:R-:W-:Y:S06]  /*197b0*/  BRA `(.L_x_2590) ;  /* 0x00000000001c7947 */ /* 0x000fec0003800000 */
.L_x_2582:
[----:B------:R-:W-:Y:S01]  /*197c0*/  UMOV UR4, URZ ;  /* 0x0000003f00047c82 */ /* 0x000fe20008000000 */
[----:B------:R-:W-:Y:S01]  /*197d0*/  UMOV UR5, URZ ;  /* 0x0000003f00057c82 */ /* 0x000fe20008000000 */
[----:B------:R-:W-:Y:S01]  /*197e0*/  ULDC UR6, c[0x0][0xd14] ;  /* 0x0003450000067ab9 */ /* 0x000fe20000000800 */
[----:B------:R-:W-:Y:S02]  /*197f0*/  IMAD.MOV.U32 R16, RZ, RZ, R4 ;  /* 0x000000ffff107224 */ /* 0x000fe400078e0004 */
[----:B------:R-:W-:Y:S02]  /*19800*/  IMAD.U32 R17, RZ, RZ, UR4 ;  /* 0x00000004ff117e24 */ /* 0x000fe4000f8e00ff */
[----:B------:R-:W-:Y:S02]  /*19810*/  IMAD.U32 R18, RZ, RZ, UR5 ;  /* 0x00000005ff127e24 */ /* 0x000fe4000f8e00ff */
[----:B------:R-:W-:-:S07]  /*19820*/  IMAD.U32 R19, RZ, RZ, UR6 ;  /* 0x00000006ff137e24 */ /* 0x000fce000f8e00ff */
.L_x_2590:
        /* <DEDUP_REMOVED lines=12> */
.L_x_2517:
[----:B-1----:R-:W3:Y:S01]  /*198f0*/  LDL R0, [R1+0x1c] ;  /* 0x00001c0001007983 */ /* 0x002ee20000100800 */
[----:B------:R-:W1:Y:S01]  /*19900*/  S2R R3, SR_CgaCtaId ;  /* 0x0000000000037919 */ /* 0x000e620000008800 */
[----:B---3--:R-:W-:Y:S02]  /*19910*/  R2UR UR4, R0 ;  /* 0x00000000000472ca */ /* 0x008fe400000e0000 */
[----:B------:R-:W-:-:S04]  /*19920*/  MOV R0, 0x400 ;  /* 0x0000040000007802 */ /* 0x000fc80000000f00 */
[----:B-1----:R-:W-:-:S07]  /*19930*/  LEA R0, R3, R0, 0x18 ;  /* 0x0000000003007211 */ /* 0x002fce00078ec0ff */
[----:B------:R-:W-:-:S04]  /*19940*/  UIADD3 UR4, UR4, 0x1, URZ ;  /* 0x0000000104047890 */ /* 0x000fc8000fffe03f */
[----:B------:R-:W-:-:S04]  /*19950*/  ULEA.HI UR5, UR4, UR4, URZ, 0x1 ;  /* 0x0000000404057291 */ /* 0x000fc8000f8f083f */
[----:B------:R-:W-:-:S04]  /*19960*/  ULOP3.LUT UR5, UR5, 0xfffffffe, URZ, 0xc0, !UPT ;  /* 0xfffffffe05057892 */ /* 0x000fc8000f8ec03f */
[----:B------:R-:W-:-:S06]  /*19970*/  UIADD3 UR5, UR4, -UR5, URZ ;  /* 0x8000000504057290 */ /* 0x000fcc000fffe03f */
[----:B------:R-:W-:-:S04]  /*19980*/  MOV R3, UR5 ;  /* 0x0000000500037c02 */ /* 0x000fc80008000f00 */
[----:B------:R-:W-:-:S04]  /*19990*/  SHF.L.U32 R3, R3, 0x1f, RZ ;  /* 0x0000001f03037819 */ /* 0x000fc800000006ff */
[----:B------:R-:W1:Y:S02]  /*199a0*/  SYNCS.PHASECHK.TRANS64.TRYWAIT P0, [R0+URZ+0x38820], R3 ;  /* 0x03882003000075a7 */ /* 0x000e64000800017f */
[----:B-1----:R-:W-:Y:S05]  /*199b0*/  @!P0 BRA `(.L_x_2592) ;  /* 0x0000001400188947 */ /* 0x002fea0003800000 */
.L_x_2646:
[----:B------:R-:W-:-:S03]  /*199c0*/  UMOV UR4, 0xffffffff ;  /* 0xffffffff00047882 */ /* 0x000fc60000000000 */
[----:B------:R-:W-:Y:S05]  /*199d0*/  BRA.DIV UR4, `(.L_x_2593) ;  /* 0x0000001604247947 */ /* 0x000fea000b800000 */
[----:B--2---:R-:W2:Y:S02]  /*199e0*/  S2R R2, SR_TID.X ;  /* 0x0000000000027919 */ /* 0x004ea40000002100 */
[----:B--2---:R-:W-:-:S04]  /*199f0*/  SHF.R.U32.HI R2, RZ, 0x5, R2 ;  /* 0x00000005ff027819 */ /* 0x004fc80000011602 */
[----:B------:R-:W-:-:S05]  /*19a00*/  LOP3.LUT R2, R2, 0x3, RZ, 0xc0, !PT ;  /* 0x0000000302027812 */ /* 0x000fca00078ec0ff */
[----:B------:R2:W3:Y:S02]  /*19a10*/  SHFL.IDX PT, R14, R2, RZ, 0x1f ;  /* 0x00001fff020e7589 */ /* 0x0004e400000e0000 */
.L_x_2649:
[----:B---3--:R-:W-:Y:S01]  /*19a20*/  ISETP.NE.AND P0, PT, R14, RZ, PT ;  /* 0x000000ff0e00720c */ /* 0x008fe20003f05270 */
[----:B------:R-:W-:-:S12]  /*19a30*/  BSSY B0, `(.L_x_2594) ;  /* 0x0000027000007945 */ /* 0x000fd80003800000 */
[----:B------:R-:W-:Y:S05]  /*19a40*/  @P0 BRA `(.L_x_2595) ;  /* 0x0000000000940947 */ /* 0x000fea0003800000 */
[----:B------:R-:W-:-:S03]  /*19a50*/  UMOV UR4, 0xffffffff ;  /* 0xffffffff00047882 */ /* 0x000fc60000000000 */
[----:B------:R-:W-:Y:S05]  /*19a60*/  BRA.DIV UR4, `(.L_x_2596) ;  /* 0x0000001604347947 */ /* 0x000fea000b800000 */
[----:B------:R-:W-:-:S13]  /*19a70*/  ELECT P6, URZ, PT ;  /* 0x00000000003f782f */ /* 0x000fda00038c0000 */
.L_x_2652:
[----:B------:R-:W-:Y:S05]  /*19a80*/  @!P6 BRA `(.L_x_2595) ;  /* 0x000000000084e947 */ /* 0x000fea0003800000 */
[----:B--2---:R-:W2:Y:S02]  /*19a90*/  LDL.LU R2, [R1+0x24] ;  /* 0x0000240001027983 */ /* 0x004ea40000300800 */
[----:B--2---:R-:W-:-:S04]  /*19aa0*/  LOP3.LUT R2, R2, 0x2, RZ, 0xfc, !PT ;  /* 0x0000000202027812 */ /* 0x004fc800078efcff */
[----:B------:R-:W-:-:S13]  /*19ab0*/  ISETP.NE.AND P2, PT, R2, 0x3, PT ;  /* 0x000000030200780c */ /* 0x000fda0003f45270 */
[----:B------:R-:W-:Y:S05]  /*19ac0*/  @!P2 BRA `(.L_x_2597) ;  /* 0x000000000004a947 */ /* 0x000fea0003800000 */
[----:B------:R-:W-:Y:S01]  /*19ad0*/  BPT.TRAP 0x1 ;  /* 0x000000040000795c */ /* 0x000fe20000300000 */
.L_x_2597:
[----:B-1----:R-:W2:Y:S04]  /*19ae0*/  LDL R3, [R1] ;  /* 0x0000000001037983 */ /* 0x002ea80000100800 */
[----:B------:R-:W3:Y:S01]  /*19af0*/  LDL.LU R7, [R1+0x4] ;  /* 0x0000040001077983 */ /* 0x000ee20000300800 */
[----:B------:R-:W-:-:S04]  /*19b00*/  VIADD R2, R0, 0x38840 ;  /* 0x0003884000027836 */ /* 0x000fc80000000000 */
[C---:B--2---:R-:W-:Y:S02]  /*19b10*/  IMAD R6, R3.reuse, 0x8, R2 ;  /* 0x0000000803067824 */ /* 0x044fe400078e0202 */
[----:B------:R-:W-:Y:S01]  /*19b20*/  VIADD R3, R3, 0x1 ;  /* 0x0000000103037836 */ /* 0x000fe20000000000 */
[----:B---3--:R-:W-:-:S04]  /*19b30*/  SHF.L.U32 R5, R7, 0x1f, RZ ;  /* 0x0000001f07057819 */ /* 0x008fc800000006ff */
[C---:B------:R-:W-:Y:S01]  /*19b40*/  ISETP.NE.AND P1, PT, R3.reuse, 0x2, PT ;  /* 0x000000020300780c */ /* 0x040fe20003f25270 */
[----:B------:R-:W1:Y:S03]  /*19b50*/  SYNCS.PHASECHK.TRANS64.TRYWAIT P0, [R6+URZ], R5 ;  /* 0x00000005060075a7 */ /* 0x000e66000800017f */
[----:B------:R-:W-:Y:S02]  /*19b60*/  SEL R4, RZ, 0x1, P1 ;  /* 0x00000001ff047807 */ /* 0x000fe40000800000 */
[----:B------:R-:W-:Y:S02]  /*19b70*/  SEL R3, R3, RZ, P1 ;  /* 0x000000ff03037207 */ /* 0x000fe40000800000 */
[----:B------:R-:W-:-:S03]  /*19b80*/  LOP3.LUT R4, R7, R4, RZ, 0x3c, !PT ;  /* 0x0000000407047212 */ /* 0x000fc600078e3cff */
[----:B------:R-:W-:Y:S01]  /*19b90*/  IMAD R7, R3, 0x8, R2 ;  /* 0x0000000803077824 */ /* 0x000fe200078e0202 */
[----:B------:R-:W-:Y:S01]  /*19ba0*/  SHF.L.U32 R2, R4, 0x1f, RZ ;  /* 0x0000001f04027819 */ /* 0x000fe200000006ff */
[----:B-1----:R-:W-:Y:S06]  /*19bb0*/  @!P0 BRA `(.L_x_2598) ;  /* 0x0000001400008947 */ /* 0x002fec0003800000 */
.L_x_2653:
[----:B------:R-:W2:Y:S02]  /*19bc0*/  SYNCS.PHASECHK.TRANS64.TRYWAIT P0, [R7+URZ], R2 ;  /* 0x00000002070075a7 */ /* 0x000ea4000800017f */
[----:B--2---:R-:W-:Y:S05]  /*19bd0*/  @!P0 BRA `(.L_x_2599) ;  /* 0x00000014000c8947 */ /* 0x004fea0003800000 */
.L_x_2654:
[----:B------:R-:W-:Y:S05]  /*19be0*/  @!P2 BRA `(.L_x_2600) ;  /* 0x000000000004a947 */ /* 0x000fea0003800000 */
[----:B------:R-:W-:Y:S01]  /*19bf0*/  BPT.TRAP 0x1 ;  /* 0x000000040000795c */ /* 0x000fe20000300000 */
.L_x_2600:
[----:B------:R-:W3:Y:S01]  /*19c00*/  LDL.LU R4, [R1] ;  /* 0x0000000001047983 */ /* 0x000ee20000300800 */
[----:B------:R-:W-:-:S05]  /*19c10*/  VIADD R0, R0, 0x38860 ;  /* 0x0003886000007836 */ /* 0x000fca0000000000 */
[----:B---3--:R-:W-:-:S04]  /*19c20*/  LEA R4, R4, R0, 0x3 ;  /* 0x0000000004047211 */ /* 0x008fc800078e18ff */
[----:B------:R-:W3:Y:S02]  /*19c30*/  SYNCS.PHASECHK.TRANS64.TRYWAIT P0, [R4+URZ], R5 ;  /* 0x00000005040075a7 */ /* 0x000ee4000800017f */
[----:B---3--:R-:W-:Y:S05]  /*19c40*/  @!P0 BRA `(.L_x_2601) ;  /* 0x0000001400048947 */ /* 0x008fea0003800000 */
.L_x_2655:
[----:B------:R-:W-:-:S07]  /*19c50*/  IMAD R3, R3, 0x8, R0 ;  /* 0x0000000803037824 */ /* 0x000fce00078e0200 */
.L_x_2602:
[----:B----4-:R4:W0:Y:S02]  /*19c60*/  SYNCS.PHASECHK.TRANS64.TRYWAIT P0, [R3+URZ], R2 ;  /* 0x00000002030075a7 */ /* 0x010824000800017f */
[----:B0-----:R-:W-:Y:S05]  /*19c70*/  @!P0 NANOSLEEP.SYNCS 0x989680 ;  /* 0x009896800000895d */ /* 0x001fea0003900000 */
[----:B------:R-:W0:Y:S02]  /*19c80*/  @!P0 SYNCS.PHASECHK.TRANS64 P0, [R3+URZ], R2 ;  /* 0x00000002030085a7 */ /* 0x000e24000800007f */
[----:B0-----:R-:W-:Y:S05]  /*19c90*/  @!P0 BRA `(.L_x_2602) ;  /* 0xfffffffc00f08947 */ /* 0x001fea000383ffff */
.L_x_2595:
[----:B------:R-:W-:Y:S05]  /*19ca0*/  BSYNC B0 ;  /* 0x0000000000007941 */ /* 0x000fea0003800000 */
.L_x_2594:
[----:B------:R-:W-:Y:S05]  /*19cb0*/  EXIT ;  /* 0x000000000000794d */ /* 0x000fea0003800000 */
.L_x_2427:
[----:B0-----:R-:W-:-:S04]  /*19cc0*/  IMAD.U32 R0, RZ, RZ, UR37 ;  /* 0x00000025ff007e24 */ /* 0x001fc8000f8e00ff */
[----:B------:R0:W1:Y:S03]  /*19cd0*/  SYNCS.PHASECHK.TRANS64.TRYWAIT P1, [R0+URZ+0x38800], R3 ;  /* 0x03880003000075a7 */ /* 0x000066000802017f */
[----:B-1----:R-:W-:Y:S05]  /*19ce0*/  @!P1 NANOSLEEP.SYNCS 0x989680 ;  /* 0x009896800000995d */ /* 0x002fea0003900000 */
[----:B------:R-:W1:Y:S02]  /*19cf0*/  @!P1 SYNCS.PHASECHK.TRANS64 P1, [R0+URZ+0x38800], R3 ;  /* 0x03880003000095a7 */ /* 0x000e64000802007f */
[----:B-1----:R-:W-:Y:S05]  /*19d00*/  @!P1 BRA `(.L_x_2427) ;  /* 0xfffffffc00ec9947 */ /* 0x002fea000383ffff */
[----:B------:R-:W-:Y:S05]  /*19d10*/  BRA `(.L_x_2603) ;  /* 0xfffffe9c00b87947 */ /* 0x000fea000383ffff */
.L_x_2431:
[----:B--2---:R2:W3:Y:S02]  /*19d20*/  SYNCS.PHASECHK.TRANS64.TRYWAIT P1, [R4+URZ+0x38830], R5 ;  /* 0x03883005040075a7 */ /* 0x0044e4000802017f */
[----:B---3--:R-:W-:Y:S05]  /*19d30*/  @!P1 NANOSLEEP.SYNCS 0x989680 ;  /* 0x009896800000995d */ /* 0x008fea0003900000 */
[----:B------:R-:W3:Y:S02]  /*19d40*/  @!P1 SYNCS.PHASECHK.TRANS64 P1, [R4+URZ+0x38830], R5 ;  /* 0x03883005040095a7 */ /* 0x000ee4000802007f */
[----:B---3--:R-:W-:Y:S05]  /*19d50*/  @!P1 BRA `(.L_x_2431) ;  /* 0xfffffffc00f09947 */ /* 0x008fea000383ffff */
[----:B------:R-:W-:Y:S05]  /*19d60*/  BRA `(.L_x_2430) ;  /* 0xfffffe9c00d07947 */ /* 0x000fea000383ffff */
.L_x_2432:
[----:B0-----:R-:W-:-:S04]  /*19d70*/  IMAD.U32 R6, RZ, RZ, UR37 ;  /* 0x00000025ff067e24 */ /* 0x001fc8000f8e00ff */
[----:B------:R0:W3:Y:S03]  /*19d80*/  SYNCS.PHASECHK.TRANS64.TRYWAIT P1, [R6+URZ+0x38810], R3 ;  /* 0x03881003060075a7 */ /* 0x0000e6000802017f */
[----:B---3--:R-:W-:Y:S05]  /*19d90*/  @!P1 NANOSLEEP.SYNCS 0x989680 ;  /* 0x009896800000995d */ /* 0x008fea0003900000 */
[----:B------:R-:W3:Y:S02]  /*19da0*/  @!P1 SYNCS.PHASECHK.TRANS64 P1, [R6+URZ+0x38810], R3 ;  /* 0x03881003060095a7 */ /* 0x000ee4000802007f */
[----:B---3--:R-:W-:Y:S05]  /*19db0*/  @!P1 BRA `(.L_x_2432) ;  /* 0xfffffffc00ec9947 */ /* 0x008fea000383ffff */
[----:B------:R-:W-:Y:S05]  /*19dc0*/  BRA `(.L_x_2604) ;  /* 0xfffffea000587947 */ /* 0x000fea000383ffff */
.L_x_2436:
[----:B----4-:R4:W0:Y:S02]  /*19dd0*/  SYNCS.PHASECHK.TRANS64.TRYWAIT P1, [R4+URZ+0x38850], R5 ;  /* 0x03885005040075a7 */ /* 0x010824000802017f */
[----:B0-----:R-:W-:Y:S05]  /*19de0*/  @!P1 NANOSLEEP.SYNCS 0x989680 ;  /* 0x009896800000995d */ /* 0x001fea0003900000 */
[----:B------:R-:W0:Y:S02]  /*19df0*/  @!P1 SYNCS.PHASECHK.TRANS64 P1, [R4+URZ+0x38850], R5 ;  /* 0x03885005040095a7 */ /* 0x000e24000802007f */
[----:B0-----:R-:W-:Y:S05]  /*19e00*/  @!P1 BRA `(.L_x_2436) ;  /* 0xfffffffc00f09947 */ /* 0x001fea000383ffff */
[----:B------:R-:W-:Y:S05]  /*19e10*/  BRA `(.L_x_2435) ;  /* 0xfffffea000647947 */ /* 0x000fea000383ffff */
.L_x_2452:
[----:B-1----:R-:W-:-:S04]  /*19e20*/  IMAD.U32 R15, RZ, RZ, UR7 ;  /* 0x00000007ff0f7e24 */ /* 0x002fc8000f8e00ff */
[----:B------:R1:W2:Y:S03]  /*19e30*/  SYNCS.PHASECHK.TRANS64.TRYWAIT P2, [R15+URZ+0x38830], R10 ;  /* 0x0388300a0f0075a7 */ /* 0x0002a6000804017f */
[----:B--2---:R-:W-:Y:S05]  /*19e40*/  @!P2 NANOSLEEP.SYNCS 0x989680 ;  /* 0x009896800000a95d */ /* 0x004fea0003900000 */
[----:B------:R-:W2:Y:S02]  /*19e50*/  @!P2 SYNCS.PHASECHK.TRANS64 P2, [R15+URZ+0x38830], R10 ;  /* 0x0388300a0f00a5a7 */ /* 0x000ea4000804007f */
[----:B--2---:R-:W-:Y:S05]  /*19e60*/  @!P2 BRA `(.L_x_2452) ;  /* 0xfffffffc00eca947 */ /* 0x004fea000383ffff */
[----:B------:R-:W-:Y:S05]  /*19e70*/  BRA `(.L_x_2451) ;  /* 0xfffffed000bc7947 */ /* 0x000fea000383ffff */
.L_x_2456:
[----:B-1----:R-:W-:-:S04]  /*19e80*/  IMAD.U32 R15, RZ, RZ, UR7 ;  /* 0x00000007ff0f7e24 */ /* 0x002fc8000f8e00ff */
[----:B------:R1:W3:Y:S03]  /*19e90*/  SYNCS.PHASECHK.TRANS64.TRYWAIT P2, [R15+URZ+0x38850], R10 ;  /* 0x0388500a0f0075a7 */ /* 0x0002e6000804017f */
[----:B---3--:R-:W-:Y:S05]  /*19ea0*/  @!P2 NANOSLEEP.SYNCS 0x989680 ;  /* 0x009896800000a95d */ /* 0x008fea0003900000 */
[----:B------:R-:W3:Y:S02]  /*19eb0*/  @!P2 SYNCS.PHASECHK.TRANS64 P2, [R15+URZ+0x38850], R10 ;  /* 0x0388500a0f00a5a7 */ /* 0x000ee4000804007f */
[----:B---3--:R-:W-:Y:S05]  /*19ec0*/  @!P2 BRA `(.L_x_2456) ;  /* 0xfffffffc00eca947 */ /* 0x008fea000383ffff */
[----:B------:R-:W-:Y:S05]  /*19ed0*/  BRA `(.L_x_2455) ;  /* 0xfffffed4003c7947 */ /* 0x000fea000383ffff */
.L_x_2473:
[----:B-1----:R-:W-:-:S04]  /*19ee0*/  MOV R8, UR6 ;  /* 0x0000000600087c02 */ /* 0x002fc80008000f00 */
[----:B------:R1:W2:Y:S03]  /*19ef0*/  SYNCS.PHASECHK.TRANS64.TRYWAIT P3, [R8+URZ+0x38830], R7 ;  /* 0x03883007080075a7 */ /* 0x0002a6000806017f */
[----:B--2---:R-:W-:Y:S05]  /*19f00*/  @!P3 NANOSLEEP.SYNCS 0x989680 ;  /* 0x009896800000b95d */ /* 0x004fea0003900000 */
[----:B------:R-:W2:Y:S02]  /*19f10*/  @!P3 SYNCS.PHASECHK.TRANS64 P3, [R8+URZ+0x38830], R7 ;  /* 0x038830070800b5a7 */ /* 0x000ea4000806007f */
[----:B--2---:R-:W-:Y:S05]  /*19f20*/  @!P3 BRA `(.L_x_2473) ;  /* 0xfffffffc00ecb947 */ /* 0x004fea000383ffff */
[----:B------:R-:W-:Y:S05]  /*19f30*/  BRA `(.L_x_2472) ;  /* 0xffffff0c00247947 */ /* 0x000fea000383ffff */
.L_x_2477:
[----:B-1----:R-:W-:-:S04]  /*19f40*/  IMAD.U32 R8, RZ, RZ, UR6 ;  /* 0x00000006ff087e24 */ /* 0x002fc8000f8e00ff */
[----:B------:R1:W3:Y:S03]  /*19f50*/  SYNCS.PHASECHK.TRANS64.TRYWAIT P3, [R8+URZ+0x38850], R7 ;  /* 0x03885007080075a7 */ /* 0x0002e6000806017f */
[----:B---3--:R-:W-:Y:S05]  /*19f60*/  @!P3 NANOSLEEP.SYNCS 0x989680 ;  /* 0x009896800000b95d */ /* 0x008fea0003900000 */
[----:B------:R-:W3:Y:S02]  /*19f70*/  @!P3 SYNCS.PHASECHK.TRANS64 P3, [R8+URZ+0x38850], R7 ;  /* 0x038850070800b5a7 */ /* 0x000ee4000806007f */
[----:B---3--:R-:W-:Y:S05]  /*19f80*/  @!P3 BRA `(.L_x_2477) ;  /* 0xfffffffc00ecb947 */ /* 0x008fea000383ffff */
[----:B------:R-:W-:Y:S05]  /*19f90*/  BRA `(.L_x_2476) ;  /* 0xffffff0c00a47947 */ /* 0x000fea000383ffff */
.L_x_2483:
[----:B--2---:R-:W-:-:S04]  /*19fa0*/  IMAD.U32 R8, RZ, RZ, UR7 ;  /* 0x00000007ff087e24 */ /* 0x004fc8000f8e00ff */
[----:B------:R2:W3:Y:S03]  /*19fb0*/  SYNCS.PHASECHK.TRANS64.TRYWAIT P2, [R8+URZ+0x38830], R7 ;  /* 0x03883007080075a7 */ /* 0x0004e6000804017f */
[----:B---3--:R-:W-:Y:S05]  /*19fc0*/  @!P2 NANOSLEEP.SYNCS 0x989680 ;  /* 0x009896800000a95d */ /* 0x008fea0003900000 */
[----:B------:R-:W3:Y:S02]  /*19fd0*/  @!P2 SYNCS.PHASECHK.TRANS64 P2, [R8+URZ+0x38830], R7 ;  /* 0x038830070800a5a7 */ /* 0x000ee4000804007f */
[----:B---3--:R-:W-:Y:S05]  /*19fe0*/  @!P2 BRA `(.L_x_2483) ;  /* 0xfffffffc00eca947 */ /* 0x008fea000383ffff */
[----:B------:R-:W-:Y:S05]  /*19ff0*/  BRA `(.L_x_2482) ;  /* 0xffffff38007c7947 */ /* 0x000fea000383ffff */
.L_x_2487:
[----:B--2---:R-:W-:-:S04]  /*1a000*/  IMAD.U32 R8, RZ, RZ, UR7 ;  /* 0x00000007ff087e24 */ /* 0x004fc8000f8e00ff */
[----:B------:R2:W3:Y:S03]  /*1a010*/  SYNCS.PHASECHK.TRANS64.TRYWAIT P2, [R8+URZ+0x38850], R7 ;  /* 0x03885007080075a7 */ /* 0x0004e6000804017f */
[----:B---3--:R-:W-:Y:S05]  /*1a020*/  @!P2 NANOSLEEP.SYNCS 0x989680 ;  /* 0x009896800000a95d */ /* 0x008fea0003900000 */
[----:B------:R-:W3:Y:S02]  /*1a030*/  @!P2 SYNCS.PHASECHK.TRANS64 P2, [R8+URZ+0x38850], R7 ;  /* 0x038850070800a5a7 */ /* 0x000ee4000804007f */
[----:B---3--:R-:W-:Y:S05]  /*1a040*/  @!P2 BRA `(.L_x_2487) ;  /* 0xfffffffc00eca947 */ /* 0x008fea000383ffff */
[----:B------:R-:W-:Y:S05]  /*1a050*/  BRA `(.L_x_2486) ;  /* 0xffffff3800fc7947 */ /* 0x000fea000383ffff */
.L_x_2536:
[----:B------:R-:W1:Y:S01]  /*1a060*/  S2R R5, SR_TID.X ;  /* 0x0000000000057919 */ /* 0x000e620000002100 */
[----:B------:R-:W-:Y:S01]  /*1a070*/  BSSY B0, `(.L_x_2605) ;  /* 0x000000a000007945 */ /* 0x000fe20003800000 */
[----:B------:R-:W-:Y:S01]  /*1a080*/  IMAD.MOV.U32 R12, RZ, RZ, RZ ;  /* 0x000000ffff0c7224 */ /* 0x000fe200078e00ff */
[----:B------:R-:W-:Y:S01]  /*1a090*/  MOV R11, 0x1f ;  /* 0x0000001f000b7802 */ /* 0x000fe20000000f00 */
[----:B------:R-:W-:Y:S01]  /*1a0a0*/  IMAD.MOV.U32 R15, RZ, RZ, -0x1 ;  /* 0xffffffffff0f7424 */ /* 0x000fe200078e00ff */
[----:B-1----:R-:W-:-:S04]  /*1a0b0*/  SHF.R.U32.HI R5, RZ, 0x5, R5 ;  /* 0x00000005ff057819 */ /* 0x002fc80000011605 */
[----:B------:R-:W-:-:S05]  /*1a0c0*/  LOP3.LUT R5, R5, 0x3, RZ, 0xc0, !PT ;  /* 0x0000000305057812 */ /* 0x000fca00078ec0ff */
[----:B0-----:R-:W-:-:S07]  /*1a0d0*/  IMAD.MOV.U32 R13, RZ, RZ, R5 ;  /* 0x000000ffff0d7224 */ /* 0x001fce00078e0005 */
[----:B------:R-:W-:Y:S05]  /*1a0e0*/  WARPSYNC.COLLECTIVE R15, `(.L_x_2606) ;  /* 0x000000000f087348 */ /* 0x000fea0003c00000 */
[----:B------:R0:W1:Y:S02]  /*1a0f0*/  SHFL.IDX P6, R14, R13, R12, R11 ;  /* 0x0000000c0d0e7389 */ /* 0x00006400000c000b */
[----:B01----:R-:W-:Y:S01]  /*1a100*/  ENDCOLLECTIVE ;  /* 0x000000000000791b */ /* 0x003fe20003800000 */
.L_x_2606:
[----:B------:R-:W-:Y:S05]  /*1a110*/  BSYNC B0 ;  /* 0x0000000000007941 */ /* 0x000fea0003800000 */
.L_x_2605:
[----:B------:R-:W-:Y:S05]  /*1a120*/  BRA `(.L_x_2607) ;  /* 0xffffffbc00dc7947 */ /* 0x000fea000383ffff */
.L_x_2537:
[----:B------:R-:W-:Y:S01]  /*1a130*/  BSSY B0, `(.L_x_2608) ;  /* 0x0000006000007945 */ /* 0x000fe20003800000 */
[----:B------:R-:W-:-:S07]  /*1a140*/  IMAD.MOV.U32 R15, RZ, RZ, -0x1 ;  /* 0xffffffffff0f7424 */ /* 0x000fce00078e00ff */
[----:B0-----:R-:W-:Y:S05]  /*1a150*/  WARPSYNC.COLLECTIVE R15, `(.L_x_2609) ;  /* 0x000000000f0c7348 */ /* 0x001fea0003c00000 */
[----:B------:R-:W-:Y:S02]  /*1a160*/  ELECT P6, UR62, PT ;  /* 0x00000000003e782f */ /* 0x000fe400038c0000 */
[----:B------:R-:W-:Y:S01]  /*1a170*/  MOV R14, UR62 ;  /* 0x0000003e000e7c02 */ /* 0x000fe20008000f00 */
[----:B0-----:R-:W-:Y:S10]  /*1a180*/  ENDCOLLECTIVE ;  /* 0x000000000000791b */ /* 0x001ff40003800000 */
.L_x_2609:
[----:B------:R-:W-:Y:S05]  /*1a190*/  BSYNC B0 ;  /* 0x0000000000007941 */ /* 0x000fea0003800000 */
.L_x_2608:
[----:B------:R-:W-:Y:S05]  /*1a1a0*/  BRA `(.L_x_2610) ;  /* 0xffffffbc00cc7947 */ /* 0x000fea000383ffff */
.L_x_2540:
[----:B-1----:R1:W2:Y:S02]  /*1a1b0*/  SYNCS.PHASECHK.TRANS64.TRYWAIT P0, [R9+URZ+0x38840], R10 ;  /* 0x0388400a090075a7 */ /* 0x0022a4000800017f */
[----:B--2---:R-:W-:Y:S05]  /*1a1c0*/  @!P0 NANOSLEEP.SYNCS 0x989680 ;  /* 0x009896800000895d */ /* 0x004fea0003900000 */
[----:B------:R-:W2:Y:S02]  /*1a1d0*/  @!P0 SYNCS.PHASECHK.TRANS64 P0, [R9+URZ+0x38840], R10 ;  /* 0x0388400a090085a7 */ /* 0x000ea4000800007f */
[----:B--2---:R-:W-:Y:S05]  /*1a1e0*/  @!P0 BRA `(.L_x_2540) ;  /* 0xfffffffc00f08947 */ /* 0x004fea000383ffff */
[----:B------:R-:W-:Y:S05]  /*1a1f0*/  BRA `(.L_x_2611) ;  /* 0xffffffc000387947 */ /* 0x000fea000383ffff */
.L_x_2544:
        /* <DEDUP_REMOVED lines=8> */
.L_x_2547:
[----:B-1----:R1:W2:Y:S02]  /*1a280*/  SYNCS.PHASECHK.TRANS64.TRYWAIT P0, [R6+URZ+0x38860], R9 ;  /* 0x03886009060075a7 */ /* 0x0022a4000800017f */
[----:B--2---:R-:W-:Y:S05]  /*1a290*/  @!P0 NANOSLEEP.SYNCS 0x989680 ;  /* 0x009896800000895d */ /* 0x004fea0003900000 */
[----:B------:R-:W2:Y:S02]  /*1a2a0*/  @!P0 SYNCS.PHASECHK.TRANS64 P0, [R6+URZ+0x38860], R9 ;  /* 0x03886009060085a7 */ /* 0x000ea4000800007f */
[----:B--2---:R-:W-:Y:S05]  /*1a2b0*/  @!P0 BRA `(.L_x_2547) ;  /* 0xfffffffc00f08947 */ /* 0x004fea000383ffff */
[----:B------:R-:W-:Y:S05]  /*1a2c0*/  BRA `(.L_x_2613) ;  /* 0xffffffc800347947 */ /* 0x000fea000383ffff */
.L_x_2556:
[----:B-1----:R1:W2:Y:S02]  /*1a2d0*/  SYNCS.PHASECHK.TRANS64.TRYWAIT P0, [R2+URZ+0x38840], R3 ;  /* 0x03884003020075a7 */ /* 0x0022a4000800017f */
[----:B--2---:R-:W-:Y:S05]  /*1a2e0*/  @!P0 NANOSLEEP.SYNCS 0x989680 ;  /* 0x009896800000895d */ /* 0x004fea0003900000 */
[----:B------:R-:W2:Y:S02]  /*1a2f0*/  @!P0 SYNCS.PHASECHK.TRANS64 P0, [R2+URZ+0x38840], R3 ;  /* 0x03884003020085a7 */ /* 0x000ea4000800007f */
[----:B--2---:R-:W-:Y:S05]  /*1a300*/  @!P0 BRA `(.L_x_2556) ;  /* 0xfffffffc00f08947 */ /* 0x004fea000383ffff */
[----:B------:R-:W-:Y:S05]  /*1a310*/  BRA `(.L_x_2614) ;  /* 0xffffffd0000c7947 */ /* 0x000fea000383ffff */
.L_x_2558:
[----:B--2---:R2:W3:Y:S02]  /*1a320*/  SYNCS.PHASECHK.TRANS64.TRYWAIT P0, [R2+URZ+0x38860], R3 ;  /* 0x03886003020075a7 */ /* 0x0044e4000800017f */
[----:B---3--:R-:W-:Y:S05]  /*1a330*/  @!P0 NANOSLEEP.SYNCS 0x989680 ;  /* 0x009896800000895d */ /* 0x008fea0003900000 */
[----:B------:R-:W3:Y:S02]  /*1a340*/  @!P0 SYNCS.PHASECHK.TRANS64 P0, [R2+URZ+0x38860], R3 ;  /* 0x03886003020085a7 */ /* 0x000ee4000800007f */
[----:B---3--:R-:W-:Y:S05]  /*1a350*/  @!P0 BRA `(.L_x_2558) ;  /* 0xfffffffc00f08947 */ /* 0x008fea000383ffff */
[----:B------:R-:W-:Y:S05]  /*1a360*/  BRA `(.L_x_2615) ;  /* 0xffffffd0007c7947 */ /* 0x000fea000383ffff */
.L_x_2563:
[----:B--2---:R2:W3:Y:S02]  /*1a370*/  SYNCS.PHASECHK.TRANS64.TRYWAIT P0, [R2+URZ+0x38840], R3 ;  /* 0x03884003020075a7 */ /* 0x0044e4000800017f */
[----:B---3--:R-:W-:Y:S05]  /*1a380*/  @!P0 NANOSLEEP.SYNCS 0x989680 ;  /* 0x009896800000895d */ /* 0x008fea0003900000 */
[----:B------:R-:W3:Y:S02]  /*1a390*/  @!P0 SYNCS.PHASECHK.TRANS64 P0, [R2+URZ+0x38840], R3 ;  /* 0x03884003020085a7 */ /* 0x000ee4000800007f */
[----:B---3--:R-:W-:Y:S05]  /*1a3a0*/  @!P0 BRA `(.L_x_2563) ;  /* 0xfffffffc00f08947 */ /* 0x008fea000383ffff */
[----:B------:R-:W-:Y:S05]  /*1a3b0*/  BRA `(.L_x_2616) ;  /* 0xffffffd8001c7947 */ /* 0x000fea000383ffff */
.L_x_2565:
[----:B0-----:R0:W1:Y:S02]  /*1a3c0*/  SYNCS.PHASECHK.TRANS64.TRYWAIT P1, [R2+URZ+0x38860], R3 ;  /* 0x03886003020075a7 */ /* 0x001064000802017f */
[----:B-1----:R-:W-:Y:S05]  /*1a3d0*/  @!P1 NANOSLEEP.SYNCS 0x989680 ;  /* 0x009896800000995d */ /* 0x002fea0003900000 */
[----:B------:R-:W1:Y:S02]  /*1a3e0*/  @!P1 SYNCS.PHASECHK.TRANS64 P1, [R2+URZ+0x38860], R3 ;  /* 0x03886003020095a7 */ /* 0x000e64000802007f */
[----:B-1----:R-:W-:Y:S05]  /*1a3f0*/  @!P1 BRA `(.L_x_2565) ;  /* 0xfffffffc00f09947 */ /* 0x002fea000383ffff */
[----:B------:R-:W-:Y:S05]  /*1a400*/  BRA `(.L_x_2617) ;  /* 0xffffffd800887947 */ /* 0x000fea000383ffff */
.L_x_2570:
[----:B---3--:R3:W4:Y:S02]  /*1a410*/  SYNCS.PHASECHK.TRANS64.TRYWAIT P0, [R2+URZ+0x38840], R3 ;  /* 0x03884003020075a7 */ /* 0x008724000800017f */
[----:B----4-:R-:W-:Y:S05]  /*1a420*/  @!P0 NANOSLEEP.SYNCS 0x989680 ;  /* 0x009896800000895d */ /* 0x010fea0003900000 */
[----:B------:R-:W4:Y:S02]  /*1a430*/  @!P0 SYNCS.PHASECHK.TRANS64 P0, [R2+URZ+0x38840], R3 ;  /* 0x03884003020085a7 */ /* 0x000f24000800007f */
[----:B----4-:R-:W-:Y:S05]  /*1a440*/  @!P0 BRA `(.L_x_2570) ;  /* 0xfffffffc00f08947 */ /* 0x010fea000383ffff */
[----:B------:R-:W-:Y:S05]  /*1a450*/  BRA `(.L_x_2618) ;  /* 0xffffffe000047947 */ /* 0x000fea000383ffff */
.L_x_2572:
[----:B0-----:R0:W1:Y:S02]  /*1a460*/  SYNCS.PHASECHK.TRANS64.TRYWAIT P1, [R2+URZ+0x38860], R3 ;  /* 0x03886003020075a7 */ /* 0x001064000802017f */
[----:B-1----:R-:W-:Y:S05]  /*1a470*/  @!P1 NANOSLEEP.SYNCS 0x989680 ;  /* 0x009896800000995d */ /* 0x002fea0003900000 */
[----:B------:R-:W1:Y:S02]  /*1a480*/  @!P1 SYNCS.PHASECHK.TRANS64 P1, [R2+URZ+0x38860], R3 ;  /* 0x03886003020095a7 */ /* 0x000e64000802007f */
[----:B-1----:R-:W-:Y:S05]  /*1a490*/  @!P1 BRA `(.L_x_2572) ;  /* 0xfffffffc00f09947 */ /* 0x002fea000383ffff */
[----:B------:R-:W-:Y:S05]  /*1a4a0*/  BRA `(.L_x_2619) ;  /* 0xffffffe000747947 */ /* 0x000fea000383ffff */
.L_x_2577:
[----:B------:R-:W-:Y:S01]  /*1a4b0*/  BSSY B0, `(.L_x_2620) ;  /* 0x0000008000007945 */ /* 0x000fe20003800000 */
[----:B0-----:R-:W-:Y:S01]  /*1a4c0*/  IMAD.MOV.U32 R13, RZ, RZ, R16 ;  /* 0x000000ffff0d7224 */ /* 0x001fe200078e0010 */
[----:B------:R-:W-:Y:S01]  /*1a4d0*/  MOV R15, 0xffffffff ;  /* 0xffffffff000f7802 */ /* 0x000fe20000000f00 */
[----:B-1----:R-:W-:Y:S02]  /*1a4e0*/  IMAD.MOV.U32 R12, RZ, RZ, RZ ;  /* 0x000000ffff0c7224 */ /* 0x002fe400078e00ff */
[----:B------:R-:W-:-:S07]  /*1a4f0*/  IMAD.MOV.U32 R11, RZ, RZ, 0x1f ;  /* 0x0000001fff0b7424 */ /* 0x000fce00078e00ff */
[----:B--2---:R-:W-:Y:S05]  /*1a500*/  WARPSYNC.COLLECTIVE R15, `(.L_x_2621) ;  /* 0x000000000f087348 */ /* 0x004fea0003c00000 */
[----:B------:R0:W1:Y:S02]  /*1a510*/  SHFL.IDX P6, R14, R13, R12, R11 ;  /* 0x0000000c0d0e7389 */ /* 0x00006400000c000b */
[----:B012---:R-:W-:Y:S01]  /*1a520*/  ENDCOLLECTIVE ;  /* 0x000000000000791b */ /* 0x007fe20003800000 */
.L_x_2621:
[----:B------:R-:W-:Y:S05]  /*1a530*/  BSYNC B0 ;  /* 0x0000000000007941 */ /* 0x000fea0003800000 */
.L_x_2620:
[----:B------:R-:W-:Y:S02]  /*1a540*/  IMAD.MOV.U32 R13, RZ, RZ, R16 ;  /* 0x000000ffff0d7224 */ /* 0x000fe400078e0010 */
[----:B------:R-:W-:Y:S02]  /*1a550*/  IMAD.MOV.U32 R12, RZ, RZ, 0x1 ;  /* 0x00000001ff0c7424 */ /* 0x000fe400078e00ff */
[----:B------:R-:W-:Y:S02]  /*1a560*/  IMAD.MOV.U32 R11, RZ, RZ, 0x1f ;  /* 0x0000001fff0b7424 */ /* 0x000fe400078e00ff */
[----:B------:R-:W-:Y:S02]  /*1a570*/  IMAD.MOV.U32 R15, RZ, RZ, -0x1 ;  /* 0xffffffffff0f7424 */ /* 0x000fe400078e00ff */
[----:B------:R-:W-:-:S07]  /*1a580*/  IMAD.MOV.U32 R4, RZ, RZ, R14 ;  /* 0x000000ffff047224 */ /* 0x000fce00078e000e */
[----:B------:R-:W-:Y:S05]  /*1a590*/  WARPSYNC.COLLECTIVE R15, `(.L_x_2622) ;  /* 0x000000000f087348 */ /* 0x000fea0003c00000 */
[----:B------:R0:W1:Y:S02]  /*1a5a0*/  SHFL.IDX P6, R14, R13, R12, R11 ;  /* 0x0000000c0d0e7389 */ /* 0x00006400000c000b */
[----:B01----:R-:W-:Y:S01]  /*1a5b0*/  ENDCOLLECTIVE ;  /* 0x000000000000791b */ /* 0x003fe20003800000 */
.L_x_2622:
[----:B------:R-:W-:Y:S01]  /*1a5c0*/  MOV R16, R14 ;  /* 0x0000000e00107202 */ /* 0x000fe20000000f00 */
[----:B------:R-:W-:Y:S06]  /*1a5d0*/  BRA `(.L_x_2623) ;  /* 0xffffffe400c47947 */ /* 0x000fec000383ffff */
.L_x_2580:
        /* <DEDUP_REMOVED lines=8> */
.L_x_2625:
[----:B------:R-:W-:Y:S05]  /*1a660*/  BSYNC B0 ;  /* 0x0000000000007941 */ /* 0x000fea0003800000 */
.L_x_2624:
        /* <DEDUP_REMOVED lines=10> */
.L_x_2626:
        /* <DEDUP_REMOVED lines=8> */
.L_x_2627:
        /* <DEDUP_REMOVED lines=8> */
.L_x_2628:
        /* <DEDUP_REMOVED lines=8> */
.L_x_2629:
        /* <DEDUP_REMOVED lines=8> */
.L_x_2630:
[----:B------:R-:W-:Y:S05]  /*1a910*/  BRA `(.L_x_2631) ;  /* 0xffffffe4008c7947 */ /* 0x000fea000383ffff */
.L_x_2585:
[----:B------:R-:W-:Y:S01]  /*1a920*/  BSSY B0, `(.L_x_2632) ;  /* 0x0000008000007945 */ /* 0x000fe20003800000 */
[----:B-----5:R-:W-:Y:S01]  /*1a930*/  IMAD.MOV.U32 R13, RZ, RZ, R3 ;  /* 0x000000ffff0d7224 */ /* 0x020fe200078e0003 */
[----:B------:R-:W-:Y:S01]  /*1a940*/  MOV R11, RZ ;  /* 0x000000ff000b7202 */ /* 0x000fe20000000f00 */
[----:B------:R-:W-:Y:S02]  /*1a950*/  IMAD.MOV.U32 R12, RZ, RZ, 0x1 ;  /* 0x00000001ff0c7424 */ /* 0x000fe400078e00ff */
[----:B------:R-:W-:-:S07]  /*1a960*/  IMAD.MOV.U32 R15, RZ, RZ, -0x1 ;  /* 0xffffffffff0f7424 */ /* 0x000fce00078e00ff */
[----:B0-----:R-:W-:Y:S05]  /*1a970*/  WARPSYNC.COLLECTIVE R15, `(.L_x_2633) ;  /* 0x000000000f087348 */ /* 0x001fea0003c00000 */
[----:B------:R1:W2:Y:S02]  /*1a980*/  SHFL.UP P6, R14, R13, R12, R11 ;  /* 0x0400000c0d0e7389 */ /* 0x0002a400000c000b */
[----:B012---:R-:W-:Y:S01]  /*1a990*/  ENDCOLLECTIVE ;  /* 0x000000000000791b */ /* 0x007fe20003800000 */
.L_x_2633:
[----:B------:R-:W-:Y:S05]  /*1a9a0*/  BSYNC B0 ;  /* 0x0000000000007941 */ /* 0x000fea0003800000 */
.L_x_2632:
[C---:B------:R-:W-:Y:S01]  /*1a9b0*/  ISETP.NE.AND P0, PT, R7.reuse, RZ, PT ;  /* 0x000000ff0700720c */ /* 0x040fe20003f05270 */
        /* <DEDUP_REMOVED lines=9> */
.L_x_2634:
        /* <DEDUP_REMOVED lines=8> */
.L_x_2635:
        /* <DEDUP_REMOVED lines=8> */
.L_x_2636:
        /* <DEDUP_REMOVED lines=8> */
.L_x_2637:
[----:B------:R-:W-:Y:S01]  /*1abd0*/  IMAD.MOV.U32 R12, RZ, RZ, 0x1f ;  /* 0x0000001fff0c7424 */ /* 0x000fe200078e00ff */
[----:B------:R-:W-:Y:S02]  /*1abe0*/  MOV R11, 0x1f ;  /* 0x0000001f000b7802 */ /* 0x000fe40000000f00 */
[----:B------:R-:W-:-:S05]  /*1abf0*/  SEL R5, R14, RZ, P0 ;  /* 0x000000ff0e057207 */ /* 0x000fca0000000000 */
[----:B------:R-:W-:-:S04]  /*1ac00*/  IMAD.IADD R2, R6, 0x1, R5 ;  /* 0x0000000106027824 */ /* 0x000fc800078e0205 */
[----:B------:R-:W-:-:S07]  /*1ac10*/  IMAD.MOV.U32 R13, RZ, RZ, R2 ;  /* 0x000000ffff0d7224 */ /* 0x000fce00078e0002 */
[----:B------:R-:W-:Y:S05]  /*1ac20*/  WARPSYNC.COLLECTIVE R15, `(.L_x_2638) ;  /* 0x000000000f087348 */ /* 0x000fea0003c00000 */
[----:B------:R0:W1:Y:S02]  /*1ac30*/  SHFL.IDX P6, R14, R13, R12, R11 ;  /* 0x0000000c0d0e7389 */ /* 0x00006400000c000b */
[----:B01----:R-:W-:Y:S01]  /*1ac40*/  ENDCOLLECTIVE ;  /* 0x000000000000791b */ /* 0x003fe20003800000 */
.L_x_2638:
[----:B------:R-:W-:Y:S05]  /*1ac50*/  BRA `(.L_x_2639) ;  /* 0xffffffe400747947 */ /* 0x000fea000383ffff */
.L_x_2587:
[----:B------:R-:W-:Y:S01]  /*1ac60*/  BSSY B0, `(.L_x_2640) ;  /* 0x0000006000007945 */ /* 0x000fe20003800000 */
[----:B------:R-:W-:Y:S01]  /*1ac70*/  PLOP3.LUT P6, PT, P6, PT, PT, 0x8, 0x0 ;  /* 0x000000000000781c */ /* 0x000fe200037ce170 */
[----:B------:R-:W-:-:S12]  /*1ac80*/  IMAD.MOV.U32 R15, RZ, RZ, -0x1 ;  /* 0xffffffffff0f7424 */ /* 0x000fd800078e00ff */
[----:B0-----:R-:W-:Y:S05]  /*1ac90*/  WARPSYNC.COLLECTIVE R15, `(.L_x_2641) ;  /* 0x000000000f087348 */ /* 0x001fea0003c00000 */
[----:B------:R-:W-:Y:S01]  /*1aca0*/  VOTE.ANY R14, PT, P6 ;  /* 0x00000000000e7806 */ /* 0x000fe200030e0100 */
[----:B0-----:R-:W-:Y:S06]  /*1acb0*/  ENDCOLLECTIVE ;  /* 0x000000000000791b */ /* 0x001fec0003800000 */
.L_x_2641:
[----:B------:R-:W-:Y:S05]  /*1acc0*/  BSYNC B0 ;  /* 0x0000000000007941 */ /* 0x000fea0003800000 */
.L_x_2640:
[----:B------:R-:W-:Y:S01]  /*1acd0*/  IMAD.MOV.U32 R6, RZ, RZ, R14 ;  /* 0x000000ffff067224 */ /* 0x000fe200078e000e */
[----:B------:R-:W-:Y:S01]  /*1ace0*/  MOV R15, 0xffffffff ;  /* 0xffffffff000f7802 */ /* 0x000fe20000000f00 */
[----:B------:R-:W-:Y:S02]  /*1acf0*/  IMAD.MOV.U32 R13, RZ, RZ, R3 ;  /* 0x000000ffff0d7224 */ /* 0x000fe400078e0003 */
[----:B------:R-:W0:Y:S01]  /*1ad00*/  POPC R7, R6 ;  /* 0x0000000600077309 */ /* 0x000e220000000000 */
[----:B------:R-:W-:Y:S02]  /*1ad10*/  IMAD.MOV.U32 R11, RZ, RZ, 0x1f ;  /* 0x0000001fff0b7424 */ /* 0x000fe400078e00ff */
[----:B0-----:R-:W-:-:S07]  /*1ad20*/  IMAD.MOV.U32 R12, RZ, RZ, R7 ;  /* 0x000000ffff0c7224 */ /* 0x001fce00078e0007 */
[----:B------:R-:W-:Y:S05]  /*1ad30*/  WARPSYNC.COLLECTIVE R15, `(.L_x_2642) ;  /* 0x000000000f087348 */ /* 0x000fea0003c00000 */
[----:B------:R0:W1:Y:S02]  /*1ad40*/  SHFL.IDX P6, R14, R13, R12, R11 ;  /* 0x0000000c0d0e7389 */ /* 0x00006400000c000b */
[----:B01----:R-:W-:Y:S01]  /*1ad50*/  ENDCOLLECTIVE ;  /* 0x000000000000791b */ /* 0x003fe20003800000 */
.L_x_2642:
[----:B------:R-:W-:Y:S01]  /*1ad60*/  IMAD.MOV.U32 R17, RZ, RZ, R14 ;  /* 0x000000ffff117224 */ /* 0x000fe200078e000e */
[----:B------:R-:W-:Y:S06]  /*1ad70*/  BRA `(.L_x_2643) ;  /* 0xffffffe400647947 */ /* 0x000fec000383ffff */
.L_x_2589:
[----:B------:R-:W-:Y:S01]  /*1ad80*/  BSSY B0, `(.L_x_2644) ;  /* 0x0000007000007945 */ /* 0x000fe20003800000 */
[----:B------:R-:W-:Y:S02]  /*1ad90*/  IMAD.MOV.U32 R13, RZ, RZ, R2 ;  /* 0x000000ffff0d7224 */ /* 0x000fe400078e0002 */
[----:B------:R-:W-:Y:S02]  /*1ada0*/  IMAD.MOV.U32 R11, RZ, RZ, 0x1f ;  /* 0x0000001fff0b7424 */ /* 0x000fe400078e00ff */
[----:B------:R-:W-:-:S07]  /*1adb0*/  IMAD.MOV.U32 R15, RZ, RZ, -0x1 ;  /* 0xffffffffff0f7424 */ /* 0x000fce00078e00ff */
[----:B012---:R-:W-:Y:S05]  /*1adc0*/  WARPSYNC.COLLECTIVE R15, `(.L_x_2645) ;  /* 0x000000000f087348 */ /* 0x007fea0003c00000 */
[----:B------:R3:W4:Y:S02]  /*1add0*/  SHFL.IDX P6, R14, R13, R12, R11 ;  /* 0x0000000c0d0e7389 */ /* 0x00072400000c000b */
[----:B01234-:R-:W-:Y:S01]  /*1ade0*/  ENDCOLLECTIVE ;  /* 0x000000000000791b */ /* 0x01ffe20003800000 */
.L_x_2645:
[----:B------:R-:W-:Y:S05]  /*1adf0*/  BSYNC B0 ;  /* 0x0000000000007941 */ /* 0x000fea0003800000 */
.L_x_2644:
[----:B------:R-:W-:Y:S01]  /*1ae00*/  IMAD.MOV.U32 R8, RZ, RZ, R14 ;  /* 0x000000ffff087224 */ /* 0x000fe200078e000e */
[----:B------:R-:W-:Y:S06]  /*1ae10*/  BRA `(.L_x_2588) ;  /* 0xffffffe400587947 */ /* 0x000fec000383ffff */
.L_x_2592:
[----:B-1----:R1:W3:Y:S02]  /*1ae20*/  SYNCS.PHASECHK.TRANS64.TRYWAIT P0, [R0+URZ+0x38820], R3 ;  /* 0x03882003000075a7 */ /* 0x0022e4000800017f */
[----:B---3--:R-:W-:Y:S05]  /*1ae30*/  @!P0 NANOSLEEP.SYNCS 0x989680 ;  /* 0x009896800000895d */ /* 0x008fea0003900000 */
[----:B------:R-:W3:Y:S02]  /*1ae40*/  @!P0 SYNCS.PHASECHK.TRANS64 P0, [R0+URZ+0x38820], R3 ;  /* 0x03882003000085a7 */ /* 0x000ee4000800007f */
[----:B---3--:R-:W-:Y:S05]  /*1ae50*/  @!P0 BRA `(.L_x_2592) ;  /* 0xfffffffc00f08947 */ /* 0x008fea000383ffff */
[----:B------:R-:W-:Y:S05]  /*1ae60*/  BRA `(.L_x_2646) ;  /* 0xffffffe800d47947 */ /* 0x000fea000383ffff */
.L_x_2593:
[----:B--2---:R-:W2:Y:S01]  /*1ae70*/  S2R R2, SR_TID.X ;  /* 0x0000000000027919 */ /* 0x004ea20000002100 */
[----:B------:R-:W-:Y:S01]  /*1ae80*/  BSSY B0, `(.L_x_2647) ;  /* 0x000000a000007945 */ /* 0x000fe20003800000 */
[----:B------:R-:W-:Y:S02]  /*1ae90*/  IMAD.MOV.U32 R12, RZ, RZ, RZ ;  /* 0x000000ffff0c7224 */ /* 0x000fe400078e00ff */
[----:B------:R-:W-:Y:S02]  /*1aea0*/  IMAD.MOV.U32 R11, RZ, RZ, 0x1f ;  /* 0x0000001fff0b7424 */ /* 0x000fe400078e00ff */
[----:B------:R-:W-:Y:S01]  /*1aeb0*/  IMAD.MOV.U32 R15, RZ, RZ, -0x1 ;  /* 0xffffffffff0f7424 */ /* 0x000fe200078e00ff */
[----:B--2---:R-:W-:-:S04]  /*1aec0*/  SHF.R.U32.HI R2, RZ, 0x5, R2 ;  /* 0x00000005ff027819 */ /* 0x004fc80000011602 */
[----:B------:R-:W-:-:S04]  /*1aed0*/  LOP3.LUT R2, R2, 0x3, RZ, 0xc0, !PT ;  /* 0x0000000302027812 */ /* 0x000fc800078ec0ff */
[----:B0-----:R-:W-:-:S07]  /*1aee0*/  MOV R13, R2 ;  /* 0x00000002000d7202 */ /* 0x001fce0000000f00 */
[----:B-1----:R-:W-:Y:S05]  /*1aef0*/  WARPSYNC.COLLECTIVE R15, `(.L_x_2648) ;  /* 0x000000000f087348 */ /* 0x002fea0003c00000 */
[----:B------:R0:W2:Y:S02]  /*1af00*/  SHFL.IDX P6, R14, R13, R12, R11 ;  /* 0x0000000c0d0e7389 */ /* 0x0000a400000c000b */
[----:B012---:R-:W-:Y:S01]  /*1af10*/  ENDCOLLECTIVE ;  /* 0x000000000000791b */ /* 0x007fe20003800000 */
.L_x_2648:
[----:B------:R-:W-:Y:S05]  /*1af20*/  BSYNC B0 ;  /* 0x0000000000007941 */ /* 0x000fea0003800000 */
.L_x_2647:
[----:B------:R-:W-:Y:S05]  /*1af30*/  BRA `(.L_x_2649) ;  /* 0xffffffe800b87947 */ /* 0x000fea000383ffff */
.L_x_2596:
[----:B------:R-:W-:Y:S01]  /*1af40*/  BSSY B1, `(.L_x_2650) ;  /* 0x0000006000017945 */ /* 0x000fe20003800000 */
[----:B------:R-:W-:-:S07]  /*1af50*/  IMAD.MOV.U32 R15, RZ, RZ, -0x1 ;  /* 0xffffffffff0f7424 */ /* 0x000fce00078e00ff */
[----:B012---:R-:W-:Y:S05]  /*1af60*/  WARPSYNC.COLLECTIVE R15, `(.L_x_2651) ;  /* 0x000000000f0c7348 */ /* 0x007fea0003c00000 */
[----:B------:R-:W-:Y:S02]  /*1af70*/  ELECT P6, UR62, PT ;  /* 0x00000000003e782f */ /* 0x000fe400038c0000 */
[----:B------:R-:W-:Y:S01]  /*1af80*/  MOV R14, UR62 ;  /* 0x0000003e000e7c02 */ /* 0x000fe20008000f00 */
[----:B012---:R-:W-:Y:S10]  /*1af90*/  ENDCOLLECTIVE ;  /* 0x000000000000791b */ /* 0x007ff40003800000 */
.L_x_2651:
[----:B------:R-:W-:Y:S05]  /*1afa0*/  BSYNC B1 ;  /* 0x0000000000017941 */ /* 0x000fea0003800000 */
.L_x_2650:
[----:B------:R-:W-:Y:S05]  /*1afb0*/  BRA `(.L_x_2652) ;  /* 0xffffffe800b07947 */ /* 0x000fea000383ffff */
.L_x_2598:
[----:B-1----:R1:W2:Y:S02]  /*1afc0*/  SYNCS.PHASECHK.TRANS64.TRYWAIT P0, [R6+URZ], R5 ;  /* 0x00000005060075a7 */ /* 0x0022a4000800017f */
[----:B--2---:R-:W-:Y:S05]  /*1afd0*/  @!P0 NANOSLEEP.SYNCS 0x989680 ;  /* 0x009896800000895d */ /* 0x004fea0003900000 */
[----:B------:R-:W2:Y:S02]  /*1afe0*/  @!P0 SYNCS.PHASECHK.TRANS64 P0, [R6+URZ], R5 ;  /* 0x00000005060085a7 */ /* 0x000ea4000800007f */
[----:B--2---:R-:W-:Y:S05]  /*1aff0*/  @!P0 BRA `(.L_x_2598) ;  /* 0xfffffffc00f08947 */ /* 0x004fea000383ffff */
[----:B------:R-:W-:Y:S05]  /*1b000*/  BRA `(.L_x_2653) ;  /* 0xffffffe800ec7947 */ /* 0x000fea000383ffff */
.L_x_2599:
[----:B--2---:R2:W3:Y:S02]  /*1b010*/  SYNCS.PHASECHK.TRANS64.TRYWAIT P0, [R7+URZ], R2 ;  /* 0x00000002070075a7 */ /* 0x0044e4000800017f */
[----:B---3--:R-:W-:Y:S05]  /*1b020*/  @!P0 NANOSLEEP.SYNCS 0x989680 ;  /* 0x009896800000895d */ /* 0x008fea0003900000 */
[----:B------:R-:W3:Y:S02]  /*1b030*/  @!P0 SYNCS.PHASECHK.TRANS64 P0, [R7+URZ], R2 ;  /* 0x00000002070085a7 */ /* 0x000ee4000800007f */
[----:B---3--:R-:W-:Y:S05]  /*1b040*/  @!P0 BRA `(.L_x_2599) ;  /* 0xfffffffc00f08947 */ /* 0x008fea000383ffff */
[----:B------:R-:W-:Y:S05]  /*1b050*/  BRA `(.L_x_2654) ;  /* 0xffffffe800e07947 */ /* 0x000fea000383ffff */
.L_x_2601:
[----:B---3--:R3:W4:Y:S02]  /*1b060*/  SYNCS.PHASECHK.TRANS64.TRYWAIT P0, [R4+URZ], R5 ;  /* 0x00000005040075a7 */ /* 0x008724000800017f */
[----:B----4-:R-:W-:Y:S05]  /*1b070*/  @!P0 NANOSLEEP.SYNCS 0x989680 ;  /* 0x009896800000895d */ /* 0x010fea0003900000 */
[----:B------:R-:W4:Y:S02]  /*1b080*/  @!P0 SYNCS.PHASECHK.TRANS64 P0, [R4+URZ], R5 ;  /* 0x00000005040085a7 */ /* 0x000f24000800007f */
[----:B----4-:R-:W-:Y:S05]  /*1b090*/  @!P0 BRA `(.L_x_2601) ;  /* 0xfffffffc00f08947 */ /* 0x010fea000383ffff */
[----:B------:R-:W-:Y:S05]  /*1b0a0*/  BRA `(.L_x_2655) ;  /* 0xffffffe800e87947 */ /* 0x000fea000383ffff */
.L_x_2656:
        /* <DEDUP_REMOVED lines=13> */
.L_x_4559:


//--------------------- .text._ZN7cutlass13device_kernelIN5flash11enable_sm90INS1_16FlashAttnFwdSm90INS1_25CollectiveMainloopFwdSm90ILi2EN4cute5tupleIJNS5_1CILi1EEES8_S8_EEENS6_IJNS7_ILi64EEESA_SA_EEELi512ENS_6half_tEfNS_4arch4Sm90ELb0ELb1ELb1ELb1ELb0ELb1ELb1ELb0ELb0ELb0ELb0ELb0EEENS1_21CollectiveEpilogueFwdINS6_IJSA_NS7_ILi512EEESA_EEES9_SC_SE_Li256ELb1ELb0ELb0ELb0EEENS1_36VarlenDynamicPersistentTileSchedulerILi64ELi64ELi256ELi32ELb0ELb0ELb1ELb1ELb0ELb1EEEEEEEEEvNT_6ParamsE --------------------------
	.section	.text._ZN7cutlass13device_kernelIN5flash11enable_sm90INS1_16FlashAttnFwdSm90INS1_25CollectiveMainloopFwdSm90ILi2EN4cute5tupleIJNS5_1CILi1EEES8_S8_EEENS6_IJNS7_ILi64EEESA_SA_EEELi512ENS_6half_tEfNS_4arch4Sm90ELb0ELb1ELb1ELb1ELb0ELb1ELb1ELb0ELb0ELb0ELb0ELb0EEENS1_21CollectiveEpilogueFwdINS6_IJSA_NS7_ILi512EEESA_EEES9_SC_SE_Li256ELb1ELb0ELb0ELb0EEENS1_36VarlenDynamicPersistentTileSchedulerILi64ELi64ELi256ELi32ELb0ELb0ELb1ELb1ELb0ELb1EEEEEEEEEvNT_6ParamsE,"ax",@progbits
	.align	128
.text._ZN7cutlass13device_kernelIN5flash11enable_sm90INS1_16FlashAttnFwdSm90INS1_25CollectiveMainloopFwdSm90ILi2EN4cute5tupleIJNS5_1CILi1EEES8_S8_EEENS6_IJNS7_ILi64EEESA_SA_EEELi512ENS_6half_tEfNS_4arch4Sm90ELb0ELb1ELb1ELb1ELb0ELb1ELb1ELb0ELb0ELb0ELb0ELb0EEENS1_21CollectiveEpilogueFwdINS6_IJSA_NS7_ILi512EEESA_EEES9_SC_SE_Li256ELb1ELb0ELb0ELb0EEENS1_36VarlenDynamicPersistentTileSchedulerILi64ELi64ELi256ELi32ELb0ELb0ELb1ELb1ELb0ELb1EEEEEEEEEvNT_6ParamsE:
        .type           _ZN7cutlass13device_kernelIN5flash11enable_sm90INS1_16FlashAttnFwdSm90INS1_25CollectiveMainloopFwdSm90ILi2EN4cute5tupleIJNS5_1CILi1EEES8_S8_EEENS6_IJNS7_ILi64EEESA_SA_EEELi512ENS_6half_tEfNS_4arch4Sm90ELb0ELb1ELb1ELb1ELb0ELb1ELb1ELb0ELb0ELb0ELb0ELb0EEENS1_21CollectiveEpilogueFwdINS6_IJSA_NS7_ILi512EEESA_EEES9_SC_SE_Li256ELb1ELb0ELb0ELb0EEENS1_36VarlenDynamicPersistentTileSchedulerILi64ELi64ELi256ELi32ELb0ELb0ELb1ELb1ELb0ELb1EEEEEEEEEvNT_6ParamsE,@function
        .size           _ZN7cutlass13device_kernelIN5flash11enable_sm90INS1_16FlashAttnFwdSm90INS1_25CollectiveMainloopFwdSm90ILi2EN4cute5tupleIJNS5_1CILi1EEES8_S8_EEENS6_IJNS7_ILi64EEESA_SA_EEELi512ENS_6half_tEfNS_4arch4Sm90ELb0ELb1ELb1ELb1ELb0ELb1ELb1ELb0ELb0ELb0ELb0ELb0EEENS1_21CollectiveEpilogueFwdINS6_IJSA_NS7_ILi512EEESA_EEES9_SC_SE_Li256ELb1ELb0ELb0ELb0EEENS1_36VarlenDynamicPersistentTileSchedulerILi64ELi64ELi256ELi32ELb0ELb0ELb1ELb1ELb0ELb1EEEEEEEEEvNT_6ParamsE,(.L_x_4560 - _ZN7cutlass13device_kernelIN5flash11enable_sm90INS1_16FlashAttnFwdSm90INS1_25CollectiveMainloopFwdSm90ILi2EN4cute5tupleIJNS5_1CILi1EEES8_S8_EEENS6_IJNS7_ILi64EEESA_SA_EEELi512ENS_6half_tEfNS_4arch4Sm90ELb0ELb1ELb1ELb1ELb0ELb1ELb1ELb0ELb0ELb0ELb0ELb0EEENS1_21CollectiveEpilogueFwdINS6_IJSA_NS7_ILi512EEESA_EEES9_SC_SE_Li256ELb1ELb0ELb0ELb0EEENS1_36VarlenDynamicPersistentTileSchedulerILi64ELi64ELi256ELi32ELb0ELb0ELb1ELb1ELb0ELb1EEEEEEEEEvNT_6ParamsE)
        .other          _ZN7cutlass13device_kernelIN5flash11enable_sm90INS1_16FlashAttnFwdSm90INS1_25CollectiveMainloopFwdSm90ILi2EN4cute5tupleIJNS5_1CILi1EEES8_S8_EEENS6_IJNS7_ILi64EEESA_SA_EEELi512ENS_6half_tEfNS_4arch4Sm90ELb0ELb1ELb1ELb1ELb0ELb1ELb1ELb0ELb0ELb0ELb0ELb0EEENS1_21CollectiveEpilogueFwdINS6_IJSA_NS7_ILi512EEESA_EEES9_SC_SE_Li256ELb1ELb0ELb0ELb0EEENS1_36VarlenDynamicPersistentTileSchedulerILi64ELi64ELi256ELi32ELb0ELb0ELb1ELb1ELb0ELb1EEEEEEEEEvNT_6ParamsE,@"STO_CUDA_ENTRY STV_DEFAULT"
_ZN7cutlass13device_kernelIN5flash11enable_sm90INS1_16FlashAttnFwdSm90INS1_25CollectiveMainloopFwdSm90ILi2EN4cute5tupleIJNS5_1CILi1EEES8_S8_EEENS6_IJNS7_ILi64EEESA_SA_EEELi512ENS_6half_tEfNS_4arch4Sm90ELb0ELb1ELb1ELb1ELb0ELb1ELb1ELb0ELb0ELb0ELb0ELb0EEENS1_21CollectiveEpilogueFwdINS6_IJSA_NS7_ILi512EEESA_EEES9_SC_SE_Li256ELb1ELb0ELb0ELb0EEENS1_36VarlenDynamicPersistentTileSchedulerILi64ELi64ELi256ELi32ELb0ELb0ELb1ELb1ELb0ELb1EEEEEEEEEvNT_6ParamsE:
[----:B------:R-:W0:Y:S02]  /*0000*/  LDC R1, c[0x0][0x28] ;  /* 0x00000a00ff017b82 */ /* 0x000e240000000800 */
[----:B0-----:R-:W-:Y:S01]  /*0010*/  VIADD R1, R1, 0xffffffc8 ;  /* 0xffffffc801017836 */ /* 0x001fe20000000000 */
[----:B------:R-:W0:Y:S01]  /*0020*/  S2R R3, SR_TID.X ;  /* 0x0000000000037919 */ /* 0x000e220000002100 */
[----:B------:R-:W-:Y:S01]  /*0030*/  ELECT P0, URZ, PT ;  /* 0x00000000003f782f */ /* 0x000fe20003800000 */
[----:B------:R-:W-:Y:S01]  /*0040*/  BSSY B0, `(.L_x_2657) ;  /* 0x000001a000007945 */ /* 0x000fe20003800000 */
[--C-:B0-----:R-:W-:Y:S02]  /*0050*/  SHF.R.U32.HI R0, RZ, 0x5, R3.reuse ;  /* 0x00000005ff007819 */ /* 0x101fe40000011603 */
[----:B------:R-:W-:-:S03]  /*0060*/  SHF.R.U32.HI R4, RZ, 0x7, R3 ;  /* 0x00000007ff047819 */ /* 0x000fc60000011603 */
        /* <DEDUP_REMOVED lines=23> */
.L_x_2658:
[----:B------:R-:W-:Y:S05]  /*01e0*/  BSYNC B0 ;  /* 0x0000000000007941 */ /* 0x000fea0003800000 */
.L_x_2657:
[----:B------:R-:W0:Y:S01]  /*01f0*/  SHFL.IDX PT, R4, R4, RZ, 0x1f ;  /* 0x00001fff04047589 */ /* 0x000e2200000e0000 */
[----:B------:R-:W-:Y:S01]  /*0200*/  VOTEU.ANY UP0, P0 ;  /* 0x00000000003f7886 */ /* 0x000fe20000000100 */
[----:B------:R-:W-:Y:S01]  /*0210*/  UMOV UR4, 0x1 ;  /* 0x0000000100047882 */ /* 0x000fe20000000000 */
[----:B------:R-:W-:Y:S01]  /*0220*/  UMOV UR7, 0x100 ;  /* 0x0000010000077882 */ /* 0x000fe20000000000 */
[----:B------:R-:W1:Y:S01]  /*0230*/  SHFL.IDX PT, R2, R0, RZ, 0x1f ;  /* 0x00001fff00027589 */ /* 0x000e6200000e0000 */
[----:B------:R-:W-:Y:S01]  /*0240*/  VOTEU.ANY UP1, P0 ;  /* 0x00000000003f7886 */ /* 0x000fe20000020100 */
[----:B------:R-:W2:Y:S01]  /*0250*/  @UP0 S2UR UR8, SR_CgaCtaId ;  /* 0x00000000000809c3 */ /* 0x000ea20000008800 */
[----:B------:R-:W-:Y:S01]  /*0260*/  @UP0 UMOV UR6, 0x400 ;  /* 0x0000040000060882 */ /* 0x000fe20000000000 */
[----:B------:R-:W-:-:S04]  /*0270*/  @UP0 UIADD3 UR4, -UR4, 0x100000, URZ ;  /* 0x0010000004040890 */ /* 0x000fc8000fffe13f */
[----:B------:R-:W-:Y:S02]  /*0280*/  @UP0 USHF.L.U32 UR5, UR4, 0xb, URZ ;  /* 0x0000000b04050899 */ /* 0x000fe4000800063f */
[----:B------:R-:W-:Y:S01]  /*0290*/  @UP0 USHF.L.U32 UR4, UR4, 0x1, URZ ;  /* 0x0000000104040899 */ /* 0x000fe2000800063f */
[----:B------:R-:W-:Y:S01]  /*02a0*/  VOTEU.ANY UP2, P0 ;  /* 0x00000000003f7886 */ /* 0x000fe20000040100 */
[----:B------:R-:W-:Y:S01]  /*02b0*/  VOTEU.ANY UP3, P0 ;  /* 0x00000000003f7886 */ /* 0x000fe20000060100 */
[----:B0-----:R-:W-:Y:S02]  /*02c0*/  R2UR UR9, R4 ;  /* 0x00000000040972ca */ /* 0x001fe400000e0000 */
[----:B-1----:R-:W-:Y:S01]  /*02d0*/  ISETP.NE.AND P1, PT, R2, RZ, PT ;  /* 0x000000ff0200720c */ /* 0x002fe20003f25270 */
[----:B--2---:R-:W-:Y:S02]  /*02e0*/  @UP0 ULEA UR8, UR8, UR6, 0x18 ;  /* 0x0000000608080291 */ /* 0x004fe4000f8ec03f */
[----:B------:R-:W-:-:S04]  /*02f0*/  @UP0 UIADD3 UR6, -UR7, 0x100000, URZ ;  /* 0x0010000007060890 */ /* 0x000fc8000fffe13f */
[----:B------:R-:W-:Y:S02]  /*0300*/  @UP0 USHF.L.U32 UR7, UR6, 0xb, URZ ;  /* 0x0000000b06070899 */ /* 0x000fe4000800063f */
[----:B------:R-:W-:Y:S02]  /*0310*/  @UP0 USHF.L.U32 UR6, UR6, 0x1, URZ ;  /* 0x0000000106060899 */ /* 0x000fe4000800063f */
[----:B------:R-:W-:Y:S01]  /*0320*/  IMAD.U32 R4, RZ, RZ, UR9 ;  /* 0x00000009ff047e24 */ /* 0x000fe2000f8e00ff */
[----:B------:R-:W-:-:S04]  /*0330*/  UISETP.NE.AND UP0, UPT, UR9, URZ, UPT ;  /* 0x0000003f0900728c */ /* 0x000fc8000bf05270 */
[----:B------:R0:W-:Y:S04]  /*0340*/  STL [R1+0x2c], R4 ;  /* 0x00002c0401007387 */ /* 0x0001e80000100800 */
[----:B------:R-:W1:Y:S02]  /*0350*/  FENCE.VIEW.ASYNC.S ;  /* 0x00000000000073c6 */ /* 0x000e640000000000 */
[----:B-1----:R0:W1:Y:S01]  /*0360*/  @UP1 SYNCS.EXCH.64 URZ, [UR8+0x38800], UR4 ;  /* 0x03880004083f15b2 */ /* 0x0020620008000100 */
[----:B------:R0:W2:Y:S01]  /*0370*/  @UP2 SYNCS.EXCH.64 URZ, [UR8+0x38810], UR4 ;  /* 0x03881004083f25b2 */ /* 0x0000a20008000100 */
[----:B------:R0:W3:Y:S01]  /*0380*/  @UP3 SYNCS.EXCH.64 URZ, [UR8+0x38820], UR6 ;  /* 0x03882006083f35b2 */ /* 0x0000e20008000100 */
        /* <DEDUP_REMOVED lines=14> */
[----:B----4-:R-:W-:Y:S01]  /*0470*/  NOP ;  /* 0x0000000000007918 */ /* 0x010fe20000000000 */
.L_x_2659:
[----:B------:R-:W4:Y:S01]  /*0480*/  SHFL.IDX PT, R2, R0, RZ, 0x1f ;  /* 0x00001fff00027589 */ /* 0x000f2200000e0000 */
[----:B------:R-:W-:Y:S01]  /*0490*/  NOP ;  /* 0x0000000000007918 */ /* 0x000fe20000000000 */
[----:B----4-:R-:W-:-:S13]  /*04a0*/  ISETP.NE.AND P0, PT, R2, RZ, PT ;  /* 0x000000ff0200720c */ /* 0x010fda0003f05270 */
        /* <DEDUP_REMOVED lines=18> */
[----:B----4-:R-:W-:Y:S01]  /*05d0*/  NOP ;  /* 0x0000000000007918 */ /* 0x010fe20000000000 */
.L_x_2660:
[----:B------:R-:W4:Y:S01]  /*05e0*/  SHFL.IDX PT, R2, R0, RZ, 0x1f ;  /* 0x00001fff00027589 */ /* 0x000f2200000e0000 */
[----:B------:R-:W-:Y:S01]  /*05f0*/  NOP ;  /* 0x0000000000007918 */ /* 0x000fe20000000000 */
[----:B----4-:R-:W-:-:S13]  /*0600*/  ISETP.NE.AND P0, PT, R2, RZ, PT ;  /* 0x000000ff0200720c */ /* 0x010fda0003f05270 */
        /* <DEDUP_REMOVED lines=15> */
.L_x_2661:
        /* <DEDUP_REMOVED lines=22> */
.L_x_2662:
        /* <DEDUP_REMOVED lines=22> */
.L_x_2663:
[----:B0-----:R-:W-:Y:S01]  /*09c0*/  UMOV UR4, 0x1 ;  /* 0x0000000100047882 */ /* 0x001fe20000000000 */
[----:B------:R-:W-:Y:S01]  /*09d0*/  PLOP3.LUT P0, PT, PT, PT, UP0, 0x80, 0x0 ;  /* 0x000000000000781c */ /* 0x000fe20003f0f008 */
[----:B------:R-:W-:Y:S01]  /*09e0*/  USEL UR4, UR4, 0x2, !UP0 ;  /* 0x0000000204047887 */ /* 0x000fe2000c000000 */
[----:B------:R-:W-:Y:S01]  /*09f0*/  NOP ;  /* 0x0000000000007918 */ /* 0x000fe20000000000 */
[----:B------:R-:W-:Y:S01]  /*0a00*/  ULDC.64 UR54, c[0x0][0x208] ;  /* 0x0000820000367ab9 */ /* 0x000fe20000000a00 */
[----:B------:R-:W-:Y:S03]  /*0a10*/  BSSY B8, `(.L_x_2664) ;  /* 0x00022c5000087945 */ /* 0x000fe60003800000 */
[----:B------:R-:W-:-:S05]  /*0a20*/  IMAD.U32 R2, RZ, RZ, UR4 ;  /* 0x00000004ff027e24 */ /* 0x000fca000f8e00ff */
[----:B------:R0:W-:Y:S01]  /*0a30*/  STL [R1+0x30], R2 ;  /* 0x0000300201007387 */ /* 0x0001e20000100800 */
[----:B-123--:R-:W-:Y:S06]  /*0a40*/  BAR.SYNC.DEFER_BLOCKING 0x0 ;  /* 0x0000000000007b1d */ /* 0x00efec0000010000 */
[----:B------:R-:W-:Y:S05]  /*0a50*/  @!P0 BRA `(.L_x_2665) ;  /* 0x000001bc00888947 */ /* 0x000fea0003800000 */
.L_x_2666:
[----:B------:R-:W-:-:S08]  /*0a60*/  NOP ;  /* 0x0000000000007918 */ /* 0x000fd00000000000 */
[----:B------:R-:W1:Y:S02]  /*0a70*/  USETMAXREG.TRY_ALLOC.CTAPOOL UP0, 0xf0 ;  /* 0x000000f0000079c8 */ /* 0x000e640008000600 */
[----:B-1----:R-:W-:-:S13]  /*0a80*/  PLOP3.LUT P0, PT, PT, PT, UP0, 0x80, 0x0 ;  /* 0x000000000000781c */ /* 0x002fda0003f0f008 */
[----:B------:R-:W-:Y:S05]  /*0a90*/  @!P0 BRA `(.L_x_2666) ;  /* 0xfffffffc00f08947 */ /* 0x000fea000383ffff */
[----:B------:R-:W-:Y:S01]  /*0aa0*/  SHF.R.U32.HI R0, RZ, 0x7, R3 ;  /* 0x00000007ff007819 */ /* 0x000fe20000011603 */
[----:B------:R-:W1:Y:S01]  /*0ab0*/  S2UR UR5, SR_CgaCtaId ;  /* 0x00000000000579c3 */ /* 0x000e620000008800 */
[----:B------:R-:W-:Y:S02]  /*0ac0*/  UMOV UR4, 0x400 ;  /* 0x0000040000047882 */ /* 0x000fe40000000000 */
[----:B------:R-:W-:-:S13]  /*0ad0*/  ISETP.NE.AND P0, PT, R0, 0x1, PT ;  /* 0x000000010000780c */ /* 0x000fda0003f05270 */
[----:B------:R-:W-:Y:S06]  /*0ae0*/  @!P0 BAR.ARV 0x8, 0xa0 ;  /* 0x0202800000008b1d */ /* 0x000fec0000002000 */
[----:B------:R-:W-:Y:S01]  /*0af0*/  ISETP.GE.U32.AND P0, PT, R3, 0x100, PT ;  /* 0x000001000300780c */ /* 0x000fe20003f06070 */
[----:B-1----:R-:W-:-:S06]  /*0b00*/  ULEA UR4, UR5, UR4, 0x18 ;  /* 0x0000000405047291 */ /* 0x002fcc000f8ec03f */
[----:B------:R-:W-:Y:S01]  /*0b10*/  IMAD.U32 R18, RZ, RZ, UR4 ;  /* 0x00000004ff127e24 */ /* 0x000fe2000f8e00ff */
[----:B------:R-:W-:-:S05]  /*0b20*/  ULDC UR4, c[0x0][0xd14] ;  /* 0x0003450000047ab9 */ /* 0x000fca0000000800 */
[----:B------:R-:W-:Y:S08]  /*0b30*/  @P0 BAR.ARV 0xf, 0x100 ;  /* 0x03c4000000000b1d */ /* 0x000ff00000002000 */
[----:B------:R-:W-:Y:S06]  /*0b40*/  BAR.SYNC.DEFER_BLOCKING 0x5, 0x120 ;  /* 0x0144800000007b1d */ /* 0x000fec0000010000 */
[----:B------:R-:W1:Y:S02]  /*0b50*/  LDS.128 R188, [R18+0x388d0] ;  /* 0x0388d00012bc7984 */ /* 0x000e640000000c00 */
[----:B------:R-:W-:Y:S06]  /*0b60*/  BAR.ARV 0x4, 0x120 ;  /* 0x0104800000007b1d */ /* 0x000fec0000002000 */
[----:B-1----:R-:W-:-:S13]  /*0b70*/  ISETP.GE.AND P0, PT, R191, UR4, PT ;  /* 0x00000004bf007c0c */ /* 0x002fda000bf06270 */
[----:B------:R-:W-:Y:S05]  /*0b80*/  @P0 BRA `(.L_x_2667) ;  /* 0x0000022800b40947 */ /* 0x000fea0003800000 */
[----:B------:R-:W2:Y:S01]  /*0b90*/  LDL R0, [R1+0x30] ;  /* 0x0000300001007983 */ /* 0x000ea20000100800 */
[----:B------:R-:W-:Y:S01]  /*0ba0*/  VIADD R233, R3, 0xffffff80 ;  /* 0xffffff8003e97836 */ /* 0x000fe20000000000 */
[----:B------:R-:W-:Y:S01]  /*0bb0*/  MOV R218, RZ ;  /* 0x000000ff00da7202 */ /* 0x000fe20000000f00 */
[----:B------:R-:W-:Y:S02]  /*0bc0*/  IMAD.MOV.U32 R208, RZ, RZ, 0x40 ;  /* 0x00000040ffd07424 */ /* 0x000fe400078e00ff */
[----:B------:R-:W-:Y:S02]  /*0bd0*/  IMAD.MOV.U32 R187, RZ, RZ, RZ ;  /* 0x000000ffffbb7224 */ /* 0x000fe400078e00ff */
[----:B------:R-:W-:Y:S02]  /*0be0*/  IMAD.MOV.U32 R192, RZ, RZ, RZ ;  /* 0x000000ffffc07224 */ /* 0x000fe400078e00ff */
[----:B------:R-:W-:Y:S02]  /*0bf0*/  IMAD.MOV.U32 R22, RZ, RZ, RZ ;  /* 0x000000ffff167224 */ /* 0x000fe400078e00ff */
[----:B------:R-:W-:Y:S01]  /*0c00*/  IMAD.MOV.U32 R19, RZ, RZ, RZ ;  /* 0x000000ffff137224 */ /* 0x000fe200078e00ff */
[----:B--2---:R-:W-:-:S02]  /*0c10*/  R2UR UR4, R0 ;  /* 0x00000000000472ca */ /* 0x004fc400000e0000 */
[----:B------:R-:W-:-:S04]  /*0c20*/  SHF.R.S32.HI R0, RZ, 0x1f, R233 ;  /* 0x0000001fff007819 */ /* 0x000fc800000114e9 */
[CC--:B------:R-:W-:Y:S02]  /*0c30*/  LEA.HI R3, R0.reuse, R233.reuse, RZ, 0x4 ;  /* 0x000000e900037211 */ /* 0x0c0fe400078f20ff */
[CC--:B0-----:R-:W-:Y:S02]  /*0c40*/  LEA.HI R2, R0.reuse, R233.reuse, RZ, 0x7 ;  /* 0x000000e900027211 */ /* 0x0c1fe400078f38ff */
[----:B------:R-:W-:Y:S02]  /*0c50*/  LOP3.LUT R4, R3, 0xfffffff0, RZ, 0xc0, !PT ;  /* 0xfffffff003047812 */ /* 0x000fe400078ec0ff */
[----:B------:R-:W-:Y:S01]  /*0c60*/  LEA.HI R5, R0, R233, RZ, 0x5 ;  /* 0x000000e900057211 */ /* 0x000fe200078f28ff */
[----:B------:R-:W-:Y:S01]  /*0c70*/  ULOP3.LUT UR36, UR4, 0x1, URZ, 0xfc, !UPT ;  /* 0x0000000104247892 */ /* 0x000fe2000f8efc3f */
[----:B------:R-:W-:Y:S01]  /*0c80*/  LOP3.LUT R6, R2, 0xffffff80, RZ, 0xc0, !PT ;  /* 0xffffff8002067812 */ /* 0x000fe200078ec0ff */
[----:B------:R-:W-:Y:S01]  /*0c90*/  IMAD.IADD R4, R233, 0x1, -R4 ;  /* 0x00000001e9047824 */ /* 0x000fe200078e0a04 */
[----:B------:R-:W-:-:S02]  /*0ca0*/  SHF.R.S32.HI R213, RZ, 0x5, R5 ;  /* 0x00000005ffd57819 */ /* 0x000fc40000011405 */
[----:B------:R-:W-:Y:S01]  /*0cb0*/  SHF.R.S32.HI R8, RZ, 0x1f, R5 ;  /* 0x0000001fff087819 */ /* 0x000fe20000011405 */
[----:B------:R-:W-:Y:S01]  /*0cc0*/  IMAD.IADD R7, R233, 0x1, -R6 ;  /* 0x00000001e9077824 */ /* 0x000fe200078e0a06 */
[----:B------:R-:W-:Y:S02]  /*0cd0*/  SHF.R.S32.HI R5, RZ, 0x1f, R4 ;  /* 0x0000001fff057819 */ /* 0x000fe40000011404 */
[----:B------:R-:W-:Y:S02]  /*0ce0*/  SHF.R.S32.HI R6, RZ, 0x4, R3 ;  /* 0x00000004ff067819 */ /* 0x000fe40000011403 */
[----:B------:R-:W-:Y:S02]  /*0cf0*/  LEA.HI R11, R5, R4, RZ, 0x3 ;  /* 0x00000004050b7211 */ /* 0x000fe400078f18ff */
[----:B------:R-:W-:Y:S02]  /*0d00*/  LEA.HI R3, R3, R6, RZ, 0x1 ;  /* 0x0000000603037211 */ /* 0x000fe400078f08ff */
[----:B------:R-:W-:-:S02]  /*0d10*/  LEA.HI R8, R8, R213, RZ, 0x2 ;  /* 0x000000d508087211 */ /* 0x000fc400078f10ff */
[C---:B------:R-:W-:Y:S01]  /*0d20*/  LOP3.LUT R13, R11.reuse, 0xfffffff8, RZ, 0xc0, !PT ;  /* 0xfffffff80b0d7812 */ /* 0x040fe200078ec0ff */
[----:B------:R-:W-:Y:S01]  /*0d30*/  IMAD.SHL.U32 R11, R11, 0x40, RZ ;  /* 0x000000400b0b7824 */ /* 0x000fe200078e00ff */
[----:B------:R-:W-:Y:S02]  /*0d40*/  SHF.R.S32.HI R221, RZ, 0x7, R2 ;  /* 0x00000007ffdd7819 */ /* 0x000fe40000011402 */
[----:B------:R-:W-:Y:S01]  /*0d50*/  LOP3.LUT R3, R3, 0x1ffffffe, RZ, 0xc0, !PT ;  /* 0x1ffffffe03037812 */ /* 0x000fe200078ec0ff */
[----:B------:R-:W-:Y:S01]  /*0d60*/  IMAD.IADD R13, R4, 0x1, -R13 ;  /* 0x00000001040d7824 */ /* 0x000fe200078e0a0d */
[----:B------:R-:W-:Y:S02]  /*0d70*/  LOP3.LUT R8, R8, 0x3ffffc, RZ, 0xc0, !PT ;  /* 0x003ffffc08087812 */ /* 0x000fe400078ec0ff */
[----:B------:R-:W-:Y:S01]  /*0d80*/  LEA R15, R221, R4, 0x8 ;  /* 0x00000004dd0f7211 */ /* 0x000fe200078e40ff */
[----:B------:R-:W-:Y:S01]  /*0d90*/  IMAD.IADD R3, R6, 0x1, -R3 ;  /* 0x0000000106037824 */ /* 0x000fe200078e0a03 */
[----:B------:R-:W-:Y:S01]  /*0da0*/  SHF.R.S32.HI R10, RZ, 0x1f, R7 ;  /* 0x0000001fff0a7819 */ /* 0x000fe20000011407 */
[----:B------:R-:W-:Y:S01]  /*0db0*/  IMAD.IADD R8, R213, 0x1, -R8 ;  /* 0x00000001d5087824 */ /* 0x000fe200078e0a08 */
[C---:B------:R-:W-:Y:S01]  /*0dc0*/  R2P PR, R13.reuse, 0x6 ;  /* 0x000000060d007804 */ /* 0x040fe20000000000 */
[----:B------:R-:W-:Y:S01]  /*0dd0*/  IMAD.SHL.U32 R4, R13, 0x40, RZ ;  /* 0x000000400d047824 */ /* 0x000fe200078e00ff */
[----:B------:R-:W-:Y:S01]  /*0de0*/  LEA.HI R5, R10, R7, RZ, 0x2 ;  /* 0x000000070a057211 */ /* 0x000fe200078f10ff */
[----:B------:R-:W-:Y:S01]  /*0df0*/  IMAD R8, R8, 0x10, R15 ;  /* 0x0000001008087824 */ /* 0x000fe200078e020f */
[----:B------:R-:W-:Y:S01]  /*0e00*/  LEA.HI R2, R2, R221, RZ, 0x1 ;  /* 0x000000dd02027211 */ /* 0x000fe200078f08ff */
[----:B------:R-:W-:Y:S01]  /*0e10*/  IMAD.SHL.U32 R3, R3, 0x8, RZ ;  /* 0x0000000803037824 */ /* 0x000fe200078e00ff */
[----:B------:R-:W-:-:S02]  /*0e20*/  LOP3.LUT R4, R4, 0x1c0, RZ, 0xc0, !PT ;  /* 0x000001c004047812 */ /* 0x000fc400078ec0ff */
[----:B------:R-:W-:Y:S01]  /*0e30*/  SHF.R.S32.HI R9, RZ, 0x2, R5 ;  /* 0x00000002ff097819 */ /* 0x000fe20000011405 */
[--C-:B------:R-:W-:Y:S01]  /*0e40*/  IMAD.U32 R232, R8, 0x40, R3.reuse ;  /* 0x0000004008e87824 */ /* 0x100fe200078e0003 */
[----:B------:R-:W-:Y:S02]  /*0e50*/  LOP3.LUT R3, R4, 0x8, R3, 0xf8, !PT ;  /* 0x0000000804037812 */ /* 0x000fe400078ef803 */
[----:B------:R-:W-:Y:S02]  /*0e60*/  SHF.R.U32.HI R6, RZ, 0x3, R4 ;  /* 0x00000003ff067819 */ /* 0x000fe40000011604 */
[----:B------:R-:W-:Y:S02]  /*0e70*/  LOP3.LUT R4, R11, 0x7ffffe00, RZ, 0xc0, !PT ;  /* 0x7ffffe000b047812 */ /* 0x000fe400078ec0ff */
[----:B------:R-:W-:Y:S02]  /*0e80*/  LOP3.LUT R3, R3, R6, RZ, 0x3c, !PT ;  /* 0x0000000603037212 */ /* 0x000fe400078e3cff */
[----:B------:R-:W-:-:S02]  /*0e90*/  LEA R4, R213, R4, 0xa ;  /* 0x00000004d5047211 */ /* 0x000fc400078e50ff */
[----:B------:R-:W-:Y:S02]  /*0ea0*/  SHF.R.S32.HI R12, RZ, 0x1f, R5 ;  /* 0x0000001fff0c7819 */ /* 0x000fe40000011405 */
[----:B------:R-:W-:Y:S01]  /*0eb0*/  LOP3.LUT R8, R5, 0x7ffffffc, RZ, 0xc0, !PT ;  /* 0x7ffffffc05087812 */ /* 0x000fe200078ec0ff */
[----:B------:R-:W-:Y:S01]  /*0ec0*/  IMAD.IADD R3, R4, 0x1, R3 ;  /* 0x0000000104037824 */ /* 0x000fe200078e0203 */
[CC--:B------:R-:W-:Y:S02]  /*0ed0*/  LEA.HI R4, R0.reuse, R233.reuse, RZ, 0x3 ;  /* 0x000000e900047211 */ /* 0x0c0fe400078f18ff */
[----:B------:R-:W-:Y:S01]  /*0ee0*/  LEA.HI R0, R0, R233, RZ, 0x2 ;  /* 0x000000e900007211 */ /* 0x000fe200078f10ff */
[----:B------:R-:W-:Y:S01]  /*0ef0*/  IMAD R196, R3, 0x2, R18 ;  /* 0x0000000203c47824 */ /* 0x000fe200078e0212 */
[----:B------:R-:W-:Y:S01]  /*0f00*/  LEA.HI R12, R12, R9, RZ, 0x3 ;  /* 0x000000090c0c7211 */ /* 0x000fe200078f18ff */
[----:B------:R-:W-:Y:S01]  /*0f10*/  IMAD.IADD R8, R7, 0x1, -R8 ;  /* 0x0000000107087824 */ /* 0x000fe200078e0a08 */
[--C-:B------:R-:W-:Y:S01]  /*0f20*/  SHF.R.S32.HI R186, RZ, 0x2, R0.reuse ;  /* 0x00000002ffba7819 */ /* 0x100fe20000011400 */
[----:B------:R-:W-:Y:S01]  /*0f30*/  VIADD R209, R196, 0x36400 ;  /* 0x00036400c4d17836 */ /* 0x000fe20000000000 */
[----:B------:R-:W-:Y:S01]  /*0f40*/  LOP3.LUT R220, R0, 0xfffffffc, RZ, 0xc0, !PT ;  /* 0xfffffffc00dc7812 */ /* 0x000fe200078ec0ff */
[----:B------:R-:W-:Y:S01]  /*0f50*/  VIADD R197, R196, 0x36420 ;  /* 0x00036420c4c57836 */ /* 0x000fe20000000000 */
[----:B------:R-:W-:Y:S01]  /*0f60*/  SHF.R.S32.HI R5, RZ, 0x1f, R0 ;  /* 0x0000001fff057819 */ /* 0x000fe20000011400 */
[----:B------:R-:W-:Y:S01]  /*0f70*/  VIADD R235, R186, 0x20 ;  /* 0x00000020baeb7836 */ /* 0x000fe20000000000 */
[----:B------:R-:W-:Y:S01]  /*0f80*/  SHF.R.S32.HI R214, RZ, 0x3, R4 ;  /* 0x00000003ffd67819 */ /* 0x000fe20000011404 */
[----:B------:R-:W-:Y:S01]  /*0f90*/  IMAD.IADD R220, R233, 0x1, -R220 ;  /* 0x00000001e9dc7824 */ /* 0x000fe200078e0adc */
[----:B------:R-:W-:Y:S01]  /*0fa0*/  LOP3.LUT R12, R12, 0xfffffff8, RZ, 0xc0, !PT ;  /* 0xfffffff80c0c7812 */ /* 0x000fe200078ec0ff */
[----:B------:R-:W-:Y:S01]  /*0fb0*/  IMAD.SHL.U32 R230, R235, 0x40, RZ ;  /* 0x00000040ebe67824 */ /* 0x000fe200078e00ff */
[----:B------:R-:W-:Y:S01]  /*0fc0*/  SHF.R.S32.HI R0, RZ, 0x1f, R235 ;  /* 0x0000001fff007819 */ /* 0x000fe200000114eb */
[----:B------:R-:W-:Y:S01]  /*0fd0*/  IMAD.SHL.U32 R16, R220, 0x8, RZ ;  /* 0x00000008dc107824 */ /* 0x000fe200078e00ff */
[----:B------:R-:W-:Y:S01]  /*0fe0*/  LEA.HI R10, R10, R7, RZ, 0x5 ;  /* 0x000000070a0a7211 */ /* 0x000fe200078f28ff */
[----:B------:R-:W-:Y:S01]  /*0ff0*/  @P1 VIADD R197, R209, 0xffffffe0 ;  /* 0xffffffe0d1c51836 */ /* 0x000fe20000000000 */
[----:B------:R-:W-:Y:S01]  /*1000*/  LEA.HI R0, R0, R235, RZ, 0x3 ;  /* 0x000000eb00007211 */ /* 0x000fe200078f18ff */
[----:B------:R-:W-:Y:S01]  /*1010*/  IMAD.IADD R193, R9, 0x1, -R12 ;  /* 0x0000000109c17824 */ /* 0x000fe200078e0a0c */
[----:B------:R-:W-:Y:S01]  /*1020*/  LOP3.LUT R230, R230, 0x1c0, RZ, 0xc0, !PT ;  /* 0x000001c0e6e67812 */ /* 0x000fe200078ec0ff */
[----:B------:R-:W-:Y:S01]  /*1030*/  IMAD.SHL.U32 R185, R8, 0x2, RZ ;  /* 0x0000000208b97824 */ /* 0x000fe200078e00ff */
[----:B------:R-:W-:-:S02]  /*1040*/  SHF.L.U32 R231, R0, 0x6, RZ ;  /* 0x0000000600e77819 */ /* 0x000fc400000006ff */
[----:B------:R-:W-:Y:S02]  /*1050*/  LOP3.LUT R4, R4, 0x1ffffff8, RZ, 0xc0, !PT ;  /* 0x1ffffff804047812 */ /* 0x000fe400078ec0ff */
[----:B------:R-:W-:Y:S02]  /*1060*/  LEA.HI R5, R5, R186, RZ, 0x3 ;  /* 0x000000ba05057211 */ /* 0x000fe400078f18ff */
[----:B------:R-:W-:Y:S01]  /*1070*/  LOP3.LUT R2, R2, 0xfffffe, RZ, 0xc0, !PT ;  /* 0x00fffffe02027812 */ /* 0x000fe200078ec0ff */
[----:B------:R-:W-:Y:S01]  /*1080*/  IMAD.IADD R4, R233, 0x1, -R4 ;  /* 0x00000001e9047824 */ /* 0x000fe200078e0a04 */
[----:B------:R-:W-:Y:S02]  /*1090*/  LOP3.LUT R0, R230, 0x38, R16, 0xf8, !PT ;  /* 0x00000038e6007812 */ /* 0x000fe400078ef810 */
[----:B------:R-:W-:Y:S01]  /*10a0*/  SHF.R.U32.HI R234, RZ, 0x3, R230 ;  /* 0x00000003ffea7819 */ /* 0x000fe200000116e6 */
[----:B------:R-:W-:Y:S01]  /*10b0*/  IMAD.IADD R2, R221, 0x1, -R2 ;  /* 0x00000001dd027824 */ /* 0x000fe200078e0a02 */
[----:B------:R-:W-:Y:S01]  /*10c0*/  LOP3.LUT R231, R231, 0xfffffe00, RZ, 0xc0, !PT ;  /* 0xfffffe00e7e77812 */ /* 0x000fe200078ec0ff */
[----:B------:R-:W-:Y:S01]  /*10d0*/  IMAD.SHL.U32 R211, R4, 0x8, RZ ;  /* 0x0000000804d37824 */ /* 0x000fe200078e00ff */
[----:B------:R-:W-:Y:S01]  /*10e0*/  SEL R208, R208, 0xffffffc0, !P2 ;  /* 0xffffffc0d0d07807 */ /* 0x000fe20005000000 */
[----:B------:R-:W-:Y:S01]  /*10f0*/  IMAD.SHL.U32 R195, R2, 0x100, RZ ;  /* 0x0000010002c37824 */ /* 0x000fe200078e00ff */
[----:B------:R-:W-:-:S02]  /*1100*/  SHF.R.S32.HI R10, RZ, 0x5, R10 ;  /* 0x00000005ff0a7819 */ /* 0x000fc4000001140a */
[----:B------:R-:W-:Y:S01]  /*1110*/  LOP3.LUT R5, R5, 0xfffffff8, RZ, 0xc0, !PT ;  /* 0xfffffff805057812 */ /* 0x000fe200078ec0ff */
[----:B------:R-:W-:Y:S01]  /*1120*/  IMAD.IADD R209, R209, 0x1, R208 ;  /* 0x00000001d1d17824 */ /* 0x000fe200078e02d0 */
[----:B------:R-:W-:Y:S01]  /*1130*/  LOP3.LUT R3, R231, R0, R234, 0xf6, !PT ;  /* 0x00000000e7037212 */ /* 0x000fe200078ef6ea */
[----:B------:R-:W-:Y:S01]  /*1140*/  IMAD R193, R10, 0x10, R193 ;  /* 0x000000100ac17824 */ /* 0x000fe200078e02c1 */
[----:B------:R-:W-:Y:S01]  /*1150*/  SHF.R.S32.HI R227, RZ, 0x1f, R186 ;  /* 0x0000001fffe37819 */ /* 0x000fe200000114ba */
[----:B------:R-:W-:Y:S01]  /*1160*/  IMAD.IADD R194, R186, 0x1, -R5 ;  /* 0x00000001bac27824 */ /* 0x000fe200078e0a05 */
[----:B------:R-:W-:Y:S01]  /*1170*/  IADD3 R208, R208, R197, RZ ;  /* 0x000000c5d0d07210 */ /* 0x000fe20007ffe0ff */
[----:B------:R-:W-:-:S07]  /*1180*/  IMAD R228, R3, 0x2, R18 ;  /* 0x0000000203e47824 */ /* 0x000fce00078e0212 */
.L_x_2877:
[----:B------:R-:W-:Y:S01]  /*1190*/  ULDC.64 UR4, c[0x0][0xb20] ;  /* 0x0002c80000047ab9 */ /* 0x000fe20000000a00 */
[----:B0-23-5:R-:W0:Y:S01]  /*11a0*/  LDC.64 R4, c[0x0][0xb00] ;  /* 0x0002c000ff047b82 */ /* 0x02de220000000a00 */
        /* <DEDUP_REMOVED lines=10> */
[----:B------:R-:W1:Y:S01]  /*1250*/  @P0 LDC.64 R2, c[0x0][0xb20] ;  /* 0x0002c800ff020b82 */ /* 0x000e620000000a00 */
        /* <DEDUP_REMOVED lines=20> */
[----:B------:R-:W-:Y:S02]  /*13a0*/  IMAD.MOV.U32 R219, RZ, RZ, R189 ;  /* 0x000000ffffdb7224 */ /* 0x000fe400078e00bd */
        /* <DEDUP_REMOVED lines=12> */
.L_x_2668:
[----:B------:R-:W-:Y:S01]  /*1470*/  IMAD.U32 R32, RZ, RZ, UR5 ;  /* 0x00000005ff207e24 */ /* 0x000fe2000f8e00ff */
[----:B------:R-:W-:Y:S01]  /*1480*/  MOV R24, UR4 ;  /* 0x0000000400187c02 */ /* 0x000fe20008000f00 */
[----:B------:R-:W-:Y:S06]  /*1490*/  @!P2 BRA `(.L_x_2669) ;  /* 0x000000000010a947 */ /* 0x000fec0003800000 */
[----:B------:R-:W0:Y:S02]  /*14a0*/  LDC.64 R2, c[0x0][0xb18] ;  /* 0x0002c600ff027b82 */ /* 0x000e240000000a00 */
[----:B0-----:R-:W-:-:S05]  /*14b0*/  IMAD.WIDE R2, R191, 0x4, R2 ;  /* 0x00000004bf027825 */ /* 0x001fca00078e0202 */
[----:B------:R0:W5:Y:S01]  /*14c0*/  LDG.E R24, desc[UR54][R2.64] ;  /* 0x0000003602187981 */ /* 0x000162000c1e1900 */
[----:B------:R-:W-:Y:S05]  /*14d0*/  BRA `(.L_x_2670) ;  /* 0x0000000000107947 */ /* 0x000fea0003800000 */
.L_x_2669:
[----:B------:R-:W-:Y:S05]  /*14e0*/  @!P3 BRA `(.L_x_2670) ;  /* 0x00000000000cb947 */ /* 0x000fea0003800000 */
[----:B------:R-:W2:Y:S04]  /*14f0*/  LDG.E R3, desc[UR54][R8.64] ;  /* 0x0000003608037981 */ /* 0x000ea8000c1e1900 */
[----:B------:R-:W2:Y:S02]  /*1500*/  LDG.E R24, desc[UR54][R8.64+0x4] ;  /* 0x0000043608187981 */ /* 0x000ea4000c1e1900 */
[----:B--2---:R-:W-:-:S07]  /*1510*/  IMAD.IADD R24, R24, 0x1, -R3 ;  /* 0x0000000118187824 */ /* 0x004fce00078e0a03 */
.L_x_2670:
        /* <DEDUP_REMOVED lines=13> */
[----:B--2---:R-:W-:-:S04]  /*15f0*/  @P1 IMAD.WIDE R4, R191, 0x4, R4 ;  /* 0x00000004bf041825 */ /* 0x004fc800078e0204 */
[----:B------:R-:W-:Y:S01]  /*1600*/  IMAD.IADD R11, R24, 0x1, -R11 ;  /* 0x00000001180b7824 */ /* 0x000fe200078e0a0b */
[----:B------:R0:W5:Y:S01]  /*1610*/  @P1 LDG.E R33, desc[UR54][R4.64] ;  /* 0x0000003604211981 */ /* 0x000162000c1e1900 */
[----:B-1----:R-:W-:Y:S02]  /*1620*/  ISETP.GE.AND P1, PT, R9, 0x1, PT ;  /* 0x000000010900780c */ /* 0x002fe40003f26270 */
[----:B------:R-:W-:Y:S01]  /*1630*/  LEA R47, R189, 0x40, 0x6 ;  /* 0x00000040bd2f7811 */ /* 0x000fe200078e30ff */
[----:B---3--:R-:W-:-:S04]  /*1640*/  @P0 IMAD.IADD R32, R7, 0x1, -R0 ;  /* 0x0000000107200824 */ /* 0x008fc800078e0a00 */
[----:B------:R-:W-:-:S04]  /*1650*/  IMAD.IADD R23, R11, 0x1, R32 ;  /* 0x000000010b177824 */ /* 0x000fc800078e0220 */
[C---:B------:R-:W-:Y:S01]  /*1660*/  VIADD R0, R23.reuse, 0x3f ;  /* 0x0000003f17007836 */ /* 0x040fe20000000000 */
[----:B------:R-:W-:-:S04]  /*1670*/  IADD3 R47, R23, R47, -R184 ;  /* 0x0000002f172f7210 */ /* 0x000fc80007ffe8b8 */
        /* <DEDUP_REMOVED lines=16> */
.L_x_2673:
[----:B------:R-:W-:-:S13]  /*1780*/  ISETP.NE.AND P0, PT, R9, 0x1, PT ;  /* 0x000000010900780c */ /* 0x000fda0003f05270 */
[----:B------:R-:W0:Y:S02]  /*1790*/  @P0 LDC.64 R4, c[0x0][0xae0] ;  /* 0x0002b800ff040b82 */ /* 0x000e240000000a00 */
[----:B0-----:R-:W-:-:S05]  /*17a0*/  @P0 IMAD.HI.U32 R4, R2, R4, RZ ;  /* 0x0000000402040227 */ /* 0x001fca00078e00ff */
[----:B------:R-:W-:-:S07]  /*17b0*/  @P0 SHF.R.U32.HI R2, RZ, R5, R4 ;  /* 0x00000005ff020219 */ /* 0x000fce0000011604 */
.L_x_2674:
[----:B------:R-:W-:Y:S05]  /*17c0*/  BSYNC B0 ;  /* 0x0000000000007941 */ /* 0x000fea0003800000 */
.L_x_2672:
[----:B------:R-:W-:-:S05]  /*17d0*/  IMAD R3, R2, R9, R9 ;  /* 0x0000000902037224 */ /* 0x000fca00078e0209 */
[----:B------:R-:W-:-:S07]  /*17e0*/  VIMNMX R0, R0, R3, PT ;  /* 0x0000000300007248 */ /* 0x000fce0003fe0100 */
.L_x_2671:
        /* <DEDUP_REMOVED lines=15> */
.L_x_2677:
[----:B------:R-:W-:Y:S01]  /*18e0*/  ISETP.NE.AND P0, PT, R9, 0x1, PT ;  /* 0x000000010900780c */ /* 0x000fe20003f05270 */
[----:B------:R-:W-:-:S12]  /*18f0*/  IMAD.MOV.U32 R4, RZ, RZ, R45 ;  /* 0x000000ffff047224 */ /* 0x000fd800078e002d */
[----:B------:R-:W0:Y:S02]  /*1900*/  @P0 LDC.64 R6, c[0x0][0xae0] ;  /* 0x0002b800ff060b82 */ /* 0x000e240000000a00 */
[----:B0-----:R-:W-:-:S05]  /*1910*/  @P0 IMAD.HI.U32 R6, R45, R6, RZ ;  /* 0x000000062d060227 */ /* 0x001fca00078e00ff */
[----:B------:R-:W-:-:S07]  /*1920*/  @P0 SHF.R.U32.HI R4, RZ, R7, R6 ;  /* 0x00000007ff040219 */ /* 0x000fce0000011606 */
.L_x_2678:
[----:B------:R-:W-:Y:S05]  /*1930*/  BSYNC B0 ;  /* 0x0000000000007941 */ /* 0x000fea0003800000 */
.L_x_2676:
[----:B------:R-:W-:-:S05]  /*1940*/  IMAD R3, R4, R9, RZ ;  /* 0x0000000904037224 */ /* 0x000fca00078e02ff */
[----:B------:R-:W-:-:S07]  /*1950*/  VIMNMX R2, R2, R3, !PT ;  /* 0x0000000302027248 */ /* 0x000fce0007fe0100 */
.L_x_2675:
        /* <DEDUP_REMOVED lines=9> */
[----:B------:R-:W-:-:S03]  /*19f0*/  VIMNMX R0, R169, R0, PT ;  /* 0x00000000a9007248 */ /* 0x000fc60003fe0100 */
[--C-:B------:R-:W-:Y:S02]  /*1a00*/  IMAD R5, R5, 0x40, -R11.reuse ;  /* 0x0000004005057824 */ /* 0x100fe400078e0a0b */
[----:B------:R-:W-:-:S03]  /*1a10*/  IMAD R3, R0, 0x40, -R11 ;  /* 0x0000004000037824 */ /* 0x000fc600078e0a0b */
[----:B------:R-:W-:Y:S02]  /*1a20*/  VIMNMX R5, RZ, R5, !PT ;  /* 0x00000005ff057248 */ /* 0x000fe40007fe0100 */
[----:B------:R-:W-:Y:S02]  /*1a30*/  VIMNMX R0, R3, R32, PT ;  /* 0x0000002003007248 */ /* 0x000fe40003fe0100 */
[----:B------:R-:W-:Y:S02]  /*1a40*/  SHF.R.U32.HI R44, RZ, 0x6, R5 ;  /* 0x00000006ff2c7819 */ /* 0x000fe40000011605 */
[----:B------:R-:W-:Y:S02]  /*1a50*/  ISETP.GT.AND P0, PT, R0, R5, PT ;  /* 0x000000050000720c */ /* 0x000fe40003f04270 */
[----:B------:R-:W-:-:S11]  /*1a60*/  MOV R49, R44 ;  /* 0x0000002c00317202 */ /* 0x000fd60000000f00 */
        /* <DEDUP_REMOVED lines=25> */
[----:B-1---5:R-:W-:Y:S05]  /*1c00*/  CALL.ABS.NOINC R2 ;  /* 0x0000000002007343 */ /* 0x022fea0003c00000 */
.L_x_2681:
[----:B------:R-:W-:Y:S05]  /*1c10*/  BSYNC B6 ;  /* 0x0000000000067941 */ /* 0x000fea0003800000 */
.L_x_2680:
        /* <DEDUP_REMOVED lines=20> */
.L_x_2683:
[----:B------:R-:W-:Y:S05]  /*1d60*/  BSYNC B6 ;  /* 0x0000000000067941 */ /* 0x000fea0003800000 */
.L_x_2682:
        /* <DEDUP_REMOVED lines=8> */
[----:B------:R-:W2:Y:S08]  /*1df0*/  LDC.64 R20, c[0x0][0x3d8] ;  /* 0x0000f600ff147b82 */ /* 0x000eb00000000a00 */
[----:B------:R-:W3:Y:S08]  /*1e00*/  @P0 LDC.64 R2, c[0x0][0xaf0] ;  /* 0x0002bc00ff020b82 */ /* 0x000ef00000000a00 */
[----:B------:R-:W4:Y:S01]  /*1e10*/  LDC R63, c[0x0][0x3d4] ;  /* 0x0000f500ff3f7b82 */ /* 0x000f220000000800 */
[----:B------:R-:W-:-:S07]  /*1e20*/  SHF.R.S32.HI R17, RZ, 0x1f, R16 ;  /* 0x0000001fff117819 */ /* 0x000fce0000011410 */
[----:B------:R-:W1:Y:S01]  /*1e30*/  LDC.64 R26, c[0x0][0x3e8] ;  /* 0x0000fa00ff1a7b82 */ /* 0x000e620000000a00 */
[----:B---3--:R-:W-:-:S04]  /*1e40*/  @P0 IMAD.WIDE R2, R191, 0x4, R2 ;  /* 0x00000004bf020825 */ /* 0x008fc800078e0202 */
[----:B------:R-:W-:Y:S01]  /*1e50*/  IMAD.SHL.U32 R40, R220, 0x4, RZ ;  /* 0x00000004dc287824 */ /* 0x000fe200078e00ff */
[----:B------:R3:W3:Y:S01]  /*1e60*/  @P0 LDG.E R191, desc[UR54][R2.64] ;  /* 0x0000003602bf0981 */ /* 0x0006e2000c1e1900 */
[----:B0-----:R-:W-:Y:S01]  /*1e70*/  ISETP.NE.AND P0, PT, R0, 0x1, PT ;  /* 0x000000010000780c */ /* 0x001fe20003f05270 */
[----:B------:R-:W-:Y:S01]  /*1e80*/  IMAD.SHL.U32 R57, R194, 0x40, RZ ;  /* 0x00000040c2397824 */ /* 0x000fe200078e00ff */
[----:B------:R-:W-:Y:S01]  /*1e90*/  SHF.R.S32.HI R10, RZ, 0x1f, R25 ;  /* 0x0000001fff0a7819 */ /* 0x000fe20000011419 */
[----:B------:R-:W0:Y:S01]  /*1ea0*/  S2R R58, SR_TID.X ;  /* 0x00000000003a7919 */ /* 0x000e220000002100 */
[----:B------:R-:W-:Y:S01]  /*1eb0*/  SHF.R.S32.HI R41, RZ, 0x1f, R40 ;  /* 0x0000001fff297819 */ /* 0x000fe20000011428 */
[----:B--2---:R-:W-:Y:S01]  /*1ec0*/  IMAD.SHL.U32 R55, R20, 0x40, RZ ;  /* 0x0000004014377824 */ /* 0x004fe200078e00ff */
[----:B----4-:R-:W-:Y:S01]  /*1ed0*/  ISETP.GE.AND P1, PT, R16, R63, PT ;  /* 0x0000003f1000720c */ /* 0x010fe20003f26270 */
[-C--:B-1----:R-:W-:Y:S01]  /*1ee0*/  IMAD R4, R10, R52.reuse, RZ ;  /* 0x000000340a047224 */ /* 0x082fe200078e02ff */
[----:B------:R-:W-:Y:S01]  /*1ef0*/  SHF.L.U64.HI R51, R52, 0x6, R53 ;  /* 0x0000000634337819 */ /* 0x000fe20000010235 */
[----:B---3--:R-:W-:Y:S01]  /*1f00*/  IMAD.WIDE.U32 R2, R25, R52, RZ ;  /* 0x0000003419027225 */ /* 0x008fe200078e00ff */
[----:B------:R-:W-:Y:S01]  /*1f10*/  SEL R11, R63, RZ, P1 ;  /* 0x000000ff3f0b7207 */ /* 0x000fe20000800000 */
[----:B------:R-:W1:Y:S01]  /*1f20*/  LDC R59, c[0x0][0x3d4] ;  /* 0x0000f500ff3b7b82 */ /* 0x000e620000000800 */
[----:B------:R-:W-:Y:S01]  /*1f30*/  LOP3.LUT R57, R57, 0x1c0, RZ, 0xc0, !PT ;  /* 0x000001c039397812 */ /* 0x000fe200078ec0ff */
[----:B------:R-:W-:Y:S01]  /*1f40*/  IMAD.SHL.U32 R56, R26, 0x40, RZ ;  /* 0x000000401a387824 */ /* 0x000fe200078e00ff */
[C---:B------:R-:W-:Y:S01]  /*1f50*/  IADD3 R76, R16.reuse, 0x20, RZ ;  /* 0x00000020104c7810 */ /* 0x040fe20007ffe0ff */
[----:B------:R-:W-:Y:S01]  /*1f60*/  IMAD.IADD R11, R16, 0x1, R11 ;  /* 0x00000001100b7824 */ /* 0x000fe200078e020b */
[----:B------:R-:W-:Y:S01]  /*1f70*/  SHF.R.U32.HI R61, RZ, 0x3, R57 ;  /* 0x00000003ff3d7819 */ /* 0x000fe20000011639 */
[----:B------:R-:W-:Y:S01]  /*1f80*/  IMAD.SHL.U32 R63, R63, 0x2, RZ ;  /* 0x000000023f3f7824 */ /* 0x000fe200078e00ff */
[----:B------:R-:W-:Y:S01]  /*1f90*/  P2R R72, PR, RZ, 0x2 ;  /* 0x00000002ff487803 */ /* 0x000fe20000000000 */
[----:B------:R-:W2:Y:S01]  /*1fa0*/  @P0 LDC R5, c[0x0][0x42c] ;  /* 0x00010b00ff050b82 */ /* 0x000ea20000000800 */
[----:B------:R-:W-:-:S02]  /*1fb0*/  SHF.R.S32.HI R50, RZ, 0x1f, R11 ;  /* 0x0000001fff327819 */ /* 0x000fc4000001140b */
[----:B------:R-:W-:Y:S02]  /*1fc0*/  SHF.L.U64.HI R54, R26, 0x6, R27 ;  /* 0x000000061a367819 */ /* 0x000fe4000001021b */
[----:B------:R-:W-:-:S03]  /*1fd0*/  LEA.HI R50, R50, R11, RZ, 0x3 ;  /* 0x0000000b32327211 */ /* 0x000fc600078f18ff */
[----:B------:R-:W3:Y:S01]  /*1fe0*/  @P0 LDC R7, c[0x0][0x430] ;  /* 0x00010c00ff070b82 */ /* 0x000ee20000000800 */
[----:B------:R-:W-:-:S04]  /*1ff0*/  LOP3.LUT R67, R50, 0xfffffff8, RZ, 0xc0, !PT ;  /* 0xfffffff832437812 */ /* 0x000fc800078ec0ff */
[----:B------:R-:W-:-:S03]  /*2000*/  SHF.R.S32.HI R71, RZ, 0x1f, R67 ;  /* 0x0000001fff477819 */ /* 0x000fc60000011443 */
[----:B------:R-:W4:Y:S01]  /*2010*/  LDC R60, c[0x0][0x2e4] ;  /* 0x0000b900ff3c7b82 */ /* 0x000f220000000800 */
[----:B0-----:R-:W-:-:S05]  /*2020*/  SHF.R.U32.HI R58, RZ, 0x7, R58 ;  /* 0x00000007ff3a7819 */ /* 0x001fca000001163a */
[----:B------:R-:W-:Y:S02]  /*2030*/  VIADD R58, R58, 0x8 ;  /* 0x000000083a3a7836 */ /* 0x000fe40000000000 */
[----:B--2---:R-:W-:-:S04]  /*2040*/  @P0 IMAD.HI.U32 R0, R190, R5, RZ ;  /* 0x00000005be000227 */ /* 0x004fc800078e00ff */
[----:B------:R-:W-:Y:S01]  /*2050*/  IMAD R5, R25, R53, R4 ;  /* 0x0000003519057224 */ /* 0x000fe200078e0204 */
[----:B---3--:R-:W-:-:S03]  /*2060*/  @P0 SHF.R.U32.HI R190, RZ, R7, R0 ;  /* 0x00000007ffbe0219 */ /* 0x008fc60000011600 */
[----:B------:R-:W-:Y:S01]  /*2070*/  IMAD.IADD R3, R3, 0x1, R5 ;  /* 0x0000000103037824 */ /* 0x000fe200078e0205 */
[----:B------:R-:W-:Y:S02]  /*2080*/  ISETP.NE.U32.AND P0, PT, RZ, UR6, PT ;  /* 0x00000006ff007c0c */ /* 0x000fe4000bf05070 */
[----:B------:R-:W-:Y:S01]  /*2090*/  SHF.R.S32.HI R0, RZ, 0x1f, R190 ;  /* 0x0000001fff007819 */ /* 0x000fe200000114be */
[----:B------:R-:W-:Y:S01]  /*20a0*/  IMAD.WIDE.U32 R2, R190, UR4, R2 ;  /* 0x00000004be027c25 */ /* 0x000fe2000f8e0002 */
[----:B------:R-:W-:Y:S01]  /*20b0*/  ISETP.NE.AND.EX P0, PT, RZ, UR7, PT, P0 ;  /* 0x00000007ff007c0c */ /* 0x000fe2000bf05300 */
[----:B------:R-:W-:Y:S02]  /*20c0*/  ULDC.64 UR6, c[0x0][0x320] ;  /* 0x0000c80000067ab9 */ /* 0x000fe40000000a00 */
[----:B------:R-:W-:-:S04]  /*20d0*/  IMAD R5, R0, UR4, RZ ;  /* 0x0000000400057c24 */ /* 0x000fc8000f8e02ff */
[----:B------:R-:W-:Y:S01]  /*20e0*/  IMAD R7, R190, UR5, R5 ;  /* 0x00000005be077c24 */ /* 0x000fe2000f8e0205 */
[----:B------:R-:W-:Y:S01]  /*20f0*/  ULDC.64 UR4, c[0x0][0x300] ;  /* 0x0000c00000047ab9 */ /* 0x000fe20000000a00 */
[----:B------:R-:W-:Y:S02]  /*2100*/  IMAD R5, R0, UR6, RZ ;  /* 0x0000000600057c24 */ /* 0x000fe4000f8e02ff */
[----:B------:R-:W-:Y:S02]  /*2110*/  IMAD.IADD R3, R3, 0x1, R7 ;  /* 0x0000000103037824 */ /* 0x000fe400078e0207 */
[C---:B------:R-:W-:Y:S02]  /*2120*/  IMAD R9, R190.reuse, UR7, R5 ;  /* 0x00000007be097c24 */ /* 0x040fe4000f8e0205 */
[----:B------:R-:W-:-:S04]  /*2130*/  IMAD.WIDE.U32 R4, R190, UR6, R16 ;  /* 0x00000006be047c25 */ /* 0x000fc8000f8e0010 */
[----:B------:R-:W-:Y:S01]  /*2140*/  IMAD.IADD R5, R5, 0x1, R9 ;  /* 0x0000000105057824 */ /* 0x000fe200078e0209 */
        /* <DEDUP_REMOVED lines=8> */
[C---:B------:R-:W-:Y:S01]  /*21d0*/  IMAD R6, R227.reuse, R52, RZ ;  /* 0x00000034e3067224 */ /* 0x040fe200078e02ff */
[----:B------:R-:W-:Y:S01]  /*21e0*/  IADD3 R46, P0, R42, R2, RZ ;  /* 0x000000022a2e7210 */ /* 0x000fe20007f1e0ff */
[----:B------:R-:W-:Y:S02]  /*21f0*/  IMAD R2, R227, R20, RZ ;  /* 0x00000014e3027224 */ /* 0x000fe400078e02ff */
[----:B------:R-:W-:Y:S01]  /*2200*/  IMAD R9, R186, R53, R6 ;  /* 0x00000035ba097224 */ /* 0x000fe200078e0206 */
[----:B------:R-:W-:Y:S01]  /*2210*/  SHF.L.U64.HI R53, R20, 0x6, R21 ;  /* 0x0000000614357819 */ /* 0x000fe20000010215 */
[----:B------:R-:W-:Y:S02]  /*2220*/  IMAD R6, R0, UR4, RZ ;  /* 0x0000000400067c24 */ /* 0x000fe4000f8e02ff */
[----:B------:R-:W-:-:S02]  /*2230*/  IMAD.IADD R0, R43, 0x1, R7 ;  /* 0x000000012b007824 */ /* 0x000fc400078e0207 */
[----:B------:R-:W-:Y:S02]  /*2240*/  IMAD R73, R39, UR5, R6 ;  /* 0x0000000527497c24 */ /* 0x000fe4000f8e0206 */
[----:B------:R-:W-:Y:S01]  /*2250*/  IMAD R13, R186, R21, R2 ;  /* 0x00000015ba0d7224 */ /* 0x000fe200078e0202 */
[----:B------:R-:W-:Y:S01]  /*2260*/  IADD3.X R48, R0, R3, R9, P0, !PT ;  /* 0x0000000300307210 */ /* 0x000fe200007fe409 */
[----:B------:R-:W-:-:S04]  /*2270*/  IMAD.WIDE.U32 R6, R186, R20, R16 ;  /* 0x00000014ba067225 */ /* 0x000fc800078e0010 */
[----:B------:R-:W-:Y:S01]  /*2280*/  IMAD.WIDE.U32 R2, R186, R20, R40 ;  /* 0x00000014ba027225 */ /* 0x000fe200078e0028 */
[----:B------:R-:W-:-:S03]  /*2290*/  IADD3 R7, R13, R7, RZ ;  /* 0x000000070d077210 */ /* 0x000fc60007ffe0ff */
[----:B------:R-:W-:Y:S01]  /*22a0*/  IMAD.WIDE.U32 R38, R39, UR4, R4 ;  /* 0x0000000427267c25 */ /* 0x000fe2000f8e0004 */
[----:B------:R-:W-:Y:S02]  /*22b0*/  ULDC UR4, c[0x0][0x2e4] ;  /* 0x0000b90000047ab9 */ /* 0x000fe40000000800 */
[----:B------:R-:W-:Y:S01]  /*22c0*/  ISETP.GE.AND P0, PT, R16, UR4, PT ;  /* 0x0000000410007c0c */ /* 0x000fe2000bf06270 */
[-C--:B------:R-:W-:Y:S01]  /*22d0*/  IMAD R4, R227, R26.reuse, RZ ;  /* 0x0000001ae3047224 */ /* 0x080fe200078e02ff */
[----:B------:R-:W-:Y:S01]  /*22e0*/  ISETP.GE.AND P1, PT, R76, UR4, PT ;  /* 0x000000044c007c0c */ /* 0x000fe2000bf26270 */
[----:B------:R-:W-:Y:S01]  /*22f0*/  IMAD.IADD R3, R3, 0x1, R13 ;  /* 0x0000000103037824 */ /* 0x000fe200078e020d */
[----:B-----5:R-:W-:Y:S01]  /*2300*/  SHF.R.S32.HI R13, RZ, 0x1f, R33 ;  /* 0x0000001fff0d7819 */ /* 0x020fe20000011421 */
[C---:B------:R-:W-:Y:S02]  /*2310*/  IMAD R15, R186.reuse, R27, R4 ;  /* 0x0000001bba0f7224 */ /* 0x040fe400078e0204 */
[----:B------:R-:W-:-:S04]  /*2320*/  IMAD.WIDE.U32 R4, R186, R26, R40 ;  /* 0x0000001aba047225 */ /* 0x000fc800078e0028 */
[-C--:B------:R-:W-:Y:S02]  /*2330*/  IMAD R12, R13, R20.reuse, RZ ;  /* 0x000000140d0c7224 */ /* 0x080fe400078e02ff */
[----:B------:R-:W-:Y:S02]  /*2340*/  IMAD.IADD R5, R5, 0x1, R15 ;  /* 0x0000000105057824 */ /* 0x000fe400078e020f */
[C---:B------:R-:W-:Y:S02]  /*2350*/  IMAD R11, R33.reuse, R21, R12 ;  /* 0x00000015210b7224 */ /* 0x040fe400078e020c */
[----:B------:R-:W-:-:S04]  /*2360*/  IMAD.WIDE.U32 R36, R33, R20, R6 ;  /* 0x0000001421247225 */ /* 0x000fc800078e0006 */
[C---:B------:R-:W-:Y:S01]  /*2370*/  IMAD.WIDE.U32 R34, R33.reuse, R20, R2 ;  /* 0x0000001421227225 */ /* 0x040fe200078e0002 */
[----:B------:R-:W-:Y:S01]  /*2380*/  IADD3 R2, P2, R186, R25, RZ ;  /* 0x00000019ba027210 */ /* 0x000fe20007f5e0ff */
[----:B------:R-:W0:Y:S02]  /*2390*/  LDC.64 R20, c[0x0][0x2d8] ;  /* 0x0000b600ff147b82 */ /* 0x000e240000000a00 */
[----:B------:R-:W-:Y:S01]  /*23a0*/  IMAD.WIDE.U32 R28, R33, R26, R4 ;  /* 0x0000001a211c7225 */ /* 0x000fe200078e0004 */
[----:B------:R-:W-:-:S03]  /*23b0*/  LOP3.LUT R4, R57, 0x18, R16, 0xf8, !PT ;  /* 0x0000001839047812 */ /* 0x000fc600078ef810 */
[----:B------:R-:W-:Y:S01]  /*23c0*/  IMAD.WIDE.U32 R8, R186, R26, R16 ;  /* 0x0000001aba087225 */ /* 0x000fe200078e0010 */
[----:B------:R-:W-:-:S03]  /*23d0*/  LOP3.LUT R4, R4, R61, RZ, 0x3c, !PT ;  /* 0x0000003d04047212 */ /* 0x000fc600078e3cff */
[----:B------:R-:W-:Y:S02]  /*23e0*/  IMAD.IADD R9, R15, 0x1, R9 ;  /* 0x000000010f097824 */ /* 0x000fe400078e0209 */
[-C--:B------:R-:W-:Y:S02]  /*23f0*/  IMAD R12, R13, R26.reuse, RZ ;  /* 0x0000001a0d0c7224 */ /* 0x080fe400078e02ff */
[----:B------:R-:W-:Y:S01]  /*2400*/  IMAD R62, R213, 0x200, R4 ;  /* 0x00000200d53e7824 */ /* 0x000fe200078e0204 */
[----:B------:R-:W-:Y:S01]  /*2410*/  LOP3.LUT R4, R57, 0x38, R50, 0xf8, !PT ;  /* 0x0000003839047812 */ /* 0x000fe200078ef832 */
[C---:B------:R-:W-:Y:S02]  /*2420*/  IMAD R69, R33.reuse, R27, R12 ;  /* 0x0000001b21457224 */ /* 0x040fe400078e020c */
[----:B------:R-:W-:Y:S01]  /*2430*/  IMAD.WIDE.U32 R30, R33, R26, R8 ;  /* 0x0000001a211e7225 */ /* 0x000fe200078e0008 */
[----:B------:R-:W-:-:S03]  /*2440*/  LOP3.LUT R4, R4, R61, RZ, 0x3c, !PT ;  /* 0x0000003d04047212 */ /* 0x000fc600078e3cff */
[----:B------:R-:W-:Y:S01]  /*2450*/  IMAD.IADD R65, R69, 0x1, R31 ;  /* 0x0000000145417824 */ /* 0x000fe200078e021f */
[----:B------:R-:W-:Y:S01]  /*2460*/  LEA R68, R213, R4, 0x9 ;  /* 0x00000004d5447211 */ /* 0x000fe200078e48ff */
[----:B------:R-:W-:Y:S02]  /*2470*/  IMAD.SHL.U32 R52, R52, 0x40, RZ ;  /* 0x0000004034347824 */ /* 0x000fe400078e00ff */
[----:B------:R-:W-:Y:S02]  /*2480*/  IMAD.X R3, R227, 0x1, R10, P2 ;  /* 0x00000001e3037824 */ /* 0x000fe400010e060a */
[----:B------:R-:W-:Y:S02]  /*2490*/  IMAD.IADD R64, R11, 0x1, R37 ;  /* 0x000000010b407824 */ /* 0x000fe400078e0225 */
[----:B------:R-:W-:Y:S02]  /*24a0*/  IMAD.IADD R66, R35, 0x1, R11 ;  /* 0x0000000123427824 */ /* 0x000fe400078e020b */
[----:B------:R-:W-:-:S02]  /*24b0*/  IMAD.IADD R69, R29, 0x1, R69 ;  /* 0x000000011d457824 */ /* 0x000fc400078e0245 */
[----:B-1--4-:R-:W-:-:S07]  /*24c0*/  IMAD.IADD R73, R39, 0x1, R73 ;  /* 0x0000000127497824 */ /* 0x012fce00078e0249 */
.L_x_2713:
[----:B------:R-:W-:Y:S01]  /*24d0*/  VIADD R49, R49, 0xffffffff ;  /* 0xffffffff31317836 */ /* 0x000fe20000000000 */
[----:B------:R-:W-:Y:S01]  /*24e0*/  ISETP.GE.AND P3, PT, R59, 0x1, PT ;  /* 0x000000013b00780c */ /* 0x000fe20003f66270 */
[----:B---34-:R-:W-:Y:S01]  /*24f0*/  IMAD.SHL.U32 R15, R187, 0x1000, RZ ;  /* 0x00001000bb0f7824 */ /* 0x018fe200078e00ff */
[----:B------:R-:W-:Y:S05]  /*2500*/  YIELD ;  /* 0x0000000000007946 */ /* 0x000fea0003800000 */
[----:B------:R-:W-:Y:S01]  /*2510*/  SHF.R.S32.HI R77, RZ, 0x1f, R49 ;  /* 0x0000001fff4d7819 */ /* 0x000fe20000011431 */
[-C--:B------:R-:W-:Y:S01]  /*2520*/  IMAD R5, R51, R49.reuse, RZ ;  /* 0x0000003133057224 */ /* 0x080fe200078e02ff */
[----:B------:R-:W-:Y:S01]  /*2530*/  BSSY B0, `(.L_x_2684) ;  /* 0x0000179000007945 */ /* 0x000fe20003800000 */
[----:B------:R-:W-:-:S04]  /*2540*/  IMAD.WIDE.U32 R24, R52, R49, RZ ;  /* 0x0000003134187225 */ /* 0x000fc800078e00ff */
[----:B------:R-:W-:Y:S01]  /*2550*/  IMAD R5, R77, R52, R5 ;  /* 0x000000344d057224 */ /* 0x000fe200078e0205 */
[----:B-1----:R-:W-:-:S03]  /*2560*/  IADD3 R4, P2, R46, R24, RZ ;  /* 0x000000182e047210 */ /* 0x002fc60007f5e0ff */
[----:B------:R-:W-:Y:S01]  /*2570*/  IMAD.IADD R79, R25, 0x1, R5 ;  /* 0x00000001194f7824 */ /* 0x000fe200078e0205 */
[----:B0-----:R-:W-:Y:S01]  /*2580*/  LEA R12, P4, R4, R20, 0x1 ;  /* 0x00000014040c7211 */ /* 0x001fe200078808ff */
[----:B------:R-:W-:Y:S02]  /*2590*/  IMAD.IADD R5, R62, 0x1, R15 ;  /* 0x000000013e057824 */ /* 0x000fe400078e020f */
        /* <DEDUP_REMOVED lines=21> */
[----:B------:R-:W-:Y:S01]  /*26f0*/  IADD3 R7, P3, R34, R4, RZ ;  /* 0x0000000422077210 */ /* 0x000fe20007f7e0ff */
[----:B------:R-:W-:Y:S01]  /*2700*/  IMAD R9, R54, R49, RZ ;  /* 0x0000003136097224 */ /* 0x000fe200078e02ff */
[----:B------:R-:W-:Y:S01]  /*2710*/  MOV R4, R28 ;  /* 0x0000001c00047202 */ /* 0x000fe20000000f00 */
[----:B------:R-:W-:Y:S01]  /*2720*/  IMAD.MOV.U32 R5, RZ, RZ, R69 ;  /* 0x000000ffff057224 */ /* 0x000fe200078e0045 */
[----:B------:R-:W-:Y:S01]  /*2730*/  ULDC.64 UR4, c[0x0][0x3c8] ;  /* 0x0000f20000047ab9 */ /* 0x000fe20000000a00 */
[-C--:B------:R-:W-:Y:S01]  /*2740*/  IMAD R9, R77, R56.reuse, R9 ;  /* 0x000000384d097224 */ /* 0x080fe200078e0209 */
[----:B------:R-:W-:Y:S01]  /*2750*/  ULDC.64 UR6, c[0x0][0x3e0] ;  /* 0x0000f80000067ab9 */ /* 0x000fe20000000a00 */
[----:B------:R-:W-:-:S04]  /*2760*/  IMAD.WIDE.U32 R4, R49, R56, R4 ;  /* 0x0000003831047225 */ /* 0x000fc800078e0004 */
[----:B------:R-:W-:Y:S01]  /*2770*/  IMAD.X R10, R81, 0x1, R66, P3 ;  /* 0x00000001510a7824 */ /* 0x000fe200018e0642 */
[----:B------:R-:W-:Y:S01]  /*2780*/  LEA R6, P3, R7, UR4, 0x1 ;  /* 0x0000000407067c11 */ /* 0x000fe2000f8608ff */
[----:B------:R-:W-:Y:S01]  /*2790*/  IMAD.IADD R5, R5, 0x1, R9 ;  /* 0x0000000105057824 */ /* 0x000fe200078e0209 */
[----:B------:R-:W-:Y:S01]  /*27a0*/  LEA R78, P5, R4, UR6, 0x1 ;  /* 0x00000006044e7c11 */ /* 0x000fe2000f8a08ff */
[----:B------:R-:W-:Y:S01]  /*27b0*/  VIADD R8, R40, 0x10 ;  /* 0x0000001028087836 */ /* 0x000fe20000000000 */
        /* <DEDUP_REMOVED lines=10> */
.L_x_2688:
[----:B------:R-:W-:Y:S05]  /*2860*/  BSYNC B1 ;  /* 0x0000000000017941 */ /* 0x000fea0003800000 */
.L_x_2687:
        /* <DEDUP_REMOVED lines=16> */
.L_x_2689:
[----:B------:R-:W-:Y:S01]  /*2970*/  IMAD R70, R187, 0x8, R18 ;  /* 0x00000008bb467824 */ /* 0x000fe200078e0212 */
[----:B------:R-:W-:Y:S01]  /*2980*/  SHF.L.U32 R77, R192, 0x1f, RZ ;  /* 0x0000001fc04d7819 */ /* 0x000fe200000006ff */
[----:B------:R-:W-:Y:S03]  /*2990*/  BSSY B1, `(.L_x_2690) ;  /* 0x0000003000017945 */ /* 0x000fe60003800000 */
[----:B------:R-:W0:Y:S02]  /*29a0*/  SYNCS.PHASECHK.TRANS64.TRYWAIT P5, [R70+URZ+0x38890], R77 ;  /* 0x0388904d460075a7 */ /* 0x000e2400080a017f */
[----:B0-----:R-:W-:Y:S05]  /*29b0*/  @!P5 BRA `(.L_x_2691) ;  /* 0x0000020c0030d947 */ /* 0x001fea0003800000 */
.L_x_2995:
[----:B------:R-:W-:Y:S05]  /*29c0*/  BSYNC B1 ;  /* 0x0000000000017941 */ /* 0x000fea0003800000 */
.L_x_2690:
[----:B------:R-:W-:Y:S05]  /*29d0*/  @P4 BRA `(.L_x_2692) ;  /* 0x0000001000b84947 */ /* 0x000fea0003800000 */
[----:B------:R-:W-:Y:S04]  /*29e0*/  BSSY B1, `(.L_x_2693) ;  /* 0x0000031000017945 */ /* 0x000fe80003800000 */
[----:B------:R-:W-:Y:S05]  /*29f0*/  @P0 BRA `(.L_x_2694) ;  /* 0x0000000000bc0947 */ /* 0x000fea0003800000 */
[----:B------:R1:W2:Y:S01]  /*2a00*/  LDS.128 R4, [R14+0x22400] ;  /* 0x022400000e047984 */ /* 0x0002a20000000c00 */
[----:B------:R-:W-:Y:S01]  /*2a10*/  ISETP.GE.AND P4, PT, R40, R59, PT ;  /* 0x0000003b2800720c */ /* 0x000fe20003f86270 */
[----:B------:R-:W-:-:S12]  /*2a20*/  BSSY B2, `(.L_x_2695) ;  /* 0x000002b000027945 */ /* 0x000fd80003800000 */
[----:B-1----:R-:W-:Y:S05]  /*2a30*/  @P4 BRA `(.L_x_2696) ;  /* 0x0000000000a44947 */ /* 0x002fea0003800000 */
[--C-:B------:R-:W-:Y:S01]  /*2a40*/  SHF.R.U64 R78, R26, 0x10, R27.reuse ;  /* 0x000000101a4e7819 */ /* 0x100fe2000000121b */
[----:B--2---:R-:W-:Y:S01]  /*2a50*/  IMAD.MOV.U32 R14, RZ, RZ, R6 ;  /* 0x000000ffff0e7224 */ /* 0x004fe200078e0006 */
[----:B------:R-:W-:Y:S01]  /*2a60*/  SHF.R.U32.HI R26, RZ, 0x10, R27 ;  /* 0x00000010ff1a7819 */ /* 0x000fe2000001161b */
[----:B------:R-:W-:Y:S01]  /*2a70*/  HADD2.F32 R6, -RZ, R5.H1_H1 ;  /* 0x30000005ff067230 */ /* 0x000fe20000004100 */
[--C-:B------:R-:W-:Y:S01]  /*2a80*/  SHF.R.U64 R27, R24, 0x10, R25.reuse ;  /* 0x00000010181b7819 */ /* 0x100fe20000001219 */
[----:B------:R-:W-:Y:S01]  /*2a90*/  HADD2.F32 R24, -RZ, R7.H1_H1 ;  /* 0x30000007ff187230 */ /* 0x000fe20000004100 */
[----:B------:R-:W-:Y:S01]  /*2aa0*/  SHF.R.U32.HI R74, RZ, 0x10, R25 ;  /* 0x00000010ff4a7819 */ /* 0x000fe20000011619 */
[----:B------:R-:W-:Y:S02]  /*2ab0*/  HADD2.F32 R5, -RZ, R5.H0_H0 ;  /* 0x20000005ff057230 */ /* 0x000fe40000004100 */
[----:B------:R-:W-:Y:S02]  /*2ac0*/  HADD2.F32 R27, -RZ, R27.H0_H0 ;  /* 0x2000001bff1b7230 */ /* 0x000fe40000004100 */
[----:B------:R-:W-:-:S02]  /*2ad0*/  HADD2.F32 R74, -RZ, R74.H0_H0 ;  /* 0x2000004aff4a7230 */ /* 0x000fc40000004100 */
        /* <DEDUP_REMOVED lines=9> */
[----:B------:R-:W-:Y:S01]  /*2b70*/  FFMA.FTZ R85, R24, R26, R79 ;  /* 0x0000001a18557223 */ /* 0x000fe2000001004f */
[----:B------:R-:W-:-:S02]  /*2b80*/  HADD2.F32 R24, -RZ, R86.H0_H0 ;  /* 0x20000056ff187230 */ /* 0x000fc40000004100 */
[----:B------:R-:W-:Y:S01]  /*2b90*/  FFMA.FTZ R80, R7, R26, -R80 ;  /* 0x0000001a07507223 */ /* 0x000fe20000010850 */
[----:B------:R-:W-:Y:S02]  /*2ba0*/  HADD2.F32 R27, -RZ, R86.H1_H1 ;  /* 0x30000056ff1b7230 */ /* 0x000fe40000004100 */
[----:B------:R-:W-:Y:S02]  /*2bb0*/  HADD2.F32 R5, -RZ, R4.H1_H1 ;  /* 0x30000004ff057230 */ /* 0x000fe40000004100 */
[----:B------:R-:W-:Y:S02]  /*2bc0*/  HADD2.F32 R6, -RZ, R14.H1_H1 ;  /* 0x3000000eff067230 */ /* 0x000fe40000004100 */
[----:B------:R-:W-:Y:S02]  /*2bd0*/  HADD2.F32 R4, -RZ, R4.H0_H0 ;  /* 0x20000004ff047230 */ /* 0x000fe40000004100 */
[----:B------:R-:W-:Y:S01]  /*2be0*/  FMUL.FTZ R79, R5, R24 ;  /* 0x00000018054f7220 */ /* 0x000fe20000410000 */
[----:B------:R-:W-:-:S02]  /*2bf0*/  HADD2.F32 R14, -RZ, R14.H0_H0 ;  /* 0x2000000eff0e7230 */ /* 0x000fc40000004100 */
[--C-:B------:R-:W-:Y:S02]  /*2c00*/  HADD2.F32 R7, -RZ, R83.reuse.H0_H0 ;  /* 0x20000053ff077230 */ /* 0x100fe40000004100 */
[----:B------:R-:W-:Y:S01]  /*2c10*/  FMUL.FTZ R24, R4, R24 ;  /* 0x0000001804187220 */ /* 0x000fe20000410000 */
[----:B------:R-:W-:Y:S02]  /*2c20*/  HADD2.F32 R25, -RZ, R83.H1_H1 ;  /* 0x30000053ff197230 */ /* 0x000fe40000004100 */
[-C--:B------:R-:W-:Y:S01]  /*2c30*/  FMUL.FTZ R83, R6, R27.reuse ;  /* 0x0000001b06537220 */ /* 0x080fe20000410000 */
        /* <DEDUP_REMOVED lines=9> */
.L_x_2696:
[----:B------:R-:W-:Y:S05]  /*2cd0*/  BSYNC B2 ;  /* 0x0000000000027941 */ /* 0x000fea0003800000 */
.L_x_2695:
[----:B--2---:R1:W-:Y:S02]  /*2ce0*/  STG.E.128 desc[UR54][R12.64], R4 ;  /* 0x000000040c007986 */ /* 0x0043e4000c101d36 */
.L_x_2694:
[----:B------:R-:W-:Y:S05]  /*2cf0*/  BSYNC B1 ;  /* 0x0000000000017941 */ /* 0x000fea0003800000 */
.L_x_2693:
        /* <DEDUP_REMOVED lines=52> */
.L_x_2698:
[----:B------:R-:W-:Y:S05]  /*3040*/  BSYNC B1 ;  /* 0x0000000000017941 */ /* 0x000fea0003800000 */
.L_x_2697:
[----:B-1----:R2:W-:Y:S01]  /*3050*/  STG.E.128 desc[UR54][R12.64+0x40], R4 ;  /* 0x000040040c007986 */ /* 0x0025e2000c101d36 */
[----:B------:R-:W-:Y:S05]  /*3060*/  BRA `(.L_x_2692) ;  /* 0x0000000c00147947 */ /* 0x000fea0003800000 */
.L_x_2686:
        /* <DEDUP_REMOVED lines=42> */
.L_x_2699:
[----:B------:R-:W-:Y:S01]  /*3310*/  IMAD R70, R187, 0x8, R18 ;  /* 0x00000008bb467824 */ /* 0x000fe200078e0212 */
[----:B------:R-:W-:Y:S01]  /*3320*/  SHF.L.U32 R77, R192, 0x1f, RZ ;  /* 0x0000001fc04d7819 */ /* 0x000fe200000006ff */
[----:B------:R-:W-:Y:S03]  /*3330*/  BSSY B1, `(.L_x_2700) ;  /* 0x0000003000017945 */ /* 0x000fe60003800000 */
[----:B------:R-:W0:Y:S02]  /*3340*/  SYNCS.PHASECHK.TRANS64.TRYWAIT P5, [R70+URZ+0x38890], R77 ;  /* 0x0388904d460075a7 */ /* 0x000e2400080a017f */
[----:B0-----:R-:W-:Y:S05]  /*3350*/  @!P5 BRA `(.L_x_2701) ;  /* 0x0000020000dcd947 */ /* 0x001fea0003800000 */
.L_x_2996:
[----:B------:R-:W-:Y:S05]  /*3360*/  BSYNC B1 ;  /* 0x0000000000017941 */ /* 0x000fea0003800000 */
.L_x_2700:
        /* <DEDUP_REMOVED lines=20> */
[----:B------:R-:W-:Y:S02]  /*34b0*/  IMAD.SHL.U32 R83, R13, 0x8, RZ ;  /* 0x000000080d537824 */ /* 0x000fe400078e00ff */
[----:B------:R-:W-:-:S03]  /*34c0*/  IMAD.IADD R13, R68, 0x1, R15 ;  /* 0x00000001440d7824 */ /* 0x000fc600078e020f */
[----:B------:R-:W-:Y:S01]  /*34d0*/  LOP3.LUT R12, R57, 0x38, R83, 0xf8, !PT ;  /* 0x00000038390c7812 */ /* 0x000fe200078ef853 */
[----:B------:R-:W-:-:S03]  /*34e0*/  IMAD R13, R13, 0x2, R18 ;  /* 0x000000020d0d7824 */ /* 0x000fc600078e0212 */
[----:B------:R-:W-:-:S04]  /*34f0*/  LOP3.LUT R12, R12, R61, RZ, 0x3c, !PT ;  /* 0x0000003d0c0c7212 */ /* 0x000fc800078e3cff */
[----:B------:R-:W-:-:S05]  /*3500*/  LEA R12, R213, R12, 0x9 ;  /* 0x0000000cd50c7211 */ /* 0x000fca00078e48ff */
        /* <DEDUP_REMOVED lines=39> */
[-C--:B------:R-:W-:Y:S01]  /*3780*/  FMUL.FTZ R9, R5, R7.reuse ;  /* 0x0000000705097220 */ /* 0x080fe20000410000 */
[----:B------:R-:W-:Y:S02]  /*3790*/  HADD2.F32 R8, -RZ, R86.H0_H0 ;  /* 0x20000056ff087230 */ /* 0x000fe40000004100 */
[C---:B------:R-:W-:Y:S01]  /*37a0*/  FMUL.FTZ R86, R4.reuse, R7 ;  /* 0x0000000704567220 */ /* 0x040fe20000410000 */
[----:B------:R-:W-:Y:S01]  /*37b0*/  FMUL.FTZ R10, R15, R10 ;  /* 0x0000000a0f0a7220 */ /* 0x000fe20000410000 */
[-C--:B------:R-:W-:Y:S01]  /*37c0*/  FFMA.FTZ R84, R4, R6.reuse, -R9 ;  /* 0x0000000604547223 */ /* 0x080fe20000010809 */
[----:B------:R-:W-:Y:S02]  /*37d0*/  HADD2.F32 R9, -RZ, R91.H0_H0 ;  /* 0x2000005bff097230 */ /* 0x000fe40000004100 */
[----:B------:R-:W-:Y:S01]  /*37e0*/  FFMA.FTZ R86, R5, R6, R86 ;  /* 0x0000000605567223 */ /* 0x000fe20000010056 */
[-C--:B------:R-:W-:Y:S01]  /*37f0*/  FFMA.FTZ R87, R15, R8.reuse, -R88 ;  /* 0x000000080f577223 */ /* 0x080fe20000010858 */
[----:B------:R-:W-:Y:S01]  /*3800*/  FFMA.FTZ R89, R27, R8, R10 ;  /* 0x000000081b597223 */ /* 0x000fe2000001000a */
[----:B------:R-:W-:-:S02]  /*3810*/  HADD2.F32 R8, -RZ, R95.H1_H1 ;  /* 0x3000005fff087230 */ /* 0x000fc40000004100 */
[----:B------:R-:W-:Y:S01]  /*3820*/  HADD2.F32 R5, -RZ, R24.H0_H0 ;  /* 0x20000018ff057230 */ /* 0x000fe20000004100 */
[----:B------:R-:W-:Y:S01]  /*3830*/  F2FP.F16.F32.PACK_AB R84, R87, R84 ;  /* 0x000000545754723e */ /* 0x000fe200000000ff */
[----:B------:R-:W-:Y:S02]  /*3840*/  HADD2.F32 R4, -RZ, R12.H0_H0 ;  /* 0x2000000cff047230 */ /* 0x000fe40000004100 */
[----:B------:R-:W-:Y:S02]  /*3850*/  HADD2.F32 R24, -RZ, R24.H1_H1 ;  /* 0x30000018ff187230 */ /* 0x000fe40000004100 */
[-C--:B------:R-:W-:Y:S01]  /*3860*/  FMUL.FTZ R11, R5, R8.reuse ;  /* 0x00000008050b7220 */ /* 0x080fe20000410000 */
        /* <DEDUP_REMOVED lines=33> */
.L_x_2703:
[----:B------:R-:W-:Y:S05]  /*3a80*/  BSYNC B1 ;  /* 0x0000000000017941 */ /* 0x000fea0003800000 */
.L_x_2702:
        /* <DEDUP_REMOVED lines=10> */
.L_x_2685:
[----:B------:R-:W-:-:S06]  /*3b30*/  UISETP.NE.AND UP0, UPT, UR36, 0x3, UPT ;  /* 0x000000032400788c */ /* 0x000fcc000bf05270 */
[----:B------:R-:W-:-:S13]  /*3b40*/  PLOP3.LUT P3, PT, PT, PT, UP0, 0x80, 0x0 ;  /* 0x000000000000781c */ /* 0x000fda0003f6f008 */
[----:B------:R-:W-:Y:S05]  /*3b50*/  @!P3 BRA `(.L_x_2704) ;  /* 0x000000000004b947 */ /* 0x000fea0003800000 */
[----:B------:R-:W-:Y:S01]  /*3b60*/  BPT.TRAP 0x1 ;  /* 0x000000040000795c */ /* 0x000fe20000300000 */
.L_x_2704:
        /* <DEDUP_REMOVED lines=8> */
.L_x_2997:
[----:B------:R-:W-:Y:S05]  /*3bf0*/  BSYNC B1 ;  /* 0x0000000000017941 */ /* 0x000fea0003800000 */
.L_x_2705:
[----:B------:R-:W-:Y:S05]  /*3c00*/  @P4 BRA `(.L_x_2692) ;  /* 0x00000000002c4947 */ /* 0x000fea0003800000 */
[----:B------:R-:W-:Y:S01]  /*3c10*/  @!P1 LOP3.LUT P4, RZ, R194, 0x4, RZ, 0xc0, !PT ;  /* 0x00000004c2ff9812 */ /* 0x000fe2000788c0ff */
[----:B------:R-:W-:Y:S01]  /*3c20*/  @!P1 VIADD R4, R62, 0x20 ;  /* 0x000000203e049836 */ /* 0x000fe20000000000 */
[----:B------:R-:W-:Y:S02]  /*3c30*/  PLOP3.LUT P5, PT, PT, PT, PT, 0x8, 0x0 ;  /* 0x000000000000781c */ /* 0x000fe40003fae170 */
[----:B------:R-:W-:-:S13]  /*3c40*/  @!P1 PLOP3.LUT P5, PT, P4, PT, PT, 0x80, 0x0 ;  /* 0x000000000000981c */ /* 0x000fda00027af070 */
[----:B------:R-:W-:-:S05]  /*3c50*/  @P5 IADD3 R4, R62, -0x20, RZ ;  /* 0xffffffe03e045810 */ /* 0x000fca0007ffe0ff */
[----:B------:R-:W-:Y:S02]  /*3c60*/  @!P1 IMAD.IADD R15, R15, 0x1, R4 ;  /* 0x000000010f0f9824 */ /* 0x000fe400078e0204 */
[----:B------:R-:W1:Y:S02]  /*3c70*/  @!P0 LDS.128 R4, [R14+0x22400] ;  /* 0x022400000e048984 */ /* 0x000e640000000c00 */
[----:B------:R-:W-:-:S06]  /*3c80*/  @!P1 IMAD R8, R15, 0x2, R18 ;  /* 0x000000020f089824 */ /* 0x000fcc00078e0212 */
[----:B------:R-:W2:Y:S04]  /*3c90*/  @!P1 LDS.128 R8, [R8+0x22400] ;  /* 0x0224000008089984 */ /* 0x000ea80000000c00 */
[----:B-1----:R1:W-:Y:S04]  /*3ca0*/  @!P0 STG.E.128 desc[UR54][R12.64], R4 ;  /* 0x000000040c008986 */ /* 0x0023e8000c101d36 */
[----:B--2---:R1:W-:Y:S02]  /*3cb0*/  @!P1 STG.E.128 desc[UR54][R12.64+0x40], R8 ;  /* 0x000040080c009986 */ /* 0x0043e4000c101d36 */
.L_x_2692:
[----:B------:R-:W-:Y:S05]  /*3cc0*/  BSYNC B0 ;  /* 0x0000000000007941 */ /* 0x000fea0003800000 */
.L_x_2684:
        /* <DEDUP_REMOVED lines=17> */
.L_x_2708:
[----:B------:R-:W-:Y:S05]  /*3de0*/  BSYNC B0 ;  /* 0x0000000000007941 */ /* 0x000fea0003800000 */
.L_x_2707:
[----:B------:R-:W2:Y:S01]  /*3df0*/  SYNCS.PHASECHK.TRANS64.TRYWAIT P5, [R70+URZ+0x388b0], R77 ;  /* 0x0388b04d460075a7 */ /* 0x000ea200080a017f */
[----:B------:R-:W-:Y:S01]  /*3e00*/  BSSY B0, `(.L_x_2709) ;  /* 0x0000003000007945 */ /* 0x000fe20003800000 */
[----:B------:R-:W-:-:S03]  /*3e10*/  ISETP.GE.AND P3, PT, R186, R75, PT ;  /* 0x0000004bba00720c */ /* 0x000fc60003f66270 */
[----:B--2---:R-:W-:Y:S10]  /*3e20*/  @!P5 BRA `(.L_x_2710) ;  /* 0x000001f80050d947 */ /* 0x004ff40003800000 */
.L_x_2998:
[----:B------:R-:W-:Y:S05]  /*3e30*/  BSYNC B0 ;  /* 0x0000000000007941 */ /* 0x000fea0003800000 */
.L_x_2709:
[----:B------:R-:W-:Y:S04]  /*3e40*/  BSSY B0, `(.L_x_2711) ;  /* 0x0000052000007945 */ /* 0x000fe80003800000 */
[----:B------:R-:W-:Y:S05]  /*3e50*/  @P3 BRA `(.L_x_2712) ;  /* 0x0000000400403947 */ /* 0x000fea0003800000 */
[----:B-1----:R-:W-:Y:S01]  /*3e60*/  IMAD.WIDE R4, R49, 0x40, R2 ;  /* 0x0000004031047825 */ /* 0x002fe200078e0202 */
[----:B------:R-:W-:Y:S01]  /*3e70*/  ULDC.64 UR4, c[0x0][0x318] ;  /* 0x0000c60000047ab9 */ /* 0x000fe20000000a00 */
[----:B------:R-:W-:Y:S02]  /*3e80*/  LOP3.LUT P3, RZ, R194, 0x4, RZ, 0xc0, !PT ;  /* 0x00000004c2ff7812 */ /* 0x000fe4000786c0ff */
[----:B------:R-:W-:Y:S02]  /*3e90*/  IMAD R5, R5, UR4, RZ ;  /* 0x0000000405057c24 */ /* 0x000fe4000f8e02ff */
[----:B------:R-:W-:Y:S02]  /*3ea0*/  IMAD.MOV.U32 R6, RZ, RZ, R38 ;  /* 0x000000ffff067224 */ /* 0x000fe400078e0026 */
[----:B------:R-:W-:Y:S02]  /*3eb0*/  IMAD.MOV.U32 R7, RZ, RZ, R73 ;  /* 0x000000ffff077224 */ /* 0x000fe400078e0049 */
[----:B------:R-:W-:-:S02]  /*3ec0*/  IMAD R5, R4, UR5, R5 ;  /* 0x0000000504057c24 */ /* 0x000fc4000f8e0205 */
[----:B------:R-:W-:Y:S01]  /*3ed0*/  IMAD.WIDE.U32 R6, R4, UR4, R6 ;  /* 0x0000000404067c25 */ /* 0x000fe2000f8e0006 */
[----:B------:R-:W-:Y:S01]  /*3ee0*/  ULDC.64 UR4, c[0x0][0x308] ;  /* 0x0000c20000047ab9 */ /* 0x000fe20000000a00 */
[----:B------:R-:W-:Y:S02]  /*3ef0*/  IADD3 R4, R16, 0x40, RZ ;  /* 0x0000004010047810 */ /* 0x000fe40007ffe0ff */
[----:B------:R-:W-:Y:S01]  /*3f00*/  IMAD R9, R187, 0x8000, R62 ;  /* 0x00008000bb097824 */ /* 0x000fe200078e023e */
[C---:B------:R-:W-:Y:S01]  /*3f10*/  LEA R74, P5, R6.reuse, UR4, 0x1 ;  /* 0x00000004064a7c11 */ /* 0x040fe2000f8a08ff */
[----:B------:R-:W-:Y:S01]  /*3f20*/  IMAD.IADD R5, R7, 0x1, R5 ;  /* 0x0000000107057824 */ /* 0x000fe200078e0205 */
[----:B------:R-:W-:Y:S01]  /*3f30*/  ULDC UR4, c[0x0][0x310] ;  /* 0x0000c40000047ab9 */ /* 0x000fe20000000800 */
[C---:B0-2---:R-:W-:Y:S02]  /*3f40*/  VIADD R77, R9.reuse, 0x20 ;  /* 0x00000020094d7836 */ /* 0x045fe40000000000 */
[C---:B------:R-:W-:Y:S01]  /*3f50*/  @P3 VIADD R77, R9.reuse, 0xffffffe0 ;  /* 0xffffffe0094d3836 */ /* 0x040fe20000000000 */
[----:B------:R-:W-:Y:S01]  /*3f60*/  LEA.HI.X R75, R6, UR5, R5, 0x1, P5 ;  /* 0x00000005064b7c11 */ /* 0x000fe2000a8f0c05 */
[----:B---3--:R-:W-:Y:S01]  /*3f70*/  IMAD R80, R9, 0x2, R18 ;  /* 0x0000000209507824 */ /* 0x008fe200078e0212 */
[C---:B------:R-:W-:Y:S01]  /*3f80*/  ISETP.GE.AND P5, PT, R16.reuse, UR4, PT ;  /* 0x0000000410007c0c */ /* 0x040fe2000bfa6270 */
[----:B------:R-:W-:Y:S01]  /*3f90*/  VIADD R12, R16, 0x80 ;  /* 0x00000080100c7836 */ /* 0x000fe20000000000 */
[----:B------:R-:W-:Y:S01]  /*3fa0*/  ISETP.GE.AND P3, PT, R4, UR4, PT ;  /* 0x0000000404007c0c */ /* 0x000fe2000bf66270 */
[----:B------:R-:W-:-:S02]  /*3fb0*/  VIADD R13, R16, 0xc0 ;  /* 0x000000c0100d7836 */ /* 0x000fc40000000000 */
[C---:B------:R-:W-:Y:S02]  /*3fc0*/  VIADD R78, R16.reuse, 0x100 ;  /* 0x00000100104e7836 */ /* 0x040fe40000000000 */
[----:B------:R-:W-:-:S06]  /*3fd0*/  VIADD R79, R16, 0x140 ;  /* 0x00000140104f7836 */ /* 0x000fcc0000000000 */
        /* <DEDUP_REMOVED lines=21> */
[----:B------:R-:W-:-:S02]  /*4130*/  IMAD R79, R77, 0x2, R18 ;  /* 0x000000024d4f7824 */ /* 0x000fc400078e0212 */
[----:B------:R-:W-:-:S06]  /*4140*/  VIADD R77, R16, 0xa0 ;  /* 0x000000a0104d7836 */ /* 0x000fcc0000000000 */
        /* <DEDUP_REMOVED lines=33> */
.L_x_2712:
[----:B------:R-:W-:Y:S05]  /*4360*/  BSYNC B0 ;  /* 0x0000000000007941 */ /* 0x000fea0003800000 */
.L_x_2711:
[----:B------:R-:W-:Y:S01]  /*4370*/  @!PT LDS RZ, [RZ] ;  /* 0x00000000fffff984 */ /* 0x000fe20000000800 */
[----:B------:R-:W-:Y:S01]  /*4380*/  @!PT LDS RZ, [RZ] ;  /* 0x00000000fffff984 */ /* 0x000fe20000000800 */
[----:B------:R-:W-:Y:S01]  /*4390*/  @!PT LDS RZ, [RZ] ;  /* 0x00000000fffff984 */ /* 0x000fe20000000800 */
[----:B------:R-:W-:Y:S01]  /*43a0*/  @!PT LDS RZ, [RZ] ;  /* 0x00000000fffff984 */ /* 0x000fe20000000800 */
[----:B------:R5:W-:Y:S06]  /*43b0*/  MEMBAR.ALL.CTA ;  /* 0x0000000000007992 */ /* 0x000bec0000008000 */
[----:B-----5:R-:W5:Y:S01]  /*43c0*/  FENCE.VIEW.ASYNC.S ;  /* 0x00000000000073c6 */ /* 0x020f620000000000 */
[----:B0-2---:R-:W-:Y:S01]  /*43d0*/  @!P4 VIADD R70, R70, 0x388c0 ;  /* 0x000388c04646c836 */ /* 0x005fe20000000000 */
[----:B------:R-:W-:Y:S01]  /*43e0*/  IADD3 R187, R187, 0x1, RZ ;  /* 0x00000001bbbb7810 */ /* 0x000fe20007ffe0ff */
[----:B-----5:R2:W-:Y:S03]  /*43f0*/  BAR.SYNC.DEFER_BLOCKING R58, 0x80 ;  /* 0x0002003a0000751d */ /* 0x0205e60000010000 */
[----:B------:R-:W-:-:S02]  /*4400*/  @!P4 PRMT R70, RZ, 0x654, R70 ;  /* 0x00000654ff46c816 */ /* 0x000fc40000000046 */
[----:B------:R-:W-:Y:S02]  /*4410*/  PLOP3.LUT P3, PT, PT, PT, PT, 0x8, 0x0 ;  /* 0x000000000000781c */ /* 0x000fe40003f6e170 */
[----:B------:R2:W-:Y:S01]  /*4420*/  @!P4 SYNCS.ARRIVE.TRANS64.RED.A1T0 RZ, [R70+URZ], RZ ;  /* 0x000000ff46ffc9a7 */ /* 0x0005e2000810043f */
[----:B------:R-:W-:-:S04]  /*4430*/  ISETP.NE.AND P4, PT, R187, 0x2, PT ;  /* 0x00000002bb00780c */ /* 0x000fc80003f85270 */
[----:B------:R-:W-:Y:S02]  /*4440*/  SEL R5, RZ, 0x1, P4 ;  /* 0x00000001ff057807 */ /* 0x000fe40002000000 */
[----:B------:R-:W-:Y:S02]  /*4450*/  SEL R187, R187, RZ, P4 ;  /* 0x000000ffbbbb7207 */ /* 0x000fe40002000000 */
[----:B------:R-:W-:Y:S01]  /*4460*/  LOP3.LUT R192, R192, R5, RZ, 0x3c, !PT ;  /* 0x00000005c0c07212 */ /* 0x000fe200078e3cff */
[----:B--2---:R-:W-:Y:S06]  /*4470*/  @P2 BRA `(.L_x_2713) ;  /* 0xffffffe000142947 */ /* 0x004fec000383ffff */
.L_x_2679:
[----:B------:R-:W-:Y:S04]  /*4480*/  BSSY B0, `(.L_x_2714) ;  /* 0x0000004000007945 */ /* 0x000fe80003800000 */
[----:B------:R-:W-:Y:S05]  /*4490*/  @P3 BRA `(.L_x_2715) ;  /* 0x0000000000083947 */ /* 0x000fea0003800000 */
[----:B------:R-:W0:Y:S02]  /*44a0*/  FENCE.VIEW.ASYNC.G ;  /* 0x00000000000073c6 */ /* 0x000e240000000100 */
[----:B0-----:R-:W-:Y:S06]  /*44b0*/  BAR.ARV 0xc, 0x120 ;  /* 0x0304800000007b1d */ /* 0x001fec0000002000 */
.L_x_2715:
[----:B------:R-:W-:Y:S05]  /*44c0*/  BSYNC B0 ;  /* 0x0000000000007941 */ /* 0x000fea0003800000 */
.L_x_2714:
[----:B------:R-:W2:Y:S01]  /*44d0*/  LDL R0, [R1+0x2c] ;  /* 0x00002c0001007983 */ /* 0x000ea20000100800 */
[----:B------:R-:W-:Y:S01]  /*44e0*/  BSSY B7, `(.L_x_2716) ;  /* 0x00015c4000077945 */ /* 0x000fe20003800000 */
[----:B--2---:R-:W-:-:S13]  /*44f0*/  R2UR UR4, R0 ;  /* 0x00000000000472ca */ /* 0x004fda00000e0000 */
[----:B------:R-:W-:-:S03]  /*4500*/  UISETP.NE.AND UP0, UPT, UR4, 0x1, UPT ;  /* 0x000000010400788c */ /* 0x000fc6000bf05270 */
[----:B------:R-:W-:Y:S02]  /*4510*/  ULDC UR4, c[0x0][0xad8] ;  /* 0x0002b60000047ab9 */ /* 0x000fe40000000800 */
[----:B------:R-:W-:Y:S01]  /*4520*/  VIADD R0, R47, UR4 ;  /* 0x000000042f007c36 */ /* 0x000fe20008000000 */
[----:B------:R-:W-:-:S13]  /*4530*/  PLOP3.LUT P0, PT, PT, PT, UP0, 0x80, 0x0 ;  /* 0x000000000000781c */ /* 0x000fda0003f0f008 */
[----:B------:R-:W-:Y:S05]  /*4540*/  @!P0 BRA `(.L_x_2717) ;  /* 0x0000002000188947 */ /* 0x000fea0003800000 */
[----:B-1----:R-:W0:Y:S02]  /*4550*/  LDC R4, c[0x0][0xadc] ;  /* 0x0002b700ff047b82 */ /* 0x002e240000000800 */
        /* <DEDUP_REMOVED lines=13> */
.L_x_2720:
[----:B------:R-:W-:-:S13]  /*4630*/  ISETP.NE.AND P1, PT, R4, 0x1, PT ;  /* 0x000000010400780c */ /* 0x000fda0003f25270 */
[----:B------:R-:W0:Y:S02]  /*4640*/  @P1 LDC.64 R6, c[0x0][0xae0] ;  /* 0x0002b800ff061b82 */ /* 0x000e240000000a00 */
[----:B0-----:R-:W-:-:S05]  /*4650*/  @P1 IMAD.HI.U32 R2, R3, R6, RZ ;  /* 0x0000000603021227 */ /* 0x001fca00078e00ff */
[----:B------:R-:W-:-:S07]  /*4660*/  @P1 SHF.R.U32.HI R3, RZ, R7, R2 ;  /* 0x00000007ff031219 */ /* 0x000fce0000011602 */
.L_x_2721:
[----:B------:R-:W-:Y:S05]  /*4670*/  BSYNC B0 ;  /* 0x0000000000007941 */ /* 0x000fea0003800000 */
.L_x_2719:
[----:B------:R-:W-:-:S05]  /*4680*/  IMAD R3, R3, R4, R4 ;  /* 0x0000000403037224 */ /* 0x000fca00078e0204 */
[----:B------:R-:W-:-:S07]  /*4690*/  VIMNMX R0, R0, R3, PT ;  /* 0x0000000300007248 */ /* 0x000fce0003fe0100 */
.L_x_2718:
[----:B------:R-:W-:Y:S01]  /*46a0*/  VIADD R0, R0, 0x3f ;  /* 0x0000003f00007836 */ /* 0x000fe20000000000 */
[----:B------:R-:W-:Y:S02]  /*46b0*/  ULDC UR4, c[0x0][0xad4] ;  /* 0x0002b50000047ab9 */ /* 0x000fe40000000800 */
[----:B------:R-:W-:Y:S02]  /*46c0*/  VIADD R2, R45, -UR4 ;  /* 0x800000042d027c36 */ /* 0x000fe40008000000 */
[----:B------:R-:W-:-:S04]  /*46d0*/  SHF.R.S32.HI R3, RZ, 0x1f, R0 ;  /* 0x0000001fff037819 */ /* 0x000fc80000011400 */
[----:B------:R-:W-:-:S04]  /*46e0*/  LEA.HI R3, R3, R0, RZ, 0x6 ;  /* 0x0000000003037211 */ /* 0x000fc800078f30ff */
[----:B------:R-:W-:-:S04]  /*46f0*/  SHF.R.S32.HI R20, RZ, 0x6, R3 ;  /* 0x00000006ff147819 */ /* 0x000fc80000011403 */
        /* <DEDUP_REMOVED lines=12> */
.L_x_2724:
[----:B------:R-:W-:-:S13]  /*47c0*/  ISETP.NE.AND P0, PT, R4, 0x1, PT ;  /* 0x000000010400780c */ /* 0x000fda0003f05270 */
[----:B------:R-:W0:Y:S02]  /*47d0*/  @P0 LDC.64 R6, c[0x0][0xae0] ;  /* 0x0002b800ff060b82 */ /* 0x000e240000000a00 */
[----:B0-----:R-:W-:-:S05]  /*47e0*/  @P0 IMAD.HI.U32 R6, R45, R6, RZ ;  /* 0x000000062d060227 */ /* 0x001fca00078e00ff */
[----:B------:R-:W-:-:S07]  /*47f0*/  @P0 SHF.R.U32.HI R45, RZ, R7, R6 ;  /* 0x00000007ff2d0219 */ /* 0x000fce0000011606 */
.L_x_2725:
[----:B------:R-:W-:Y:S05]  /*4800*/  BSYNC B0 ;  /* 0x0000000000007941 */ /* 0x000fea0003800000 */
.L_x_2723:
[----:B------:R-:W-:-:S05]  /*4810*/  IMAD R45, R45, R4, RZ ;  /* 0x000000042d2d7224 */ /* 0x000fca00078e02ff */
[----:B------:R-:W-:-:S07]  /*4820*/  VIMNMX R2, R2, R45, !PT ;  /* 0x0000002d02027248 */ /* 0x000fce0007fe0100 */
.L_x_2722:
[----:B------:R-:W-:Y:S01]  /*4830*/  SHF.R.S32.HI R3, RZ, 0x1f, R2 ;  /* 0x0000001fff037819 */ /* 0x000fe20000011402 */
[----:B------:R-:W-:Y:S01]  /*4840*/  IMAD.MOV.U32 R0, RZ, RZ, RZ ;  /* 0x000000ffff007224 */ /* 0x000fe200078e00ff */
[----:B------:R-:W-:Y:S02]  /*4850*/  PLOP3.LUT P0, PT, PT, PT, PT, 0x80, 0x0 ;  /* 0x000000000000781c */ /* 0x000fe40003f0f070 */
[----:B------:R-:W-:Y:S02]  /*4860*/  CS2R R150, SRZ ;  /* 0x0000000000967805 */ /* 0x000fe4000001ff00 */
[----:B------:R-:W-:Y:S02]  /*4870*/  LEA.HI R4, R3, R2, RZ, 0x6 ;  /* 0x0000000203047211 */ /* 0x000fe400078f30ff */
[----:B------:R-:W-:Y:S02]  /*4880*/  CS2R R2, SRZ ;  /* 0x0000000000027805 */ /* 0x000fe4000001ff00 */
        /* <DEDUP_REMOVED lines=41> */
[----:B---3--:R-:W-:Y:S02]  /*4b20*/  CS2R R80, SRZ ;  /* 0x0000000000507805 */ /* 0x008fe4000001ff00 */
[----:B------:R-:W-:-:S02]  /*4b30*/  CS2R R78, SRZ ;  /* 0x00000000004e7805 */ /* 0x000fc4000001ff00 */
[----:B------:R-:W-:Y:S02]  /*4b40*/  CS2R R76, SRZ ;  /* 0x00000000004c7805 */ /* 0x000fe4000001ff00 */
[----:B----4-:R-:W-:Y:S02]  /*4b50*/  CS2R R74, SRZ ;  /* 0x00000000004a7805 */ /* 0x010fe4000001ff00 */
        /* <DEDUP_REMOVED lines=19> */
[----:B------:R-:W-:Y:S01]  /*4c90*/  CS2R R174, SRZ ;  /* 0x0000000000ae7805 */ /* 0x000fe2000001ff00 */
[----:B------:R-:W-:Y:S01]  /*4ca0*/  IMAD.MOV.U32 R27, RZ, RZ, RZ ;  /* 0x000000ffff1b7224 */ /* 0x000fe200078e00ff */
[----:B------:R-:W-:Y:S01]  /*4cb0*/  MOV R5, RZ ;  /* 0x000000ff00057202 */ /* 0x000fe20000000f00 */
[----:B------:R-:W-:Y:S06]  /*4cc0*/  @!P1 BRA `(.L_x_2726) ;  /* 0x0000015400149947 */ /* 0x000fec0003800000 */
[----:B------:R-:W0:Y:S01]  /*4cd0*/  SHFL.IDX PT, R0, R221, RZ, 0x1f ;  /* 0x00001fffdd007589 */ /* 0x000e2200000e0000 */
[----:B------:R-:W-:Y:S01]  /*4ce0*/  IMAD.MOV.U32 R7, RZ, RZ, 0x40000040 ;  /* 0x40000040ff077424 */ /* 0x000fe200078e00ff */
[----:B------:R-:W-:Y:S01]  /*4cf0*/  BSSY B0, `(.L_x_2727) ;  /* 0x00000fc000007945 */ /* 0x000fe20003800000 */
[----:B------:R-:W-:Y:S01]  /*4d00*/  IMAD.MOV.U32 R13, RZ, RZ, 0x40000040 ;  /* 0x40000040ff0d7424 */ /* 0x000fe200078e00ff */
[----:B------:R-:W-:Y:S01]  /*4d10*/  BAR.SYNC.DEFER_BLOCKING 0xe, 0x100 ;  /* 0x0384000000007b1d */ /* 0x000fe20000010000 */
[----:B------:R-:W-:Y:S01]  /*4d20*/  IMAD.MOV.U32 R9, RZ, RZ, 0x40000040 ;  /* 0x40000040ff097424 */ /* 0x000fe200078e00ff */
[----:B------:R-:W-:Y:S01]  /*4d30*/  R2UR UR7, R7 ;  /* 0x00000000070772ca */ /* 0x000fe200000e0000 */
[----:B------:R-:W-:Y:S01]  /*4d40*/  IMAD.MOV.U32 R11, RZ, RZ, 0x40000040 ;  /* 0x40000040ff0b7424 */ /* 0x000fe200078e00ff */
[----:B------:R-:W-:Y:S01]  /*4d50*/  MOV R7, 0x40000040 ;  /* 0x4000004000077802 */ /* 0x000fe20000000f00 */
[----:B------:R-:W-:Y:S02]  /*4d60*/  IMAD.MOV.U32 R15, RZ, RZ, 0x40000040 ;  /* 0x40000040ff0f7424 */ /* 0x000fe400078e00ff */
[----:B------:R-:W-:Y:S01]  /*4d70*/  VIADD R5, R20, 0xfffffffe ;  /* 0xfffffffe14057836 */ /* 0x000fe20000000000 */
[----:B------:R-:W1:Y:S04]  /*4d80*/  S2R R21, SR_TID.X ;  /* 0x0000000000157919 */ /* 0x000e680000002100 */
[----:B------:R-:W-:-:S02]  /*4d90*/  ISETP.GE.AND P0, PT, R5, R4, PT ;  /* 0x000000040500720c */ /* 0x000fc40003f06270 */
[----:B0-----:R-:W-:-:S04]  /*4da0*/  LEA.HI R2, R0, R0, RZ, 0x1 ;  /* 0x0000000000027211 */ /* 0x001fc800078f08ff */
[----:B------:R-:W-:Y:S01]  /*4db0*/  LOP3.LUT R3, R2, 0x1fffe, RZ, 0xc0, !PT ;  /* 0x0001fffe02037812 */ /* 0x000fe200078ec0ff */
[----:B-----5:R-:W-:-:S04]  /*4dc0*/  WARPGROUP.ARRIVE ;  /* 0x00000000000079c5 */ /* 0x020fc80000000000 */
[----:B------:R-:W-:Y:S02]  /*4dd0*/  IMAD.IADD R3, R0, 0x1, -R3 ;  /* 0x0000000100037824 */ /* 0x000fe400078e0a03 */
[----:B------:R-:W-:Y:S02]  /*4de0*/  VIADD R0, R18, 0x36400 ;  /* 0x0003640012007836 */ /* 0x000fe40000000000 */
[----:B------:R-:W-:-:S03]  /*4df0*/  IMAD R3, R3, 0x8000, R18 ;  /* 0x0000800003037824 */ /* 0x000fc600078e0212 */
[----:B------:R-:W-:Y:S01]  /*4e00*/  SHF.R.U32.HI R0, RZ, 0x4, R0 ;  /* 0x00000004ff007819 */ /* 0x000fe20000011600 */
[----:B------:R-:W-:-:S03]  /*4e10*/  VIADD R3, R3, 0x400 ;  /* 0x0000040003037836 */ /* 0x000fc60000000000 */
[----:B------:R-:W-:Y:S02]  /*4e20*/  LOP3.LUT R0, R0, 0x3fff, RZ, 0xc0, !PT ;  /* 0x00003fff00007812 */ /* 0x000fe400078ec0ff */
[----:B------:R-:W-:Y:S02]  /*4e30*/  SHF.R.U32.HI R3, RZ, 0x4, R3 ;  /* 0x00000004ff037819 */ /* 0x000fe40000011603 */
[----:B------:R-:W-:Y:S02]  /*4e40*/  LOP3.LUT R2, R0, 0x10000, RZ, 0xfc, !PT ;  /* 0x0001000000027812 */ /* 0x000fe400078efcff */
[----:B------:R-:W-:Y:S02]  /*4e50*/  LOP3.LUT R3, R3, 0x3fff, RZ, 0xc0, !PT ;  /* 0x00003fff03037812 */ /* 0x000fe400078ec0ff */
[C---:B------:R-:W-:Y:S01]  /*4e60*/  R2UR UR4, R2.reuse ;  /* 0x00000000020472ca */ /* 0x040fe200000e0000 */
[C---:B------:R-:W-:Y:S01]  /*4e70*/  VIADD R12, R2.reuse, 0x2 ;  /* 0x00000002020c7836 */ /* 0x040fe20000000000 */
[----:B------:R-:W-:Y:S01]  /*4e80*/  LOP3.LUT R152, R3, 0x2000000, RZ, 0xfc, !PT ;  /* 0x0200000003987812 */ /* 0x000fe200078efcff */
[----:B------:R-:W-:Y:S01]  /*4e90*/  IMAD.MOV.U32 R3, RZ, RZ, 0x40000040 ;  /* 0x40000040ff037424 */ /* 0x000fe200078e00ff */
[----:B-1----:R-:W-:Y:S01]  /*4ea0*/  LOP3.LUT R21, R21, 0x7f, RZ, 0xc0, !PT ;  /* 0x0000007f15157812 */ /* 0x002fe200078ec0ff */
[----:B------:R-:W-:-:S02]  /*4eb0*/  VIADD R10, R2, 0x4 ;  /* 0x00000004020a7836 */ /* 0x000fc40000000000 */
[----:B------:R-:W-:Y:S01]  /*4ec0*/  IMAD R6, R19, 0x1000, R152 ;  /* 0x0000100013067824 */ /* 0x000fe200078e0298 */
[----:B------:R-:W-:Y:S01]  /*4ed0*/  R2UR UR5, R3 ;  /* 0x00000000030572ca */ /* 0x000fe200000e0000 */
[----:B------:R-:W-:Y:S01]  /*4ee0*/  VIADD R14, R2, 0x6 ;  /* 0x00000006020e7836 */ /* 0x000fe20000000000 */
[----:B------:R-:W-:Y:S02]  /*4ef0*/  ISETP.NE.AND P2, PT, R21, RZ, PT ;  /* 0x000000ff1500720c */ /* 0x000fe40003f45270 */
[C---:B------:R-:W-:Y:S02]  /*4f00*/  R2UR UR6, R6.reuse ;  /* 0x00000000060672ca */ /* 0x040fe400000e0000 */
[----:B------:R-:W-:-:S09]  /*4f10*/  IADD3 R8, R6, 0x80, RZ ;  /* 0x0000008006087810 */ /* 0x000fd20007ffe0ff */
[----:B------:R-:W-:Y:S02]  /*4f20*/  @!P2 IMAD R0, R19, 0x8, R18 ;  /* 0x000000081300a824 */ /* 0x000fe400078e0212 */
[----:B------:R-:W-:Y:S01]  /*4f30*/  HGMMA.64x256x16.F32 R24, gdesc[UR4].tnspB, RZ, !UPT, gsb0 ;  /* 0x43e00000041879f0 */ /* 0x000fe2000c0008ff */
[----:B------:R-:W-:Y:S01]  /*4f40*/  R2UR UR4, R12 ;  /* 0x000000000c0472ca */ /* 0x000fe200000e0000 */
[----:B------:R-:W-:Y:S01]  /*4f50*/  @!P2 VIADD R0, R0, 0x38860 ;  /* 0x000388600000a836 */ /* 0x000fe20000000000 */
[----:B------:R-:W-:Y:S02]  /*4f60*/  R2UR UR5, R13 ;  /* 0x000000000d0572ca */ /* 0x000fe400000e0000 */
[----:B------:R-:W-:Y:S01]  /*4f70*/  R2UR UR6, R8 ;  /* 0x00000000080672ca */ /* 0x000fe200000e0000 */
[C---:B------:R-:W-:Y:S01]  /*4f80*/  VIADD R8, R6.reuse, 0x100 ;  /* 0x0000010006087836 */ /* 0x040fe20000000000 */
[----:B------:R-:W-:Y:S01]  /*4f90*/  R2UR UR7, R9 ;  /* 0x00000000090772ca */ /* 0x000fe200000e0000 */
[----:B------:R-:W-:Y:S01]  /*4fa0*/  IMAD.MOV.U32 R9, RZ, RZ, 0x40000040 ;  /* 0x40000040ff097424 */ /* 0x000fe200078e00ff */
[----:B------:R-:W-:Y:S01]  /*4fb0*/  @!P2 PRMT R0, RZ, 0x654, R0 ;  /* 0x00000654ff00a816 */ /* 0x000fe20000000000 */
        /* <DEDUP_REMOVED lines=24> */
.L_x_2729:
[----:B------:R-:W-:Y:S01]  /*5140*/  BAR.SYNC.DEFER_BLOCKING 0xe, 0x100 ;  /* 0x0384000000007b1d */ /* 0x000fe20000010000 */
[C---:B------:R-:W-:Y:S01]  /*5150*/  IMAD R7, R19.reuse, 0x40, R193 ;  /* 0x0000004013077824 */ /* 0x040fe200078e02c1 */
[----:B------:R-:W-:Y:S01]  /*5160*/  R2UR UR4, R2 ;  /* 0x00000000020472ca */ /* 0x000fe200000e0000 */
[----:B------:R-:W-:Y:S01]  /*5170*/  VIADD R19, R19, 0x1 ;  /* 0x0000000113137836 */ /* 0x000fe20000000000 */
[----:B------:R-:W-:Y:S01]  /*5180*/  R2UR UR5, R3 ;  /* 0x00000000030572ca */ /* 0x000fe200000e0000 */
[----:B01----:R-:W-:Y:S01]  /*5190*/  IMAD R0, R7, 0x4, R18 ;  /* 0x0000000407007824 */ /* 0x003fe200078e0212 */
[----:B------:R-:W-:Y:S02]  /*51a0*/  MOV R7, 0x40000040 ;  /* 0x4000004000077802 */ /* 0x000fe40000000f00 */
[----:B------:R-:W-:Y:S02]  /*51b0*/  ISETP.NE.AND P0, PT, R19, 0x2, PT ;  /* 0x000000021300780c */ /* 0x000fe40003f05270 */
[----:B------:R-:W-:Y:S01]  /*51c0*/  R2UR UR7, R7 ;  /* 0x00000000070772ca */ /* 0x000fe200000e0000 */
[----:B------:R-:W-:Y:S01]  /*51d0*/  IMAD.MOV.U32 R7, RZ, RZ, 0x40000040 ;  /* 0x40000040ff077424 */ /* 0x000fe200078e00ff */
[----:B------:R-:W-:-:S02]  /*51e0*/  SEL R19, R19, RZ, P0 ;  /* 0x000000ff13137207 */ /* 0x000fc40000000000 */
[C---:B------:R-:W-:Y:S02]  /*51f0*/  ISETP.GT.AND P1, PT, R5.reuse, R4, PT ;  /* 0x000000040500720c */ /* 0x040fe40003f24270 */
[----:B------:R-:W-:Y:S01]  /*5200*/  IADD3 R5, R5, -0x1, RZ ;  /* 0xffffffff05057810 */ /* 0x000fe20007ffe0ff */
[----:B------:R-:W-:-:S05]  /*5210*/  IMAD R6, R19, 0x1000, R152 ;  /* 0x0000100013067824 */ /* 0x000fca00078e0298 */
[----:B------:R-:W-:Y:S01]  /*5220*/  R2UR UR6, R6 ;  /* 0x00000000060672ca */ /* 0x000fe200000e0000 */
[----:B------:R-:W0:Y:S04]  /*5230*/  LDS R8, [R0+0x38400] ;  /* 0x0384000000087984 */ /* 0x000e280000000800 */
[----:B------:R1:W2:Y:S02]  /*5240*/  LDS R9, [R0+0x38420] ;  /* 0x0384200000097984 */ /* 0x0002a40000000800 */
[----:B-1----:R-:W-:-:S04]  /*5250*/  @!P2 IMAD R0, R19, 0x8, R18 ;  /* 0x000000081300a824 */ /* 0x002fc800078e0212 */
        /* <DEDUP_REMOVED lines=130> */
[----:B------:R-:W-:-:S02]  /*5a80*/  VIADD R8, R6, 0x80 ;  /* 0x0000008006087836 */ /* 0x000fc40000000000 */
[----:B------:R-:W-:-:S03]  /*5a90*/  IMAD.MOV.U32 R9, RZ, RZ, 0x40000040 ;  /* 0x40000040ff097424 */ /* 0x000fc600078e00ff */
[----:B------:R-:W-:-:S06]  /*5aa0*/  WARPGROUP.ARRIVE ;  /* 0x00000000000079c5 */ /* 0x000fcc0000000000 */
        /* <DEDUP_REMOVED lines=22> */
[----:B------:R-:W-:Y:S02]  /*5c10*/  R2UR UR7, R7 ;  /* 0x00000000070772ca */ /* 0x000fe400000e0000 */
[----:B------:R-:W-:-:S04]  /*5c20*/  SEL R7, RZ, 0x1, P0 ;  /* 0x00000001ff077807 */ /* 0x000fc80000000000 */
[----:B------:R-:W-:Y:S01]  /*5c30*/  LOP3.LUT R22, R22, R7, RZ, 0x3c, !PT ;  /* 0x0000000716167212 */ /* 0x000fe200078e3cff */
[----:B------:R-:W-:Y:S02]  /*5c40*/  WARPGROUP.DEPBAR.LE gsb0, 0x0 ;  /* 0x00008000000079c5 */ /* 0x000fe40000010000 */
[----:B------:R-:W-:-:S12]  /*5c50*/  WARPGROUP.ARRIVE ;  /* 0x00000000000079c5 */ /* 0x000fd80000000000 */
[----:B------:R-:W-:Y:S03]  /*5c60*/  HGMMA.64x256x16.F32 R24, gdesc[UR4].tnspB, R24, gsb0 ;  /* 0x43e00000041879f0 */ /* 0x000fe60008000818 */
[----:B------:R-:W-:Y:S02]  /*5c70*/  WARPGROUP.DEPBAR.LE gsb0, 0x0 ;  /* 0x00008000000079c5 */ /* 0x000fe40000010000 */
[----:B------:R-:W-:Y:S06]  /*5c80*/  BAR.ARV 0xf, 0x100 ;  /* 0x03c4000000007b1d */ /* 0x000fec0000002000 */
[----:B------:R1:W-:Y:S01]  /*5c90*/  @!P2 SYNCS.ARRIVE.TRANS64.RED.A1T0 RZ, [R0+URZ], RZ ;  /* 0x000000ff00ffa9a7 */ /* 0x0003e2000810043f */
[----:B------:R-:W-:Y:S05]  /*5ca0*/  @P1 BRA `(.L_x_2729) ;  /* 0xfffffff400241947 */ /* 0x000fea000383ffff */
.L_x_2728:
[----:B------:R-:W-:Y:S05]  /*5cb0*/  BSYNC B0 ;  /* 0x0000000000007941 */ /* 0x000fea0003800000 */
.L_x_2727:
        /* <DEDUP_REMOVED lines=10> */
[----:B01----:R-:W0:Y:S01]  /*5d60*/  LDS R0, [R3+0x38420] ;  /* 0x0384200003007984 */ /* 0x003e220000000800 */
[-C--:B--2---:R-:W-:Y:S01]  /*5d70*/  FMUL.FTZ R173, R25, R2.reuse ;  /* 0x0000000219ad7220 */ /* 0x084fe20000410000 */
[-C--:B------:R-:W-:Y:S01]  /*5d80*/  FMUL.FTZ R6, R29, R2.reuse ;  /* 0x000000021d067220 */ /* 0x080fe20000410000 */
[-C--:B------:R-:W-:Y:S01]  /*5d90*/  FMUL.FTZ R175, R24, R2.reuse ;  /* 0x0000000218af7220 */ /* 0x080fe20000410000 */
[-C--:B------:R-:W-:Y:S01]  /*5da0*/  FMUL.FTZ R174, R28, R2.reuse ;  /* 0x000000021cae7220 */ /* 0x080fe20000410000 */
[----:B------:R-:W-:Y:S01]  /*5db0*/  FMUL.FTZ R154, R64, R2 ;  /* 0x00000002409a7220 */ /* 0x000fe20000410000 */
[-C--:B0-----:R-:W-:Y:S01]  /*5dc0*/  FMUL.FTZ R9, R42, R0.reuse ;  /* 0x000000002a097220 */ /* 0x081fe20000410000 */
        /* <DEDUP_REMOVED lines=126> */
.L_x_2717:
        /* <DEDUP_REMOVED lines=14> */
.L_x_2732:
[----:B------:R-:W-:-:S13]  /*6690*/  ISETP.NE.AND P1, PT, R4, 0x1, PT ;  /* 0x000000010400780c */ /* 0x000fda0003f25270 */
[----:B------:R-:W0:Y:S02]  /*66a0*/  @P1 LDC.64 R6, c[0x0][0xae0] ;  /* 0x0002b800ff061b82 */ /* 0x000e240000000a00 */
[----:B0-----:R-:W-:-:S05]  /*66b0*/  @P1 IMAD.HI.U32 R2, R3, R6, RZ ;  /* 0x0000000603021227 */ /* 0x001fca00078e00ff */
[----:B------:R-:W-:-:S07]  /*66c0*/  @P1 SHF.R.U32.HI R3, RZ, R7, R2 ;  /* 0x00000007ff031219 */ /* 0x000fce0000011602 */
.L_x_2733:
[----:B------:R-:W-:Y:S05]  /*66d0*/  BSYNC B0 ;  /* 0x0000000000007941 */ /* 0x000fea0003800000 */
.L_x_2731:
[----:B------:R-:W-:-:S05]  /*66e0*/  IMAD R3, R3, R4, R4 ;  /* 0x0000000403037224 */ /* 0x000fca00078e0204 */
[----:B------:R-:W-:-:S07]  /*66f0*/  VIMNMX R0, R0, R3, PT ;  /* 0x0000000300007248 */ /* 0x000fce0003fe0100 */
.L_x_2730:
[----:B------:R-:W-:Y:S01]  /*6700*/  VIADD R0, R0, 0x3f ;  /* 0x0000003f00007836 */ /* 0x000fe20000000000 */
[----:B------:R-:W-:Y:S02]  /*6710*/  ULDC UR4, c[0x0][0xad4] ;  /* 0x0002b50000047ab9 */ /* 0x000fe40000000800 */
[----:B------:R-:W-:Y:S02]  /*6720*/  IADD3 R2, R45, -UR4, RZ ;  /* 0x800000042d027c10 */ /* 0x000fe4000fffe0ff */
        /* <DEDUP_REMOVED lines=15> */
.L_x_2736:
[----:B------:R-:W-:-:S13]  /*6820*/  ISETP.NE.AND P0, PT, R4, 0x1, PT ;  /* 0x000000010400780c */ /* 0x000fda0003f05270 */
[----:B------:R-:W0:Y:S02]  /*6830*/  @P0 LDC.64 R6, c[0x0][0xae0] ;  /* 0x0002b800ff060b82 */ /* 0x000e240000000a00 */
[----:B0-----:R-:W-:-:S05]  /*6840*/  @P0 IMAD.HI.U32 R6, R45, R6, RZ ;  /* 0x000000062d060227 */ /* 0x001fca00078e00ff */
[----:B------:R-:W-:-:S07]  /*6850*/  @P0 SHF.R.U32.HI R45, RZ, R7, R6 ;  /* 0x00000007ff2d0219 */ /* 0x000fce0000011606 */
.L_x_2737:
[----:B------:R-:W-:Y:S05]  /*6860*/  BSYNC B0 ;  /* 0x0000000000007941 */ /* 0x000fea0003800000 */
.L_x_2735:
[----:B------:R-:W-:-:S05]  /*6870*/  IMAD R45, R45, R4, RZ ;  /* 0x000000042d2d7224 */ /* 0x000fca00078e02ff */
[----:B------:R-:W-:-:S07]  /*6880*/  VIMNMX R2, R2, R45, !PT ;  /* 0x0000002d02027248 */ /* 0x000fce0007fe0100 */
.L_x_2734:
        /* <DEDUP_REMOVED lines=74> */
[----:B------:R-:W0:Y:S01]  /*6d30*/  SHFL.IDX PT, R0, R221, RZ, 0x1f ;  /* 0x00001fffdd007589 */ /* 0x000e2200000e0000 */
[----:B------:R-:W-:Y:S01]  /*6d40*/  BSSY B6, `(.L_x_2738) ;  /* 0x000001c000067945 */ /* 0x000fe20003800000 */
[----:B0-----:R-:W-:-:S04]  /*6d50*/  LEA.HI R2, R0, R0, RZ, 0x1 ;  /* 0x0000000000027211 */ /* 0x001fc800078f08ff */
[----:B------:R-:W-:-:S05]  /*6d60*/  LOP3.LUT R3, R2, 0x1fffe, RZ, 0xc0, !PT ;  /* 0x0001fffe02037812 */ /* 0x000fca00078ec0ff */
[----:B------:R-:W-:Y:S02]  /*6d70*/  IMAD.IADD R3, R0, 0x1, -R3 ;  /* 0x0000000100037824 */ /* 0x000fe400078e0a03 */
[----:B------:R-:W-:Y:S02]  /*6d80*/  VIADD R0, R18, 0x36400 ;  /* 0x0003640012007836 */ /* 0x000fe40000000000 */
[----:B------:R-:W-:-:S03]  /*6d90*/  IMAD R3, R3, 0x8000, R18 ;  /* 0x0000800003037824 */ /* 0x000fc600078e0212 */
[----:B------:R-:W-:Y:S01]  /*6da0*/  LOP3.LUT P0, RZ, R0, 0x3ff, RZ, 0xc0, !PT ;  /* 0x000003ff00ff7812 */ /* 0x000fe2000780c0ff */
        /* <DEDUP_REMOVED lines=8> */
[----:B------:R-:W-:Y:S01]  /*6e30*/  MOV R4, UR4 ;  /* 0x0000000400047c02 */ /* 0x000fe20008000f00 */
[----:B------:R0:W1:Y:S01]  /*6e40*/  LDC.64 R2, c[0x4][R0] ;  /* 0x0100000000027b82 */ /* 0x0000620000000a00 */
[----:B------:R-:W-:Y:S01]  /*6e50*/  IMAD.U32 R5, RZ, RZ, UR5 ;  /* 0x00000005ff057e24 */ /* 0x000fe2000f8e00ff */
[----:B------:R-:W-:Y:S01]  /*6e60*/  ULDC.64 UR4, c[0x4][0x28] ;  /* 0x01000a0000047ab9 */ /* 0x000fe20000000a00 */
[----:B------:R-:W-:Y:S02]  /*6e70*/  IMAD.U32 R6, RZ, RZ, UR6 ;  /* 0x00000006ff067e24 */ /* 0x000fe4000f8e00ff */
[----:B------:R-:W-:Y:S02]  /*6e80*/  IMAD.U32 R7, RZ, RZ, UR7 ;  /* 0x00000007ff077e24 */ /* 0x000fe4000f8e00ff */
[----:B------:R-:W-:-:S02]  /*6e90*/  IMAD.U32 R10, RZ, RZ, UR4 ;  /* 0x00000004ff0a7e24 */ /* 0x000fc4000f8e00ff */
[----:B------:R-:W-:Y:S02]  /*6ea0*/  IMAD.U32 R11, RZ, RZ, UR5 ;  /* 0x00000005ff0b7e24 */ /* 0x000fe4000f8e00ff */
[----:B------:R-:W-:Y:S02]  /*6eb0*/  IMAD.MOV.U32 R8, RZ, RZ, 0x70 ;  /* 0x00000070ff087424 */ /* 0x000fe400078e00ff */
[----:B------:R-:W-:Y:S02]  /*6ec0*/  IMAD.MOV.U32 R12, RZ, RZ, 0x1 ;  /* 0x00000001ff0c7424 */ /* 0x000fe400078e00ff */
[----:B0-----:R-:W-:-:S07]  /*6ed0*/  IMAD.MOV.U32 R13, RZ, RZ, RZ ;  /* 0x000000ffff0d7224 */ /* 0x001fce00078e00ff */
[----:B------:R-:W-:-:S07]  /*6ee0*/  LEPC R20, `(.L_x_2739) ;  /* 0x000000001014794e */ /* 0x000fce0000000000 */
[----:B-1---5:R-:W-:Y:S05]  /*6ef0*/  CALL.ABS.NOINC R2 ;  /* 0x0000000002007343 */ /* 0x022fea0003c00000 */
.L_x_2739:
[----:B------:R-:W-:Y:S05]  /*6f00*/  BSYNC B6 ;  /* 0x0000000000067941 */ /* 0x000fea0003800000 */
.L_x_2738:
        /* <DEDUP_REMOVED lines=12> */
.L_x_2743:
[----:B-1----:R1:W2:Y:S02]  /*6fd0*/  SYNCS.PHASECHK.TRANS64.TRYWAIT P0, [R18+URZ+0x38800], R3 ;  /* 0x03880003120075a7 */ /* 0x0022a4000800017f */
[----:B--2---:R-:W-:Y:S05]  /*6fe0*/  @!P0 NANOSLEEP.SYNCS 0x989680 ;  /* 0x009896800000895d */ /* 0x004fea0003900000 */
[----:B------:R-:W2:Y:S02]  /*6ff0*/  @!P0 SYNCS.PHASECHK.TRANS64 P0, [R18+URZ+0x38800], R3 ;  /* 0x03880003120085a7 */ /* 0x000ea4000800007f */
[----:B--2---:R-:W-:Y:S05]  /*7000*/  @!P0 BRA `(.L_x_2743) ;  /* 0xfffffffc00f08947 */ /* 0x004fea000383ffff */
.L_x_2742:
[----:B------:R-:W-:Y:S05]  /*7010*/  BSYNC B0 ;  /* 0x0000000000007941 */ /* 0x000fea0003800000 */
.L_x_2741:
[----:B------:R-:W-:Y:S05]  /*7020*/  BRA `(.L_x_2744) ;  /* 0x0000002c004c7947 */ /* 0x000fea0003800000 */
.L_x_2740:
        /* <DEDUP_REMOVED lines=10> */
[-C--:B0-----:R-:W-:Y:S01]  /*70d0*/  IMAD R0, R5, R10.reuse, RZ ;  /* 0x0000000a05007224 */ /* 0x081fe200078e02ff */
[----:B------:R-:W-:Y:S01]  /*70e0*/  SHF.L.U64.HI R46, R10, 0x5, R11 ;  /* 0x000000050a2e7819 */ /* 0x000fe2000001020b */
[----:B------:R-:W-:-:S02]  /*70f0*/  IMAD R6, R227, R10, RZ ;  /* 0x0000000ae3067224 */ /* 0x000fc400078e02ff */
[----:B------:R-:W-:-:S04]  /*7100*/  IMAD.WIDE.U32 R42, R33, R10, RZ ;  /* 0x0000000a212a7225 */ /* 0x000fc800078e00ff */
[-C--:B-1----:R-:W-:Y:S01]  /*7110*/  IMAD R4, R5, R38.reuse, RZ ;  /* 0x0000002605047224 */ /* 0x082fe200078e02ff */
[----:B------:R-:W-:Y:S01]  /*7120*/  SHF.L.U64.HI R44, R38, 0x5, R39 ;  /* 0x00000005262c7819 */ /* 0x000fe20000010227 */
[-C--:B------:R-:W-:Y:S02]  /*7130*/  IMAD R5, R227, R38.reuse, RZ ;  /* 0x00000026e3057224 */ /* 0x080fe400078e02ff */
[-C--:B------:R-:W-:Y:S02]  /*7140*/  IMAD R51, R186, R11.reuse, R6 ;  /* 0x0000000bba337224 */ /* 0x080fe400078e0206 */
[C---:B------:R-:W-:Y:S02]  /*7150*/  IMAD R47, R33.reuse, R11, R0 ;  /* 0x0000000b212f7224 */ /* 0x040fe400078e0200 */
[C---:B------:R-:W-:Y:S02]  /*7160*/  IMAD R49, R33.reuse, R39, R4 ;  /* 0x0000002721317224 */ /* 0x040fe400078e0204 */
[----:B------:R-:W-:-:S04]  /*7170*/  IMAD.WIDE.U32 R40, R33, R38, RZ ;  /* 0x0000002621287225 */ /* 0x000fc800078e00ff */
[----:B------:R-:W-:-:S04]  /*7180*/  IMAD.WIDE.U32 R6, R186, R10, R2 ;  /* 0x0000000aba067225 */ /* 0x000fc800078e0002 */
[----:B------:R-:W-:Y:S01]  /*7190*/  IMAD R55, R186, R39, R5 ;  /* 0x00000027ba377224 */ /* 0x000fe200078e0205 */
[----:B------:R-:W-:Y:S01]  /*71a0*/  IADD3 R26, P3, R6, R42, RZ ;  /* 0x0000002a061a7210 */ /* 0x000fe20007f7e0ff */
[----:B------:R-:W-:-:S04]  /*71b0*/  IMAD.WIDE.U32 R8, R186, R38, R2 ;  /* 0x00000026ba087225 */ /* 0x000fc800078e0002 */
[----:B------:R-:W-:Y:S01]  /*71c0*/  IMAD.WIDE.U32 R2, R186, R10, R24 ;  /* 0x0000000aba027225 */ /* 0x000fe200078e0018 */
[----:B------:R-:W-:-:S03]  /*71d0*/  IADD3 R29, P4, R8, R40, RZ ;  /* 0x00000028081d7210 */ /* 0x000fc60007f9e0ff */
[----:B------:R-:W-:Y:S01]  /*71e0*/  IMAD.WIDE.U32 R4, R186, R38, R24 ;  /* 0x00000026ba047225 */ /* 0x000fe200078e0018 */
[----:B------:R-:W-:-:S03]  /*71f0*/  IADD3 R48, P1, R2, R42, RZ ;  /* 0x0000002a02307210 */ /* 0x000fc60007f3e0ff */
[----:B------:R-:W-:Y:S01]  /*7200*/  IMAD.IADD R47, R47, 0x1, R43 ;  /* 0x000000012f2f7824 */ /* 0x000fe200078e022b */
[----:B------:R-:W-:Y:S01]  /*7210*/  IADD3 R53, P2, R4, R40, RZ ;  /* 0x0000002804357210 */ /* 0x000fe20007f5e0ff */
[----:B------:R-:W-:Y:S02]  /*7220*/  IMAD.IADD R49, R49, 0x1, R41 ;  /* 0x0000000131317824 */ /* 0x000fe400078e0229 */
[----:B------:R-:W-:Y:S01]  /*7230*/  IMAD.SHL.U32 R45, R10, 0x20, RZ ;  /* 0x000000200a2d7824 */ /* 0x000fe200078e00ff */
[----:B------:R-:W-:Y:S01]  /*7240*/  IADD3.X R27, R47, R51, R7, P3, !PT ;  /* 0x000000332f1b7210 */ /* 0x000fe20001ffe407 */
[----:B------:R-:W-:Y:S01]  /*7250*/  IMAD.SHL.U32 R38, R38, 0x20, RZ ;  /* 0x0000002026267824 */ /* 0x000fe200078e00ff */
[----:B------:R-:W-:Y:S02]  /*7260*/  IADD3.X R31, R49, R55, R9, P4, !PT ;  /* 0x00000037311f7210 */ /* 0x000fe400027fe409 */
[----:B------:R-:W-:Y:S02]  /*7270*/  IADD3.X R51, R47, R3, R51, P1, !PT ;  /* 0x000000032f337210 */ /* 0x000fe40000ffe433 */
[----:B------:R-:W-:Y:S01]  /*7280*/  IADD3.X R55, R49, R5, R55, P2, !PT ;  /* 0x0000000531377210 */ /* 0x000fe200017fe437 */
        /* <DEDUP_REMOVED lines=17> */
.L_x_2746:
[----:B------:R-:W-:Y:S05]  /*73a0*/  BSYNC B6 ;  /* 0x0000000000067941 */ /* 0x000fea0003800000 */
.L_x_2745:
[----:B------:R-:W0:Y:S01]  /*73b0*/  LDC.64 R4, c[0x0][0x3d8] ;  /* 0x0000f600ff047b82 */ /* 0x000e220000000a00 */
[----:B------:R-:W-:Y:S01]  /*73c0*/  SHF.R.S32.HI R7, RZ, 0x1f, R189 ;  /* 0x0000001fff077819 */ /* 0x000fe200000114bd */
[----:B------:R-:W-:Y:S01]  /*73d0*/  ULDC.U8 UR4, c[0x0][0x3f0] ;  /* 0x0000fc0000047ab9 */ /* 0x000fe20000000000 */
[----:B------:R-:W-:Y:S01]  /*73e0*/  BSSY B0, `(.L_x_2747) ;  /* 0x000028f000007945 */ /* 0x000fe20003800000 */
[----:B------:R-:W-:-:S04]  /*73f0*/  ISETP.NE.AND P0, PT, RZ, UR4, PT ;  /* 0x00000004ff007c0c */ /* 0x000fc8000bf05270 */
[----:B------:R-:W1:Y:S01]  /*7400*/  LDC.64 R2, c[0x0][0x3e8] ;  /* 0x0000fa00ff027b82 */ /* 0x000e620000000a00 */
[----:B0-----:R-:W-:-:S04]  /*7410*/  IMAD R0, R7, R4, RZ ;  /* 0x0000000407007224 */ /* 0x001fc800078e02ff */
[C---:B------:R-:W-:Y:S02]  /*7420*/  IMAD R11, R189.reuse, R5, R0 ;  /* 0x00000005bd0b7224 */ /* 0x040fe400078e0200 */
[----:B------:R-:W-:Y:S02]  /*7430*/  IMAD R0, R189, -0x40, R184 ;  /* 0xffffffc0bd007824 */ /* 0x000fe400078e02b8 */
[----:B-1----:R-:W-:Y:S02]  /*7440*/  IMAD R10, R7, R2, RZ ;  /* 0x00000002070a7224 */ /* 0x002fe400078e02ff */
[----:B------:R-:W-:-:S04]  /*7450*/  IMAD.WIDE.U32 R6, R189, R4, RZ ;  /* 0x00000004bd067225 */ /* 0x000fc800078e00ff */
[----:B------:R-:W-:-:S04]  /*7460*/  IMAD.WIDE.U32 R8, R189, R2, RZ ;  /* 0x00000002bd087225 */ /* 0x000fc800078e00ff */
[----:B------:R-:W-:Y:S02]  /*7470*/  IMAD R13, R189, R3, R10 ;  /* 0x00000003bd0d7224 */ /* 0x000fe400078e020a */
[----:B------:R-:W-:Y:S02]  /*7480*/  IMAD.IADD R11, R7, 0x1, R11 ;  /* 0x00000001070b7824 */ /* 0x000fe400078e020b */
[----:B------:R-:W-:Y:S01]  /*7490*/  IMAD.SHL.U32 R57, R6, 0x40, RZ ;  /* 0x0000004006397824 */ /* 0x000fe200078e00ff */
[----:B------:R-:W-:Y:S01]  /*74a0*/  IADD3 R7, R9, R13, RZ ;  /* 0x0000000d09077210 */ /* 0x000fe20007ffe0ff */
[----:B------:R-:W-:Y:S01]  /*74b0*/  IMAD.SHL.U32 R54, R8, 0x40, RZ ;  /* 0x0000004008367824 */ /* 0x000fe200078e00ff */
[----:B------:R-:W-:Y:S02]  /*74c0*/  SHF.L.U64.HI R50, R6, 0x6, R11 ;  /* 0x0000000606327819 */ /* 0x000fe4000001020b */
[----:B------:R-:W-:Y:S02]  /*74d0*/  SHF.L.U64.HI R52, R8, 0x6, R7 ;  /* 0x0000000608347819 */ /* 0x000fe40000010207 */
[----:B------:R-:W-:Y:S01]  /*74e0*/  VIMNMX R6, R0, 0x40, PT ;  /* 0x0000004000067848 */ /* 0x000fe20003fe0100 */
[----:B------:R-:W-:Y:S06]  /*74f0*/  @!P0 BRA `(.L_x_2748) ;  /* 0x0000001400488947 */ /* 0x000fec0003800000 */
[----:B------:R-:W0:Y:S01]  /*7500*/  LDC R0, c[0x0][0x428] ;  /* 0x00010a00ff007b82 */ /* 0x000e220000000800 */
[----:B------:R-:W-:Y:S01]  /*7510*/  IMAD R7, R189, 0x40, R186 ;  /* 0x00000040bd077824 */ /* 0x000fe200078e02ba */
[-C--:B------:R-:W-:Y:S01]  /*7520*/  ISETP.GE.AND P0, PT, R186, R6.reuse, PT ;  /* 0x00000006ba00720c */ /* 0x080fe20003f06270 */
[----:B------:R-:W-:Y:S01]  /*7530*/  BSSY B1, `(.L_x_2749) ;  /* 0x000002c000017945 */ /* 0x000fe20003800000 */
[----:B------:R-:W-:Y:S01]  /*7540*/  ISETP.GE.AND P1, PT, R235, R6, PT ;  /* 0x00000006eb00720c */ /* 0x000fe20003f26270 */
[----:B------:R-:W-:Y:S01]  /*7550*/  IMAD R39, R220, 0x20, R7 ;  /* 0x00000020dc277824 */ /* 0x000fe200078e0207 */
[----:B------:R-:W-:Y:S01]  /*7560*/  CS2R R26, SRZ ;  /* 0x00000000001a7805 */ /* 0x000fe2000001ff00 */
[----:B------:R-:W-:Y:S01]  /*7570*/  IMAD.MOV.U32 R6, RZ, RZ, R42 ;  /* 0x000000ffff067224 */ /* 0x000fe200078e002a */
[----:B------:R-:W-:Y:S01]  /*7580*/  CS2R R34, SRZ ;  /* 0x0000000000227805 */ /* 0x000fe2000001ff00 */
[----:B------:R-:W-:Y:S01]  /*7590*/  IMAD.MOV.U32 R7, RZ, RZ, R47 ;  /* 0x000000ffff077224 */ /* 0x000fe200078e002f */
[----:B------:R-:W-:Y:S01]  /*75a0*/  CS2R R30, SRZ ;  /* 0x00000000001e7805 */ /* 0x000fe2000001ff00 */
[----:B------:R-:W-:Y:S01]  /*75b0*/  IMAD.MOV.U32 R10, RZ, RZ, R40 ;  /* 0x000000ffff0a7224 */ /* 0x000fe200078e0028 */
[----:B------:R-:W-:Y:S01]  /*75c0*/  CS2R R36, SRZ ;  /* 0x0000000000247805 */ /* 0x000fe2000001ff00 */
[----:B------:R-:W-:Y:S01]  /*75d0*/  IMAD.MOV.U32 R11, RZ, RZ, R49 ;  /* 0x000000ffff0b7224 */ /* 0x000fe200078e0031 */
[----:B------:R-:W-:-:S02]  /*75e0*/  CS2R R28, SRZ ;  /* 0x00000000001c7805 */ /* 0x000fc4000001ff00 */
[----:B------:R-:W-:Y:S02]  /*75f0*/  CS2R R20, SRZ ;  /* 0x0000000000147805 */ /* 0x000fe4000001ff00 */
[----:B------:R-:W-:Y:S02]  /*7600*/  CS2R R32, SRZ ;  /* 0x0000000000207805 */ /* 0x000fe4000001ff00 */
[----:B0-----:R-:W-:-:S13]  /*7610*/  ISETP.NE.AND P2, PT, R0, 0x1, PT ;  /* 0x000000010000780c */ /* 0x001fda0003f45270 */
[----:B------:R-:W0:Y:S08]  /*7620*/  @P2 LDC R0, c[0x0][0x42c] ;  /* 0x00010b00ff002b82 */ /* 0x000e300000000800 */
[----:B------:R-:W1:Y:S01]  /*7630*/  @P2 LDC R9, c[0x0][0x430] ;  /* 0x00010c00ff092b82 */ /* 0x000e620000000800 */
[----:B0-----:R-:W-:-:S05]  /*7640*/  @P2 IMAD.HI.U32 R0, R39, R0, RZ ;  /* 0x0000000027002227 */ /* 0x001fca00078e00ff */
[----:B-1----:R-:W-:Y:S02]  /*7650*/  @P2 SHF.R.U32.HI R39, RZ, R9, R0 ;  /* 0x00000009ff272219 */ /* 0x002fe40000011600 */
[----:B------:R-:W-:Y:S02]  /*7660*/  CS2R R8, SRZ ;  /* 0x0000000000087805 */ /* 0x000fe4000001ff00 */
[----:B------:R-:W-:Y:S01]  /*7670*/  SHF.R.S32.HI R41, RZ, 0x1f, R39 ;  /* 0x0000001fff297819 */ /* 0x000fe20000011427 */
[----:B------:R-:W-:Y:S06]  /*7680*/  @P0 BRA `(.L_x_2750) ;  /* 0x0000000000580947 */ /* 0x000fec0003800000 */
[----:B------:R-:W-:Y:S01]  /*7690*/  IADD3 R12, R24, 0x10, RZ ;  /* 0x00000010180c7810 */ /* 0x000fe20007ffe0ff */
[----:B------:R-:W-:Y:S01]  /*76a0*/  ULDC UR4, c[0x0][0x3d4] ;  /* 0x0000f50000047ab9 */ /* 0x000fe20000000800 */
[----:B------:R-:W-:Y:S01]  /*76b0*/  IADD3 R13, P4, R57, R48, RZ ;  /* 0x00000030390d7210 */ /* 0x000fe20007f9e0ff */
[----:B------:R-:W-:Y:S01]  /*76c0*/  ULDC.64 UR6, c[0x0][0x3c8] ;  /* 0x0000f20000067ab9 */ /* 0x000fe20000000a00 */
[----:B------:R-:W-:Y:S01]  /*76d0*/  IADD3 R0, P5, R54, R53, RZ ;  /* 0x0000003536007210 */ /* 0x000fe20007fbe0ff */
[----:B------:R-:W-:Y:S01]  /*76e0*/  ULDC.64 UR8, c[0x0][0x3e0] ;  /* 0x0000f80000087ab9 */ /* 0x000fe20000000a00 */
[----:B------:R-:W-:Y:S01]  /*76f0*/  ISETP.GE.AND P2, PT, R12, UR4, PT ;  /* 0x000000040c007c0c */ /* 0x000fe2000bf46270 */
[----:B------:R-:W-:Y:S01]  /*7700*/  IMAD.X R30, R50, 0x1, R51, P4 ;  /* 0x00000001321e7824 */ /* 0x000fe200020e0633 */
[----:B------:R-:W-:Y:S01]  /*7710*/  ISETP.GE.AND P3, PT, R24, UR4, PT ;  /* 0x0000000418007c0c */ /* 0x000fe2000bf66270 */
[----:B------:R-:W-:Y:S01]  /*7720*/  IMAD.X R15, R52, 0x1, R55, P5 ;  /* 0x00000001340f7824 */ /* 0x000fe200028e0637 */
[----:B------:R-:W-:-:S02]  /*7730*/  LEA R12, P4, R13, UR6, 0x1 ;  /* 0x000000060d0c7c11 */ /* 0x000fc4000f8808ff */
[----:B------:R-:W-:Y:S02]  /*7740*/  CS2R R36, SRZ ;  /* 0x0000000000247805 */ /* 0x000fe4000001ff00 */
[----:B------:R-:W-:Y:S02]  /*7750*/  LEA R14, P5, R0, UR8, 0x1 ;  /* 0x00000008000e7c11 */ /* 0x000fe4000f8a08ff */
[----:B------:R-:W-:Y:S02]  /*7760*/  CS2R R32, SRZ ;  /* 0x0000000000207805 */ /* 0x000fe4000001ff00 */
[----:B------:R-:W-:Y:S02]  /*7770*/  LEA.HI.X R13, R13, UR7, R30, 0x1, P4 ;  /* 0x000000070d0d7c11 */ /* 0x000fe4000a0f0c1e */
[----:B------:R-:W-:Y:S02]  /*7780*/  CS2R R34, SRZ ;  /* 0x0000000000227805 */ /* 0x000fe4000001ff00 */
[----:B------:R-:W-:-:S02]  /*7790*/  CS2R R30, SRZ ;  /* 0x00000000001e7805 */ /* 0x000fc4000001ff00 */
[----:B------:R-:W-:Y:S01]  /*77a0*/  LEA.HI.X R15, R0, UR9, R15, 0x1, P5 ;  /* 0x00000009000f7c11 */ /* 0x000fe2000a8f0c0f */
[----:B------:R0:W5:Y:S04]  /*77b0*/  @!P2 LDG.E.64 R32, desc[UR54][R12.64+0x20] ;  /* 0x000020360c20a981 */ /* 0x000168000c1e1b00 */
[----:B------:R0:W5:Y:S04]  /*77c0*/  @!P3 LDG.E.64 R36, desc[UR54][R12.64] ;  /* 0x000000360c24b981 */ /* 0x000168000c1e1b00 */
[----:B------:R0:W5:Y:S04]  /*77d0*/  @!P3 LDG.E.64 R34, desc[UR54][R14.64] ;  /* 0x000000360e22b981 */ /* 0x000168000c1e1b00 */
[----:B------:R0:W5:Y:S02]  /*77e0*/  @!P2 LDG.E.64 R30, desc[UR54][R14.64+0x20] ;  /* 0x000020360e1ea981 */ /* 0x000164000c1e1b00 */
.L_x_2750:
[----:B------:R-:W-:Y:S05]  /*77f0*/  BSYNC B1 ;  /* 0x0000000000017941 */ /* 0x000fea0003800000 */
.L_x_2749:
[----:B------:R-:W-:Y:S04]  /*7800*/  BSSY B1, `(.L_x_2751) ;  /* 0x0000018000017945 */ /* 0x000fe80003800000 */
[----:B------:R-:W-:Y:S05]  /*7810*/  @P1 BRA `(.L_x_2752) ;  /* 0x0000000000581947 */ /* 0x000fea0003800000 */
[----:B------:R-:W-:Y:S01]  /*7820*/  IADD3 R0, P4, P5, R53, R38, R54 ;  /* 0x0000002635007210 */ /* 0x000fe20007d9e036 */
[----:B0-----:R-:W-:Y:S01]  /*7830*/  VIADD R12, R24, 0x10 ;  /* 0x00000010180c7836 */ /* 0x001fe20000000000 */
[----:B------:R-:W-:Y:S01]  /*7840*/  IADD3 R8, P2, P3, R48, R45, R57 ;  /* 0x0000002d30087210 */ /* 0x000fe20007b5e039 */
[----:B------:R-:W-:Y:S01]  /*7850*/  ULDC UR4, c[0x0][0x3d4] ;  /* 0x0000f50000047ab9 */ /* 0x000fe20000000800 */
[----:B------:R-:W-:Y:S01]  /*7860*/  IADD3.X R9, R55, R44, R52, P4, P5 ;  /* 0x0000002c37097210 */ /* 0x000fe200027ea434 */
[----:B------:R-:W-:Y:S01]  /*7870*/  ULDC.64 UR6, c[0x0][0x3c8] ;  /* 0x0000f20000067ab9 */ /* 0x000fe20000000a00 */
[----:B------:R-:W-:Y:S02]  /*7880*/  ISETP.GE.AND P5, PT, R12, UR4, PT ;  /* 0x000000040c007c0c */ /* 0x000fe4000bfa6270 */
[----:B------:R-:W-:Y:S02]  /*7890*/  CS2R R28, SRZ ;  /* 0x00000000001c7805 */ /* 0x000fe4000001ff00 */
[----:B------:R-:W-:Y:S01]  /*78a0*/  ISETP.GE.AND P4, PT, R24, UR4, PT ;  /* 0x0000000418007c0c */ /* 0x000fe2000bf86270 */
[----:B------:R-:W-:Y:S01]  /*78b0*/  ULDC.64 UR4, c[0x0][0x3e0] ;  /* 0x0000f80000047ab9 */ /* 0x000fe20000000a00 */
[----:B------:R-:W-:-:S02]  /*78c0*/  IADD3.X R13, R51, R46, R50, P2, P3 ;  /* 0x0000002e330d7210 */ /* 0x000fc400017e6432 */
[----:B------:R-:W-:Y:S02]  /*78d0*/  CS2R R20, SRZ ;  /* 0x0000000000147805 */ /* 0x000fe4000001ff00 */
[----:B------:R-:W-:Y:S02]  /*78e0*/  LEA R12, P2, R8, UR6, 0x1 ;  /* 0x00000006080c7c11 */ /* 0x000fe4000f8408ff */
[----:B------:R-:W-:Y:S02]  /*78f0*/  CS2R R26, SRZ ;  /* 0x00000000001a7805 */ /* 0x000fe4000001ff00 */
[----:B------:R-:W-:Y:S02]  /*7900*/  LEA R14, P3, R0, UR4, 0x1 ;  /* 0x00000004000e7c11 */ /* 0x000fe4000f8608ff */
[----:B------:R-:W-:Y:S02]  /*7910*/  LEA.HI.X R13, R8, UR7, R13, 0x1, P2 ;  /* 0x00000007080d7c11 */ /* 0x000fe400090f0c0d */
[----:B------:R-:W-:-:S02]  /*7920*/  LEA.HI.X R15, R0, UR5, R9, 0x1, P3 ;  /* 0x00000005000f7c11 */ /* 0x000fc400098f0c09 */
[----:B------:R-:W-:Y:S01]  /*7930*/  CS2R R8, SRZ ;  /* 0x0000000000087805 */ /* 0x000fe2000001ff00 */
[----:B------:R1:W5:Y:S04]  /*7940*/  @!P4 LDG.E.64 R28, desc[UR54][R12.64] ;  /* 0x000000360c1cc981 */ /* 0x000368000c1e1b00 */
[----:B------:R1:W5:Y:S04]  /*7950*/  @!P5 LDG.E.64 R20, desc[UR54][R12.64+0x20] ;  /* 0x000020360c14d981 */ /* 0x000368000c1e1b00 */
[----:B------:R1:W5:Y:S04]  /*7960*/  @!P4 LDG.E.64 R26, desc[UR54][R14.64] ;  /* 0x000000360e1ac981 */ /* 0x000368000c1e1b00 */
[----:B------:R1:W5:Y:S02]  /*7970*/  @!P5 LDG.E.64 R8, desc[UR54][R14.64+0x20] ;  /* 0x000020360e08d981 */ /* 0x000364000c1e1b00 */
.L_x_2752:
[----:B------:R-:W-:Y:S05]  /*7980*/  BSYNC B1 ;  /* 0x0000000000017941 */ /* 0x000fea0003800000 */
.L_x_2751:
[----:B01----:R-:W-:Y:S01]  /*7990*/  IMAD.SHL.U32 R12, R194, 0x40, RZ ;  /* 0x00000040c20c7824 */ /* 0x003fe200078e00ff */
[----:B------:R-:W-:Y:S01]  /*79a0*/  LEA.HI R0, R218, R218, RZ, 0x1 ;  /* 0x000000dada007211 */ /* 0x000fe200078f08ff */
[C---:B------:R-:W-:Y:S01]  /*79b0*/  IMAD.WIDE.U32 R6, R39.reuse, R4, R6 ;  /* 0x0000000427067225 */ /* 0x040fe200078e0006 */
[----:B------:R-:W-:Y:S01]  /*79c0*/  ULDC.64 UR4, c[0x0][0x3c8] ;  /* 0x0000f20000047ab9 */ /* 0x000fe20000000a00 */
[----:B------:R-:W-:Y:S01]  /*79d0*/  ULDC.64 UR6, c[0x0][0x3e0] ;  /* 0x0000f80000067ab9 */ /* 0x000fe20000000a00 */
[----:B------:R-:W-:Y:S01]  /*79e0*/  LOP3.LUT R15, R12, 0x1c0, RZ, 0xc0, !PT ;  /* 0x000001c00c0f7812 */ /* 0x000fe200078ec0ff */
[----:B------:R-:W-:Y:S01]  /*79f0*/  IMAD.WIDE.U32 R10, R39, R2, R10 ;  /* 0x00000002270a7225 */ /* 0x000fe200078e000a */
[----:B------:R-:W-:-:S03]  /*7a00*/  LOP3.LUT R13, R0, 0xfffffffe, RZ, 0xc0, !PT ;  /* 0xfffffffe000d7812 */ /* 0x000fc600078ec0ff */
[C---:B------:R-:W-:Y:S01]  /*7a10*/  IMAD R4, R41.reuse, R4, RZ ;  /* 0x0000000429047224 */ /* 0x040fe200078e02ff */
[----:B------:R-:W-:Y:S01]  /*7a20*/  LEA R0, P3, R10, UR6, 0x1 ;  /* 0x000000060a007c11 */ /* 0x000fe2000f8608ff */
[----:B------:R-:W-:Y:S02]  /*7a30*/  IMAD R2, R41, R2, RZ ;  /* 0x0000000229027224 */ /* 0x000fe400078e02ff */
[C---:B------:R-:W-:Y:S02]  /*7a40*/  IMAD R5, R39.reuse, R5, R4 ;  /* 0x0000000527057224 */ /* 0x040fe400078e0204 */
[----:B------:R-:W-:Y:S01]  /*7a50*/  IMAD R39, R39, R3, R2 ;  /* 0x0000000327277224 */ /* 0x000fe200078e0202 */
[----:B------:R-:W-:Y:S01]  /*7a60*/  LOP3.LUT R2, R15, 0x18, R16, 0xf8, !PT ;  /* 0x000000180f027812 */ /* 0x000fe200078ef810 */
[----:B------:R-:W-:Y:S01]  /*7a70*/  IMAD.IADD R7, R7, 0x1, R5 ;  /* 0x0000000107077824 */ /* 0x000fe200078e0205 */
[----:B------:R-:W-:Y:S01]  /*7a80*/  SHF.R.U32.HI R15, RZ, 0x3, R15 ;  /* 0x00000003ff0f7819 */ /* 0x000fe2000001160f */
[----:B------:R-:W-:Y:S01]  /*7a90*/  IMAD.IADD R5, R11, 0x1, R39 ;  /* 0x000000010b057824 */ /* 0x000fe200078e0227 */
[----:B------:R-:W-:Y:S01]  /*7aa0*/  LEA R3, P2, R6, UR4, 0x1 ;  /* 0x0000000406037c11 */ /* 0x000fe2000f8408ff */
[----:B------:R-:W-:Y:S01]  /*7ab0*/  IMAD.IADD R56, R218, 0x1, -R13 ;  /* 0x00000001da387824 */ /* 0x000fe200078e0a0d */
[----:B------:R-:W-:Y:S01]  /*7ac0*/  UMOV UR4, 0xffffffff ;  /* 0xffffffff00047882 */ /* 0x000fe20000000000 */
[----:B------:R-:W-:-:S02]  /*7ad0*/  LOP3.LUT R38, R2, R15, RZ, 0x3c, !PT ;  /* 0x0000000f02267212 */ /* 0x000fc400078e3cff */
[----:B------:R-:W-:Y:S02]  /*7ae0*/  LEA.HI.X R4, R6, UR5, R7, 0x1, P2 ;  /* 0x0000000506047c11 */ /* 0x000fe400090f0c07 */
[----:B------:R-:W-:Y:S02]  /*7af0*/  LEA.HI.X R2, R10, UR7, R5, 0x1, P3 ;  /* 0x000000070a027c11 */ /* 0x000fe400098f0c05 */
[----:B------:R-:W-:Y:S01]  /*7b00*/  SHF.L.U32 R5, R56, 0x1f, RZ ;  /* 0x0000001f38057819 */ /* 0x000fe200000006ff */
[----:B------:R-:W-:Y:S06]  /*7b10*/  BRA.DIV UR4, `(.L_x_2753) ;  /* 0x000001be04287947 */ /* 0x000fec000b800000 */
.L_x_3001:
[----:B------:R-:W-:-:S03]  /*7b20*/  UMOV UR4, 0xffffffff ;  /* 0xffffffff00047882 */ /* 0x000fc60000000000 */
[----:B------:R-:W-:Y:S05]  /*7b30*/  BRA.DIV UR4, `(.L_x_2754) ;  /* 0x000001be04487947 */ /* 0x000fea000b800000 */
.L_x_3004:
[----:B------:R-:W-:-:S03]  /*7b40*/  UMOV UR4, 0xffffffff ;  /* 0xffffffff00047882 */ /* 0x000fc60000000000 */
[----:B------:R-:W-:Y:S05]  /*7b50*/  BRA.DIV UR4, `(.L_x_2755) ;  /* 0x000001be04687947 */ /* 0x000fea000b800000 */
.L_x_3007:
[----:B------:R-:W-:-:S03]  /*7b60*/  UMOV UR4, 0xffffffff ;  /* 0xffffffff00047882 */ /* 0x000fc60000000000 */
[----:B------:R-:W-:Y:S05]  /*7b70*/  BRA.DIV UR4, `(.L_x_2756) ;  /* 0x000001be04887947 */ /* 0x000fea000b800000 */
.L_x_3010:
[----:B------:R-:W-:-:S03]  /*7b80*/  UMOV UR4, 0xffffffff ;  /* 0xffffffff00047882 */ /* 0x000fc60000000000 */
[----:B------:R-:W-:Y:S05]  /*7b90*/  BRA.DIV UR4, `(.L_x_2757) ;  /* 0x000001be04a87947 */ /* 0x000fea000b800000 */
.L_x_3013:
[----:B------:R-:W-:-:S03]  /*7ba0*/  UMOV UR4, 0xffffffff ;  /* 0xffffffff00047882 */ /* 0x000fc60000000000 */
[----:B------:R-:W-:Y:S05]  /*7bb0*/  BRA.DIV UR4, `(.L_x_2758) ;  /* 0x000001be04c87947 */ /* 0x000fea000b800000 */
.L_x_3016:
[----:B------:R-:W-:-:S03]  /*7bc0*/  UMOV UR4, 0xffffffff ;  /* 0xffffffff00047882 */ /* 0x000fc60000000000 */
[----:B------:R-:W-:Y:S05]  /*7bd0*/  BRA.DIV UR4, `(.L_x_2759) ;  /* 0x000001be04e87947 */ /* 0x000fea000b800000 */
.L_x_3019:
[----:B------:R-:W-:-:S03]  /*7be0*/  UMOV UR4, 0xffffffff ;  /* 0xffffffff00047882 */ /* 0x000fc60000000000 */
[----:B------:R-:W-:Y:S05]  /*7bf0*/  BRA.DIV UR4, `(.L_x_2760) ;  /* 0x000001c204087947 */ /* 0x000fea000b800000 */
.L_x_3022:
[----:B------:R-:W0:Y:S01]  /*7c00*/  SYNCS.PHASECHK.TRANS64.TRYWAIT P2, [R18+URZ+0x38800], R5 ;  /* 0x03880005120075a7 */ /* 0x000e22000804017f */
[----:B-----5:R-:W-:Y:S01]  /*7c10*/  IMAD.MOV.U32 R3, RZ, RZ, R30 ;  /* 0x000000ffff037224 */ /* 0x020fe200078e001e */
[----:B------:R-:W-:Y:S01]  /*7c20*/  MOV R2, R35 ;  /* 0x0000002300027202 */ /* 0x000fe20000000f00 */
[----:B------:R-:W-:Y:S01]  /*7c30*/  IMAD.MOV.U32 R4, RZ, RZ, R31 ;  /* 0x000000ffff047224 */ /* 0x000fe200078e001f */
[----:B------:R-:W-:Y:S01]  /*7c40*/  LOP3.LUT P3, RZ, R194, 0x4, RZ, 0xc0, !PT ;  /* 0x00000004c2ff7812 */ /* 0x000fe2000786c0ff */
[----:B------:R-:W-:Y:S01]  /*7c50*/  IMAD.MOV.U32 R0, RZ, RZ, R34 ;  /* 0x000000ffff007224 */ /* 0x000fe200078e0022 */
[----:B------:R-:W-:Y:S01]  /*7c60*/  PRMT R40, R2, 0x5410, R3 ;  /* 0x0000541002287816 */ /* 0x000fe20000000003 */
[----:B------:R-:W-:Y:S01]  /*7c70*/  IMAD R3, R213, 0x200, R38 ;  /* 0x00000200d5037824 */ /* 0x000fe200078e0226 */
[----:B------:R-:W-:Y:S01]  /*7c80*/  PRMT R41, R4, 0x7610, R41 ;  /* 0x0000761004297816 */ /* 0x000fe20000000029 */
[----:B------:R-:W-:Y:S01]  /*7c90*/  IMAD.MOV.U32 R4, RZ, RZ, R37 ;  /* 0x000000ffff047224 */ /* 0x000fe200078e0025 */
[----:B------:R-:W-:Y:S01]  /*7ca0*/  PRMT R15, R0, 0x7610, R15 ;  /* 0x00007610000f7816 */ /* 0x000fe2000000000f */
[----:B------:R-:W-:Y:S01]  /*7cb0*/  IMAD.MOV.U32 R6, RZ, RZ, R32 ;  /* 0x000000ffff067224 */ /* 0x000fe200078e0020 */
[----:B------:R-:W-:Y:S01]  /*7cc0*/  BSSY B1, `(.L_x_2761) ;  /* 0x0000017000017945 */ /* 0x000fe20003800000 */
[----:B------:R-:W-:Y:S01]  /*7cd0*/  IMAD R2, R3, 0x2, R18 ;  /* 0x0000000203027824 */ /* 0x000fe200078e0212 */
[----:B------:R-:W-:Y:S01]  /*7ce0*/  PRMT R41, R41, 0x5410, R4 ;  /* 0x0000541029297816 */ /* 0x000fe20000000004 */
[----:B------:R-:W-:Y:S01]  /*7cf0*/  IMAD.MOV.U32 R0, RZ, RZ, R36 ;  /* 0x000000ffff007224 */ /* 0x000fe200078e0024 */
[----:B------:R-:W-:Y:S01]  /*7d00*/  PRMT R42, R6, 0x7610, R42 ;  /* 0x00007610062a7816 */ /* 0x000fe2000000002a */
[----:B------:R-:W-:Y:S01]  /*7d10*/  IMAD.MOV.U32 R4, RZ, RZ, R33 ;  /* 0x000000ffff047224 */ /* 0x000fe200078e0021 */
[----:B------:R-:W-:Y:S01]  /*7d20*/  IADD3 R3, R2, 0x20400, RZ ;  /* 0x0002040002037810 */ /* 0x000fe20007ffe0ff */
[----:B------:R-:W-:Y:S01]  /*7d30*/  IMAD.MOV.U32 R6, RZ, RZ, R26 ;  /* 0x000000ffff067224 */ /* 0x000fe200078e001a */
[----:B------:R-:W-:Y:S01]  /*7d40*/  PRMT R13, R0, 0x7610, R13 ;  /* 0x00007610000d7816 */ /* 0x000fe2000000000d */
[----:B------:R-:W-:Y:S01]  /*7d50*/  IMAD.MOV.U32 R7, RZ, RZ, R27 ;  /* 0x000000ffff077224 */ /* 0x000fe200078e001b */
[----:B------:R-:W-:Y:S01]  /*7d60*/  PRMT R42, R42, 0x5410, R4 ;  /* 0x000054102a2a7816 */ /* 0x000fe20000000004 */
[----:B------:R-:W-:-:S02]  /*7d70*/  VIADD R0, R2, 0x20440 ;  /* 0x0002044002007836 */ /* 0x000fc40000000000 */
[----:B------:R-:W-:Y:S01]  /*7d80*/  @P3 VIADD R0, R3, 0xffffffc0 ;  /* 0xffffffc003003836 */ /* 0x000fe20000000000 */
[----:B------:R-:W-:Y:S01]  /*7d90*/  PRMT R43, R6, 0x5410, R7 ;  /* 0x00005410062b7816 */ /* 0x000fe20000000007 */
[----:B------:R-:W-:Y:S02]  /*7da0*/  IMAD.MOV.U32 R3, RZ, RZ, R8 ;  /* 0x000000ffff037224 */ /* 0x000fe400078e0008 */
[----:B------:R-:W-:Y:S02]  /*7db0*/  IMAD.MOV.U32 R4, RZ, RZ, R9 ;  /* 0x000000ffff047224 */ /* 0x000fe400078e0009 */
[----:B------:R-:W-:Y:S02]  /*7dc0*/  IMAD.MOV.U32 R6, RZ, RZ, R28 ;  /* 0x000000ffff067224 */ /* 0x000fe400078e001c */
[----:B------:R-:W-:Y:S01]  /*7dd0*/  IMAD.MOV.U32 R7, RZ, RZ, R29 ;  /* 0x000000ffff077224 */ /* 0x000fe200078e001d */
[----:B------:R-:W-:Y:S01]  /*7de0*/  PRMT R44, R3, 0x5410, R4 ;  /* 0x00005410032c7816 */ /* 0x000fe20000000004 */
[----:B------:R-:W-:Y:S01]  /*7df0*/  IMAD.MOV.U32 R4, RZ, RZ, R21 ;  /* 0x000000ffff047224 */ /* 0x000fe200078e0015 */
[----:B------:R-:W-:-:S02]  /*7e00*/  MOV R3, R20 ;  /* 0x0000001400037202 */ /* 0x000fc40000000f00 */
[----:B------:R-:W-:Y:S01]  /*7e10*/  PRMT R45, R6, 0x5410, R7 ;  /* 0x00005410062d7816 */ /* 0x000fe20000000007 */
[----:B0-----:R-:W-:Y:S06]  /*7e20*/  @!P2 BRA `(.L_x_2762) ;  /* 0x000001bc00a4a947 */ /* 0x001fec0003800000 */
.L_x_3023:
[----:B------:R-:W-:Y:S05]  /*7e30*/  BSYNC B1 ;  /* 0x0000000000017941 */ /* 0x000fea0003800000 */
.L_x_2761:
        /* <DEDUP_REMOVED lines=10> */
[----:B------:R-:W-:Y:S01]  /*7ee0*/  SHF.R.U64 R38, R34, 0x10, R35 ;  /* 0x0000001022267819 */ /* 0x000fe20000001223 */
[----:B------:R-:W-:Y:S01]  /*7ef0*/  HADD2.F32 R15, -RZ, R15.H0_H0 ;  /* 0x2000000fff0f7230 */ /* 0x000fe20000004100 */
[----:B------:R-:W-:Y:S01]  /*7f00*/  SHF.R.U32.HI R14, RZ, 0x10, R37 ;  /* 0x00000010ff0e7819 */ /* 0x000fe20000011625 */
[----:B------:R-:W-:Y:S01]  /*7f10*/  HADD2.F32 R13, -RZ, R13.H0_H0 ;  /* 0x2000000dff0d7230 */ /* 0x000fe20000004100 */
[----:B------:R-:W-:Y:S02]  /*7f20*/  SHF.R.U32.HI R34, RZ, 0x10, R35 ;  /* 0x00000010ff227819 */ /* 0x000fe40000011623 */
[----:B------:R-:W-:Y:S01]  /*7f30*/  SHF.R.U64 R39, R36, 0x10, R37 ;  /* 0x0000001024277819 */ /* 0x000fe20000001225 */
[----:B------:R-:W-:Y:S02]  /*7f40*/  HADD2.F32 R14, -RZ, R14.H0_H0 ;  /* 0x2000000eff0e7230 */ /* 0x000fe40000004100 */
[----:B------:R-:W-:-:S02]  /*7f50*/  HADD2.F32 R34, -RZ, R34.H0_H0 ;  /* 0x20000022ff227230 */ /* 0x000fc40000004100 */
[--C-:B0-----:R-:W-:Y:S02]  /*7f60*/  HADD2.F32 R12, -RZ, R7.reuse.H1_H1 ;  /* 0x30000007ff0c7230 */ /* 0x101fe40000004100 */
[--C-:B------:R-:W-:Y:S02]  /*7f70*/  HADD2.F32 R3, -RZ, R4.reuse.H0_H0 ;  /* 0x20000004ff037230 */ /* 0x100fe40000004100 */
[----:B------:R-:W-:Y:S02]  /*7f80*/  HADD2.F32 R4, -RZ, R4.H1_H1 ;  /* 0x30000004ff047230 */ /* 0x000fe40000004100 */
[C---:B------:R-:W-:Y:S01]  /*7f90*/  FMUL.FTZ R36, R12.reuse, R34 ;  /* 0x000000220c247220 */ /* 0x040fe20000410000 */
[----:B------:R-:W-:Y:S02]  /*7fa0*/  HADD2.F32 R11, -RZ, R7.H0_H0 ;  /* 0x20000007ff0b7230 */ /* 0x000fe40000004100 */
[----:B------:R-:W-:Y:S01]  /*7fb0*/  FMUL.FTZ R35, R12, R14 ;  /* 0x0000000e0c237220 */ /* 0x000fe20000410000 */
[----:B------:R-:W-:-:S02]  /*7fc0*/  HADD2.F32 R7, -RZ, R6.H0_H0 ;  /* 0x20000006ff077230 */ /* 0x000fc40000004100 */
[C---:B------:R-:W-:Y:S01]  /*7fd0*/  FMUL.FTZ R12, R4.reuse, R15 ;  /* 0x0000000f040c7220 */ /* 0x040fe20000410000 */
[----:B------:R-:W-:Y:S02]  /*7fe0*/  HADD2.F32 R10, -RZ, R6.H1_H1 ;  /* 0x30000006ff0a7230 */ /* 0x000fe40000004100 */
[C---:B------:R-:W-:Y:S01]  /*7ff0*/  FFMA.FTZ R36, R11.reuse, R14, -R36 ;  /* 0x0000000e0b247223 */ /* 0x040fe20000010824 */
[----:B------:R-:W-:Y:S01]  /*8000*/  FFMA.FTZ R37, R11, R34, R35 ;  /* 0x000000220b257223 */ /* 0x000fe20000010023 */
[-C--:B------:R-:W-:Y:S01]  /*8010*/  FMUL.FTZ R34, R4, R13.reuse ;  /* 0x0000000d04227220 */ /* 0x080fe20000410000 */
[C---:B------:R-:W-:Y:S01]  /*8020*/  FFMA.FTZ R14, R3.reuse, R13, -R12 ;  /* 0x0000000d030e7223 */ /* 0x040fe2000001080c */
[--C-:B------:R-:W-:Y:S02]  /*8030*/  HADD2.F32 R6, -RZ, R5.reuse.H0_H0 ;  /* 0x20000005ff067230 */ /* 0x100fe40000004100 */
        /* <DEDUP_REMOVED lines=8> */
[----:B------:R-:W-:Y:S01]  /*80c0*/  FFMA.FTZ R34, R7, R11, -R34 ;  /* 0x0000000b07227223 */ /* 0x000fe20000010822 */
[C---:B------:R-:W-:Y:S01]  /*80d0*/  FMUL.FTZ R15, R5.reuse, R12 ;  /* 0x0000000c050f7220 */ /* 0x040fe20000410000 */
[----:B------:R-:W-:Y:S01]  /*80e0*/  FMUL.FTZ R35, R5, R4 ;  /* 0x0000000405237220 */ /* 0x000fe20000410000 */
[----:B------:R-:W-:-:S02]  /*80f0*/  FFMA.FTZ R13, R7, R13, R10 ;  /* 0x0000000d070d7223 */ /* 0x000fc4000001000a */
[C---:B------:R-:W-:Y:S01]  /*8100*/  FFMA.FTZ R5, R6.reuse, R4, -R15 ;  /* 0x0000000406057223 */ /* 0x040fe2000001080f */
[----:B------:R-:W-:Y:S01]  /*8110*/  F2FP.F16.F32.PACK_AB R7, R37, R36 ;  /* 0x000000242507723e */ /* 0x000fe200000000ff */
[----:B------:R-:W-:Y:S01]  /*8120*/  FFMA.FTZ R12, R6, R12, R35 ;  /* 0x0000000c060c7223 */ /* 0x000fe20000010023 */
[----:B------:R-:W-:Y:S02]  /*8130*/  F2FP.F16.F32.PACK_AB R4, R3, R14 ;  /* 0x0000000e0304723e */ /* 0x000fe400000000ff */
[----:B------:R-:W-:Y:S02]  /*8140*/  F2FP.F16.F32.PACK_AB R6, R13, R34 ;  /* 0x000000220d06723e */ /* 0x000fe400000000ff */
[----:B------:R-:W-:-:S05]  /*8150*/  F2FP.F16.F32.PACK_AB R5, R12, R5 ;  /* 0x000000050c05723e */ /* 0x000fca00000000ff */
[----:B------:R1:W-:Y:S02]  /*8160*/  STS.128 [R2+0x20400], R4 ;  /* 0x0204000402007388 */ /* 0x0003e40000000c00 */
.L_x_2766:
[----:B------:R-:W-:Y:S05]  /*8170*/  BSYNC B2 ;  /* 0x0000000000027941 */ /* 0x000fea0003800000 */
.L_x_2765:
[----:B------:R-:W-:Y:S05]  /*8180*/  @P2 BRA `(.L_x_2764) ;  /* 0x0000000000a82947 */ /* 0x000fea0003800000 */
[----:B01----:R-:W0:Y:S01]  /*8190*/  LDS.128 R4, [R0] ;  /* 0x0000000000047984 */ /* 0x003e220000000c00 */
[----:B------:R-:W-:Y:S01]  /*81a0*/  SHF.R.U64 R34, R30, 0x10, R31 ;  /* 0x000000101e227819 */ /* 0x000fe2000000121f */
[----:B------:R-:W-:Y:S01]  /*81b0*/  HADD2.F32 R15, -RZ, R40.H1_H1 ;  /* 0x30000028ff0f7230 */ /* 0x000fe20000004100 */
        /* <DEDUP_REMOVED lines=19> */
[----:B------:R-:W-:Y:S02]  /*82f0*/  HADD2.F32 R6, -RZ, R5.H0_H0 ;  /* 0x20000005ff067230 */ /* 0x000fe40000004100 */
        /* <DEDUP_REMOVED lines=18> */
[----:B------:R2:W-:Y:S02]  /*8420*/  STS.128 [R0], R4 ;  /* 0x0000000400007388 */ /* 0x0005e40000000c00 */
.L_x_2764:
[----:B------:R-:W-:Y:S05]  /*8430*/  BSYNC B1 ;  /* 0x0000000000017941 */ /* 0x000fea0003800000 */
.L_x_2763:
[----:B------:R-:W-:Y:S05]  /*8440*/  @P1 BRA `(.L_x_2767) ;  /* 0x0000001800201947 */ /* 0x000fea0003800000 */
[----:B------:R-:W3:Y:S01]  /*8450*/  LDC R3, c[0x0][0x3d4] ;  /* 0x0000f500ff037b82 */ /* 0x000ee20000000800 */
[C---:B-12---:R-:W-:Y:S01]  /*8460*/  VIADD R4, R24.reuse, 0x10 ;  /* 0x0000001018047836 */ /* 0x046fe20000000000 */
[----:B------:R-:W-:Y:S01]  /*8470*/  BSSY B1, `(.L_x_2768) ;  /* 0x000002e000017945 */ /* 0x000fe20003800000 */
[----:B---3--:R-:W-:-:S03]  /*8480*/  ISETP.GE.AND P0, PT, R24, R3, PT ;  /* 0x000000031800720c */ /* 0x008fc60003f06270 */
        /* <DEDUP_REMOVED lines=12> */
[--C-:B------:R-:W-:Y:S02]  /*8550*/  HADD2.F32 R3, -RZ, R4.reuse.H0_H0 ;  /* 0x20000004ff037230 */ /* 0x100fe40000004100 */
        /* <DEDUP_REMOVED lines=9> */
[-C--:B------:R-:W-:Y:S01]  /*85f0*/  FMUL.FTZ R24, R4, R13.reuse ;  /* 0x0000000d04187220 */ /* 0x080fe20000410000 */
[C---:B------:R-:W-:Y:S01]  /*8600*/  FFMA.FTZ R14, R3.reuse, R13, -R12 ;  /* 0x0000000d030e7223 */ /* 0x040fe2000001080c */
[----:B------:R-:W-:Y:S02]  /*8610*/  HADD2.F32 R6, -RZ, R5.H0_H0 ;  /* 0x20000005ff067230 */ /* 0x000fe40000004100 */
[----:B------:R-:W-:Y:S02]  /*8620*/  HADD2.F32 R13, -RZ, R43.H1_H1 ;  /* 0x3000002bff0d7230 */ /* 0x000fe40000004100 */
[----:B------:R-:W-:Y:S01]  /*8630*/  FFMA.FTZ R3, R3, R15, R24 ;  /* 0x0000000f03037223 */ /* 0x000fe20000010018 */
[----:B------:R-:W-:Y:S01]  /*8640*/  HADD2.F32 R5, -RZ, R5.H1_H1 ;  /* 0x30000005ff057230 */ /* 0x000fe20000004100 */
[----:B------:R-:W-:Y:S01]  /*8650*/  F2FP.F16.F32.PACK_AB R27, R25, R26 ;  /* 0x0000001a191b723e */ /* 0x000fe200000000ff */
[----:B------:R-:W-:-:S02]  /*8660*/  HADD2.F32 R11, -RZ, R45.H1_H1 ;  /* 0x3000002dff0b7230 */ /* 0x000fc40000004100 */
[C---:B------:R-:W-:Y:S01]  /*8670*/  FMUL.FTZ R24, R10.reuse, R13 ;  /* 0x0000000d0a187220 */ /* 0x040fe20000410000 */
[----:B------:R-:W-:Y:S02]  /*8680*/  HADD2.F32 R12, -RZ, R28.H0_H0 ;  /* 0x2000001cff0c7230 */ /* 0x000fe40000004100 */
[----:B------:R-:W-:Y:S02]  /*8690*/  HADD2.F32 R4, -RZ, R30.H0_H0 ;  /* 0x2000001eff047230 */ /* 0x000fe40000004100 */
[-C--:B------:R-:W-:Y:S01]  /*86a0*/  FMUL.FTZ R10, R10, R11.reuse ;  /* 0x0000000b0a0a7220 */ /* 0x080fe20000410000 */
[----:B------:R-:W-:Y:S01]  /*86b0*/  FFMA.FTZ R24, R7, R11, -R24 ;  /* 0x0000000b07187223 */ /* 0x000fe20000010818 */
[C---:B------:R-:W-:Y:S01]  /*86c0*/  FMUL.FTZ R15, R5.reuse, R12 ;  /* 0x0000000c050f7220 */ /* 0x040fe20000410000 */
[-C--:B------:R-:W-:Y:S01]  /*86d0*/  FMUL.FTZ R5, R5, R4.reuse ;  /* 0x0000000405057220 */ /* 0x080fe20000410000 */
[----:B------:R-:W-:Y:S02]  /*86e0*/  FFMA.FTZ R7, R7, R13, R10 ;  /* 0x0000000d07077223 */ /* 0x000fe4000001000a */
[C---:B------:R-:W-:Y:S01]  /*86f0*/  FFMA.FTZ R15, R6.reuse, R4, -R15 ;  /* 0x00000004060f7223 */ /* 0x040fe2000001080f */
[----:B------:R-:W-:-:S02]  /*8700*/  FFMA.FTZ R6, R6, R12, R5 ;  /* 0x0000000c06067223 */ /* 0x000fc40000010005 */
[----:B------:R-:W-:Y:S02]  /*8710*/  F2FP.F16.F32.PACK_AB R26, R7, R24 ;  /* 0x00000018071a723e */ /* 0x000fe400000000ff */
[----:B------:R-:W-:Y:S02]  /*8720*/  F2FP.F16.F32.PACK_AB R24, R3, R14 ;  /* 0x0000000e0318723e */ /* 0x000fe400000000ff */
[----:B------:R-:W-:-:S05]  /*8730*/  F2FP.F16.F32.PACK_AB R25, R6, R15 ;  /* 0x0000000f0619723e */ /* 0x000fca00000000ff */
[----:B------:R1:W-:Y:S02]  /*8740*/  STS.128 [R2+0x21400], R24 ;  /* 0x0214001802007388 */ /* 0x0003e40000000c00 */
.L_x_2769:
[----:B------:R-:W-:Y:S05]  /*8750*/  BSYNC B1 ;  /* 0x0000000000017941 */ /* 0x000fea0003800000 */
.L_x_2768:
        /* <DEDUP_REMOVED lines=8> */
[----:B-1----:R-:W-:Y:S01]  /*87e0*/  SHF.R.U64 R24, R20, 0x10, R21 ;  /* 0x0000001014187819 */ /* 0x002fe20000001215 */
        /* <DEDUP_REMOVED lines=10> */
[----:B------:R-:W-:Y:S01]  /*8890*/  FFMA.FTZ R20, R8, R10, -R15 ;  /* 0x0000000a08147223 */ /* 0x000fe2000001080f */
[-C--:B------:R-:W-:Y:S01]  /*88a0*/  FMUL.FTZ R15, R4, R11.reuse ;  /* 0x0000000b040f7220 */ /* 0x080fe20000410000 */
[----:B------:R-:W-:Y:S01]  /*88b0*/  FFMA.FTZ R21, R8, R12, R21 ;  /* 0x0000000c08157223 */ /* 0x000fe20000010015 */
[C---:B------:R-:W-:Y:S01]  /*88c0*/  FFMA.FTZ R11, R2.reuse, R11, -R9 ;  /* 0x0000000b020b7223 */ /* 0x040fe20000010809 */
[--C-:B------:R-:W-:Y:S02]  /*88d0*/  HADD2.F32 R3, -RZ, R5.reuse.H0_H0 ;  /* 0x20000005ff037230 */ /* 0x100fe40000004100 */
[----:B------:R-:W-:Y:S01]  /*88e0*/  FFMA.FTZ R2, R2, R13, R15 ;  /* 0x0000000d02027223 */ /* 0x000fe2000001000f */
[----:B------:R-:W-:Y:S01]  /*88f0*/  HADD2.F32 R9, -RZ, R44.H1_H1 ;  /* 0x3000002cff097230 */ /* 0x000fe20000004100 */
[----:B------:R-:W-:Y:S01]  /*8900*/  F2FP.F16.F32.PACK_AB R15, R21, R20 ;  /* 0x00000014150f723e */ /* 0x000fe200000000ff */
[----:B------:R-:W-:Y:S02]  /*8910*/  HADD2.F32 R8, -RZ, R46.H1_H1 ;  /* 0x3000002eff087230 */ /* 0x000fe40000004100 */
[----:B------:R-:W-:-:S02]  /*8920*/  HADD2.F32 R5, -RZ, R5.H1_H1 ;  /* 0x30000005ff057230 */ /* 0x000fc40000004100 */
[CC--:B------:R-:W-:Y:S01]  /*8930*/  FMUL.FTZ R12, R6.reuse, R9.reuse ;  /* 0x00000009060c7220 */ /* 0x0c0fe20000410000 */
[----:B------:R-:W-:Y:S02]  /*8940*/  HADD2.F32 R10, -RZ, R14.H0_H0 ;  /* 0x2000000eff0a7230 */ /* 0x000fe40000004100 */
[-C--:B------:R-:W-:Y:S01]  /*8950*/  FMUL.FTZ R14, R6, R8.reuse ;  /* 0x00000008060e7220 */ /* 0x080fe20000410000 */
[----:B------:R-:W-:Y:S02]  /*8960*/  HADD2.F32 R4, -RZ, R24.H0_H0 ;  /* 0x20000018ff047230 */ /* 0x000fe40000004100 */
[----:B------:R-:W-:Y:S01]  /*8970*/  FFMA.FTZ R12, R7, R8, -R12 ;  /* 0x00000008070c7223 */ /* 0x000fe2000001080c */
[----:B------:R-:W-:Y:S01]  /*8980*/  FMUL.FTZ R6, R5, R10 ;  /* 0x0000000a05067220 */ /* 0x000fe20000410000 */
[----:B------:R-:W-:Y:S01]  /*8990*/  FFMA.FTZ R7, R7, R9, R14 ;  /* 0x0000000907077223 */ /* 0x000fe2000001000e */
[-C--:B------:R-:W-:Y:S02]  /*89a0*/  FMUL.FTZ R5, R5, R4.reuse ;  /* 0x0000000405057220 */ /* 0x080fe40000410000 */
[----:B------:R-:W-:-:S02]  /*89b0*/  FFMA.FTZ R6, R3, R4, -R6 ;  /* 0x0000000403067223 */ /* 0x000fc40000010806 */
[----:B------:R-:W-:Y:S01]  /*89c0*/  FFMA.FTZ R5, R3, R10, R5 ;  /* 0x0000000a03057223 */ /* 0x000fe20000010005 */
[----:B------:R-:W-:Y:S02]  /*89d0*/  F2FP.F16.F32.PACK_AB R14, R7, R12 ;  /* 0x0000000c070e723e */ /* 0x000fe400000000ff */
[----:B------:R-:W-:Y:S02]  /*89e0*/  F2FP.F16.F32.PACK_AB R12, R2, R11 ;  /* 0x0000000b020c723e */ /* 0x000fe400000000ff */
[----:B------:R-:W-:-:S05]  /*89f0*/  F2FP.F16.F32.PACK_AB R13, R5, R6 ;  /* 0x00000006050d723e */ /* 0x000fca00000000ff */
[----:B------:R3:W-:Y:S01]  /*8a00*/  STS.128 [R0+0x1000], R12 ;  /* 0x0010000c00007388 */ /* 0x0007e20000000c00 */
[----:B------:R-:W-:Y:S05]  /*8a10*/  BRA `(.L_x_2767) ;  /* 0x0000001000ac7947 */ /* 0x000fea0003800000 */
.L_x_2748:
        /* <DEDUP_REMOVED lines=13> */
[----:B------:R-:W-:Y:S01]  /*8af0*/  @!P0 IMAD.X R8, R50, 0x1, R27, P4 ;  /* 0x0000000132088824 */ /* 0x000fe200020e061b */
[----:B------:R-:W-:Y:S01]  /*8b00*/  @!P0 LEA R6, P4, R7, UR4, 0x1 ;  /* 0x0000000407068c11 */ /* 0x000fe2000f8808ff */
[----:B------:R-:W1:Y:S01]  /*8b10*/  @!P1 LDC.64 R24, c[0x0][0x3c8] ;  /* 0x0000f200ff189b82 */ /* 0x000e620000000a00 */
[----:B------:R-:W-:-:S02]  /*8b20*/  @!P0 IADD3 R9, P5, R54, R29, RZ ;  /* 0x0000001d36098210 */ /* 0x000fc40007fbe0ff */
[----:B------:R-:W-:Y:S02]  /*8b30*/  @!P0 LEA.HI.X R7, R7, UR5, R8, 0x1, P4 ;  /* 0x0000000507078c11 */ /* 0x000fe4000a0f0c08 */
[----:B------:R-:W-:Y:S01]  /*8b40*/  @!P1 IADD3.X R13, R31, R44, R52, P2, P3 ;  /* 0x0000002c1f0d9210 */ /* 0x000fe200017e6434 */
[----:B------:R-:W-:Y:S01]  /*8b50*/  @!P0 IMAD.X R20, R52, 0x1, R31, P5 ;  /* 0x0000000134148824 */ /* 0x000fe200028e061f */
[----:B------:R-:W-:Y:S02]  /*8b60*/  CS2R R28, SRZ ;  /* 0x00000000001c7805 */ /* 0x000fe4000001ff00 */
[----:B------:R-:W-:Y:S02]  /*8b70*/  CS2R R30, SRZ ;  /* 0x00000000001e7805 */ /* 0x000fe4000001ff00 */
[C---:B------:R-:W-:Y:S01]  /*8b80*/  @!P0 LEA R8, P2, R9.reuse, UR6, 0x1 ;  /* 0x0000000609088c11 */ /* 0x040fe2000f8408ff */
[----:B------:R2:W5:Y:S03]  /*8b90*/  @!P0 LDG.E.128 R32, desc[UR54][R6.64] ;  /* 0x0000003606208981 */ /* 0x000566000c1e1d00 */
[----:B------:R-:W-:-:S02]  /*8ba0*/  @!P0 LEA.HI.X R9, R9, UR7, R20, 0x1, P2 ;  /* 0x0000000709098c11 */ /* 0x000fc400090f0c14 */
[----:B0-----:R-:W-:-:S04]  /*8bb0*/  @!P1 LEA R12, P4, R0, R36, 0x1 ;  /* 0x00000024000c9211 */ /* 0x001fc800078808ff */
[----:B------:R-:W-:Y:S02]  /*8bc0*/  @!P1 LEA.HI.X R13, R0, R37, R13, 0x1, P4 ;  /* 0x00000025000d9211 */ /* 0x000fe400020f0c0d */
[----:B------:R-:W0:Y:S03]  /*8bd0*/  LDC R0, c[0x0][0x428] ;  /* 0x00010a00ff007b82 */ /* 0x000e260000000800 */
[----:B------:R-:W5:Y:S01]  /*8be0*/  @!P1 LDG.E.128 R28, desc[UR54][R12.64] ;  /* 0x000000360c1c9981 */ /* 0x000f62000c1e1d00 */
[----:B------:R-:W-:Y:S01]  /*8bf0*/  IMAD R15, R189, 0x40, R186 ;  /* 0x00000040bd0f7824 */ /* 0x000fe200078e02ba */
[C---:B-1----:R-:W-:Y:S02]  /*8c00*/  @!P1 LEA R10, P3, R11.reuse, R24, 0x1 ;  /* 0x000000180b0a9211 */ /* 0x042fe400078608ff */
[----:B0-----:R-:W-:Y:S01]  /*8c10*/  ISETP.NE.AND P2, PT, R0, 0x1, PT ;  /* 0x000000010000780c */ /* 0x001fe20003f45270 */
[----:B------:R-:W-:Y:S01]  /*8c20*/  IMAD R15, R220, 0x20, R15 ;  /* 0x00000020dc0f7824 */ /* 0x000fe200078e020f */
[----:B------:R-:W-:-:S11]  /*8c30*/  @!P1 LEA.HI.X R11, R11, R25, R14, 0x1, P3 ;  /* 0x000000190b0b9211 */ /* 0x000fd600018f0c0e */
[----:B------:R-:W0:Y:S08]  /*8c40*/  @P2 LDC R0, c[0x0][0x42c] ;  /* 0x00010b00ff002b82 */ /* 0x000e300000000800 */
[----:B--2---:R-:W1:Y:S01]  /*8c50*/  @P2 LDC R7, c[0x0][0x430] ;  /* 0x00010c00ff072b82 */ /* 0x004e620000000800 */
[----:B------:R-:W-:Y:S02]  /*8c60*/  CS2R R36, SRZ ;  /* 0x0000000000247805 */ /* 0x000fe4000001ff00 */
[----:B------:R-:W-:-:S02]  /*8c70*/  CS2R R38, SRZ ;  /* 0x0000000000267805 */ /* 0x000fc4000001ff00 */
[----:B------:R-:W-:Y:S02]  /*8c80*/  CS2R R24, SRZ ;  /* 0x0000000000187805 */ /* 0x000fe4000001ff00 */
[----:B------:R-:W-:Y:S01]  /*8c90*/  CS2R R26, SRZ ;  /* 0x00000000001a7805 */ /* 0x000fe2000001ff00 */
[----:B------:R-:W-:Y:S01]  /*8ca0*/  IMAD.MOV.U32 R6, RZ, RZ, R42 ;  /* 0x000000ffff067224 */ /* 0x000fe200078e002a */
[----:B------:R2:W5:Y:S04]  /*8cb0*/  @!P0 LDG.E.128 R36, desc[UR54][R8.64] ;  /* 0x0000003608248981 */ /* 0x000568000c1e1d00 */
[----:B------:R3:W5:Y:S01]  /*8cc0*/  @!P1 LDG.E.128 R24, desc[UR54][R10.64] ;  /* 0x000000360a189981 */ /* 0x000762000c1e1d00 */
[----:B0-----:R-:W-:-:S05]  /*8cd0*/  @P2 IMAD.HI.U32 R0, R15, R0, RZ ;  /* 0x000000000f002227 */ /* 0x001fca00078e00ff */
[----:B-1----:R-:W-:-:S04]  /*8ce0*/  @P2 SHF.R.U32.HI R15, RZ, R7, R0 ;  /* 0x00000007ff0f2219 */ /* 0x002fc80000011600 */
[----:B------:R-:W-:Y:S01]  /*8cf0*/  SHF.R.S32.HI R21, RZ, 0x1f, R15 ;  /* 0x0000001fff157819 */ /* 0x000fe2000001140f */
[----:B--2---:R-:W-:Y:S01]  /*8d00*/  IMAD.MOV.U32 R8, RZ, RZ, R40 ;  /* 0x000000ffff087224 */ /* 0x004fe200078e0028 */
[----:B------:R-:W-:Y:S01]  /*8d10*/  MOV R7, R47 ;  /* 0x0000002f00077202 */ /* 0x000fe20000000f00 */
[----:B------:R-:W-:Y:S02]  /*8d20*/  IMAD.MOV.U32 R9, RZ, RZ, R49 ;  /* 0x000000ffff097224 */ /* 0x000fe400078e0031 */
[C---:B------:R-:W-:Y:S02]  /*8d30*/  IMAD R0, R21.reuse, R4, RZ ;  /* 0x0000000415007224 */ /* 0x040fe400078e02ff */
[----:B---3--:R-:W-:Y:S02]  /*8d40*/  IMAD R10, R21, R2, RZ ;  /* 0x00000002150a7224 */ /* 0x008fe400078e02ff */
[----:B------:R-:W-:-:S04]  /*8d50*/  IMAD.WIDE.U32 R6, R15, R4, R6 ;  /* 0x000000040f067225 */ /* 0x000fc800078e0006 */
[----:B------:R-:W-:-:S04]  /*8d60*/  IMAD.WIDE.U32 R8, R15, R2, R8 ;  /* 0x000000020f087225 */ /* 0x000fc800078e0008 */
[C---:B------:R-:W-:Y:S02]  /*8d70*/  IMAD R5, R15.reuse, R5, R0 ;  /* 0x000000050f057224 */ /* 0x040fe400078e0200 */
[----:B------:R-:W-:Y:S02]  /*8d80*/  IMAD R15, R15, R3, R10 ;  /* 0x000000030f0f7224 */ /* 0x000fe400078e020a */
[----:B------:R-:W-:Y:S01]  /*8d90*/  IMAD.IADD R7, R7, 0x1, R5 ;  /* 0x0000000107077824 */ /* 0x000fe200078e0205 */
[----:B------:R-:W-:Y:S01]  /*8da0*/  LEA R3, P2, R6, UR4, 0x1 ;  /* 0x0000000406037c11 */ /* 0x000fe2000f8408ff */
[----:B------:R-:W-:Y:S01]  /*8db0*/  IMAD.IADD R5, R9, 0x1, R15 ;  /* 0x0000000109057824 */ /* 0x000fe200078e020f */
[----:B------:R-:W-:Y:S01]  /*8dc0*/  LEA R0, P3, R8, UR6, 0x1 ;  /* 0x0000000608007c11 */ /* 0x000fe2000f8608ff */
[----:B------:R-:W-:Y:S01]  /*8dd0*/  UMOV UR4, 0xffffffff ;  /* 0xffffffff00047882 */ /* 0x000fe20000000000 */
[----:B------:R-:W-:Y:S02]  /*8de0*/  LEA.HI.X R4, R6, UR5, R7, 0x1, P2 ;  /* 0x0000000506047c11 */ /* 0x000fe400090f0c07 */
[----:B------:R-:W-:-:S02]  /*8df0*/  LEA.HI.X R2, R8, UR7, R5, 0x1, P3 ;  /* 0x0000000708027c11 */ /* 0x000fc400098f0c05 */
[----:B------:R-:W-:Y:S01]  /*8e00*/  LEA.HI R5, R218, R218, RZ, 0x1 ;  /* 0x000000dada057211 */ /* 0x000fe200078f08ff */
[----:B------:R-:W-:Y:S06]  /*8e10*/  BRA.DIV UR4, `(.L_x_2770) ;  /* 0x000001ae04bc7947 */ /* 0x000fec000b800000 */
.L_x_3026:
[----:B------:R-:W-:-:S03]  /*8e20*/  UMOV UR4, 0xffffffff ;  /* 0xffffffff00047882 */ /* 0x000fc60000000000 */
[----:B------:R-:W-:Y:S05]  /*8e30*/  BRA.DIV UR4, `(.L_x_2771) ;  /* 0x000001ae04dc7947 */ /* 0x000fea000b800000 */
.L_x_3029:
[----:B------:R-:W-:-:S03]  /*8e40*/  UMOV UR4, 0xffffffff ;  /* 0xffffffff00047882 */ /* 0x000fc60000000000 */
[----:B------:R-:W-:Y:S05]  /*8e50*/  BRA.DIV UR4, `(.L_x_2772) ;  /* 0x000001ae04fc7947 */ /* 0x000fea000b800000 */
.L_x_3032:
[----:B------:R-:W-:-:S03]  /*8e60*/  UMOV UR4, 0xffffffff ;  /* 0xffffffff00047882 */ /* 0x000fc60000000000 */
[----:B------:R-:W-:Y:S05]  /*8e70*/  BRA.DIV UR4, `(.L_x_2773) ;  /* 0x000001b2041c7947 */ /* 0x000fea000b800000 */
.L_x_3035:
[----:B------:R-:W-:-:S03]  /*8e80*/  UMOV UR4, 0xffffffff ;  /* 0xffffffff00047882 */ /* 0x000fc60000000000 */
[----:B------:R-:W-:Y:S05]  /*8e90*/  BRA.DIV UR4, `(.L_x_2774) ;  /* 0x000001b2043c7947 */ /* 0x000fea000b800000 */
.L_x_3038:
[----:B------:R-:W-:Y:S01]  /*8ea0*/  UMOV UR4, 0xffffffff ;  /* 0xffffffff00047882 */ /* 0x000fe20000000000 */
[----:B------:R-:W-:Y:S02]  /*8eb0*/  LOP3.LUT R5, R5, 0xfffffffe, RZ, 0xc0, !PT ;  /* 0xfffffffe05057812 */ /* 0x000fe400078ec0ff */
[----:B------:R-:W-:Y:S05]  /*8ec0*/  BRA.DIV UR4, `(.L_x_2775) ;  /* 0x000001b204587947 */ /* 0x000fea000b800000 */
.L_x_3041:
[----:B------:R-:W-:Y:S01]  /*8ed0*/  UMOV UR4, 0xffffffff ;  /* 0xffffffff00047882 */ /* 0x000fe20000000000 */
[----:B------:R-:W-:Y:S02]  /*8ee0*/  IMAD.IADD R56, R218, 0x1, -R5 ;  /* 0x00000001da387824 */ /* 0x000fe400078e0a05 */
[----:B------:R-:W-:Y:S05]  /*8ef0*/  BRA.DIV UR4, `(.L_x_2776) ;  /* 0x000001b204747947 */ /* 0x000fea000b800000 */
.L_x_3044:
[----:B------:R-:W-:Y:S01]  /*8f00*/  UMOV UR4, 0xffffffff ;  /* 0xffffffff00047882 */ /* 0x000fe20000000000 */
[----:B------:R-:W-:Y:S02]  /*8f10*/  SHF.L.U32 R3, R56, 0x1f, RZ ;  /* 0x0000001f38037819 */ /* 0x000fe400000006ff */
[----:B------:R-:W-:Y:S05]  /*8f20*/  BRA.DIV UR4, `(.L_x_2777) ;  /* 0x000001b204907947 */ /* 0x000fea000b800000 */
.L_x_3047:
        /* <DEDUP_REMOVED lines=15> */
[----:B------:R-:W-:-:S02]  /*9020*/  IMAD.MOV.U32 R0, RZ, RZ, R38 ;  /* 0x000000ffff007224 */ /* 0x000fc400078e0026 */
[----:B------:R-:W-:Y:S01]  /*9030*/  IMAD.MOV.U32 R5, RZ, RZ, R25 ;  /* 0x000000ffff057224 */ /* 0x000fe200078e0019 */
[----:B------:R-:W-:Y:S01]  /*9040*/  PRMT R49, R2, 0x7610, R49 ;  /* 0x0000761002317816 */ /* 0x000fe20000000031 */
[----:B------:R-:W-:Y:S01]  /*9050*/  IMAD.MOV.U32 R2, RZ, RZ, R29 ;  /* 0x000000ffff027224 */ /* 0x000fe200078e001d */
[----:B------:R-:W-:Y:S02]  /*9060*/  PRMT R48, R48, 0x5410, R0 ;  /* 0x0000541030307816 */ /* 0x000fe40000000000 */
[----:B------:R-:W-:Y:S01]  /*9070*/  PRMT R52, R4, 0x5410, R5 ;  /* 0x0000541004347816 */ /* 0x000fe20000000005 */
[----:B------:R-:W-:Y:S01]  /*9080*/  IMAD.MOV.U32 R4, RZ, RZ, R26 ;  /* 0x000000ffff047224 */ /* 0x000fe200078e001a */
[----:B------:R-:W-:Y:S01]  /*9090*/  MOV R0, R28 ;  /* 0x0000001c00007202 */ /* 0x000fe20000000f00 */
[----:B------:R-:W-:-:S03]  /*90a0*/  IMAD.MOV.U32 R5, RZ, RZ, R27 ;  /* 0x000000ffff057224 */ /* 0x000fc600078e001b */
[----:B------:R-:W-:Y:S01]  /*90b0*/  PRMT R51, R0, 0x5410, R2 ;  /* 0x0000541000337816 */ /* 0x000fe20000000002 */
[----:B------:R-:W-:Y:S01]  /*90c0*/  IMAD.IADD R0, R16, 0x1, R41 ;  /* 0x0000000110007824 */ /* 0x000fe200078e0229 */
[----:B------:R-:W-:Y:S01]  /*90d0*/  PRMT R53, R4, 0x5410, R5 ;  /* 0x0000541004357816 */ /* 0x000fe20000000005 */
[----:B0-----:R-:W-:Y:S06]  /*90e0*/  @!P2 BRA `(.L_x_2779) ;  /* 0x000001b00048a947 */ /* 0x001fec0003800000 */
.L_x_3048:
[----:B------:R-:W-:Y:S05]  /*90f0*/  BSYNC B1 ;  /* 0x0000000000017941 */ /* 0x000fea0003800000 */
.L_x_2778:
[----:B------:R-:W-:Y:S01]  /*9100*/  BSSY B1, `(.L_x_2780) ;  /* 0x0000063000017945 */ /* 0x000fe20003800000 */
[----:B------:R-:W-:Y:S01]  /*9110*/  IMAD.MOV.U32 R54, RZ, RZ, R30 ;  /* 0x000000ffff367224 */ /* 0x000fe200078e001e */
[----:B0-----:R-:W-:Y:S01]  /*9120*/  LOP3.LUT R3, R0, 0x38, RZ, 0xc0, !PT ;  /* 0x0000003800037812 */ /* 0x001fe200078ec0ff */
[----:B------:R-:W-:Y:S01]  /*9130*/  IMAD.MOV.U32 R55, RZ, RZ, R31 ;  /* 0x000000ffff377224 */ /* 0x000fe200078e001f */
[----:B------:R-:W-:Y:S06]  /*9140*/  @P0 BRA `(.L_x_2781) ;  /* 0x0000000400780947 */ /* 0x000fec0003800000 */
[----:B------:R-:W-:Y:S01]  /*9150*/  IMAD.SHL.U32 R0, R194, 0x40, RZ ;  /* 0x00000040c2007824 */ /* 0x000fe200078e00ff */
[--C-:B------:R-:W-:Y:S02]  /*9160*/  SHF.R.U64 R47, R32, 0x10, R33.reuse ;  /* 0x00000010202f7819 */ /* 0x100fe40000001221 */
[----:B------:R-:W-:Y:S01]  /*9170*/  SHF.R.U32.HI R41, RZ, 0x10, R33 ;  /* 0x00000010ff297819 */ /* 0x000fe20000011621 */
[----:B------:R-:W-:Y:S01]  /*9180*/  HADD2.F32 R33, -RZ, R14.H1_H1 ;  /* 0x3000000eff217230 */ /* 0x000fe20000004100 */
[----:B------:R-:W-:Y:S02]  /*9190*/  LOP3.LUT R2, R0, 0x1c0, RZ, 0xc0, !PT ;  /* 0x000001c000027812 */ /* 0x000fe400078ec0ff */
[----:B------:R-:W-:Y:S02]  /*91a0*/  SHF.R.U64 R46, R34, 0x10, R35 ;  /* 0x00000010222e7819 */ /* 0x000fe40000001223 */
[----:B------:R-:W-:Y:S02]  /*91b0*/  LOP3.LUT R0, R2, 0x38, R16, 0xf8, !PT ;  /* 0x0000003802007812 */ /* 0x000fe400078ef810 */
[----:B------:R-:W-:-:S02]  /*91c0*/  SHF.R.U32.HI R7, RZ, 0x3, R2 ;  /* 0x00000003ff077819 */ /* 0x000fc40000011602 */
[----:B------:R-:W-:Y:S01]  /*91d0*/  SHF.R.U32.HI R40, RZ, 0x10, R35 ;  /* 0x00000010ff287819 */ /* 0x000fe20000011623 */
[----:B------:R-:W-:Y:S01]  /*91e0*/  HADD2.F32 R35, -RZ, R14.H0_H0 ;  /* 0x2000000eff237230 */ /* 0x000fe20000004100 */
[----:B------:R-:W-:Y:S02]  /*91f0*/  LOP3.LUT R0, R0, R7, RZ, 0x3c, !PT ;  /* 0x0000000700007212 */ /* 0x000fe400078e3cff */
[--C-:B------:R-:W-:Y:S02]  /*9200*/  SHF.R.U32.HI R32, RZ, 0x10, R37.reuse ;  /* 0x00000010ff207819 */ /* 0x100fe40000011625 */
[----:B------:R-:W-:Y:S01]  /*9210*/  SHF.R.U64 R45, R36, 0x10, R37 ;  /* 0x00000010242d7819 */ /* 0x000fe20000001225 */
[----:B------:R-:W-:Y:S01]  /*9220*/  IMAD R5, R213, 0x200, R0 ;  /* 0x00000200d5057824 */ /* 0x000fe200078e0200 */
[----:B------:R-:W-:Y:S01]  /*9230*/  LOP3.LUT R0, R7, R3, R2, 0x1e, !PT ;  /* 0x0000000307007212 */ /* 0x000fe200078e1e02 */
[----:B------:R-:W-:Y:S01]  /*9240*/  HADD2.F32 R32, -RZ, R32.H0_H0 ;  /* 0x20000020ff207230 */ /* 0x000fe20000004100 */
[--C-:B------:R-:W-:Y:S01]  /*9250*/  SHF.R.U64 R44, R38, 0x10, R39.reuse ;  /* 0x00000010262c7819 */ /* 0x100fe20000001227 */
[----:B------:R-:W-:Y:S01]  /*9260*/  IMAD R42, R5, 0x2, R18 ;  /* 0x00000002052a7824 */ /* 0x000fe200078e0212 */
[----:B------:R-:W-:Y:S01]  /*9270*/  SHF.R.U32.HI R38, RZ, 0x10, R39 ;  /* 0x00000010ff267819 */ /* 0x000fe20000011627 */
[----:B------:R-:W-:-:S03]  /*9280*/  IMAD R9, R213, 0x200, R0 ;  /* 0x00000200d5097824 */ /* 0x000fc600078e0200 */
[----:B------:R-:W0:Y:S02]  /*9290*/  LDS.128 R4, [R42+0x20400] ;  /* 0x020400002a047984 */ /* 0x000e240000000c00 */
[----:B------:R-:W-:-:S05]  /*92a0*/  LEA R43, R9, R18, 0x1 ;  /* 0x00000012092b7211 */ /* 0x000fca00078e08ff */
[----:B------:R-:W1:Y:S01]  /*92b0*/  LDS.128 R8, [R43+0x20400] ;  /* 0x020400002b087984 */ /* 0x000e620000000c00 */
[--C-:B0-----:R-:W-:Y:S02]  /*92c0*/  HADD2.F32 R2, -RZ, R5.reuse.H0_H0 ;  /* 0x20000005ff027230 */ /* 0x101fe40000004100 */
[----:B------:R-:W-:Y:S02]  /*92d0*/  HADD2.F32 R5, -RZ, R5.H1_H1 ;  /* 0x30000005ff057230 */ /* 0x000fe40000004100 */
[--C-:B------:R-:W-:Y:S02]  /*92e0*/  HADD2.F32 R12, -RZ, R7.reuse.H0_H0 ;  /* 0x20000007ff0c7230 */ /* 0x100fe40000004100 */
[----:B------:R-:W-:Y:S02]  /*92f0*/  HADD2.F32 R13, -RZ, R7.H1_H1 ;  /* 0x30000007ff0d7230 */ /* 0x000fe40000004100 */
[--C-:B-1----:R-:W-:Y:S02]  /*9300*/  HADD2.F32 R14, -RZ, R9.reuse.H0_H0 ;  /* 0x20000009ff0e7230 */ /* 0x102fe40000004100 */
[----:B------:R-:W-:-:S02]  /*9310*/  HADD2.F32 R15, -RZ, R9.H1_H1 ;  /* 0x30000009ff0f7230 */ /* 0x000fc40000004100 */
[----:B------:R-:W-:Y:S02]  /*9320*/  HADD2.F32 R20, -RZ, R11.H0_H0 ;  /* 0x2000000bff147230 */ /* 0x000fe40000004100 */
[C---:B------:R-:W-:Y:S01]  /*9330*/  FMUL.FTZ R37, R14.reuse, R35 ;  /* 0x000000230e257220 */ /* 0x040fe20000410000 */
[-C--:B------:R-:W-:Y:S01]  /*9340*/  FMUL.FTZ R39, R14, R33.reuse ;  /* 0x000000210e277220 */ /* 0x080fe20000410000 */
[----:B------:R-:W-:Y:S02]  /*9350*/  HADD2.F32 R14, -RZ, R41.H0_H0 ;  /* 0x20000029ff0e7230 */ /* 0x000fe40000004100 */
[----:B------:R-:W-:Y:S01]  /*9360*/  FMUL.FTZ R34, R15, R32 ;  /* 0x000000200f227220 */ /* 0x000fe20000410000 */
[C---:B------:R-:W-:Y:S01]  /*9370*/  FFMA.FTZ R36, R2.reuse, R33, -R37 ;  /* 0x0000002102247223 */ /* 0x040fe20000010825 */
[----:B------:R-:W-:Y:S02]  /*9380*/  HADD2.F32 R37, -RZ, R49.H0_H0 ;  /* 0x20000031ff257230 */ /* 0x000fe40000004100 */
[----:B------:R-:W-:Y:S01]  /*9390*/  FFMA.FTZ R39, R2, R35, R39 ;  /* 0x0000002302277223 */ /* 0x000fe20000010027 */
[----:B------:R-:W-:-:S02]  /*93a0*/  HADD2.F32 R33, -RZ, R50.H1_H1 ;  /* 0x30000032ff217230 */ /* 0x000fc40000004100 */
[-C--:B------:R-:W-:Y:S01]  /*93b0*/  FMUL.FTZ R2, R15, R14.reuse ;  /* 0x0000000e0f027220 */ /* 0x080fe20000410000 */
[C---:B------:R-:W-:Y:S01]  /*93c0*/  FFMA.FTZ R35, R5.reuse, R14, -R34 ;  /* 0x0000000e05237223 */ /* 0x040fe20000010822 */
[C---:B------:R-:W-:Y:S01]  /*93d0*/  FMUL.FTZ R15, R20.reuse, R37 ;  /* 0x00000025140f7220 */ /* 0x040fe20000410000 */
[----:B------:R-:W-:Y:S02]  /*93e0*/  HADD2.F32 R21, -RZ, R11.H1_H1 ;  /* 0x3000000bff157230 */ /* 0x000fe40000004100 */
[-C--:B------:R-:W-:Y:S01]  /*93f0*/  FMUL.FTZ R20, R20, R33.reuse ;  /* 0x0000002114147220 */ /* 0x080fe20000410000 */
[----:B------:R-:W-:Y:S02]  /*9400*/  HADD2.F32 R34, -RZ, R38.H0_H0 ;  /* 0x20000026ff227230 */ /* 0x000fe40000004100 */
[----:B------:R-:W-:Y:S01]  /*9410*/  FFMA.FTZ R32, R5, R32, R2 ;  /* 0x0000002005207223 */ /* 0x000fe20000010002 */
[----:B------:R-:W-:Y:S01]  /*9420*/  FFMA.FTZ R38, R12, R33, -R15 ;  /* 0x000000210c267223 */ /* 0x000fe2000001080f */
[----:B------:R-:W-:-:S02]  /*9430*/  HADD2.F32 R14, -RZ, R40.H0_H0 ;  /* 0x20000028ff0e7230 */ /* 0x000fc40000004100 */
[----:B------:R-:W-:Y:S01]  /*9440*/  FFMA.FTZ R37, R12, R37, R20 ;  /* 0x000000250c257223 */ /* 0x000fe20000010014 */
[----:B------:R-:W-:Y:S02]  /*9450*/  HADD2.F32 R9, -RZ, R8.H0_H0 ;  /* 0x20000008ff097230 */ /* 0x000fe40000004100 */
[C---:B------:R-:W-:Y:S01]  /*9460*/  FMUL.FTZ R12, R21.reuse, R34 ;  /* 0x00000022150c7220 */ /* 0x040fe20000410000 */
[----:B------:R-:W-:Y:S02]  /*9470*/  HADD2.F32 R2, -RZ, R49.H1_H1 ;  /* 0x30000031ff027230 */ /* 0x000fe40000004100 */
[-C--:B------:R-:W-:Y:S01]  /*9480*/  FMUL.FTZ R40, R21, R14.reuse ;  /* 0x0000000e15287220 */ /* 0x080fe20000410000 */
[----:B------:R-:W-:Y:S02]  /*9490*/  HADD2.F32 R5, -RZ, R48.H0_H0 ;  /* 0x20000030ff057230 */ /* 0x000fe40000004100 */
[----:B------:R-:W-:Y:S01]  /*94a0*/  FFMA.FTZ R41, R13, R14, -R12 ;  /* 0x0000000e0d297223 */ /* 0x000fe2000001080c */
[----:B------:R-:W-:-:S02]  /*94b0*/  HADD2.F32 R0, -RZ, R4.H0_H0 ;  /* 0x20000004ff007230 */ /* 0x000fc40000004100 */
[C---:B------:R-:W-:Y:S01]  /*94c0*/  FMUL.FTZ R20, R9.reuse, R2 ;  /* 0x0000000209147220 */ /* 0x040fe20000410000 */
[----:B------:R-:W-:Y:S02]  /*94d0*/  HADD2.F32 R11, -RZ, R10.H0_H0 ;  /* 0x2000000aff0b7230 */ /* 0x000fe40000004100 */
[-C--:B------:R-:W-:Y:S01]  /*94e0*/  FMUL.FTZ R15, R9, R5.reuse ;  /* 0x00000005090f7220 */ /* 0x080fe20000410000 */
[----:B------:R-:W-:Y:S02]  /*94f0*/  HADD2.F32 R14, -RZ, R48.H1_H1 ;  /* 0x30000030ff0e7230 */ /* 0x000fe40000004100 */
[----:B------:R-:W-:Y:S01]  /*9500*/  FFMA.FTZ R40, R13, R34, R40 ;  /* 0x000000220d287223 */ /* 0x000fe20000010028 */
[----:B------:R-:W-:Y:S02]  /*9510*/  HADD2.F32 R12, -RZ, R50.H0_H0 ;  /* 0x20000032ff0c7230 */ /* 0x000fe40000004100 */
[C---:B------:R-:W-:Y:S01]  /*9520*/  FFMA.FTZ R15, R0.reuse, R2, -R15 ;  /* 0x00000002000f7223 */ /* 0x040fe2000001080f */
[----:B------:R-:W-:Y:S01]  /*9530*/  FFMA.FTZ R20, R0, R5, R20 ;  /* 0x0000000500147223 */ /* 0x000fe20000010014 */
[----:B------:R-:W-:-:S02]  /*9540*/  HADD2.F32 R7, -RZ, R6.H0_H0 ;  /* 0x20000006ff077230 */ /* 0x000fc40000004100 */
[C---:B------:R-:W-:Y:S01]  /*9550*/  FMUL.FTZ R34, R11.reuse, R14 ;  /* 0x0000000e0b227220 */ /* 0x040fe20000410000 */
[-C--:B------:R-:W-:Y:S01]  /*9560*/  FMUL.FTZ R0, R11, R12.reuse ;  /* 0x0000000c0b007220 */ /* 0x080fe20000410000 */
[----:B------:R-:W-:Y:S02]  /*9570*/  HADD2.F32 R8, -RZ, R8.H1_H1 ;  /* 0x30000008ff087230 */ /* 0x000fe40000004100 */
[----:B------:R-:W-:Y:S02]  /*9580*/  HADD2.F32 R10, -RZ, R10.H1_H1 ;  /* 0x3000000aff0a7230 */ /* 0x000fe40000004100 */
[C---:B------:R-:W-:Y:S01]  /*9590*/  FFMA.FTZ R34, R7.reuse, R12, -R34 ;  /* 0x0000000c07227223 */ /* 0x040fe20000010822 */
[----:B------:R-:W-:Y:S02]  /*95a0*/  HADD2.F32 R11, -RZ, R45.H0_H0 ;  /* 0x2000002dff0b7230 */ /* 0x000fe40000004100 */
[----:B------:R-:W-:Y:S01]  /*95b0*/  FFMA.FTZ R14, R7, R14, R0 ;  /* 0x0000000e070e7223 */ /* 0x000fe20000010000 */
[----:B------:R-:W-:-:S02]  /*95c0*/  HADD2.F32 R13, -RZ, R44.H0_H0 ;  /* 0x2000002cff0d7230 */ /* 0x000fc40000004100 */
[----:B------:R-:W-:Y:S02]  /*95d0*/  HADD2.F32 R5, -RZ, R47.H0_H0 ;  /* 0x2000002fff057230 */ /* 0x000fe40000004100 */
[----:B------:R-:W-:Y:S01]  /*95e0*/  FMUL.FTZ R7, R8, R11 ;  /* 0x0000000b08077220 */ /* 0x000fe20000410000 */
[----:B------:R-:W-:Y:S02]  /*95f0*/  HADD2.F32 R9, -RZ, R46.H0_H0 ;  /* 0x2000002eff097230 */ /* 0x000fe40000004100 */
[----:B------:R-:W-:Y:S01]  /*9600*/  FMUL.FTZ R33, R10, R13 ;  /* 0x0000000d0a217220 */ /* 0x000fe20000410000 */
[----:B------:R-:W-:Y:S02]  /*9610*/  HADD2.F32 R4, -RZ, R4.H1_H1 ;  /* 0x30000004ff047230 */ /* 0x000fe40000004100 */
[----:B------:R-:W-:Y:S01]  /*9620*/  FMUL.FTZ R8, R8, R5 ;  /* 0x0000000508087220 */ /* 0x000fe20000410000 */
[----:B------:R-:W-:Y:S02]  /*9630*/  HADD2.F32 R6, -RZ, R6.H1_H1 ;  /* 0x30000006ff067230 */ /* 0x000fe40000004100 */
[----:B------:R-:W-:Y:S01]  /*9640*/  FMUL.FTZ R10, R10, R9 ;  /* 0x000000090a0a7220 */ /* 0x000fe20000410000 */
[C---:B------:R-:W-:Y:S01]  /*9650*/  FFMA.FTZ R0, R4.reuse, R5, -R7 ;  /* 0x0000000504007223 */ /* 0x040fe20000010807 */
[----:B------:R-:W-:Y:S01]  /*9660*/  FFMA.FTZ R21, R4, R11, R8 ;  /* 0x0000000b04157223 */ /* 0x000fe20000010008 */
[C---:B------:R-:W-:Y:S01]  /*9670*/  FFMA.FTZ R33, R6.reuse, R9, -R33 ;  /* 0x0000000906217223 */ /* 0x040fe20000010821 */
        /* <DEDUP_REMOVED lines=11> */
.L_x_2781:
[----:B------:R-:W-:Y:S05]  /*9730*/  BSYNC B1 ;  /* 0x0000000000017941 */ /* 0x000fea0003800000 */
.L_x_2780:
[----:B------:R-:W-:Y:S01]  /*9740*/  PRMT R33, R54, 0x5410, R55 ;  /* 0x0000541036217816 */ /* 0x000fe20000000037 */
[----:B------:R-:W-:Y:S06]  /*9750*/  @P1 BRA `(.L_x_2767) ;  /* 0x00000004005c1947 */ /* 0x000fec0003800000 */
[----:B------:R-:W-:Y:S01]  /*9760*/  LOP3.LUT R0, R234, R3, R230, 0x1e, !PT ;  /* 0x00000003ea007212 */ /* 0x000fe200078e1ee6 */
[----:B0-----:R-:W0:Y:S01]  /*9770*/  LDS.128 R8, [R228+0x20400] ;  /* 0x02040000e4087984 */ /* 0x001e220000000c00 */
[--C-:B------:R-:W-:Y:S02]  /*9780*/  SHF.R.U64 R38, R24, 0x10, R25.reuse ;  /* 0x0000001018267819 */ /* 0x100fe40000001219 */
[----:B------:R-:W-:Y:S01]  /*9790*/  SHF.R.U32.HI R24, RZ, 0x10, R25 ;  /* 0x00000010ff187819 */ /* 0x000fe20000011619 */
[----:B------:R-:W-:Y:S01]  /*97a0*/  IMAD.IADD R3, R231, 0x1, R0 ;  /* 0x00000001e7037824 */ /* 0x000fe200078e0200 */
[--C-:B------:R-:W-:Y:S01]  /*97b0*/  SHF.R.U64 R37, R26, 0x10, R27.reuse ;  /* 0x000000101a257819 */ /* 0x100fe2000000121b */
[----:B------:R-:W-:Y:S01]  /*97c0*/  HADD2.F32 R25, -RZ, R52.H1_H1 ;  /* 0x30000034ff197230 */ /* 0x000fe20000004100 */
[----:B------:R-:W-:Y:S01]  /*97d0*/  SHF.R.U32.HI R35, RZ, 0x10, R27 ;  /* 0x00000010ff237819 */ /* 0x000fe2000001161b */
[----:B------:R-:W-:Y:S01]  /*97e0*/  IMAD R3, R3, 0x2, R18 ;  /* 0x0000000203037824 */ /* 0x000fe200078e0212 */
[--C-:B------:R-:W-:Y:S01]  /*97f0*/  SHF.R.U64 R36, R28, 0x10, R29.reuse ;  /* 0x000000101c247819 */ /* 0x100fe2000000121d */
[----:B------:R-:W-:Y:S01]  /*9800*/  HADD2.F32 R27, -RZ, R51.H1_H1 ;  /* 0x30000033ff1b7230 */ /* 0x000fe20000004100 */
[----:B------:R-:W-:-:S02]  /*9810*/  SHF.R.U32.HI R28, RZ, 0x10, R29 ;  /* 0x00000010ff1c7819 */ /* 0x000fc4000001161d */
[----:B------:R-:W1:Y:S01]  /*9820*/  LDS.128 R4, [R3+0x20400] ;  /* 0x0204000003047984 */ /* 0x000e620000000c00 */
[--C-:B------:R-:W-:Y:S02]  /*9830*/  SHF.R.U64 R34, R30, 0x10, R31.reuse ;  /* 0x000000101e227819 */ /* 0x100fe4000000121f */
[----:B------:R-:W-:Y:S01]  /*9840*/  SHF.R.U32.HI R32, RZ, 0x10, R31 ;  /* 0x00000010ff207819 */ /* 0x000fe2000001161f */
[----:B------:R-:W-:Y:S02]  /*9850*/  HADD2.F32 R26, -RZ, R28.H0_H0 ;  /* 0x2000001cff1a7230 */ /* 0x000fe40000004100 */
[--C-:B0-----:R-:W-:Y:S02]  /*9860*/  HADD2.F32 R2, -RZ, R9.reuse.H0_H0 ;  /* 0x20000009ff027230 */ /* 0x101fe40000004100 */
[----:B------:R-:W-:Y:S02]  /*9870*/  HADD2.F32 R9, -RZ, R9.H1_H1 ;  /* 0x30000009ff097230 */ /* 0x000fe40000004100 */
[----:B------:R-:W-:-:S02]  /*9880*/  HADD2.F32 R0, -RZ, R8.H0_H0 ;  /* 0x20000008ff007230 */ /* 0x000fc40000004100 */
[----:B------:R-:W-:Y:S02]  /*9890*/  HADD2.F32 R12, -RZ, R10.H0_H0 ;  /* 0x2000000aff0c7230 */ /* 0x000fe40000004100 */
[--C-:B------:R-:W-:Y:S02]  /*98a0*/  HADD2.F32 R13, -RZ, R11.reuse.H0_H0 ;  /* 0x2000000bff0d7230 */ /* 0x100fe40000004100 */
[----:B------:R-:W-:Y:S02]  /*98b0*/  HADD2.F32 R11, -RZ, R11.H1_H1 ;  /* 0x3000000bff0b7230 */ /* 0x000fe40000004100 */
[----:B------:R-:W-:Y:S02]  /*98c0*/  HADD2.F32 R8, -RZ, R8.H1_H1 ;  /* 0x30000008ff087230 */ /* 0x000fe40000004100 */
[--C-:B-1----:R-:W-:Y:S02]  /*98d0*/  HADD2.F32 R14, -RZ, R5.reuse.H0_H0 ;  /* 0x20000005ff0e7230 */ /* 0x102fe40000004100 */
[----:B------:R-:W-:-:S02]  /*98e0*/  HADD2.F32 R15, -RZ, R5.H1_H1 ;  /* 0x30000005ff0f7230 */ /* 0x000fc40000004100 */
[----:B------:R-:W-:Y:S02]  /*98f0*/  HADD2.F32 R5, -RZ, R4.H0_H0 ;  /* 0x20000004ff057230 */ /* 0x000fe40000004100 */
[C---:B------:R-:W-:Y:S01]  /*9900*/  FMUL.FTZ R29, R14.reuse, R27 ;  /* 0x0000001b0e1d7220 */ /* 0x040fe20000410000 */
[-C--:B------:R-:W-:Y:S01]  /*9910*/  FMUL.FTZ R31, R14, R25.reuse ;  /* 0x000000190e1f7220 */ /* 0x080fe20000410000 */
[----:B------:R-:W-:Y:S02]  /*9920*/  HADD2.F32 R14, -RZ, R24.H0_H0 ;  /* 0x20000018ff0e7230 */ /* 0x000fe40000004100 */
[C---:B------:R-:W-:Y:S01]  /*9930*/  FMUL.FTZ R28, R15.reuse, R26 ;  /* 0x0000001a0f1c7220 */ /* 0x040fe20000410000 */
[C---:B------:R-:W-:Y:S01]  /*9940*/  FFMA.FTZ R29, R2.reuse, R25, -R29 ;  /* 0x00000019021d7223 */ /* 0x040fe2000001081d */
[----:B------:R-:W-:Y:S01]  /*9950*/  FFMA.FTZ R31, R2, R27, R31 ;  /* 0x0000001b021f7223 */ /* 0x000fe2000001001f */
[----:B------:R-:W-:Y:S02]  /*9960*/  HADD2.F32 R24, -RZ, R51.H0_H0 ;  /* 0x20000033ff187230 */ /* 0x000fe40000004100 */
[----:B------:R-:W-:Y:S01]  /*9970*/  FMUL.FTZ R30, R15, R14 ;  /* 0x0000000e0f1e7220 */ /* 0x000fe20000410000 */
[----:B------:R-:W-:-:S02]  /*9980*/  HADD2.F32 R2, -RZ, R52.H0_H0 ;  /* 0x20000034ff027230 */ /* 0x000fc40000004100 */
[----:B------:R-:W-:Y:S01]  /*9990*/  FFMA.FTZ R28, R9, R14, -R28 ;  /* 0x0000000e091c7223 */ /* 0x000fe2000001081c */
[----:B------:R-:W-:Y:S02]  /*99a0*/  HADD2.F32 R20, -RZ, R6.H0_H0 ;  /* 0x20000006ff147230 */ /* 0x000fe40000004100 */
[C---:B------:R-:W-:Y:S01]  /*99b0*/  FMUL.FTZ R25, R5.reuse, R24 ;  /* 0x0000001805197220 */ /* 0x040fe20000410000 */
[----:B------:R-:W-:Y:S02]  /*99c0*/  HADD2.F32 R21, -RZ, R7.H0_H0 ;  /* 0x20000007ff157230 */ /* 0x000fe40000004100 */
[-C--:B------:R-:W-:Y:S01]  /*99d0*/  FMUL.FTZ R27, R5, R2.reuse ;  /* 0x00000002051b7220 */ /* 0x080fe20000410000 */
[----:B------:R-:W-:Y:S02]  /*99e0*/  HADD2.F32 R15, -RZ, R33.H0_H0 ;  /* 0x20000021ff0f7230 */ /* 0x000fe40000004100 */
[----:B------:R-:W-:Y:S01]  /*99f0*/  FFMA.FTZ R25, R0, R2, -R25 ;  /* 0x0000000200197223 */ /* 0x000fe20000010819 */
[----:B------:R-:W-:-:S02]  /*9a00*/  HADD2.F32 R5, -RZ, R53.H0_H0 ;  /* 0x20000035ff057230 */ /* 0x000fc40000004100 */
[----:B------:R-:W-:Y:S01]  /*9a10*/  FFMA.FTZ R27, R0, R24, R27 ;  /* 0x00000018001b7223 */ /* 0x000fe2000001001b */
[----:B------:R-:W-:Y:S02]  /*9a20*/  HADD2.F32 R14, -RZ, R33.H1_H1 ;  /* 0x30000021ff0e7230 */ /* 0x000fe40000004100 */
[----:B------:R-:W-:Y:S01]  /*9a30*/  FFMA.FTZ R30, R9, R26, R30 ;  /* 0x0000001a091e7223 */ /* 0x000fe2000001001e */
[----:B------:R-:W-:Y:S02]  /*9a40*/  HADD2.F32 R0, -RZ, R53.H1_H1 ;  /* 0x30000035ff007230 */ /* 0x000fe40000004100 */
[C---:B------:R-:W-:Y:S01]  /*9a50*/  FMUL.FTZ R9, R20.reuse, R15 ;  /* 0x0000000f14097220 */ /* 0x040fe20000410000 */
[----:B------:R-:W-:Y:S01]  /*9a60*/  FMUL.FTZ R33, R20, R5 ;  /* 0x0000000514217220 */ /* 0x000fe20000410000 */
[C---:B------:R-:W-:Y:S01]  /*9a70*/  FMUL.FTZ R26, R21.reuse, R14 ;  /* 0x0000000e151a7220 */ /* 0x040fe20000410000 */
[----:B------:R-:W-:Y:S02]  /*9a80*/  HADD2.F32 R7, -RZ, R7.H1_H1 ;  /* 0x30000007ff077230 */ /* 0x000fe40000004100 */
[----:B------:R-:W-:Y:S01]  /*9a90*/  FMUL.FTZ R21, R21, R0 ;  /* 0x0000000015157220 */ /* 0x000fe20000410000 */
[----:B------:R-:W-:-:S02]  /*9aa0*/  HADD2.F32 R20, -RZ, R32.H0_H0 ;  /* 0x20000020ff147230 */ /* 0x000fc40000004100 */
[C---:B------:R-:W-:Y:S01]  /*9ab0*/  FFMA.FTZ R24, R12.reuse, R5, -R9 ;  /* 0x000000050c187223 */ /* 0x040fe20000010809 */
[----:B------:R-:W-:Y:S02]  /*9ac0*/  HADD2.F32 R2, -RZ, R35.H0_H0 ;  /* 0x20000023ff027230 */ /* 0x000fe40000004100 */
[----:B------:R-:W-:Y:S01]  /*9ad0*/  FFMA.FTZ R33, R12, R15, R33 ;  /* 0x0000000f0c217223 */ /* 0x000fe20000010021 */
[C---:B------:R-:W-:Y:S01]  /*9ae0*/  FFMA.FTZ R26, R13.reuse, R0, -R26 ;  /* 0x000000000d1a7223 */ /* 0x040fe2000001081a */
[----:B------:R-:W-:Y:S01]  /*9af0*/  FFMA.FTZ R21, R13, R14, R21 ;  /* 0x0000000e0d157223 */ /* 0x000fe20000010015 */
[----:B------:R-:W-:Y:S02]  /*9b00*/  HADD2.F32 R4, -RZ, R4.H1_H1 ;  /* 0x30000004ff047230 */ /* 0x000fe40000004100 */
[C---:B------:R-:W-:Y:S01]  /*9b10*/  FMUL.FTZ R12, R7.reuse, R20 ;  /* 0x00000014070c7220 */ /* 0x040fe20000410000 */
[----:B------:R-:W-:Y:S02]  /*9b20*/  HADD2.F32 R6, -RZ, R6.H1_H1 ;  /* 0x30000006ff067230 */ /* 0x000fe40000004100 */
[----:B------:R-:W-:Y:S01]  /*9b30*/  FMUL.FTZ R0, R7, R2 ;  /* 0x0000000207007220 */ /* 0x000fe20000410000 */
[----:B------:R-:W-:-:S02]  /*9b40*/  HADD2.F32 R9, -RZ, R36.H0_H0 ;  /* 0x20000024ff097230 */ /* 0x000fc40000004100 */
[C---:B------:R-:W-:Y:S01]  /*9b50*/  FFMA.FTZ R35, R11.reuse, R2, -R12 ;  /* 0x000000020b237223 */ /* 0x040fe2000001080c */
[----:B------:R-:W-:Y:S02]  /*9b60*/  HADD2.F32 R13, -RZ, R34.H0_H0 ;  /* 0x20000022ff0d7230 */ /* 0x000fe40000004100 */
[----:B------:R-:W-:Y:S01]  /*9b70*/  FFMA.FTZ R20, R11, R20, R0 ;  /* 0x000000140b147223 */ /* 0x000fe20000010000 */
[----:B------:R-:W-:Y:S02]  /*9b80*/  HADD2.F32 R5, -RZ, R38.H0_H0 ;  /* 0x20000026ff057230 */ /* 0x000fe40000004100 */
[----:B------:R-:W-:Y:S01]  /*9b90*/  FMUL.FTZ R11, R4, R9 ;  /* 0x00000009040b7220 */ /* 0x000fe20000410000 */
[----:B------:R-:W-:Y:S02]  /*9ba0*/  HADD2.F32 R7, -RZ, R37.H0_H0 ;  /* 0x20000025ff077230 */ /* 0x000fe40000004100 */
[----:B------:R-:W-:Y:S01]  /*9bb0*/  FMUL.FTZ R15, R6, R13 ;  /* 0x0000000d060f7220 */ /* 0x000fe20000410000 */
[----:B------:R-:W-:-:S02]  /*9bc0*/  HADD2.F32 R10, -RZ, R10.H1_H1 ;  /* 0x3000000aff0a7230 */ /* 0x000fc40000004100 */
[-C--:B------:R-:W-:Y:S01]  /*9bd0*/  FMUL.FTZ R0, R4, R5.reuse ;  /* 0x0000000504007220 */ /* 0x080fe20000410000 */
[----:B------:R-:W-:Y:S01]  /*9be0*/  FFMA.FTZ R4, R8, R5, -R11 ;  /* 0x0000000508047223 */ /* 0x000fe2000001080b */
[----:B------:R-:W-:Y:S01]  /*9bf0*/  FMUL.FTZ R6, R6, R7 ;  /* 0x0000000706067220 */ /* 0x000fe20000410000 */
[----:B------:R-:W-:Y:S01]  /*9c00*/  F2FP.F16.F32.PACK_AB R5, R28, R29 ;  /* 0x0000001d1c05723e */ /* 0x000fe200000000ff */
[----:B------:R-:W-:Y:S01]  /*9c10*/  FFMA.FTZ R15, R10, R7, -R15 ;  /* 0x000000070a0f7223 */ /* 0x000fe2000001080f */
[----:B------:R-:W-:Y:S01]  /*9c20*/  FFMA.FTZ R0, R8, R9, R0 ;  /* 0x0000000908007223 */ /* 0x000fe20000010000 */
[----:B------:R-:W-:Y:S01]  /*9c30*/  FFMA.FTZ R10, R10, R13, R6 ;  /* 0x0000000d0a0a7223 */ /* 0x000fe20000010006 */
[----:B------:R-:W-:Y:S02]  /*9c40*/  F2FP.F16.F32.PACK_AB R7, R35, R26 ;  /* 0x0000001a2307723e */ /* 0x000fe400000000ff */
[----:B------:R-:W-:Y:S02]  /*9c50*/  F2FP.F16.F32.PACK_AB R4, R4, R25 ;  /* 0x000000190404723e */ /* 0x000fe400000000ff */
[----:B------:R-:W-:-:S02]  /*9c60*/  F2FP.F16.F32.PACK_AB R6, R15, R24 ;  /* 0x000000180f06723e */ /* 0x000fc400000000ff */
[----:B------:R-:W-:Y:S02]  /*9c70*/  F2FP.F16.F32.PACK_AB R11, R20, R21 ;  /* 0x00000015140b723e */ /* 0x000fe400000000ff */
[----:B------:R-:W-:Y:S01]  /*9c80*/  F2FP.F16.F32.PACK_AB R9, R30, R31 ;  /* 0x0000001f1e09723e */ /* 0x000fe200000000ff */
[----:B------:R4:W-:Y:S01]  /*9c90*/  STS.128 [R228+0x20400], R4 ;  /* 0x02040004e4007388 */ /* 0x0009e20000000c00 */
[----:B------:R-:W-:Y:S02]  /*9ca0*/  F2FP.F16.F32.PACK_AB R8, R0, R27 ;  /* 0x0000001b0008723e */ /* 0x000fe400000000ff */
[----:B------:R-:W-:-:S05]  /*9cb0*/  F2FP.F16.F32.PACK_AB R10, R10, R33 ;  /* 0x000000210a0a723e */ /* 0x000fca00000000ff */
[----:B------:R4:W-:Y:S02]  /*9cc0*/  STS.128 [R3+0x20400], R8 ;  /* 0x0204000803007388 */ /* 0x0009e40000000c00 */
.L_x_2767:
[----:B------:R-:W-:Y:S05]  /*9cd0*/  BSYNC B0 ;  /* 0x0000000000007941 */ /* 0x000fea0003800000 */
.L_x_2747:
        /* <DEDUP_REMOVED lines=8> */
.L_x_2744:
[----:B--23--:R-:W-:-:S05]  /*9d60*/  IMAD.U32 R0, RZ, RZ, UR36 ;  /* 0x00000024ff007e24 */ /* 0x00cfca000f8e00ff */
[----:B------:R-:W-:-:S13]  /*9d70*/  ISETP.NE.AND P0, PT, R0, 0x3, PT ;  /* 0x000000030000780c */ /* 0x000fda0003f05270 */
[----:B------:R-:W-:Y:S05]  /*9d80*/  @!P0 BRA `(.L_x_2782) ;  /* 0x0000000000048947 */ /* 0x000fea0003800000 */
[----:B------:R-:W-:Y:S01]  /*9d90*/  BPT.TRAP 0x1 ;  /* 0x000000040000795c */ /* 0x000fe20000300000 */
.L_x_2782:
[----:B------:R-:W-:Y:S01]  /*9da0*/  IMAD R14, R19, 0x8, R18 ;  /* 0x00000008130e7824 */ /* 0x000fe200078e0212 */
[----:B01--4-:R-:W-:-:S04]  /*9db0*/  SHF.L.U32 R7, R22, 0x1f, RZ ;  /* 0x0000001f16077819 */ /* 0x013fc800000006ff */
[----:B------:R0:W1:Y:S01]  /*9dc0*/  SYNCS.PHASECHK.TRANS64.TRYWAIT P1, [R14+URZ+0x38830], R7 ;  /* 0x038830070e0075a7 */ /* 0x000062000802017f */
[----:B------:R-:W-:Y:S05]  /*9dd0*/  @!P0 BRA `(.L_x_2783) ;  /* 0x0000000000048947 */ /* 0x000fea0003800000 */
[----:B------:R-:W-:Y:S01]  /*9de0*/  BPT.TRAP 0x1 ;  /* 0x000000040000795c */ /* 0x000fe20000300000 */
.L_x_2783:
[C---:B------:R-:W-:Y:S02]  /*9df0*/  VIADD R0, R18.reuse, 0x22400 ;  /* 0x0002240012007836 */ /* 0x040fe40000000000 */
[----:B------:R-:W-:-:S03]  /*9e00*/  VIADD R2, R18, 0x20400 ;  /* 0x0002040012027836 */ /* 0x000fc60000000000 */
[----:B------:R-:W-:Y:S02]  /*9e10*/  SHF.R.U32.HI R0, RZ, 0x4, R0 ;  /* 0x00000004ff007819 */ /* 0x000fe40000011600 */
[----:B------:R-:W-:Y:S02]  /*9e20*/  SHF.R.U32.HI R2, RZ, 0x4, R2 ;  /* 0x00000004ff027819 */ /* 0x000fe40000011602 */
[----:B------:R-:W-:Y:S02]  /*9e30*/  LOP3.LUT R0, R0, 0x3fff, RZ, 0xc0, !PT ;  /* 0x00003fff00007812 */ /* 0x000fe400078ec0ff */
[----:B------:R-:W-:Y:S02]  /*9e40*/  LOP3.LUT R2, R2, 0x3fff, RZ, 0xc0, !PT ;  /* 0x00003fff02027812 */ /* 0x000fe400078ec0ff */
[----:B------:R-:W-:Y:S01]  /*9e50*/  LOP3.LUT R15, R0, 0x10000, RZ, 0xfc, !PT ;  /* 0x00010000000f7812 */ /* 0x000fe200078efcff */
[----:B-1----:R-:W-:Y:S06]  /*9e60*/  @P1 BRA `(.L_x_2784) ;  /* 0x0000000000081947 */ /* 0x002fec0003800000 */
[----:B------:R-:W1:Y:S02]  /*9e70*/  SYNCS.PHASECHK.TRANS64.TRYWAIT P1, [R14+URZ+0x38830], R7 ;  /* 0x038830070e0075a7 */ /* 0x000e64000802017f */
[----:B-1----:R-:W-:Y:S05]  /*9e80*/  @!P1 BRA `(.L_x_2785) ;  /* 0x000001a000f49947 */ /* 0x002fea0003800000 */
.L_x_2784:
[----:B------:R-:W-:Y:S01]  /*9e90*/  LOP3.LUT R4, R2, 0x10000, RZ, 0xfc, !PT ;  /* 0x0001000002047812 */ /* 0x000fe200078efcff */
[----:B------:R-:W-:Y:S01]  /*9ea0*/  IMAD R2, R19, 0x200, R15 ;  /* 0x0000020013027824 */ /* 0x000fe200078e020f */
[----:B------:R-:W-:Y:S01]  /*9eb0*/  MOV R3, 0x40000040 ;  /* 0x4000004000037802 */ /* 0x000fe20000000f00 */
[----:B------:R-:W-:Y:S01]  /*9ec0*/  IMAD.MOV.U32 R5, RZ, RZ, 0x40000040 ;  /* 0x40000040ff057424 */ /* 0x000fe200078e00ff */
[----:B------:R-:W-:Y:S05]  /*9ed0*/  WARPSYNC.ALL ;  /* 0x0000000000007948 */ /* 0x000fea0003800000 */
[C---:B------:R-:W-:Y:S01]  /*9ee0*/  R2UR UR4, R4.reuse ;  /* 0x00000000040472ca */ /* 0x040fe200000e0000 */
[----:B-----5:R-:W-:Y:S01]  /*9ef0*/  WARPGROUP.ARRIVE ;  /* 0x00000000000079c5 */ /* 0x020fe20000000000 */
[----:B------:R-:W-:Y:S01]  /*9f00*/  R2UR UR5, R5 ;  /* 0x00000000050572ca */ /* 0x000fe200000e0000 */
[----:B------:R-:W-:Y:S01]  /*9f10*/  VIADD R12, R4, 0x2 ;  /* 0x00000002040c7836 */ /* 0x000fe20000000000 */
[C---:B------:R-:W-:Y:S01]  /*9f20*/  R2UR UR6, R2.reuse ;  /* 0x00000000020672ca */ /* 0x040fe200000e0000 */
[----:B------:R-:W-:Y:S01]  /*9f30*/  VIADD R8, R2, 0x2 ;  /* 0x0000000202087836 */ /* 0x000fe20000000000 */
[----:B------:R-:W-:Y:S01]  /*9f40*/  R2UR UR7, R3 ;  /* 0x00000000030772ca */ /* 0x000fe200000e0000 */
[----:B------:R-:W-:Y:S01]  /*9f50*/  IMAD.MOV.U32 R13, RZ, RZ, 0x40000040 ;  /* 0x40000040ff0d7424 */ /* 0x000fe200078e00ff */
[----:B------:R-:W-:Y:S01]  /*9f60*/  BSSY B0, `(.L_x_2786) ;  /* 0x0000024000007945 */ /* 0x000fe20003800000 */
[----:B------:R-:W-:-:S02]  /*9f70*/  IMAD.MOV.U32 R9, RZ, RZ, 0x40000040 ;  /* 0x40000040ff097424 */ /* 0x000fc400078e00ff */
[----:B------:R-:W-:Y:S02]  /*9f80*/  VIADD R10, R4, 0x4 ;  /* 0x00000004040a7836 */ /* 0x000fe40000000000 */
[----:B------:R-:W-:Y:S02]  /*9f90*/  IMAD.MOV.U32 R11, RZ, RZ, 0x40000040 ;  /* 0x40000040ff0b7424 */ /* 0x000fe400078e00ff */
[----:B------:R-:W-:-:S04]  /*9fa0*/  IMAD.MOV.U32 R3, RZ, RZ, 0x40000040 ;  /* 0x40000040ff037424 */ /* 0x000fc800078e00ff */
[----:B------:R-:W-:Y:S01]  /*9fb0*/  HGMMA.64x64x16.F32 R24, gdesc[UR4], RZ, !UPT, gsb0 ;  /* 0x00e00000041879f0 */ /* 0x000fe2000c0008ff */
        /* <DEDUP_REMOVED lines=15> */
[----:B------:R-:W-:Y:S01]  /*a0b0*/  IADD3 R8, R4, 0x6, RZ ;  /* 0x0000000604087810 */ /* 0x000fe20007ffe0ff */
[----:B------:R-:W-:-:S02]  /*a0c0*/  WARPGROUP.DEPBAR.LE gsb0, 0x0 ;  /* 0x00008000000079c5 */ /* 0x000fc40000010000 */
[----:B------:R-:W-:-:S08]  /*a0d0*/  WARPGROUP.ARRIVE ;  /* 0x00000000000079c5 */ /* 0x000fd00000000000 */
[----:B------:R-:W-:Y:S01]  /*a0e0*/  HGMMA.64x64x16.F32 R24, gdesc[UR4], R24, gsb0 ;  /* 0x00e00000041879f0 */ /* 0x000fe20008000818 */
[----:B------:R-:W-:Y:S02]  /*a0f0*/  R2UR UR4, R8 ;  /* 0x00000000080472ca */ /* 0x000fe400000e0000 */
[----:B------:R-:W-:Y:S02]  /*a100*/  R2UR UR5, R9 ;  /* 0x00000000090572ca */ /* 0x000fe400000e0000 */
[----:B------:R-:W-:Y:S02]  /*a110*/  R2UR UR6, R2 ;  /* 0x00000000020672ca */ /* 0x000fe400000e0000 */
[----:B------:R-:W-:Y:S02]  /*a120*/  R2UR UR7, R3 ;  /* 0x00000000030772ca */ /* 0x000fe400000e0000 */
[----:B------:R-:W-:Y:S01]  /*a130*/  SHF.L.U32 R3, R56, 0x1f, RZ ;  /* 0x0000001f38037819 */ /* 0x000fe200000006ff */
[----:B------:R-:W-:-:S02]  /*a140*/  WARPGROUP.DEPBAR.LE gsb0, 0x0 ;  /* 0x00008000000079c5 */ /* 0x000fc40000010000 */
[----:B------:R-:W-:-:S08]  /*a150*/  WARPGROUP.ARRIVE ;  /* 0x00000000000079c5 */ /* 0x000fd00000000000 */
[----:B------:R-:W-:Y:S03]  /*a160*/  HGMMA.64x64x16.F32 R24, gdesc[UR4], R24, gsb0 ;  /* 0x00e00000041879f0 */ /* 0x000fe60008000818 */
[----:B------:R-:W-:Y:S02]  /*a170*/  WARPGROUP.DEPBAR.LE gsb0, 0x0 ;  /* 0x00008000000079c5 */ /* 0x000fe40000010000 */
[----:B------:R-:W2:Y:S02]  /*a180*/  SYNCS.PHASECHK.TRANS64.TRYWAIT P1, [R18+URZ+0x38810], R3 ;  /* 0x03881003120075a7 */ /* 0x000ea4000802017f */
[----:B--2---:R-:W-:Y:S05]  /*a190*/  @!P1 BRA `(.L_x_2787) ;  /* 0x000001a000449947 */ /* 0x004fea0003800000 */
.L_x_3049:
[----:B------:R-:W-:Y:S05]  /*a1a0*/  BSYNC B0 ;  /* 0x0000000000007941 */ /* 0x000fea0003800000 */
.L_x_2786:
[----:B------:R-:W-:Y:S05]  /*a1b0*/  @!P0 BRA `(.L_x_2788) ;  /* 0x0000000000048947 */ /* 0x000fea0003800000 */
[----:B------:R-:W-:Y:S01]  /*a1c0*/  BPT.TRAP 0x1 ;  /* 0x000000040000795c */ /* 0x000fe20000300000 */
.L_x_2788:
[----:B------:R3:W4:Y:S01]  /*a1d0*/  SYNCS.PHASECHK.TRANS64.TRYWAIT P2, [R14+URZ+0x38850], R7 ;  /* 0x038850070e0075a7 */ /* 0x000722000804017f */
[----:B------:R-:W-:Y:S05]  /*a1e0*/  @!P0 BRA `(.L_x_2789) ;  /* 0x0000000000048947 */ /* 0x000fea0003800000 */
[----:B------:R-:W-:Y:S01]  /*a1f0*/  BPT.TRAP 0x1 ;  /* 0x000000040000795c */ /* 0x000fe20000300000 */
.L_x_2789:
[----:B------:R-:W5:Y:S02]  /*a200*/  S2R R0, SR_TID.X ;  /* 0x0000000000007919 */ /* 0x000f640000002100 */
[----:B-----5:R-:W-:-:S04]  /*a210*/  LOP3.LUT R0, R0, 0x7f, RZ, 0xc0, !PT ;  /* 0x0000007f00007812 */ /* 0x020fc800078ec0ff */
[----:B------:R-:W-:Y:S01]  /*a220*/  ISETP.NE.AND P1, PT, R0, RZ, PT ;  /* 0x000000ff0000720c */ /* 0x000fe20003f25270 */
[----:B------:R-:W-:-:S05]  /*a230*/  VIADD R0, R18, 0x400 ;  /* 0x0000040012007836 */ /* 0x000fca0000000000 */
[----:B------:R-:W-:Y:S01]  /*a240*/  SHF.R.U32.HI R0, RZ, 0x4, R0 ;  /* 0x00000004ff007819 */ /* 0x000fe20000011600 */
[----:B----4-:R-:W-:Y:S06]  /*a250*/  @P2 BRA `(.L_x_2790) ;  /* 0x0000000000082947 */ /* 0x010fec0003800000 */
[----:B------:R-:W4:Y:S02]  /*a260*/  SYNCS.PHASECHK.TRANS64.TRYWAIT P2, [R14+URZ+0x38850], R7 ;  /* 0x038850070e0075a7 */ /* 0x000f24000804017f */
[----:B----4-:R-:W-:Y:S05]  /*a270*/  @!P2 BRA `(.L_x_2791) ;  /* 0x000001a00020a947 */ /* 0x010fea0003800000 */
.L_x_2790:
[----:B------:R-:W-:Y:S01]  /*a280*/  LOP3.LUT R0, R0, 0x3fff, RZ, 0xc0, !PT ;  /* 0x00003fff00007812 */ /* 0x000fe200078ec0ff */
[----:B------:R-:W-:Y:S05]  /*a290*/  WARPSYNC.ALL ;  /* 0x0000000000007948 */ /* 0x000fea0003800000 */
[----:B------:R-:W-:Y:S01]  /*a2a0*/  LOP3.LUT R20, R0, 0x10000, RZ, 0xfc, !PT ;  /* 0x0001000000147812 */ /* 0x000fe200078efcff */
[----:B------:R-:W-:Y:S01]  /*a2b0*/  VIADD R0, R18, 0x26400 ;  /* 0x0002640012007836 */ /* 0x000fe20000000000 */
[----:B------:R-:W-:-:S03]  /*a2c0*/  WARPGROUP.ARRIVE ;  /* 0x00000000000079c5 */ /* 0x000fc60000000000 */
[----:B------:R-:W-:-:S03]  /*a2d0*/  IMAD R6, R19, 0x1000, R20 ;  /* 0x0000100013067824 */ /* 0x000fc600078e0214 */
[----:B------:R-:W5:Y:S01]  /*a2e0*/  S2R R21, SR_TID.X ;  /* 0x0000000000157919 */ /* 0x000f620000002100 */
[----:B01-34-:R-:W-:Y:S01]  /*a2f0*/  IMAD.MOV.U32 R7, RZ, RZ, 0x40000040 ;  /* 0x40000040ff077424 */ /* 0x01bfe200078e00ff */
[----:B------:R-:W-:Y:S01]  /*a300*/  SHF.R.U32.HI R0, RZ, 0x4, R0 ;  /* 0x00000004ff007819 */ /* 0x000fe20000011600 */
[----:B--2---:R-:W-:Y:S01]  /*a310*/  IMAD.MOV.U32 R3, RZ, RZ, 0x40000040 ;  /* 0x40000040ff037424 */ /* 0x004fe200078e00ff */
[----:B------:R-:W-:Y:S01]  /*a320*/  R2UR UR6, R6 ;  /* 0x00000000060672ca */ /* 0x000fe200000e0000 */
[----:B------:R-:W-:Y:S01]  /*a330*/  IMAD.MOV.U32 R57, RZ, RZ, 0x40000040 ;  /* 0x40000040ff397424 */ /* 0x000fe200078e00ff */
[----:B------:R-:W-:Y:S01]  /*a340*/  LOP3.LUT R0, R0, 0x3fff, RZ, 0xc0, !PT ;  /* 0x00003fff00007812 */ /* 0x000fe200078ec0ff */
[----:B------:R-:W-:Y:S01]  /*a350*/  IMAD.MOV.U32 R59, RZ, RZ, 0x40000040 ;  /* 0x40000040ff3b7424 */ /* 0x000fe200078e00ff */
[----:B------:R-:W-:Y:S01]  /*a360*/  R2UR UR7, R7 ;  /* 0x00000000070772ca */ /* 0x000fe200000e0000 */
[----:B------:R-:W-:Y:S01]  /*a370*/  IMAD.MOV.U32 R62, RZ, RZ, 0x4 ;  /* 0x00000004ff3e7424 */ /* 0x000fe200078e00ff */
[----:B------:R-:W-:Y:S01]  /*a380*/  LOP3.LUT R2, R0, 0x10000, RZ, 0xfc, !PT ;  /* 0x0001000000027812 */ /* 0x000fe200078efcff */
[----:B------:R-:W-:Y:S01]  /*a390*/  IMAD.MOV.U32 R67, RZ, RZ, 0x40000040 ;  /* 0x40000040ff437424 */ /* 0x000fe200078e00ff */
[----:B------:R-:W-:Y:S01]  /*a3a0*/  R2UR UR5, R3 ;  /* 0x00000000030572ca */ /* 0x000fe200000e0000 */
[----:B------:R-:W-:Y:S01]  /*a3b0*/  IMAD.MOV.U32 R65, RZ, RZ, 0x40000040 ;  /* 0x40000040ff417424 */ /* 0x000fe200078e00ff */
[C---:B------:R-:W-:Y:S01]  /*a3c0*/  R2UR UR4, R2.reuse ;  /* 0x00000000020472ca */ /* 0x040fe200000e0000 */
[----:B------:R-:W-:Y:S01]  /*a3d0*/  VIADD R58, R2, 0x2 ;  /* 0x00000002023a7836 */ /* 0x000fe20000000000 */
[----:B------:R-:W-:Y:S01]  /*a3e0*/  IADD3 R56, R6, 0x2, RZ ;  /* 0x0000000206387810 */ /* 0x000fe20007ffe0ff */
[----:B------:R-:W-:Y:S01]  /*a3f0*/  VIADD R7, R2, 0x800 ;  /* 0x0000080002077836 */ /* 0x000fe20000000000 */
[----:B------:R-:W-:-:S02]  /*a400*/  ULDC.64 UR46, c[0x0][0xad0] ;  /* 0x0002b400002e7ab9 */ /* 0x000fc40000000a00 */
[----:B------:R-:W-:-:S07]  /*a410*/  ULOP3.LUT UR47, URZ, UR47, URZ, 0x33, !UPT ;  /* 0x0000002f3f2f7292 */ /* 0x000fce000f8e333f */
        /* <DEDUP_REMOVED lines=9> */
[----:B-----5:R-:W-:-:S05]  /*a4b0*/  SHF.R.U32.HI R21, RZ, 0x7, R21 ;  /* 0x00000007ff157819 */ /* 0x020fca0000011615 */
[----:B------:R0:W1:Y:S02]  /*a4c0*/  SHFL.IDX PT, R0, R21, RZ, 0x1f ;  /* 0x00001fff15007589 */ /* 0x00006400000e0000 */
[----:B0-----:R-:W-:Y:S01]  /*a4d0*/  VIADD R21, R6, 0x800 ;  /* 0x0000080006157836 */ /* 0x001fe20000000000 */
[----:B-1----:R-:W-:-:S04]  /*a4e0*/  ISETP.GT.AND P2, PT, R0, 0x7f, PT ;  /* 0x0000007f0000780c */ /* 0x002fc80003f44270 */
        /* <DEDUP_REMOVED lines=153> */
[C---:B------:R-:W-:Y:S01]  /*ae80*/  IMAD.IADD R58, R0.reuse, 0x1, R21 ;  /* 0x00000001003a7824 */ /* 0x040fe200078e0215 */
[----:B------:R-:W-:Y:S01]  /*ae90*/  R2UR UR5, R59 ;  /* 0x000000003b0572ca */ /* 0x000fe200000e0000 */
[----:B------:R-:W-:Y:S01]  /*aea0*/  IMAD.MOV.U32 R59, RZ, RZ, 0x40000040 ;  /* 0x40000040ff3b7424 */ /* 0x000fe200078e00ff */
[----:B------:R-:W-:Y:S01]  /*aeb0*/  IADD3 R56, R0, R7, RZ ;  /* 0x0000000700387210 */ /* 0x000fe20007ffe0ff */
[----:B------:R-:W-:-:S02]  /*aec0*/  WARPGROUP.DEPBAR.LE gsb0, 0x0 ;  /* 0x00008000000079c5 */ /* 0x000fc40000010000 */
[----:B------:R-:W-:-:S08]  /*aed0*/  WARPGROUP.ARRIVE ;  /* 0x00000000000079c5 */ /* 0x000fd00000000000 */
        /* <DEDUP_REMOVED lines=16> */
[----:B------:R-:W-:Y:S01]  /*afe0*/  R2UR UR4, R56 ;  /* 0x00000000380472ca */ /* 0x000fe200000e0000 */
[----:B------:R-:W-:Y:S01]  /*aff0*/  IMAD.MOV.U32 R21, RZ, RZ, 0xa00 ;  /* 0x00000a00ff157424 */ /* 0x000fe200078e00ff */
[----:B------:R-:W-:Y:S01]  /*b000*/  R2UR UR5, R57 ;  /* 0x00000000390572ca */ /* 0x000fe200000e0000 */
[----:B------:R-:W-:Y:S01]  /*b010*/  IMAD.MOV.U32 R57, RZ, RZ, 0x40000040 ;  /* 0x40000040ff397424 */ /* 0x000fe200078e00ff */
[----:B------:R-:W-:Y:S01]  /*b020*/  IADD3 R56, R7, R62, RZ ;  /* 0x0000003e07387210 */ /* 0x000fe20007ffe0ff */
[----:B------:R-:W-:Y:S01]  /*b030*/  IMAD.MOV.U32 R7, RZ, RZ, 0x28 ;  /* 0x00000028ff077424 */ /* 0x000fe200078e00ff */
[----:B------:R-:W-:-:S04]  /*b040*/  SEL R21, R21, 0x980, P2 ;  /* 0x0000098015157807 */ /* 0x000fc80001000000 */
[----:B------:R-:W-:Y:S02]  /*b050*/  SEL R7, R7, 0x26, P2 ;  /* 0x0000002607077807 */ /* 0x000fe40001000000 */
[----:B------:R-:W-:Y:S02]  /*b060*/  LOP3.LUT R21, R21, 0xa00, RZ, 0xc0, !PT ;  /* 0x00000a0015157812 */ /* 0x000fe400078ec0ff */
[----:B------:R-:W-:Y:S01]  /*b070*/  LOP3.LUT R7, R7, 0x6, RZ, 0xc0, !PT ;  /* 0x0000000607077812 */ /* 0x000fe200078ec0ff */
        /* <DEDUP_REMOVED lines=9> */
[CC--:B------:R-:W-:Y:S02]  /*b110*/  IADD3 R58, R7.reuse, R21.reuse, R2 ;  /* 0x00000015073a7210 */ /* 0x0c0fe40007ffe002 */
[----:B------:R-:W-:Y:S01]  /*b120*/  IADD3 R56, R7, R21, R6 ;  /* 0x0000001507387210 */ /* 0x000fe20007ffe006 */
[----:B------:R-:W-:-:S02]  /*b130*/  IMAD.MOV.U32 R7, RZ, RZ, 0x30 ;  /* 0x00000030ff077424 */ /* 0x000fc400078e00ff */
[----:B------:R-:W-:-:S03]  /*b140*/  IMAD.MOV.U32 R21, RZ, RZ, 0xc00 ;  /* 0x00000c00ff157424 */ /* 0x000fc600078e00ff */
[----:B------:R-:W-:Y:S02]  /*b150*/  SEL R7, R7, 0x2e, P2 ;  /* 0x0000002e07077807 */ /* 0x000fe40001000000 */
        /* <DEDUP_REMOVED lines=8> */
[----:B------:R-:W-:Y:S01]  /*b1e0*/  VIADD R59, R6, 0xa00 ;  /* 0x00000a00063b7836 */ /* 0x000fe20000000000 */
[----:B------:R-:W-:Y:S02]  /*b1f0*/  R2UR UR6, R56 ;  /* 0x00000000380672ca */ /* 0x000fe400000e0000 */
[----:B------:R-:W-:Y:S01]  /*b200*/  R2UR UR7, R57 ;  /* 0x00000000390772ca */ /* 0x000fe200000e0000 */
[----:B------:R-:W-:Y:S01]  /*b210*/  VIADD R57, R2, 0xa00 ;  /* 0x00000a0002397836 */ /* 0x000fe20000000000 */
[----:B------:R-:W-:Y:S01]  /*b220*/  IADD3 R66, R0, R59, RZ ;  /* 0x0000003b00427210 */ /* 0x000fe20007ffe0ff */
[----:B------:R-:W-:-:S02]  /*b230*/  IMAD.IADD R58, R62, 0x1, R59 ;  /* 0x000000013e3a7824 */ /* 0x000fc400078e023b */
[----:B------:R-:W-:Y:S01]  /*b240*/  IMAD.IADD R64, R0, 0x1, R57 ;  /* 0x0000000100407824 */ /* 0x000fe200078e0239 */
[----:B------:R-:W-:Y:S01]  /*b250*/  IADD3 R56, R62, R57, RZ ;  /* 0x000000393e387210 */ /* 0x000fe20007ffe0ff */
        /* <DEDUP_REMOVED lines=10> */
[----:B------:R-:W-:Y:S02]  /*b300*/  IMAD.MOV.U32 R65, RZ, RZ, 0x40000040 ;  /* 0x40000040ff417424 */ /* 0x000fe400078e00ff */
[----:B------:R-:W-:-:S02]  /*b310*/  IMAD.MOV.U32 R59, RZ, RZ, 0x40000040 ;  /* 0x40000040ff3b7424 */ /* 0x000fc400078e00ff */
        /* <DEDUP_REMOVED lines=72> */
[----:B------:R-:W-:-:S02]  /*b7a0*/  VIADD R7, R2, 0xe00 ;  /* 0x00000e0002077836 */ /* 0x000fc40000000000 */
        /* <DEDUP_REMOVED lines=8> */
[----:B------:R-:W-:Y:S01]  /*b830*/  VIADD R59, R6, 0xe00 ;  /* 0x00000e00063b7836 */ /* 0x000fe20000000000 */
[----:B------:R-:W-:Y:S01]  /*b840*/  R2UR UR6, R56 ;  /* 0x00000000380672ca */ /* 0x000fe200000e0000 */
[C---:B------:R-:W-:Y:S01]  /*b850*/  IMAD.IADD R56, R0.reuse, 0x1, R7 ;  /* 0x0000000100387824 */ /* 0x040fe200078e0207 */
[----:B------:R-:W-:Y:S01]  /*b860*/  R2UR UR7, R57 ;  /* 0x00000000390772ca */ /* 0x000fe200000e0000 */
[----:B------:R-:W-:Y:S01]  /*b870*/  IMAD.MOV.U32 R57, RZ, RZ, 0x40000040 ;  /* 0x40000040ff397424 */ /* 0x000fe200078e00ff */
[----:B------:R-:W-:Y:S01]  /*b880*/  IADD3 R64, R0, R59, RZ ;  /* 0x0000003b00407210 */ /* 0x000fe20007ffe0ff */
[----:B------:R-:W-:-:S02]  /*b890*/  IMAD.IADD R58, R62, 0x1, R59 ;  /* 0x000000013e3a7824 */ /* 0x000fc400078e023b */
[----:B------:R-:W-:-:S05]  /*b8a0*/  IMAD.MOV.U32 R0, RZ, RZ, 0x40 ;  /* 0x00000040ff007424 */ /* 0x000fca00078e00ff */
[----:B------:R-:W-:Y:S01]  /*b8b0*/  SEL R0, R0, 0x3e, P2 ;  /* 0x0000003e00007807 */ /* 0x000fe20001000000 */
        /* <DEDUP_REMOVED lines=11> */
[----:B------:R-:W-:Y:S01]  /*b970*/  IMAD.MOV.U32 R59, RZ, RZ, 0x40000040 ;  /* 0x40000040ff3b7424 */ /* 0x000fe200078e00ff */
        /* <DEDUP_REMOVED lines=8> */
[----:B------:R-:W-:Y:S02]  /*ba00*/  IADD3 R56, R62, R7, RZ ;  /* 0x000000073e387210 */ /* 0x000fe40007ffe0ff */
[----:B------:R-:W-:Y:S01]  /*ba10*/  LOP3.LUT R7, R0, 0x6, RZ, 0xc0, !PT ;  /* 0x0000000600077812 */ /* 0x000fe200078ec0ff */
[----:B------:R-:W-:-:S03]  /*ba20*/  @!P1 VIADD R0, R14, 0x38840 ;  /* 0x000388400e009836 */ /* 0x000fc60000000000 */
[----:B------:R-:W-:Y:S02]  /*ba30*/  IADD3 R6, R7, R21, R6 ;  /* 0x0000001507067210 */ /* 0x000fe40007ffe006 */
[----:B------:R-:W-:Y:S01]  /*ba40*/  @!P1 PRMT R0, RZ, 0x654, R0 ;  /* 0x00000654ff009816 */ /* 0x000fe20000000000 */
        /* <DEDUP_REMOVED lines=8> */
[----:B------:R-:W-:Y:S01]  /*bad0*/  IADD3 R56, R7, R21, R2 ;  /* 0x0000001507387210 */ /* 0x000fe20007ffe002 */
[----:B------:R-:W-:Y:S01]  /*bae0*/  IMAD.MOV.U32 R7, RZ, RZ, 0x40000040 ;  /* 0x40000040ff077424 */ /* 0x000fe200078e00ff */
[----:B------:R-:W-:-:S04]  /*baf0*/  LEA R58, R169, 0xffffffc0, 0x6 ;  /* 0xffffffc0a93a7811 */ /* 0x000fc800078e30ff */
[----:B------:R-:W-:Y:S01]  /*bb00*/  IADD3 R59, -R185, R23, -R58 ;  /* 0x00000017b93b7210 */ /* 0x000fe20007ffe93a */
[----:B------:R-:W-:Y:S02]  /*bb10*/  WARPGROUP.DEPBAR.LE gsb0, 0x0 ;  /* 0x00008000000079c5 */ /* 0x000fe40000010000 */
[----:B------:R-:W-:-:S06]  /*bb20*/  WARPGROUP.ARRIVE ;  /* 0x00000000000079c5 */ /* 0x000fcc0000000000 */
[----:B------:R-:W-:Y:S01]  /*bb30*/  HGMMA.64x64x16.F32 R24, gdesc[UR4], R24, gsb0 ;  /* 0x00e00000041879f0 */ /* 0x000fe20008000818 */
[----:B------:R-:W-:Y:S02]  /*bb40*/  R2UR UR4, R56 ;  /* 0x00000000380472ca */ /* 0x000fe400000e0000 */
[----:B------:R-:W-:Y:S02]  /*bb50*/  R2UR UR5, R57 ;  /* 0x00000000390572ca */ /* 0x000fe400000e0000 */
[----:B------:R-:W-:Y:S01]  /*bb60*/  R2UR UR6, R6 ;  /* 0x00000000060672ca */ /* 0x000fe200000e0000 */
[----:B------:R-:W-:Y:S01]  /*bb70*/  IMAD.MOV.U32 R6, RZ, RZ, -0x40 ;  /* 0xffffffc0ff067424 */ /* 0x000fe200078e00ff */
[----:B------:R-:W-:-:S03]  /*bb80*/  R2UR UR7, R7 ;  /* 0x00000000070772ca */ /* 0x000fc600000e0000 */
[----:B------:R-:W-:-:S04]  /*bb90*/  IMAD R6, R169, R6, 0x41 ;  /* 0x00000041a9067424 */ /* 0x000fc800078e0206 */
[----:B------:R-:W-:Y:S01]  /*bba0*/  VIADD R62, R6, 0xffffffff ;  /* 0xffffffff063e7836 */ /* 0x000fe20000000000 */
[----:B------:R-:W-:Y:S02]  /*bbb0*/  WARPGROUP.DEPBAR.LE gsb0, 0x0 ;  /* 0x00008000000079c5 */ /* 0x000fe40000010000 */
[----:B------:R-:W-:-:S06]  /*bbc0*/  WARPGROUP.ARRIVE ;  /* 0x00000000000079c5 */ /* 0x000fcc0000000000 */
[----:B------:R-:W-:Y:S01]  /*bbd0*/  HGMMA.64x64x16.F32 R24, gdesc[UR4], R24, gsb0 ;  /* 0x00e00000041879f0 */ /* 0x000fe20008000818 */
[----:B------:R-:W-:Y:S02]  /*bbe0*/  ULDC.64 UR4, c[0x0][0xad8] ;  /* 0x0002b60000047ab9 */ /* 0x000fe40000000a00 */
[----:B------:R-:W-:-:S06]  /*bbf0*/  UISETP.GE.AND UP0, UPT, UR5, 0x1, UPT ;  /* 0x000000010500788c */ /* 0x000fcc000bf06270 */
[----:B------:R-:W-:Y:S01]  /*bc00*/  PLOP3.LUT P2, PT, PT, PT, UP0, 0x40, 0x0 ;  /* 0x000000000000781c */ /* 0x000fe20003f4e808 */
        /* <DEDUP_REMOVED lines=35> */
[----:B------:R-:W-:Y:S01]  /*be40*/  UP2UR UR46, UPR, URZ, 0x1 ;  /* 0x000000013f2e7883 */ /* 0x000fe20008000000 */
[----:B0-----:R-:W-:-:S06]  /*be50*/  IADD3 R0, -R184, R6, R23 ;  /* 0x00000006b8007210 */ /* 0x001fcc0007ffe117 */
[----:B------:R0:W2:Y:S01]  /*be60*/  MUFU.TANH R56, R24 ;  /* 0x0000001800387308 */ /* 0x0000a20000002400 */
[----:B------:R-:W-:Y:S01]  /*be70*/  IADD3 R7, -R185, R0, RZ ;  /* 0x00000000b9077210 */ /* 0x000fe20007ffe1ff */
[----:B------:R-:W-:-:S06]  /*be80*/  IMAD R0, R189, 0x40, R193 ;  /* 0x00000040bd007824 */ /* 0x000fcc00078e02c1 */
[----:B------:R-:W3:Y:S01]  /*be90*/  MUFU.TANH R26, R26 ;  /* 0x0000001a001a7308 */ /* 0x000ee20000002400 */
        /* <DEDUP_REMOVED lines=32> */
[----:B------:R0:W0:Y:S01]  /*c0a0*/  MUFU.TANH R57, R55 ;  /* 0x0000003700397308 */ /* 0x0000220000002400 */
        /* <DEDUP_REMOVED lines=9> */
[----:B0-----:R-:W-:-:S05]  /*c140*/  @P2 IMAD.HI.U32 R24, R21, UR6, RZ ;  /* 0x0000000615182c27 */ /* 0x001fca000f8e00ff */
[----:B------:R-:W-:-:S04]  /*c150*/  @P2 SHF.R.U32.HI R21, RZ, UR7, R24 ;  /* 0x00000007ff152c19 */ /* 0x000fc80008011618 */
[----:B------:R-:W-:Y:S01]  /*c160*/  LOP3.LUT R21, RZ, R21, RZ, 0x33, !PT ;  /* 0x00000015ff157212 */ /* 0x000fe200078e33ff */
[----:B------:R-:W-:Y:S06]  /*c170*/  BRA `(.L_x_2795) ;  /* 0x0000000000147947 */ /* 0x000fec0003800000 */
.L_x_2794:
[----:B------:R-:W-:-:S06]  /*c180*/  UISETP.NE.AND UP0, UPT, UR5, 0x1, UPT ;  /* 0x000000010500788c */ /* 0x000fcc000bf05270 */
[----:B------:R-:W-:-:S05]  /*c190*/  PLOP3.LUT P2, PT, PT, PT, UP0, 0x80, 0x0 ;  /* 0x000000000000781c */ /* 0x000fca0003f4f008 */
[----:B------:R-:W-:-:S08]  /*c1a0*/  @UP0 ULDC.64 UR6, c[0x0][0xae0] ;  /* 0x0002b80000060ab9 */ /* 0x000fd00000000a00 */
[----:B0-----:R-:W-:-:S05]  /*c1b0*/  @P2 IMAD.HI.U32 R24, R21, UR6, RZ ;  /* 0x0000000615182c27 */ /* 0x001fca000f8e00ff */
[----:B------:R-:W-:-:S07]  /*c1c0*/  @P2 SHF.R.U32.HI R21, RZ, UR7, R24 ;  /* 0x00000007ff152c19 */ /* 0x000fce0008011618 */
.L_x_2795:
[----:B------:R-:W-:Y:S05]  /*c1d0*/  BSYNC B0 ;  /* 0x0000000000007941 */ /* 0x000fea0003800000 */
.L_x_2793:
[----:B------:R-:W-:-:S04]  /*c1e0*/  IMAD R24, R21, UR5, -R58 ;  /* 0x0000000515187c24 */ /* 0x000fc8000f8e0a3a */
[----:B------:R-:W-:-:S05]  /*c1f0*/  IMAD.IADD R24, R24, 0x1, -R185 ;  /* 0x0000000118187824 */ /* 0x000fca00078e0ab9 */
[----:B------:R-:W-:Y:S02]  /*c200*/  VIMNMX R7, R7, R24, !PT ;  /* 0x0000001807077248 */ /* 0x000fe40007fe0100 */
[----:B------:R-:W-:-:S07]  /*c210*/  VIADDMNMX R6, R24, UR5, R6, PT ;  /* 0x0000000518067c46 */ /* 0x000fce000b800106 */
.L_x_2792:
[C---:B------:R-:W-:Y:S01]  /*c220*/  ISETP.GE.AND P2, PT, R62.reuse, 0x2, PT ;  /* 0x000000023e00780c */ /* 0x040fe20003f46270 */
[----:B------:R-:W-:Y:S01]  /*c230*/  UISETP.NE.AND UP0, UPT, UR46, URZ, UPT ;  /* 0x0000003f2e00728c */ /* 0x000fe2000bf05270 */
[C---:B------:R-:W-:Y:S02]  /*c240*/  ISETP.GE.AND P6, PT, R62.reuse, 0xa, PT ;  /* 0x0000000a3e00780c */ /* 0x040fe40003fc6270 */
[----:B------:R-:W-:Y:S02]  /*c250*/  ISETP.GT.AND P4, PT, R7, 0x1, !P2 ;  /* 0x000000010700780c */ /* 0x000fe40005784270 */
[----:B------:R-:W-:Y:S02]  /*c260*/  ISETP.GE.AND P3, PT, R62, 0x9, PT ;  /* 0x000000093e00780c */ /* 0x000fe40003f66270 */
[----:B------:R-:W-:Y:S02]  /*c270*/  ISETP.LT.OR P4, PT, R6, 0x2, P4 ;  /* 0x000000020600780c */ /* 0x000fe40002781670 */
[----:B0-----:R-:W-:-:S02]  /*c280*/  P2R R55, PR, RZ, 0x40 ;  /* 0x00000040ff377803 */ /* 0x001fc40000000000 */
[----:B------:R-:W-:Y:S02]  /*c290*/  FSEL R172, R25, -INF , !P4 ;  /* 0xff80000019ac7808 */ /* 0x000fe40006000000 */
[C---:B------:R-:W-:Y:S02]  /*c2a0*/  ISETP.GT.AND P4, PT, R7.reuse, 0x9, !P6 ;  /* 0x000000090700780c */ /* 0x040fe40007784270 */
[----:B------:R-:W-:Y:S02]  /*c2b0*/  ISETP.GT.AND P5, PT, R7, 0x8, !P3 ;  /* 0x000000080700780c */ /* 0x000fe40005fa4270 */
[----:B------:R-:W-:Y:S02]  /*c2c0*/  ISETP.LT.OR P4, PT, R6, 0xa, P4 ;  /* 0x0000000a0600780c */ /* 0x000fe40002781670 */
[----:B------:R-:W-:Y:S02]  /*c2d0*/  ISETP.GE.AND P6, PT, R62, 0x11, PT ;  /* 0x000000113e00780c */ /* 0x000fe40003fc6270 */
[----:B------:R-:W-:-:S02]  /*c2e0*/  FSEL R174, R29, -INF , !P4 ;  /* 0xff8000001dae7808 */ /* 0x000fc40006000000 */
[----:B------:R-:W-:Y:S02]  /*c2f0*/  ISETP.LT.OR P5, PT, R6, 0x9, P5 ;  /* 0x000000090600780c */ /* 0x000fe40002fa1670 */
[----:B------:R-:W-:Y:S02]  /*c300*/  ISETP.GT.AND P4, PT, R7, 0x10, !P6 ;  /* 0x000000100700780c */ /* 0x000fe40007784270 */
[----:B------:R-:W-:Y:S02]  /*c310*/  FSEL R64, R28, -INF , !P5 ;  /* 0xff8000001c407808 */ /* 0x000fe40006800000 */
        /* <DEDUP_REMOVED lines=80> */
.L_x_2798:
[----:B------:R-:W-:-:S06]  /*c820*/  UISETP.NE.AND UP0, UPT, UR5, 0x1, UPT ;  /* 0x000000010500788c */ /* 0x000fcc000bf05270 */
[----:B------:R-:W-:-:S05]  /*c830*/  PLOP3.LUT P6, PT, PT, PT, UP0, 0x80, 0x0 ;  /* 0x000000000000781c */ /* 0x000fca0003fcf008 */
[----:B------:R-:W-:-:S08]  /*c840*/  @UP0 ULDC.64 UR6, c[0x0][0xae0] ;  /* 0x0002b80000060ab9 */ /* 0x000fd00000000a00 */
[----:B------:R-:W-:Y:S01]  /*c850*/  @P6 IMAD.HI.U32 R24, R21, UR6, RZ ;  /* 0x0000000615186c27 */ /* 0x000fe2000f8e00ff */
[----:B------:R-:W-:-:S13]  /*c860*/  PLOP3.LUT P6, PT, PT, PT, UP0, 0x80, 0x0 ;  /* 0x000000000000781c */ /* 0x000fda0003fcf008 */
[----:B------:R-:W-:-:S07]  /*c870*/  @P6 SHF.R.U32.HI R21, RZ, UR7, R24 ;  /* 0x00000007ff156c19 */ /* 0x000fce0008011618 */
.L_x_2799:
[----:B------:R-:W-:Y:S05]  /*c880*/  BSYNC B0 ;  /* 0x0000000000007941 */ /* 0x000fea0003800000 */
.L_x_2797:
[----:B------:R-:W-:-:S05]  /*c890*/  IMAD R24, R21, UR5, -R58 ;  /* 0x0000000515187c24 */ /* 0x000fca000f8e0a3a */
[----:B------:R-:W-:-:S04]  /*c8a0*/  IADD3 R24, -R185, R24, RZ ;  /* 0x00000018b9187210 */ /* 0x000fc80007ffe1ff */
[----:B------:R-:W-:Y:S02]  /*c8b0*/  VIMNMX R7, R7, R24, !PT ;  /* 0x0000001807077248 */ /* 0x000fe40007fe0100 */
[----:B------:R-:W-:-:S07]  /*c8c0*/  VIADDMNMX R6, R24, UR5, R6, PT ;  /* 0x0000000518067c46 */ /* 0x000fce000b800106 */
.L_x_2796:
[C---:B------:R-:W-:Y:S01]  /*c8d0*/  ISETP.GT.AND P2, PT, R7.reuse, 0x1, !P2 ;  /* 0x000000010700780c */ /* 0x040fe20005744270 */
[----:B------:R-:W-:Y:S01]  /*c8e0*/  ULDC UR6, c[0x0][0xa80] ;  /* 0x0002a00000067ab9 */ /* 0x000fe20000000800 */
[----:B------:R-:W-:Y:S01]  /*c8f0*/  ISETP.GT.AND P3, PT, R7, 0x8, !P3 ;  /* 0x000000080700780c */ /* 0x000fe20005f64270 */
[----:B------:R-:W-:Y:S01]  /*c900*/  IMAD.U32 R168, RZ, RZ, UR6 ;  /* 0x00000006ffa87e24 */ /* 0x000fe2000f8e00ff */
[C---:B------:R-:W-:Y:S01]  /*c910*/  ISETP.LT.OR P2, PT, R6.reuse, 0x2, P2 ;  /* 0x000000020600780c */ /* 0x040fe20001741670 */
[----:B------:R-:W-:Y:S01]  /*c920*/  UISETP.NE.AND UP0, UPT, UR46, URZ, UPT ;  /* 0x0000003f2e00728c */ /* 0x000fe2000bf05270 */
[----:B------:R-:W-:Y:S01]  /*c930*/  BAR.SYNC.DEFER_BLOCKING 0xf, 0x100 ;  /* 0x03c4000000007b1d */ /* 0x000fe20000010000 */
[----:B------:R-:W-:Y:S01]  /*c940*/  ISETP.LT.OR P3, PT, R6, 0x9, P3 ;  /* 0x000000090600780c */ /* 0x000fe20001f61670 */
[----:B------:R-:W-:Y:S01]  /*c950*/  @!P1 VIADD R14, R14, 0x38860 ;  /* 0x000388600e0e9836 */ /* 0x000fe20000000000 */
[----:B------:R-:W-:Y:S02]  /*c960*/  FSEL R24, R27, -INF , !P2 ;  /* 0xff8000001b187808 */ /* 0x000fe40005000000 */
[----:B------:R-:W-:-:S02]  /*c970*/  ISETP.NE.AND P2, PT, R55, RZ, PT ;  /* 0x000000ff3700720c */ /* 0x000fc40003f45270 */
[----:B------:R-:W-:Y:S02]  /*c980*/  FSEL R27, R30, -INF , !P3 ;  /* 0xff8000001e1b7808 */ /* 0x000fe40005800000 */
[----:B------:R-:W-:Y:S02]  /*c990*/  ISETP.GT.AND P2, PT, R7, 0x9, !P2 ;  /* 0x000000090700780c */ /* 0x000fe40005744270 */
[----:B------:R-:W-:Y:S02]  /*c9a0*/  ISETP.NE.AND P3, PT, R29, RZ, PT ;  /* 0x000000ff1d00720c */ /* 0x000fe40003f65270 */
        /* <DEDUP_REMOVED lines=33> */
[----:B------:R-:W-:Y:S02]  /*cbc0*/  ISETP.GT.AND P2, PT, R7, 0x20, !P2 ;  /* 0x000000200700780c */ /* 0x000fe40005744270 */
[----:B------:R-:W-:Y:S02]  /*cbd0*/  FMNMX.FTZ R28, R62, R21, !PT ;  /* 0x000000153e1c7209 */ /* 0x000fe40007810000 */
[----:B------:R-:W-:Y:S02]  /*cbe0*/  ISETP.LT.OR P2, PT, R6, 0x21, P2 ;  /* 0x000000210600780c */ /* 0x000fe40001741670 */
[----:B------:R-:W-:Y:S01]  /*cbf0*/  ISETP.NE.AND P6, PT, R25, RZ, PT ;  /* 0x000000ff1900720c */ /* 0x000fe20003fc5270 */
[----:B------:R-:W0:Y:S01]  /*cc00*/  SHFL.BFLY PT, R21, R28, 0x2, 0x1f ;  /* 0x0c401f001c157f89 */ /* 0x000e2200000e0000 */
[----:B------:R-:W-:Y:S02]  /*cc10*/  FSEL R39, R42, -INF , !P2 ;  /* 0xff8000002a277808 */ /* 0x000fe40005000000 */
[----:B------:R-:W-:-:S02]  /*cc20*/  ISETP.NE.AND P2, PT, R69, RZ, PT ;  /* 0x000000ff4500720c */ /* 0x000fc40003f45270 */
[C---:B------:R-:W-:Y:S02]  /*cc30*/  ISETP.GT.AND P4, PT, R7.reuse, 0x31, !P4 ;  /* 0x000000310700780c */ /* 0x040fe40006784270 */
[C---:B------:R-:W-:Y:S02]  /*cc40*/  ISETP.GT.AND P2, PT, R7.reuse, 0x21, !P2 ;  /* 0x000000210700780c */ /* 0x040fe40005744270 */
[----:B------:R-:W-:Y:S02]  /*cc50*/  ISETP.GT.AND P5, PT, R7, 0x38, !P5 ;  /* 0x000000380700780c */ /* 0x000fe40006fa4270 */
[C---:B------:R-:W-:Y:S02]  /*cc60*/  ISETP.LT.OR P2, PT, R6.reuse, 0x22, P2 ;  /* 0x000000220600780c */ /* 0x040fe40001741670 */
[----:B------:R-:W-:Y:S02]  /*cc70*/  ISETP.LT.OR P4, PT, R6, 0x32, P4 ;  /* 0x000000320600780c */ /* 0x000fe40002781670 */
[----:B------:R-:W-:-:S02]  /*cc80*/  FSEL R41, R43, -INF , !P2 ;  /* 0xff8000002b297808 */ /* 0x000fc40005000000 */
[----:B------:R-:W-:Y:S02]  /*cc90*/  ISETP.GT.AND P2, PT, R7, 0x28, !P3 ;  /* 0x000000280700780c */ /* 0x000fe40005f44270 */
[----:B------:R-:W-:Y:S02]  /*cca0*/  ISETP.NE.AND P3, PT, R45, RZ, PT ;  /* 0x000000ff2d00720c */ /* 0x000fe40003f65270 */
[----:B------:R-:W-:Y:S02]  /*ccb0*/  ISETP.LT.OR P2, PT, R6, 0x29, P2 ;  /* 0x000000290600780c */ /* 0x000fe40001741670 */
[C---:B------:R-:W-:Y:S02]  /*ccc0*/  ISETP.GT.AND P3, PT, R7.reuse, 0x30, !P3 ;  /* 0x000000300700780c */ /* 0x040fe40005f64270 */
[----:B------:R-:W-:Y:S02]  /*ccd0*/  FSEL R43, R46, -INF , !P2 ;  /* 0xff8000002e2b7808 */ /* 0x000fe40005000000 */
[----:B------:R-:W-:-:S02]  /*cce0*/  ISETP.GT.AND P2, PT, R7, RZ, !P6 ;  /* 0x000000ff0700720c */ /* 0x000fc40007744270 */
[----:B0-----:R-:W-:Y:S02]  /*ccf0*/  FMNMX.FTZ R30, R28, R21, !PT ;  /* 0x000000151c1e7209 */ /* 0x001fe40007810000 */
[----:B------:R-:W-:Y:S02]  /*cd00*/  ISETP.LT.OR P2, PT, R6, 0x1, P2 ;  /* 0x000000010600780c */ /* 0x000fe40001741670 */
[----:B------:R-:W-:Y:S01]  /*cd10*/  ISETP.NE.AND P6, PT, R49, RZ, PT ;  /* 0x000000ff3100720c */ /* 0x000fe20003fc5270 */
[----:B------:R-:W0:Y:S01]  /*cd20*/  SHFL.BFLY PT, R21, R30, 0x1, 0x1f ;  /* 0x0c201f001e157f89 */ /* 0x000e2200000e0000 */
[----:B------:R-:W-:Y:S02]  /*cd30*/  FSEL R25, R26, -INF , !P2 ;  /* 0xff8000001a197808 */ /* 0x000fe40005000000 */
[----:B------:R-:W-:Y:S02]  /*cd40*/  ISETP.NE.AND P2, PT, R70, RZ, PT ;  /* 0x000000ff4600720c */ /* 0x000fe40003f45270 */
[----:B------:R-:W-:-:S02]  /*cd50*/  FMNMX.FTZ R26, R25, R24, !PT ;  /* 0x00000018191a7209 */ /* 0x000fc40007810000 */
[----:B------:R-:W-:Y:S02]  /*cd60*/  ISETP.GT.AND P2, PT, R7, 0x29, !P2 ;  /* 0x000000290700780c */ /* 0x000fe40005744270 */
[----:B------:R-:W-:Y:S02]  /*cd70*/  FMNMX.FTZ R26, R27, R26, !PT ;  /* 0x0000001a1b1a7209 */ /* 0x000fe40007810000 */
[----:B------:R-:W-:Y:S02]  /*cd80*/  ISETP.LT.OR P2, PT, R6, 0x2a, P2 ;  /* 0x0000002a0600780c */ /* 0x000fe40001741670 */
[----:B------:R-:W-:Y:S02]  /*cd90*/  FMNMX.FTZ R26, R29, R26, !PT ;  /* 0x0000001a1d1a7209 */ /* 0x000fe40007810000 */
[----:B------:R-:W-:Y:S02]  /*cda0*/  FSEL R45, R47, -INF , !P2 ;  /* 0xff8000002f2d7808 */ /* 0x000fe40005000000 */
[----:B------:R-:W-:-:S02]  /*cdb0*/  FMNMX.FTZ R26, R31, R26, !PT ;  /* 0x0000001a1f1a7209 */ /* 0x000fc40007810000 */
[C---:B------:R-:W-:Y:S02]  /*cdc0*/  ISETP.LT.OR P3, PT, R6.reuse, 0x31, P3 ;  /* 0x000000310600780c */ /* 0x040fe40001f61670 */
[----:B------:R-:W-:Y:S02]  /*cdd0*/  FMNMX.FTZ R26, R33, R26, !PT ;  /* 0x0000001a211a7209 */ /* 0x000fe40007810000 */
[----:B------:R-:W-:Y:S02]  /*cde0*/  ISETP.LT.OR P5, PT, R6, 0x39, P5 ;  /* 0x000000390600780c */ /* 0x000fe40002fa1670 */
[----:B------:R-:W-:Y:S02]  /*cdf0*/  FMNMX.FTZ R26, R35, R26, !PT ;  /* 0x0000001a231a7209 */ /* 0x000fe40007810000 */
[----:B0-----:R-:W-:Y:S02]  /*ce00*/  FMNMX.FTZ R21, R30, R21, !PT ;  /* 0x000000151e157209 */ /* 0x001fe40007810000 */
[----:B------:R-:W-:-:S02]  /*ce10*/  FMNMX.FTZ R26, R37, R26, !PT ;  /* 0x0000001a251a7209 */ /* 0x000fc40007810000 */
[C---:B------:R-:W-:Y:S01]  /*ce20*/  FSETP.NEU.FTZ.AND P2, PT, R21.reuse, -INF , PT ;  /* 0xff8000001500780b */ /* 0x040fe20003f5d000 */
[----:B------:R-:W-:Y:S01]  /*ce30*/  FMUL.FTZ R28, R21, R168 ;  /* 0x000000a8151c7220 */ /* 0x000fe20000410000 */
[----:B------:R-:W-:Y:S02]  /*ce40*/  FMNMX.FTZ R26, R39, R26, !PT ;  /* 0x0000001a271a7209 */ /* 0x000fe40007810000 */
[----:B------:R-:W-:Y:S02]  /*ce50*/  FSEL R47, R51, -INF , !P4 ;  /* 0xff800000332f7808 */ /* 0x000fe40006000000 */
[----:B------:R-:W-:Y:S02]  /*ce60*/  FMNMX.FTZ R26, R41, R26, !PT ;  /* 0x0000001a291a7209 */ /* 0x000fe40007810000 */
[----:B------:R-:W-:Y:S02]  /*ce70*/  FSEL R55, R28, RZ, P2 ;  /* 0x000000ff1c377208 */ /* 0x000fe40001000000 */
[----:B------:R-:W-:-:S02]  /*ce80*/  FMNMX.FTZ R26, R43, R26, !PT ;  /* 0x0000001a2b1a7209 */ /* 0x000fc40007810000 */
[----:B------:R-:W-:Y:S01]  /*ce90*/  ISETP.GT.AND P2, PT, R7, 0x39, !P6 ;  /* 0x000000390700780c */ /* 0x000fe20007744270 */
[-CC-:B------:R-:W-:Y:S01]  /*cea0*/  FFMA.FTZ R171, R56, R168.reuse, -R55.reuse ;  /* 0x000000a838ab7223 */ /* 0x180fe20000010837 */
[----:B------:R-:W-:Y:S01]  /*ceb0*/  FSEL R7, R50, -INF , !P3 ;  /* 0xff80000032077808 */ /* 0x000fe20005800000 */
[--C-:B------:R-:W-:Y:S01]  /*cec0*/  FFMA.FTZ R172, R172, R168, -R55.reuse ;  /* 0x000000a8acac7223 */ /* 0x100fe20000010837 */
[----:B------:R-:W-:Y:S01]  /*ced0*/  FMNMX.FTZ R26, R45, R26, !PT ;  /* 0x0000001a2d1a7209 */ /* 0x000fe20007810000 */
[-CC-:B------:R-:W-:Y:S01]  /*cee0*/  FFMA.FTZ R173, R64, R168.reuse, -R55.reuse ;  /* 0x000000a840ad7223 */ /* 0x180fe20000010837 */
[----:B------:R-:W-:Y:S01]  /*cef0*/  ISETP.LT.OR P2, PT, R6, 0x3a, P2 ;  /* 0x0000003a0600780c */ /* 0x000fe20001741670 */
[--C-:B------:R-:W-:Y:S01]  /*cf00*/  FFMA.FTZ R174, R174, R168, -R55.reuse ;  /* 0x000000a8aeae7223 */ /* 0x100fe20000010837 */
[----:B------:R-:W-:Y:S01]  /*cf10*/  FMNMX.FTZ R26, R7, R26, !PT ;  /* 0x0000001a071a7209 */ /* 0x000fe20007810000 */
[-CC-:B------:R-:W-:Y:S01]  /*cf20*/  FFMA.FTZ R175, R32, R168.reuse, -R55.reuse ;  /* 0x000000a820af7223 */ /* 0x180fe20000010837 */
[----:B------:R-:W-:Y:S01]  /*cf30*/  FSEL R49, R54, -INF , !P5 ;  /* 0xff80000036317808 */ /* 0x000fe20006800000 */
[--C-:B------:R-:W-:Y:S01]  /*cf40*/  FFMA.FTZ R176, R176, R168, -R55.reuse ;  /* 0x000000a8b0b07223 */ /* 0x100fe20000010837 */
[----:B------:R-:W-:Y:S01]  /*cf50*/  FMNMX.FTZ R26, R47, R26, !PT ;  /* 0x0000001a2f1a7209 */ /* 0x000fe20007810000 */
[-CC-:B------:R-:W-:Y:S01]  /*cf60*/  FFMA.FTZ R177, R36, R168.reuse, -R55.reuse ;  /* 0x000000a824b17223 */ /* 0x180fe20000010837 */
[----:B------:R-:W-:Y:S01]  /*cf70*/  FSEL R51, R57, -INF , !P2 ;  /* 0xff80000039337808 */ /* 0x000fe20005000000 */
        /* <DEDUP_REMOVED lines=11> */
[----:B------:R-:W-:Y:S01]  /*d030*/  FFMA.FTZ R199, R62, R168, -R55 ;  /* 0x000000a83ec77223 */ /* 0x000fe20000010837 */
[----:B------:R-:W-:Y:S01]  /*d040*/  MUFU.EX2 R171, R171 ;  /* 0x000000ab00ab7308 */ /* 0x000fe20000000800 */
[----:B------:R-:W-:-:S07]  /*d050*/  @!P1 PRMT R14, RZ, 0x654, R14 ;  /* 0x00000654ff0e9816 */ /* 0x000fce000000000e */
[----:B------:R-:W1:Y:S08]  /*d060*/  MUFU.EX2 R172, R172 ;  /* 0x000000ac00ac7308 */ /* 0x000e700000000800 */
[----:B------:R-:W-:Y:S01]  /*d070*/  MUFU.EX2 R173, R173 ;  /* 0x000000ad00ad7308 */ /* 0x000fe20000000800 */
[----:B0-----:R-:W-:-:S07]  /*d080*/  FMNMX.FTZ R53, R26, R53, !PT ;  /* 0x000000351a357209 */ /* 0x001fce0007810000 */
[----:B------:R-:W0:Y:S01]  /*d090*/  MUFU.EX2 R174, R174 ;  /* 0x000000ae00ae7308 */ /* 0x000e220000000800 */
[----:B-1----:R-:W-:Y:S01]  /*d0a0*/  F2FP.F16.F32.PACK_AB R164, R172, R171 ;  /* 0x000000abaca4723e */ /* 0x002fe200000000ff */
[----:B------:R-:W-:Y:S01]  /*d0b0*/  FADD.FTZ R172, R171, R172 ;  /* 0x000000acabac7221 */ /* 0x000fe20000010000 */
[----:B------:R-:W1:Y:S05]  /*d0c0*/  SHFL.BFLY PT, R190, R53, 0x1, 0x1f ;  /* 0x0c201f0035be7f89 */ /* 0x000e6a00000e0000 */
[----:B------:R-:W-:Y:S08]  /*d0d0*/  MUFU.EX2 R175, R175 ;  /* 0x000000af00af7308 */ /* 0x000ff00000000800 */
[----:B------:R-:W2:Y:S01]  /*d0e0*/  MUFU.EX2 R176, R176 ;  /* 0x000000b000b07308 */ /* 0x000ea20000000800 */
[----:B0-----:R-:W-:Y:S01]  /*d0f0*/  F2FP.F16.F32.PACK_AB R166, R174, R173 ;  /* 0x000000adaea6723e */ /* 0x001fe200000000ff */
[----:B------:R-:W-:-:S04]  /*d100*/  FADD.FTZ R173, R173, R172 ;  /* 0x000000acadad7221 */ /* 0x000fc80000010000 */
[----:B------:R-:W-:Y:S02]  /*d110*/  FADD.FTZ R174, R174, R173 ;  /* 0x000000adaeae7221 */ /* 0x000fe40000010000 */
[----:B------:R-:W-:Y:S01]  /*d120*/  MUFU.EX2 R177, R177 ;  /* 0x000000b100b17308 */ /* 0x000fe20000000800 */
[----:B-1----:R-:W-:-:S04]  /*d130*/  FMNMX.FTZ R190, R53, R190, !PT ;  /* 0x000000be35be7209 */ /* 0x002fc80007810000 */
[C---:B------:R-:W-:Y:S01]  /*d140*/  FSETP.NEU.FTZ.AND P2, PT, R190.reuse, -INF , PT ;  /* 0xff800000be00780b */ /* 0x040fe20003f5d000 */
[-C--:B------:R-:W-:Y:S02]  /*d150*/  FMUL.FTZ R6, R190, R168.reuse ;  /* 0x000000a8be067220 */ /* 0x080fe40000410000 */
[----:B------:R-:W0:Y:S01]  /*d160*/  MUFU.EX2 R178, R178 ;  /* 0x000000b200b27308 */ /* 0x000e220000000800 */
[----:B--2---:R-:W-:Y:S01]  /*d170*/  F2FP.F16.F32.PACK_AB R160, R176, R175 ;  /* 0x000000afb0a0723e */ /* 0x004fe200000000ff */
[----:B------:R-:W-:Y:S01]  /*d180*/  FADD.FTZ R175, R175, R174 ;  /* 0x000000aeafaf7221 */ /* 0x000fe20000010000 */
[----:B------:R-:W-:Y:S01]  /*d190*/  FSEL R26, R6, RZ, P2 ;  /* 0x000000ff061a7208 */ /* 0x000fe20001000000 */
[----:B------:R-:W-:Y:S02]  /*d1a0*/  IMAD R6, R19, 0x1000, R188 ;  /* 0x0000100013067824 */ /* 0x000fe400078e02bc */
[----:B------:R-:W-:Y:S01]  /*d1b0*/  FADD.FTZ R176, R176, R175 ;  /* 0x000000afb0b07221 */ /* 0x000fe20000010000 */
[----:B------:R-:W-:Y:S01]  /*d1c0*/  PLOP3.LUT P2, PT, PT, PT, UP0, 0x40, 0x0 ;  /* 0x000000000000781c */ /* 0x000fe20003f4e808 */
        /* <DEDUP_REMOVED lines=17> */
[----:B------:R-:W-:Y:S01]  /*d2e0*/  MUFU.EX2 R200, R200 ;  /* 0x000000c800c87308 */ /* 0x000fe20000000800 */
[----:B------:R-:W-:Y:S01]  /*d2f0*/  IMAD.MOV.U32 R7, RZ, RZ, 0x40000040 ;  /* 0x40000040ff077424 */ /* 0x000fe200078e00ff */
[----:B0-----:R-:W-:Y:S01]  /*d300*/  F2FP.F16.F32.PACK_AB R162, R178, R177 ;  /* 0x000000b1b2a2723e */ /* 0x001fe200000000ff */
[----:B------:R-:W-:Y:S01]  /*d310*/  FADD.FTZ R177, R177, R176 ;  /* 0x000000b0b1b17221 */ /* 0x000fe20000010000 */
[----:B------:R-:W-:-:S02]  /*d320*/  R2UR UR6, R6 ;  /* 0x00000000060672ca */ /* 0x000fc400000e0000 */
[----:B------:R-:W-:Y:S01]  /*d330*/  R2UR UR7, R7 ;  /* 0x00000000070772ca */ /* 0x000fe200000e0000 */
[----:B------:R-:W-:Y:S01]  /*d340*/  FADD.FTZ R178, R178, R177 ;  /* 0x000000b1b2b27221 */ /* 0x000fe20000010000 */
[----:B------:R-:W0:Y:S01]  /*d350*/  MUFU.EX2 R201, R201 ;  /* 0x000000c900c97308 */ /* 0x000e220000000800 */
[----:B------:R-:W-:-:S07]  /*d360*/  MOV R7, 0x40000040 ;  /* 0x4000004000077802 */ /* 0x000fce0000000f00 */
        /* <DEDUP_REMOVED lines=21> */
[----:B------:R-:W3:Y:S01]  /*d4c0*/  MUFU.EX2 R182, R182 ;  /* 0x000000b600b67308 */ /* 0x000ee20000000800 */
[----:B0-----:R-:W-:Y:S01]  /*d4d0*/  F2FP.F16.F32.PACK_AB R156, R180, R179 ;  /* 0x000000b3b49c723e */ /* 0x001fe200000000ff */
[----:B------:R-:W-:-:S04]  /*d4e0*/  FADD.FTZ R179, R179, R178 ;  /* 0x000000b2b3b37221 */ /* 0x000fc80000010000 */
[----:B------:R-:W-:Y:S02]  /*d4f0*/  FADD.FTZ R180, R180, R179 ;  /* 0x000000b3b4b47221 */ /* 0x000fe40000010000 */
[----:B------:R-:W0:Y:S08]  /*d500*/  MUFU.EX2 R210, R210 ;  /* 0x000000d200d27308 */ /* 0x000e300000000800 */
[----:B------:R-:W4:Y:S01]  /*d510*/  MUFU.EX2 R222, R222 ;  /* 0x000000de00de7308 */ /* 0x000f220000000800 */
[----:B---3--:R-:W-:Y:S01]  /*d520*/  F2FP.F16.F32.PACK_AB R158, R182, R181 ;  /* 0x000000b5b69e723e */ /* 0x008fe200000000ff */
[----:B------:R-:W-:-:S04]  /*d530*/  FADD.FTZ R181, R181, R180 ;  /* 0x000000b4b5b57221 */ /* 0x000fc80000010000 */
[----:B------:R-:W-:Y:S02]  /*d540*/  FADD.FTZ R182, R182, R181 ;  /* 0x000000b5b6b67221 */ /* 0x000fe40000010000 */
[----:B------:R-:W-:Y:S01]  /*d550*/  MUFU.EX2 R223, R223 ;  /* 0x000000df00df7308 */ /* 0x000fe20000000800 */
[----:B0-----:R-:W-:-:S07]  /*d560*/  FADD.FTZ R207, R210, R207 ;  /* 0x000000cfd2cf7221 */ /* 0x001fce0000010000 */
[----:B------:R-:W0:Y:S01]  /*d570*/  MUFU.EX2 R224, R224 ;  /* 0x000000e000e07308 */ /* 0x000e220000000800 */
[C---:B----4-:R-:W-:Y:S01]  /*d580*/  F2FP.F16.F32.PACK_AB R157, R222.reuse, R210 ;  /* 0x000000d2de9d723e */ /* 0x050fe200000000ff */
[----:B------:R-:W-:-:S06]  /*d590*/  FADD.FTZ R222, R222, R207 ;  /* 0x000000cfdede7221 */ /* 0x000fcc0000010000 */
[----:B------:R-:W3:Y:S08]  /*d5a0*/  MUFU.EX2 R183, R183 ;  /* 0x000000b700b77308 */ /* 0x000ef00000000800 */
[----:B------:R-:W4:Y:S01]  /*d5b0*/  MUFU.EX2 R191, R191 ;  /* 0x000000bf00bf7308 */ /* 0x000f220000000800 */
[----:B0-----:R-:W-:Y:S01]  /*d5c0*/  F2FP.F16.F32.PACK_AB R159, R224, R223 ;  /* 0x000000dfe09f723e */ /* 0x001fe200000000ff */
[----:B------:R-:W-:-:S04]  /*d5d0*/  FADD.FTZ R223, R223, R222 ;  /* 0x000000dedfdf7221 */ /* 0x000fc80000010000 */
[----:B------:R-:W-:Y:S01]  /*d5e0*/  STSM.16.M88.4 [R209], R156 ;  /* 0x0000009cd1007844 */ /* 0x000fe20000000200 */
[----:B------:R-:W-:Y:S01]  /*d5f0*/  FADD.FTZ R224, R224, R223 ;  /* 0x000000dfe0e07221 */ /* 0x000fe20000010000 */
[----:B------:R-:W-:Y:S01]  /*d600*/  MUFU.EX2 R198, R198 ;  /* 0x000000c600c67308 */ /* 0x000fe20000000800 */
[----:B---3--:R-:W-:-:S07]  /*d610*/  FADD.FTZ R182, R183, R182 ;  /* 0x000000b6b7b67221 */ /* 0x008fce0000010000 */
[----:B------:R-:W0:Y:S01]  /*d620*/  MUFU.EX2 R199, R199 ;  /* 0x000000c700c77308 */ /* 0x000e220000000800 */
[C---:B----4-:R-:W-:Y:S01]  /*d630*/  F2FP.F16.F32.PACK_AB R152, R191.reuse, R183 ;  /* 0x000000b7bf98723e */ /* 0x050fe200000000ff */
[----:B------:R-:W-:-:S06]  /*d640*/  FADD.FTZ R191, R191, R182 ;  /* 0x000000b6bfbf7221 */ /* 0x000fcc0000010000 */
[----:B------:R-:W-:Y:S08]  /*d650*/  MUFU.EX2 R225, R225 ;  /* 0x000000e100e17308 */ /* 0x000ff00000000800 */
[----:B------:R-:W3:Y:S01]  /*d660*/  MUFU.EX2 R226, R226 ;  /* 0x000000e200e27308 */ /* 0x000ee20000000800 */
[----:B0-----:R-:W-:-:S07]  /*d670*/  F2FP.F16.F32.PACK_AB R154, R199, R198 ;  /* 0x000000c6c79a723e */ /* 0x001fce00000000ff */
[----:B------:R-:W-:Y:S08]  /*d680*/  MUFU.EX2 R229, R229 ;  /* 0x000000e500e57308 */ /* 0x000ff00000000800 */
[----:B------:R-:W0:Y:S01]  /*d690*/  MUFU.EX2 R170, R170 ;  /* 0x000000aa00aa7308 */ /* 0x000e220000000800 */
[----:B---3--:R-:W-:Y:S01]  /*d6a0*/  F2FP.F16.F32.PACK_AB R153, R226, R225 ;  /* 0x000000e1e299723e */ /* 0x008fe200000000ff */
[----:B------:R-:W-:-:S04]  /*d6b0*/  FADD.FTZ R225, R225, R224 ;  /* 0x000000e0e1e17221 */ /* 0x000fc80000010000 */
[----:B------:R-:W-:Y:S01]  /*d6c0*/  FADD.FTZ R226, R226, R225 ;  /* 0x000000e1e2e27221 */ /* 0x000fe20000010000 */
[----:B0-----:R-:W-:-:S05]  /*d6d0*/  F2FP.F16.F32.PACK_AB R155, R170, R229 ;  /* 0x000000e5aa9b723e */ /* 0x001fca00000000ff */
[----:B------:R0:W-:Y:S01]  /*d6e0*/  STSM.16.M88.4 [R208], R152 ;  /* 0x00000098d0007844 */ /* 0x0001e20000000200 */
[----:B------:R-:W-:-:S06]  /*d6f0*/  WARPGROUP.ARRIVE ;  /* 0x00000000000079c5 */ /* 0x000fcc0000000000 */
[----:B------:R-:W-:Y:S03]  /*d700*/  HGMMA.64x256x16.F32 R24, R164, gdesc[UR4].tnspB, RZ, !UPT, gsb0 ;  /* 0x43e00004a4187df0 */ /* 0x000fe6000c0008ff */
[----:B------:R-:W-:Y:S02]  /*d710*/  WARPGROUP.DEPBAR.LE gsb0, 0x0 ;  /* 0x00008000000079c5 */ /* 0x000fe40000010000 */
[----:B-1----:R-:W-:Y:S01]  /*d720*/  VIADD R164, R6, 0x80 ;  /* 0x0000008006a47836 */ /* 0x002fe20000000000 */
[----:B------:R-:W-:Y:S01]  /*d730*/  WARPGROUP.ARRIVE ;  /* 0x00000000000079c5 */ /* 0x000fe20000000000 */
[----:B------:R-:W-:-:S03]  /*d740*/  IMAD.MOV.U32 R165, RZ, RZ, 0x40000040 ;  /* 0x40000040ffa57424 */ /* 0x000fc600078e00ff */
[----:B------:R-:W-:Y:S02]  /*d750*/  R2UR UR6, R164 ;  /* 0x00000000a40672ca */ /* 0x000fe400000e0000 */
[----:B------:R-:W-:-:S15]  /*d760*/  R2UR UR7, R165 ;  /* 0x00000000a50772ca */ /* 0x000fde00000e0000 */
[----:B------:R-:W-:-:S01]  /*d770*/  NOP ;  /* 0x0000000000007918 */ /* 0x000fc20000000000 */
[----:B------:R-:W-:Y:S03]  /*d780*/  HGMMA.64x256x16.F32 R24, R160, gdesc[UR4].tnspB, R24, gsb0 ;  /* 0x43e00004a0187df0 */ /* 0x000fe60008000818 */
[----:B------:R-:W-:Y:S02]  /*d790*/  WARPGROUP.DEPBAR.LE gsb0, 0x0 ;  /* 0x00008000000079c5 */ /* 0x000fe40000010000 */
[C---:B--2---:R-:W-:Y:S01]  /*d7a0*/  VIADD R160, R6.reuse, 0x100 ;  /* 0x0000010006a07836 */ /* 0x044fe20000000000 */
[----:B------:R-:W-:Y:S01]  /*d7b0*/  WARPGROUP.ARRIVE ;  /* 0x00000000000079c5 */ /* 0x000fe20000000000 */
[----:B------:R-:W-:Y:S02]  /*d7c0*/  IMAD.MOV.U32 R161, RZ, RZ, 0x40000040 ;  /* 0x40000040ffa17424 */ /* 0x000fe400078e00ff */
[----:B------:R-:W-:Y:S01]  /*d7d0*/  VIADD R6, R6, 0x180 ;  /* 0x0000018006067836 */ /* 0x000fe20000000000 */
[----:B------:R-:W-:-:S02]  /*d7e0*/  R2UR UR6, R160 ;  /* 0x00000000a00672ca */ /* 0x000fc400000e0000 */
[----:B------:R-:W-:-:S15]  /*d7f0*/  R2UR UR7, R161 ;  /* 0x00000000a10772ca */ /* 0x000fde00000e0000 */
[----:B------:R-:W-:-:S01]  /*d800*/  NOP ;  /* 0x0000000000007918 */ /* 0x000fc20000000000 */
[----:B------:R-:W-:Y:S01]  /*d810*/  HGMMA.64x256x16.F32 R24, R156, gdesc[UR4].tnspB, R24, gsb0 ;  /* 0x43e000049c187df0 */ /* 0x000fe20008000818 */
[----:B------:R-:W-:Y:S01]  /*d820*/  R2UR UR6, R6 ;  /* 0x00000000060672ca */ /* 0x000fe200000e0000 */
[----:B------:R-:W-:Y:S01]  /*d830*/  FADD.FTZ R6, R198, R191 ;  /* 0x000000bfc6067221 */ /* 0x000fe20000010000 */
[----:B------:R-:W-:Y:S01]  /*d840*/  R2UR UR7, R7 ;  /* 0x00000000070772ca */ /* 0x000fe200000e0000 */
[----:B------:R-:W-:Y:S02]  /*d850*/  FADD.FTZ R7, R229, R226 ;  /* 0x000000e2e5077221 */ /* 0x000fe40000010000 */
[----:B------:R-:W-:Y:S02]  /*d860*/  FADD.FTZ R6, R199, R6 ;  /* 0x00000006c7067221 */ /* 0x000fe40000010000 */
[----:B------:R-:W-:Y:S01]  /*d870*/  FADD.FTZ R7, R170, R7 ;  /* 0x00000007aa077221 */ /* 0x000fe20000010000 */
[----:B------:R-:W-:Y:S02]  /*d880*/  WARPGROUP.DEPBAR.LE gsb0, 0x0 ;  /* 0x00008000000079c5 */ /* 0x000fe40000010000 */
[----:B------:R-:W-:-:S15]  /*d890*/  WARPGROUP.ARRIVE ;  /* 0x00000000000079c5 */ /* 0x000fde0000000000 */
[----:B------:R-:W-:-:S02]  /*d8a0*/  NOP ;  /* 0x0000000000007918 */ /* 0x000fc40000000000 */
[----:B------:R-:W-:Y:S03]  /*d8b0*/  HGMMA.64x256x16.F32 R24, R152, gdesc[UR4].tnspB, R24, gsb0 ;  /* 0x43e0000498187df0 */ /* 0x000fe60008000818 */
[----:B------:R-:W-:Y:S02]  /*d8c0*/  WARPGROUP.DEPBAR.LE gsb0, 0x0 ;  /* 0x00008000000079c5 */ /* 0x000fe40000010000 */
[----:B------:R1:W-:Y:S06]  /*d8d0*/  MEMBAR.ALL.CTA ;  /* 0x0000000000007992 */ /* 0x0003ec0000008000 */
[----:B-1----:R-:W1:Y:S02]  /*d8e0*/  FENCE.VIEW.ASYNC.S ;  /* 0x00000000000073c6 */ /* 0x002e640000000000 */
[----:B-1----:R-:W-:Y:S01]  /*d8f0*/  NOP ;  /* 0x0000000000007918 */ /* 0x002fe20000000000 */
[----:B------:R-:W-:Y:S06]  /*d900*/  BAR.ARV 0xe, 0x100 ;  /* 0x0384000000007b1d */ /* 0x000fec0000002000 */
[----:B------:R1:W-:Y:S02]  /*d910*/  @!P1 SYNCS.ARRIVE.TRANS64.RED.A1T0 RZ, [R14+URZ], RZ ;  /* 0x000000ff0eff99a7 */ /* 0x0003e4000810043f */
[----:B-1----:R-:W-:-:S04]  /*d920*/  IMAD.IADD R14, R23, 0x1, -R184 ;  /* 0x00000001170e7824 */ /* 0x002fc800078e0ab8 */
[----:B0-----:R-:W-:Y:S02]  /*d930*/  IMAD R154, R189, 0x40, R14 ;  /* 0x00000040bd9a7824 */ /* 0x001fe400078e020e */
[----:B------:R-:W-:Y:S02]  /*d940*/  VIADD R14, R169, 0xfffffffe ;  /* 0xfffffffea90e7836 */ /* 0x000fe40000000000 */
[----:B------:R-:W-:Y:S01]  /*d950*/  VIADD R152, R154, UR4 ;  /* 0x000000049a987c36 */ /* 0x000fe20008000000 */
        /* <DEDUP_REMOVED lines=13> */
.L_x_2802:
[----:B------:R-:W-:-:S06]  /*da30*/  UISETP.NE.AND UP0, UPT, UR5, 0x1, UPT ;  /* 0x000000010500788c */ /* 0x000fcc000bf05270 */
[----:B------:R-:W-:-:S05]  /*da40*/  PLOP3.LUT P2, PT, PT, PT, UP0, 0x80, 0x0 ;  /* 0x000000000000781c */ /* 0x000fca0003f4f008 */
[----:B------:R-:W-:-:S08]  /*da50*/  @UP0 ULDC.64 UR6, c[0x0][0xae0] ;  /* 0x0002b80000060ab9 */ /* 0x000fd00000000a00 */
[----:B------:R-:W-:-:S05]  /*da60*/  @P2 IMAD.HI.U32 R154, R153, UR6, RZ ;  /* 0x00000006999a2c27 */ /* 0x000fca000f8e00ff */
[----:B------:R-:W-:-:S07]  /*da70*/  @P2 SHF.R.U32.HI R153, RZ, UR7, R154 ;  /* 0x00000007ff992c19 */ /* 0x000fce000801169a */
.L_x_2803:
[----:B------:R-:W-:Y:S05]  /*da80*/  BSYNC B0 ;  /* 0x0000000000007941 */ /* 0x000fea0003800000 */
.L_x_2801:
[----:B------:R-:W-:-:S04]  /*da90*/  IMAD.U32 R154, RZ, RZ, UR5 ;  /* 0x00000005ff9a7e24 */ /* 0x000fc8000f8e00ff */
[----:B------:R-:W-:-:S05]  /*daa0*/  IMAD R153, R153, R154, UR5 ;  /* 0x0000000599997e24 */ /* 0x000fca000f8e029a */
[----:B------:R-:W-:-:S07]  /*dab0*/  VIMNMX R152, R152, R153, PT ;  /* 0x0000009998987248 */ /* 0x000fce0003fe0100 */
.L_x_2800:
[----:B------:R-:W-:Y:S01]  /*dac0*/  SHF.R.S32.HI R153, RZ, 0x1f, R152 ;  /* 0x0000001fff997819 */ /* 0x000fe20000011498 */
[----:B------:R-:W-:Y:S01]  /*dad0*/  ULDC UR38, c[0x0][0xadc] ;  /* 0x0002b70000267ab9 */ /* 0x000fe20000000800 */
[----:B------:R-:W-:Y:S01]  /*dae0*/  ULDC UR41, c[0x0][0xadc] ;  /* 0x0002b70000297ab9 */ /* 0x000fe20000000800 */
[----:B------:R-:W-:Y:S01]  /*daf0*/  ULDC UR37, c[0x0][0xa80] ;  /* 0x0002a00000257ab9 */ /* 0x000fe20000000800 */
[----:B------:R-:W-:Y:S01]  /*db00*/  LEA.HI R153, R153, R152, RZ, 0x6 ;  /* 0x0000009899997211 */ /* 0x000fe200078f30ff */
[----:B------:R-:W-:Y:S01]  /*db10*/  ULDC UR40, c[0x0][0xa80] ;  /* 0x0002a00000287ab9 */ /* 0x000fe20000000800 */
[----:B------:R-:W-:Y:S01]  /*db20*/  ULDC UR39, c[0x0][0xa80] ;  /* 0x0002a00000277ab9 */ /* 0x000fe20000000800 */
[----:B------:R-:W-:Y:S01]  /*db30*/  ULDC UR45, c[0x0][0xad0] ;  /* 0x0002b400002d7ab9 */ /* 0x000fe20000000800 */
[----:B------:R-:W-:Y:S01]  /*db40*/  SHF.R.S32.HI R153, RZ, 0x6, R153 ;  /* 0x00000006ff997819 */ /* 0x000fe20000011499 */
[----:B------:R-:W-:Y:S01]  /*db50*/  ULDC UR44, c[0x0][0xad0] ;  /* 0x0002b400002c7ab9 */ /* 0x000fe20000000800 */
[----:B------:R-:W-:Y:S01]  /*db60*/  ULDC UR43, c[0x0][0xad0] ;  /* 0x0002b400002b7ab9 */ /* 0x000fe20000000800 */
[----:B------:R-:W-:Y:S01]  /*db70*/  ULDC UR42, c[0x0][0xad8] ;  /* 0x0002b600002a7ab9 */ /* 0x000fe20000000800 */
[----:B------:R-:W-:Y:S01]  /*db80*/  VIMNMX R210, R212, R153, !PT ;  /* 0x00000099d4d27248 */ /* 0x000fe20007fe0100 */
[----:B------:R-:W-:Y:S01]  /*db90*/  ULDC UR48, c[0x0][0xad8] ;  /* 0x0002b60000307ab9 */ /* 0x000fe20000000800 */
[----:B------:R-:W-:Y:S02]  /*dba0*/  BSSY B1, `(.L_x_2804) ;  /* 0x0000414000017945 */ /* 0x000fe40003800000 */
[----:B------:R-:W-:-:S13]  /*dbb0*/  ISETP.GE.AND P2, PT, R14, R210, PT ;  /* 0x000000d20e00720c */ /* 0x000fda0003f46270 */
[----:B------:R-:W-:Y:S05]  /*dbc0*/  @!P2 BRA `(.L_x_2805) ;  /* 0x000000400044a947 */ /* 0x000fea0003800000 */
[----:B------:R-:W-:Y:S01]  /*dbd0*/  IADD3 R191, R0, R23, -R184 ;  /* 0x0000001700bf7210 */ /* 0x000fe20007ffe8b8 */
[----:B------:R-:W-:Y:S03]  /*dbe0*/  BSSY B0, `(.L_x_2806) ;  /* 0x000040b000007945 */ /* 0x000fe60003800000 */
[----:B------:R-:W-:-:S07]  /*dbf0*/  IADD3 R191, R191, 0x8, RZ ;  /* 0x00000008bfbf7810 */ /* 0x000fce0007ffe0ff */
.L_x_2825:
[----:B------:R-:W-:-:S05]  /*dc00*/  VIADD R198, R19, 0x1 ;  /* 0x0000000113c67836 */ /* 0x000fca0000000000 */
[----:B------:R-:W-:-:S04]  /*dc10*/  ISETP.NE.AND P2, PT, R198, 0x2, PT ;  /* 0x00000002c600780c */ /* 0x000fc80003f45270 */
[----:B------:R-:W-:Y:S02]  /*dc20*/  SEL R153, RZ, 0x1, P2 ;  /* 0x00000001ff997807 */ /* 0x000fe40001000000 */
[----:B------:R-:W-:Y:S02]  /*dc30*/  SEL R198, R198, RZ, P2 ;  /* 0x000000ffc6c67207 */ /* 0x000fe40001000000 */
[----:B------:R-:W-:Y:S01]  /*dc40*/  LOP3.LUT R22, R22, R153, RZ, 0x3c, !PT ;  /* 0x0000009916167212 */ /* 0x000fe200078e3cff */
[----:B0-----:R-:W-:Y:S06]  /*dc50*/  @!P0 BRA `(.L_x_2807) ;  /* 0x0000000000048947 */ /* 0x001fec0003800000 */
[----:B------:R-:W-:Y:S01]  /*dc60*/  BPT.TRAP 0x1 ;  /* 0x000000040000795c */ /* 0x000fe20000300000 */
.L_x_2807:
[----:B------:R-:W-:Y:S01]  /*dc70*/  IMAD R199, R198, 0x8, R18 ;  /* 0x00000008c6c77824 */ /* 0x000fe200078e0212 */
[----:B------:R-:W-:-:S04]  /*dc80*/  SHF.L.U32 R204, R22, 0x1f, RZ ;  /* 0x0000001f16cc7819 */ /* 0x000fc800000006ff */
[----:B------:R0:W1:Y:S01]  /*dc90*/  SYNCS.PHASECHK.TRANS64.TRYWAIT P2, [R199+URZ+0x38830], R204 ;  /* 0x038830ccc70075a7 */ /* 0x000062000804017f */
[----:B------:R-:W-:Y:S05]  /*dca0*/  @!P0 BRA `(.L_x_2808) ;  /* 0x0000000000048947 */ /* 0x000fea0003800000 */
[----:B------:R-:W-:Y:S01]  /*dcb0*/  BPT.TRAP 0x1 ;  /* 0x000000040000795c */ /* 0x000fe20000300000 */
.L_x_2808:
[----:B------:R-:W-:Y:S01]  /*dcc0*/  BSSY B2, `(.L_x_2809) ;  /* 0x0000006000027945 */ /* 0x000fe20003800000 */
[----:B------:R-:W-:Y:S02]  /*dcd0*/  IMAD R200, R198, 0x200, R15 ;  /* 0x00000200c6c87824 */ /* 0x000fe400078e020f */
[----:B------:R-:W-:Y:S01]  /*dce0*/  IMAD.MOV.U32 R201, RZ, RZ, 0x40000040 ;  /* 0x40000040ffc97424 */ /* 0x000fe200078e00ff */
[----:B-1----:R-:W-:Y:S06]  /*dcf0*/  @P2 BRA `(.L_x_2810) ;  /* 0x0000000000082947 */ /* 0x002fec0003800000 */
[----:B------:R-:W1:Y:S02]  /*dd00*/  SYNCS.PHASECHK.TRANS64.TRYWAIT P2, [R199+URZ+0x38830], R204 ;  /* 0x038830ccc70075a7 */ /* 0x000e64000804017f */
[----:B-1----:R-:W-:Y:S05]  /*dd10*/  @!P2 BRA `(.L_x_2811) ;  /* 0x00000164008ca947 */ /* 0x002fea0003800000 */
.L_x_2810:
[----:B------:R-:W-:Y:S05]  /*dd20*/  BSYNC B2 ;  /* 0x0000000000027941 */ /* 0x000fea0003800000 */
.L_x_2809:
        /* <DEDUP_REMOVED lines=9> */
[----:B------:R-:W-:Y:S01]  /*ddc0*/  R2UR UR6, R202 ;  /* 0x00000000ca0672ca */ /* 0x000fe200000e0000 */
[----:B------:R-:W-:Y:S01]  /*ddd0*/  VIADD R202, R200, 0x4 ;  /* 0x00000004c8ca7836 */ /* 0x000fe20000000000 */
        /* <DEDUP_REMOVED lines=25> */
.L_x_2812:
[----:B------:R2:W3:Y:S01]  /*df70*/  SYNCS.PHASECHK.TRANS64.TRYWAIT P2, [R199+URZ+0x38850], R204 ;  /* 0x038850ccc70075a7 */ /* 0x0004e2000804017f */
[----:B------:R-:W-:Y:S05]  /*df80*/  @!P0 BRA `(.L_x_2813) ;  /* 0x0000000000048947 */ /* 0x000fea0003800000 */
[----:B------:R-:W-:Y:S01]  /*df90*/  BPT.TRAP 0x1 ;  /* 0x000000040000795c */ /* 0x000fe20000300000 */
.L_x_2813:
[----:B------:R-:W-:Y:S04]  /*dfa0*/  BSSY B2, `(.L_x_2814) ;  /* 0x0000004000027945 */ /* 0x000fe80003800000 */
[----:B---3--:R-:W-:Y:S05]  /*dfb0*/  @P2 BRA `(.L_x_2815) ;  /* 0x0000000000082947 */ /* 0x008fea0003800000 */
[----:B------:R-:W3:Y:S02]  /*dfc0*/  SYNCS.PHASECHK.TRANS64.TRYWAIT P2, [R199+URZ+0x38850], R204 ;  /* 0x038850ccc70075a7 */ /* 0x000ee4000804017f */
[----:B---3--:R-:W-:Y:S05]  /*dfd0*/  @!P2 BRA `(.L_x_2816) ;  /* 0x0000016000f0a947 */ /* 0x008fea0003800000 */
.L_x_2815:
[----:B------:R-:W-:Y:S05]  /*dfe0*/  BSYNC B2 ;  /* 0x0000000000027941 */ /* 0x000fea0003800000 */
.L_x_2814:
[----:B------:R-:W-:Y:S01]  /*dff0*/  IMAD R202, R198, 0x1000, R20 ;  /* 0x00001000c6ca7824 */ /* 0x000fe200078e0214 */
[----:B------:R-:W-:Y:S01]  /*e000*/  R2UR UR4, R2 ;  /* 0x00000000020472ca */ /* 0x000fe200000e0000 */
[----:B------:R-:W-:Y:S01]  /*e010*/  IMAD.MOV.U32 R203, RZ, RZ, 0x40000040 ;  /* 0x40000040ffcb7424 */ /* 0x000fe200078e00ff */
[----:B------:R-:W-:Y:S01]  /*e020*/  R2UR UR5, R3 ;  /* 0x00000000030572ca */ /* 0x000fe200000e0000 */
[----:B------:R-:W-:Y:S01]  /*e030*/  WARPGROUP.ARRIVE ;  /* 0x00000000000079c5 */ /* 0x000fe20000000000 */
[----:B------:R-:W-:Y:S01]  /*e040*/  R2UR UR6, R202 ;  /* 0x00000000ca0672ca */ /* 0x000fe200000e0000 */
[C---:B------:R-:W-:Y:S01]  /*e050*/  VIADD R200, R2.reuse, 0x2 ;  /* 0x0000000202c87836 */ /* 0x040fe20000000000 */
[----:B------:R-:W-:Y:S01]  /*e060*/  R2UR UR7, R203 ;  /* 0x00000000cb0772ca */ /* 0x000fe200000e0000 */
[----:B------:R-:W-:Y:S02]  /*e070*/  IMAD.MOV.U32 R201, RZ, RZ, 0x40000040 ;  /* 0x40000040ffc97424 */ /* 0x000fe400078e00ff */
[----:B------:R-:W4:Y:S01]  /*e080*/  S2R R206, SR_TID.X ;  /* 0x0000000000ce7919 */ /* 0x000f220000002100 */
[----:B------:R-:W-:Y:S01]  /*e090*/  IMAD.MOV.U32 R205, RZ, RZ, 0x40000040 ;  /* 0x40000040ffcd7424 */ /* 0x000fe200078e00ff */
[----:B------:R-:W-:Y:S01]  /*e0a0*/  UISETP.NE.AND UP0, UPT, UR46, URZ, UPT ;  /* 0x0000003f2e00728c */ /* 0x000fe2000bf05270 */
[----:B------:R-:W-:-:S07]  /*e0b0*/  VIADD R207, R2, 0x800 ;  /* 0x0000080002cf7836 */ /* 0x000fce0000000000 */
        /* <DEDUP_REMOVED lines=8> */
[----:B------:R-:W-:Y:S02]  /*e140*/  MOV R201, 0x40000040 ;  /* 0x4000004000c97802 */ /* 0x000fe40000000f00 */
[----:B----4-:R-:W-:Y:S01]  /*e150*/  SHF.R.U32.HI R206, RZ, 0x7, R206 ;  /* 0x00000007ffce7819 */ /* 0x010fe200000116ce */
[----:B------:R-:W-:Y:S02]  /*e160*/  WARPGROUP.DEPBAR.LE gsb0, 0x0 ;  /* 0x00008000000079c5 */ /* 0x000fe40000010000 */
[----:B------:R-:W-:-:S06]  /*e170*/  WARPGROUP.ARRIVE ;  /* 0x00000000000079c5 */ /* 0x000fcc0000000000 */
        /* <DEDUP_REMOVED lines=148> */
[----:B------:R-:W-:Y:S02]  /*eac0*/  R2UR UR6, R200 ;  /* 0x00000000c80672ca */ /* 0x000fe400000e0000 */
[----:B------:R-:W-:Y:S01]  /*ead0*/  R2UR UR7, R201 ;  /* 0x00000000c90772ca */ /* 0x000fe200000e0000 */
[----:B------:R4:W5:Y:S01]  /*eae0*/  SHFL.IDX PT, R200, R206, RZ, 0x1f ;  /* 0x00001fffcec87589 */ /* 0x00096200000e0000 */
[----:B------:R-:W-:-:S02]  /*eaf0*/  IMAD.MOV.U32 R201, RZ, RZ, 0x4 ;  /* 0x00000004ffc97424 */ /* 0x000fc400078e00ff */
[----:B----4-:R-:W-:Y:S01]  /*eb00*/  VIADD R206, R202, 0x800 ;  /* 0x00000800cace7836 */ /* 0x010fe20000000000 */
[----:B-----5:R-:W-:-:S04]  /*eb10*/  ISETP.GT.AND P2, PT, R200, 0x7f, PT ;  /* 0x0000007fc800780c */ /* 0x020fc80003f44270 */
[----:B------:R-:W-:Y:S02]  /*eb20*/  SEL R200, RZ, 0x2, !P2 ;  /* 0x00000002ffc87807 */ /* 0x000fe40005000000 */
[C---:B------:R-:W-:Y:S02]  /*eb30*/  SEL R203, R201.reuse, 0x2, P2 ;  /* 0x00000002c9cb7807 */ /* 0x040fe40001000000 */
[----:B------:R-:W-:Y:S01]  /*eb40*/  SEL R201, R201, 0x6, !P2 ;  /* 0x00000006c9c97807 */ /* 0x000fe20005000000 */
[----:B0123--:R-:W-:Y:S01]  /*eb50*/  IMAD.IADD R204, R200, 0x1, R206 ;  /* 0x00000001c8cc7824 */ /* 0x00ffe200078e02ce */
[----:B------:R-:W-:Y:S02]  /*eb60*/  WARPGROUP.DEPBAR.LE gsb0, 0x0 ;  /* 0x00008000000079c5 */ /* 0x000fe40000010000 */
[----:B------:R-:W-:-:S06]  /*eb70*/  WARPGROUP.ARRIVE ;  /* 0x00000000000079c5 */ /* 0x000fcc0000000000 */
[----:B------:R-:W-:Y:S01]  /*eb80*/  HGMMA.64x64x16.F32 R152, gdesc[UR4], R152, gsb0 ;  /* 0x00e00000049879f0 */ /* 0x000fe20008000898 */
[----:B------:R-:W-:Y:S01]  /*eb90*/  R2UR UR6, R204 ;  /* 0x00000000cc0672ca */ /* 0x000fe200000e0000 */
[----:B------:R-:W-:Y:S01]  /*eba0*/  IMAD.IADD R204, R207, 0x1, R200 ;  /* 0x00000001cfcc7824 */ /* 0x000fe200078e02c8 */
[----:B------:R-:W-:Y:S01]  /*ebb0*/  R2UR UR7, R205 ;  /* 0x00000000cd0772ca */ /* 0x000fe200000e0000 */
[----:B------:R-:W-:-:S03]  /*ebc0*/  IMAD.MOV.U32 R205, RZ, RZ, 0x40000040 ;  /* 0x40000040ffcd7424 */ /* 0x000fc600078e00ff */
[----:B------:R-:W-:Y:S01]  /*ebd0*/  R2UR UR4, R204 ;  /* 0x00000000cc0472ca */ /* 0x000fe200000e0000 */
[----:B------:R-:W-:Y:S01]  /*ebe0*/  IMAD.IADD R204, R206, 0x1, R203 ;  /* 0x00000001cecc7824 */ /* 0x000fe200078e02cb */
[----:B------:R-:W-:Y:S02]  /*ebf0*/  R2UR UR5, R205 ;  /* 0x00000000cd0572ca */ /* 0x000fe400000e0000 */
[----:B------:R-:W-:Y:S01]  /*ec00*/  MOV R205, 0x40000040 ;  /* 0x4000004000cd7802 */ /* 0x000fe20000000f00 */
        /* <DEDUP_REMOVED lines=17> */
[----:B------:R-:W-:-:S03]  /*ed20*/  IMAD.MOV.U32 R205, RZ, RZ, 0x40000040 ;  /* 0x40000040ffcd7424 */ /* 0x000fc600078e00ff */
[----:B------:R-:W-:Y:S01]  /*ed30*/  R2UR UR6, R204 ;  /* 0x00000000cc0672ca */ /* 0x000fe200000e0000 */
[----:B------:R-:W-:Y:S01]  /*ed40*/  IMAD.MOV.U32 R204, RZ, RZ, 0x28 ;  /* 0x00000028ffcc7424 */ /* 0x000fe200078e00ff */
[----:B------:R-:W-:Y:S01]  /*ed50*/  R2UR UR7, R205 ;  /* 0x00000000cd0772ca */ /* 0x000fe200000e0000 */
[----:B------:R-:W-:-:S03]  /*ed60*/  IMAD.MOV.U32 R205, RZ, RZ, 0xa00 ;  /* 0x00000a00ffcd7424 */ /* 0x000fc600078e00ff */
[----:B------:R-:W-:Y:S02]  /*ed70*/  SEL R204, R204, 0x26, P2 ;  /* 0x00000026cccc7807 */ /* 0x000fe40001000000 */
[----:B------:R-:W-:Y:S02]  /*ed80*/  SEL R205, R205, 0x980, P2 ;  /* 0x00000980cdcd7807 */ /* 0x000fe40001000000 */
[----:B------:R-:W-:Y:S02]  /*ed90*/  LOP3.LUT R207, R204, 0x6, RZ, 0xc0, !PT ;  /* 0x00000006cccf7812 */ /* 0x000fe400078ec0ff */
[----:B------:R-:W-:-:S04]  /*eda0*/  LOP3.LUT R205, R205, 0xa00, RZ, 0xc0, !PT ;  /* 0x00000a00cdcd7812 */ /* 0x000fc800078ec0ff */
[CC--:B------:R-:W-:Y:S02]  /*edb0*/  IADD3 R204, R207.reuse, R205.reuse, R2 ;  /* 0x000000cdcfcc7210 */ /* 0x0c0fe40007ffe002 */
[----:B------:R-:W-:Y:S01]  /*edc0*/  IADD3 R206, R207, R205, R202 ;  /* 0x000000cdcfce7210 */ /* 0x000fe20007ffe0ca */
[----:B------:R-:W-:Y:S01]  /*edd0*/  IMAD.MOV.U32 R207, RZ, RZ, 0x40000040 ;  /* 0x40000040ffcf7424 */ /* 0x000fe200078e00ff */
[----:B------:R-:W-:Y:S01]  /*ede0*/  MOV R205, 0x40000040 ;  /* 0x4000004000cd7802 */ /* 0x000fe20000000f00 */
[----:B------:R-:W-:Y:S02]  /*edf0*/  WARPGROUP.DEPBAR.LE gsb0, 0x0 ;  /* 0x00008000000079c5 */ /* 0x000fe40000010000 */
[----:B------:R-:W-:-:S06]  /*ee00*/  WARPGROUP.ARRIVE ;  /* 0x00000000000079c5 */ /* 0x000fcc0000000000 */
[----:B------:R-:W-:Y:S01]  /*ee10*/  HGMMA.64x64x16.F32 R152, gdesc[UR4], R152, gsb0 ;  /* 0x00e00000049879f0 */ /* 0x000fe20008000898 */
[----:B------:R-:W-:Y:S02]  /*ee20*/  R2UR UR4, R204 ;  /* 0x00000000cc0472ca */ /* 0x000fe400000e0000 */
[----:B------:R-:W-:Y:S01]  /*ee30*/  R2UR UR5, R205 ;  /* 0x00000000cd0572ca */ /* 0x000fe200000e0000 */
[----:B------:R-:W-:Y:S01]  /*ee40*/  IMAD.MOV.U32 R205, RZ, RZ, 0x40000040 ;  /* 0x40000040ffcd7424 */ /* 0x000fe200078e00ff */
[----:B------:R-:W-:Y:S01]  /*ee50*/  R2UR UR6, R206 ;  /* 0x00000000ce0672ca */ /* 0x000fe200000e0000 */
[----:B------:R-:W-:Y:S01]  /*ee60*/  VIADD R206, R2, 0xa00 ;  /* 0x00000a0002ce7836 */ /* 0x000fe20000000000 */
[----:B------:R-:W-:Y:S01]  /*ee70*/  R2UR UR7, R207 ;  /* 0x00000000cf0772ca */ /* 0x000fe200000e0000 */
[----:B------:R-:W-:Y:S02]  /*ee80*/  VIADD R207, R202, 0xa00 ;  /* 0x00000a00cacf7836 */ /* 0x000fe40000000000 */
[----:B------:R-:W-:Y:S01]  /*ee90*/  IMAD.IADD R204, R206, 0x1, R200 ;  /* 0x00000001cecc7824 */ /* 0x000fe200078e02c8 */
[----:B------:R-:W-:-:S02]  /*eea0*/  WARPGROUP.DEPBAR.LE gsb0, 0x0 ;  /* 0x00008000000079c5 */ /* 0x000fc40000010000 */
[----:B------:R-:W-:-:S07]  /*eeb0*/  WARPGROUP.ARRIVE ;  /* 0x00000000000079c5 */ /* 0x000fce0000000000 */
        /* <DEDUP_REMOVED lines=108> */
[----:B------:R-:W-:Y:S02]  /*f580*/  IMAD.MOV.U32 R205, RZ, RZ, 0x40000040 ;  /* 0x40000040ffcd7424 */ /* 0x000fe400078e00ff */
[----:B------:R-:W-:Y:S01]  /*f590*/  IMAD.IADD R200, R207, 0x1, R201 ;  /* 0x00000001cfc87824 */ /* 0x000fe200078e02c9 */
        /* <DEDUP_REMOVED lines=14> */
[----:B------:R-:W-:Y:S02]  /*f680*/  IMAD.MOV.U32 R201, RZ, RZ, 0x40000040 ;  /* 0x40000040ffc97424 */ /* 0x000fe400078e00ff */
[----:B------:R-:W-:Y:S01]  /*f690*/  IMAD.MOV.U32 R205, RZ, RZ, 0x40000040 ;  /* 0x40000040ffcd7424 */ /* 0x000fe200078e00ff */
[----:B------:R-:W-:Y:S02]  /*f6a0*/  WARPGROUP.DEPBAR.LE gsb0, 0x0 ;  /* 0x00008000000079c5 */ /* 0x000fe40000010000 */
[----:B------:R-:W-:-:S07]  /*f6b0*/  WARPGROUP.ARRIVE ;  /* 0x00000000000079c5 */ /* 0x000fce0000000000 */
[----:B------:R-:W-:Y:S01]  /*f6c0*/  HGMMA.64x64x16.F32 R152, gdesc[UR4], R152, gsb0 ;  /* 0x00e00000049879f0 */ /* 0x000fe20008000898 */
[----:B------:R-:W-:Y:S02]  /*f6d0*/  R2UR UR4, R200 ;  /* 0x00000000c80472ca */ /* 0x000fe400000e0000 */
[----:B------:R-:W-:Y:S01]  /*f6e0*/  R2UR UR5, R201 ;  /* 0x00000000c90572ca */ /* 0x000fe200000e0000 */
[----:B------:R-:W-:Y:S01]  /*f6f0*/  IMAD.MOV.U32 R201, RZ, RZ, 0x1000 ;  /* 0x00001000ffc97424 */ /* 0x000fe200078e00ff */
[----:B------:R-:W-:Y:S02]  /*f700*/  R2UR UR6, R204 ;  /* 0x00000000cc0672ca */ /* 0x000fe400000e0000 */
[----:B------:R-:W-:Y:S02]  /*f710*/  R2UR UR7, R205 ;  /* 0x00000000cd0772ca */ /* 0x000fe400000e0000 */
[----:B------:R-:W-:Y:S02]  /*f720*/  MOV R200, 0x40 ;  /* 0x0000004000c87802 */ /* 0x000fe40000000f00 */
[----:B------:R-:W-:-:S02]  /*f730*/  SEL R201, R201, 0xf80, P2 ;  /* 0x00000f80c9c97807 */ /* 0x000fc40001000000 */
[----:B------:R-:W-:Y:S02]  /*f740*/  SEL R200, R200, 0x3e, P2 ;  /* 0x0000003ec8c87807 */ /* 0x000fe40001000000 */
[----:B------:R-:W-:Y:S02]  /*f750*/  LOP3.LUT R201, R201, 0x1e00, RZ, 0xc0, !PT ;  /* 0x00001e00c9c97812 */ /* 0x000fe400078ec0ff */
[----:B------:R-:W-:Y:S02]  /*f760*/  LOP3.LUT R203, R200, 0x6, RZ, 0xc0, !PT ;  /* 0x00000006c8cb7812 */ /* 0x000fe400078ec0ff */
[----:B------:R-:W-:Y:S02]  /*f770*/  PLOP3.LUT P2, PT, PT, PT, UP0, 0x40, 0x0 ;  /* 0x000000000000781c */ /* 0x000fe40003f4e808 */
[CC--:B------:R-:W-:Y:S02]  /*f780*/  IADD3 R200, R203.reuse, R201.reuse, R2 ;  /* 0x000000c9cbc87210 */ /* 0x0c0fe40007ffe002 */
[----:B------:R-:W-:Y:S01]  /*f790*/  IADD3 R202, R203, R201, R202 ;  /* 0x000000c9cbca7210 */ /* 0x000fe20007ffe0ca */
        /* <DEDUP_REMOVED lines=20> */
[----:B------:R-:W-:-:S02]  /*f8e0*/  @!P1 VIADD R154, R199, 0x38840 ;  /* 0x00038840c79a9836 */ /* 0x000fc40000000000 */
        /* <DEDUP_REMOVED lines=29> */
[----:B0-----:R-:W-:-:S07]  /*fac0*/  IADD3 R154, R23, 0x1, -R178 ;  /* 0x00000001179a7810 */ /* 0x001fce0007ffe8b2 */
[----:B------:R-:W0:Y:S01]  /*fad0*/  MUFU.TANH R201, R201 ;  /* 0x000000c900c97308 */ /* 0x000e220000002400 */
[----:B------:R-:W-:-:S07]  /*fae0*/  IADD3 R154, -R185, R154, -R184 ;  /* 0x0000009ab99a7210 */ /* 0x000fce0007ffe9b8 */
[----:B------:R-:W2:Y:S01]  /*faf0*/  MUFU.TANH R152, R152 ;  /* 0x0000009800987308 */ /* 0x000ea20000002400 */
[C---:B------:R-:W-:Y:S02]  /*fb00*/  VIADD R206, R154.reuse, UR48 ;  /* 0x000000309ace7c36 */ /* 0x040fe40008000000 */
[----:B------:R-:W-:-:S03]  /*fb10*/  VIADD R183, R154, UR47 ;  /* 0x0000002f9ab77c36 */ /* 0x000fc60008000000 */
        /* <DEDUP_REMOVED lines=44> */
.L_x_2819:
[----:B------:R-:W-:-:S05]  /*fde0*/  IMAD.U32 R207, RZ, RZ, UR41 ;  /* 0x00000029ffcf7e24 */ /* 0x000fca000f8e00ff */
[----:B------:R-:W-:-:S13]  /*fdf0*/  ISETP.NE.AND P2, PT, R207, 0x1, PT ;  /* 0x00000001cf00780c */ /* 0x000fda0003f45270 */
[----:B------:R-:W1:Y:S02]  /*fe00*/  @P2 LDC.64 R154, c[0x0][0xae0] ;  /* 0x0002b800ff9a2b82 */ /* 0x000e640000000a00 */
[----:B-1----:R-:W-:-:S04]  /*fe10*/  @P2 IMAD.HI.U32 R222, R223, R154, RZ ;  /* 0x0000009adfde2227 */ /* 0x002fc800078e00ff */
[----:B------:R-:W-:Y:S01]  /*fe20*/  IMAD.MOV.U32 R154, RZ, RZ, R223 ;  /* 0x000000ffff9a7224 */ /* 0x000fe200078e00df */
[----:B------:R-:W-:-:S07]  /*fe30*/  @P2 SHF.R.U32.HI R154, RZ, R155, R222 ;  /* 0x0000009bff9a2219 */ /* 0x000fce00000116de */
.L_x_2820:
[----:B------:R-:W-:Y:S05]  /*fe40*/  BSYNC B2 ;  /* 0x0000000000027941 */ /* 0x000fea0003800000 */
.L_x_2818:
[----:B------:R-:W-:-:S04]  /*fe50*/  IMAD R154, R154, R207, -R178 ;  /* 0x000000cf9a9a7224 */ /* 0x000fc800078e0ab2 */
[----:B------:R-:W-:-:S05]  /*fe60*/  IMAD.IADD R154, R154, 0x1, -R185 ;  /* 0x000000019a9a7824 */ /* 0x000fca00078e0ab9 */
[----:B------:R-:W-:Y:S02]  /*fe70*/  VIADDMNMX R182, R154, R207, R182, PT ;  /* 0x000000cf9ab67246 */ /* 0x000fe400038001b6 */
[----:B------:R-:W-:-:S07]  /*fe80*/  VIMNMX R181, R181, R154, !PT ;  /* 0x0000009ab5b57248 */ /* 0x000fce0007fe0100 */
.L_x_2817:
[----:B------:R-:W-:Y:S01]  /*fe90*/  ISETP.GT.AND P2, PT, R14, -0x1, PT ;  /* 0xffffffff0e00780c */ /* 0x000fe20003f44270 */
[----:B------:R-:W-:Y:S01]  /*fea0*/  UISETP.NE.AND UP0, UPT, UR46, URZ, UPT ;  /* 0x0000003f2e00728c */ /* 0x000fe2000bf05270 */
[----:B------:R-:W-:Y:S02]  /*feb0*/  IADD3 R206, R206, 0x8, R0 ;  /* 0x00000008cece7810 */ /* 0x000fe40007ffe000 */
[C---:B------:R-:W-:Y:S02]  /*fec0*/  ISETP.GT.AND P5, PT, R181.reuse, RZ, P2 ;  /* 0x000000ffb500720c */ /* 0x040fe400017a4270 */
[C---:B------:R-:W-:Y:S02]  /*fed0*/  ISETP.GT.AND P4, PT, R181.reuse, 0x1, P2 ;  /* 0x00000001b500780c */ /* 0x040fe40001784270 */
[----:B------:R-:W-:Y:S02]  /*fee0*/  ISETP.LT.OR P5, PT, R182, 0x1, P5 ;  /* 0x00000001b600780c */ /* 0x000fe40002fa1670 */
[----:B------:R-:W-:-:S02]  /*fef0*/  ISETP.GT.AND P6, PT, R181, 0x8, P2 ;  /* 0x00000008b500780c */ /* 0x000fc400017c4270 */
[----:B------:R-:W-:Y:S02]  /*ff00*/  FSEL R200, R200, -INF , !P5 ;  /* 0xff800000c8c87808 */ /* 0x000fe40006800000 */
[C---:B------:R-:W-:Y:S02]  /*ff10*/  ISETP.GT.AND P5, PT, R181.reuse, 0x10, P2 ;  /* 0x00000010b500780c */ /* 0x040fe400017a4270 */
[----:B------:R-:W-:Y:S02]  /*ff20*/  ISETP.GT.AND P3, PT, R181, 0x9, P2 ;  /* 0x00000009b500780c */ /* 0x000fe40001764270 */
[C---:B------:R-:W-:Y:S02]  /*ff30*/  ISETP.LT.OR P5, PT, R182.reuse, 0x11, P5 ;  /* 0x00000011b600780c */ /* 0x040fe40002fa1670 */
[----:B------:R-:W-:Y:S02]  /*ff40*/  ISETP.LT.OR P4, PT, R182, 0x2, P4 ;  /* 0x00000002b600780c */ /* 0x000fe40002781670 */
[----:B0-----:R-:W-:-:S02]  /*ff50*/  FSEL R204, R204, -INF , !P5 ;  /* 0xff800000cccc7808 */ /* 0x001fc40006800000 */
[----:B------:R-:W-:Y:S02]  /*ff60*/  ISETP.GT.AND P5, PT, R181, 0x20, P2 ;  /* 0x00000020b500780c */ /* 0x000fe400017a4270 */
[C---:B------:R-:W-:Y:S02]  /*ff70*/  ISETP.LT.OR P6, PT, R182.reuse, 0x9, P6 ;  /* 0x00000009b600780c */ /* 0x040fe400037c1670 */
[C---:B------:R-:W-:Y:S02]  /*ff80*/  ISETP.LT.OR P3, PT, R182.reuse, 0xa, P3 ;  /* 0x0000000ab600780c */ /* 0x040fe40001f61670 */
[----:B------:R-:W-:Y:S02]  /*ff90*/  ISETP.LT.OR P5, PT, R182, 0x21, P5 ;  /* 0x00000021b600780c */ /* 0x000fe40002fa1670 */
[----:B------:R-:W-:Y:S02]  /*ffa0*/  FSEL R201, R201, -INF , !P4 ;  /* 0xff800000c9c97808 */ /* 0x000fe40006000000 */
[----:B------:R-:W-:-:S02]  /*ffb0*/  FSEL R202, R202, -INF , !P6 ;  /* 0xff800000caca7808 */ /* 0x000fc40007000000 */
[----:B------:R-:W-:Y:S02]  /*ffc0*/  FSEL R203, R203, -INF , !P3 ;  /* 0xff800000cbcb7808 */ /* 0x000fe40005800000 */
[C---:B------:R-:W-:Y:S02]  /*ffd0*/  ISETP.GT.AND P4, PT, R181.reuse, 0x11, P2 ;  /* 0x00000011b500780c */ /* 0x040fe40001784270 */
[C---:B------:R-:W-:Y:S02]  /*ffe0*/  ISETP.GT.AND P6, PT, R181.reuse, 0x18, P2 ;  /* 0x00000018b500780c */ /* 0x040fe400017c4270 */
[C---:B------:R-:W-:Y:S02]  /*fff0*/  ISETP.GT.AND P3, PT, R181.reuse, 0x19, P2 ;  /* 0x00000019b500780c */ /* 0x040fe40001764270 */
[----:B------:R-:W-:Y:S02]  /*10000*/  FSEL R207, R168, -INF , !P5 ;  /* 0xff800000a8cf7808 */ /* 0x000fe40006800000 */
[----:B------:R-:W-:-:S02]  /*10010*/  ISETP.GT.AND P5, PT, R181, 0x30, P2 ;  /* 0x00000030b500780c */ /* 0x000fc400017a4270 */
[C---:B------:R-:W-:Y:S02]  /*10020*/  ISETP.LT.OR P4, PT, R182.reuse, 0x12, P4 ;  /* 0x00000012b600780c */ /* 0x040fe40002781670 */
        /* <DEDUP_REMOVED lines=8> */
[----:B------:R-:W-:Y:S02]  /*100b0*/  ISETP.GT.AND P3, PT, R181, 0x29, P2 ;  /* 0x00000029b500780c */ /* 0x000fe40001764270 */
[----:B------:R-:W-:Y:S02]  /*100c0*/  FSEL R176, R176, -INF , !P5 ;  /* 0xff800000b0b07808 */ /* 0x000fe40006800000 */
[----:B------:R-:W-:-:S02]  /*100d0*/  PLOP3.LUT P5, PT, PT, PT, UP0, 0x40, 0x0 ;  /* 0x000000000000781c */ /* 0x000fc40003fae808 */
        /* <DEDUP_REMOVED lines=20> */
[----:B------:R-:W-:Y:S01]  /*10220*/  IMAD.U32 R171, RZ, RZ, UR41 ;  /* 0x00000029ffab7e24 */ /* 0x000fe2000f8e00ff */
[----:B------:R-:W-:-:S04]  /*10230*/  IADD3 R168, R0, R23, -R184 ;  /* 0x0000001700a87210 */ /* 0x000fc80007ffe8b8 */
[----:B------:R-:W-:Y:S01]  /*10240*/  ISETP.NE.AND P3, PT, R171, 0x1, PT ;  /* 0x00000001ab00780c */ /* 0x000fe20003f65270 */
[----:B------:R-:W-:-:S05]  /*10250*/  VIADD R168, R168, 0x8 ;  /* 0x00000008a8a87836 */ /* 0x000fca0000000000 */
[----:B------:R-:W-:-:S07]  /*10260*/  LOP3.LUT R181, RZ, R168, RZ, 0x33, !PT ;  /* 0x000000a8ffb57212 */ /* 0x000fce00078e33ff */
[----:B------:R-:W0:Y:S02]  /*10270*/  @P3 LDC.64 R154, c[0x0][0xae0] ;  /* 0x0002b800ff9a3b82 */ /* 0x000e240000000a00 */
[----:B0-----:R-:W-:-:S05]  /*10280*/  @P3 IMAD.HI.U32 R154, R181, R154, RZ ;  /* 0x0000009ab59a3227 */ /* 0x001fca00078e00ff */
[----:B------:R-:W-:-:S04]  /*10290*/  @P3 SHF.R.U32.HI R181, RZ, R155, R154 ;  /* 0x0000009bffb53219 */ /* 0x000fc8000001169a */
[----:B------:R-:W-:Y:S01]  /*102a0*/  LOP3.LUT R154, RZ, R181, RZ, 0x33, !PT ;  /* 0x000000b5ff9a7212 */ /* 0x000fe200078e33ff */
[----:B------:R-:W-:Y:S06]  /*102b0*/  BRA `(.L_x_2824) ;  /* 0x0000000000187947 */ /* 0x000fec0003800000 */
.L_x_2823:
[----:B------:R-:W-:-:S04]  /*102c0*/  MOV R171, UR41 ;  /* 0x0000002900ab7c02 */ /* 0x000fc80008000f00 */
[----:B------:R-:W-:-:S13]  /*102d0*/  ISETP.NE.AND P3, PT, R171, 0x1, PT ;  /* 0x00000001ab00780c */ /* 0x000fda0003f65270 */
[----:B------:R-:W0:Y:S02]  /*102e0*/  @P3 LDC.64 R154, c[0x0][0xae0] ;  /* 0x0002b800ff9a3b82 */ /* 0x000e240000000a00 */
[----:B0-----:R-:W-:-:S04]  /*102f0*/  @P3 IMAD.HI.U32 R168, R191, R154, RZ ;  /* 0x0000009abfa83227 */ /* 0x001fc800078e00ff */
[----:B------:R-:W-:Y:S01]  /*10300*/  IMAD.MOV.U32 R154, RZ, RZ, R191 ;  /* 0x000000ffff9a7224 */ /* 0x000fe200078e00bf */
[----:B------:R-:W-:-:S07]  /*10310*/  @P3 SHF.R.U32.HI R154, RZ, R155, R168 ;  /* 0x0000009bff9a3219 */ /* 0x000fce00000116a8 */
.L_x_2824:
[----:B------:R-:W-:Y:S05]  /*10320*/  BSYNC B2 ;  /* 0x0000000000027941 */ /* 0x000fea0003800000 */
.L_x_2822:
[----:B------:R-:W-:-:S04]  /*10330*/  IMAD R178, R154, R171, -R178 ;  /* 0x000000ab9ab27224 */ /* 0x000fc800078e0ab2 */
[----:B------:R-:W-:-:S05]  /*10340*/  IMAD.IADD R178, R178, 0x1, -R185 ;  /* 0x00000001b2b27824 */ /* 0x000fca00078e0ab9 */
[----:B------:R-:W-:Y:S02]  /*10350*/  VIADDMNMX R206, R178, R171, R206, PT ;  /* 0x000000abb2ce7246 */ /* 0x000fe400038001ce */
[----:B------:R-:W-:-:S07]  /*10360*/  VIMNMX R183, R183, R178, !PT ;  /* 0x000000b2b7b77248 */ /* 0x000fce0007fe0100 */
.L_x_2821:
[----:B------:R-:W-:Y:S01]  /*10370*/  FMNMX.FTZ R154, R200, R21, !PT ;  /* 0x00000015c89a7209 */ /* 0x000fe20007810000 */
[----:B------:R-:W-:Y:S01]  /*10380*/  IMAD.MOV.U32 R171, RZ, RZ, 0x40000040 ;  /* 0x40000040ffab7424 */ /* 0x000fe200078e00ff */
[----:B------:R-:W-:Y:S01]  /*10390*/  ISETP.GT.AND P4, PT, R183, 0x9, P2 ;  /* 0x00000009b700780c */ /* 0x000fe20001784270 */
[----:B------:R-:W-:Y:S01]  /*103a0*/  IMAD R170, R198, 0x1000, R188 ;  /* 0x00001000c6aa7824 */ /* 0x000fe200078e02bc */
[----:B------:R-:W-:Y:S01]  /*103b0*/  FMNMX.FTZ R155, R201, R154, !PT ;  /* 0x0000009ac99b7209 */ /* 0x000fe20007810000 */
[----:B------:R-:W-:Y:S01]  /*103c0*/  @!P1 VIADD R199, R199, 0x38860 ;  /* 0x00038860c7c79836 */ /* 0x000fe20000000000 */
        /* <DEDUP_REMOVED lines=8> */
[----:B------:R-:W-:-:S02]  /*10450*/  R2UR UR7, R171 ;  /* 0x00000000ab0772ca */ /* 0x000fc400000e0000 */
[----:B------:R-:W-:Y:S02]  /*10460*/  FMNMX.FTZ R154, R163, R154, !PT ;  /* 0x0000009aa39a7209 */ /* 0x000fe40007810000 */
[----:B------:R-:W-:Y:S02]  /*10470*/  FSEL R161, R161, -INF , !P4 ;  /* 0xff800000a1a17808 */ /* 0x000fe40006000000 */
[----:B------:R-:W-:Y:S02]  /*10480*/  FMNMX.FTZ R154, R165, R154, !PT ;  /* 0x0000009aa59a7209 */ /* 0x000fe40007810000 */
[----:B------:R-:W-:Y:S02]  /*10490*/  ISETP.GT.AND P4, PT, R183, RZ, P2 ;  /* 0x000000ffb700720c */ /* 0x000fe40001784270 */
[----:B------:R-:W-:Y:S02]  /*104a0*/  FMNMX.FTZ R154, R207, R154, !PT ;  /* 0x0000009acf9a7209 */ /* 0x000fe40007810000 */
[----:B------:R-:W-:-:S02]  /*104b0*/  ISETP.GT.AND P3, PT, R183, 0x1, P2 ;  /* 0x00000001b700780c */ /* 0x000fc40001764270 */
[----:B------:R-:W-:Y:S02]  /*104c0*/  FMNMX.FTZ R155, R169, R154, !PT ;  /* 0x0000009aa99b7209 */ /* 0x000fe40007810000 */
[----:B------:R-:W-:Y:S02]  /*104d0*/  ISETP.LT.OR P4, PT, R206, 0x1, P4 ;  /* 0x00000001ce00780c */ /* 0x000fe40002781670 */
[----:B------:R-:W-:Y:S02]  /*104e0*/  FMNMX.FTZ R154, R222, R155, !PT ;  /* 0x0000009bde9a7209 */ /* 0x000fe40007810000 */
[----:B------:R-:W-:Y:S02]  /*104f0*/  ISETP.GT.AND P6, PT, R183, 0x8, P2 ;  /* 0x00000008b700780c */ /* 0x000fe400017c4270 */
        /* <DEDUP_REMOVED lines=9> */
[----:B------:R-:W-:Y:S02]  /*10590*/  FMNMX.FTZ R168, R152, R190, !PT ;  /* 0x000000be98a87209 */ /* 0x000fe40007810000 */
[C---:B------:R-:W-:Y:S01]  /*105a0*/  ISETP.GT.AND P5, PT, R183.reuse, 0x10, P2 ;  /* 0x00000010b700780c */ /* 0x040fe200017a4270 */
[----:B------:R-:W0:Y:S01]  /*105b0*/  SHFL.BFLY PT, R154, R155, 0x2, 0x1f ;  /* 0x0c401f009b9a7f89 */ /* 0x000e2200000e0000 */
[----:B------:R-:W-:Y:S02]  /*105c0*/  FSEL R156, R156, -INF , !P6 ;  /* 0xff8000009c9c7808 */ /* 0x000fe40007000000 */
[----:B------:R-:W-:Y:S02]  /*105d0*/  ISETP.GT.AND P3, PT, R183, 0x11, P2 ;  /* 0x00000011b700780c */ /* 0x000fe40001764270 */
[----:B------:R-:W-:-:S02]  /*105e0*/  ISETP.LT.OR P5, PT, R206, 0x11, P5 ;  /* 0x00000011ce00780c */ /* 0x000fc40002fa1670 */
[C---:B------:R-:W-:Y:S02]  /*105f0*/  ISETP.GT.AND P6, PT, R183.reuse, 0x18, P2 ;  /* 0x00000018b700780c */ /* 0x040fe400017c4270 */
[----:B------:R-:W-:Y:S02]  /*10600*/  ISETP.LT.OR P3, PT, R206, 0x12, P3 ;  /* 0x00000012ce00780c */ /* 0x000fe40001f61670 */
[----:B------:R-:W-:Y:S02]  /*10610*/  FSEL R158, R158, -INF , !P5 ;  /* 0xff8000009e9e7808 */ /* 0x000fe40006800000 */
[----:B------:R-:W-:Y:S02]  /*10620*/  ISETP.GT.AND P5, PT, R183, 0x20, P2 ;  /* 0x00000020b700780c */ /* 0x000fe400017a4270 */
[----:B------:R-:W-:Y:S02]  /*10630*/  ISETP.LT.OR P6, PT, R206, 0x19, P6 ;  /* 0x00000019ce00780c */ /* 0x000fe400037c1670 */
[----:B------:R-:W-:-:S02]  /*10640*/  FSEL R159, R159, -INF , !P3 ;  /* 0xff8000009f9f7808 */ /* 0x000fc40005800000 */
[----:B------:R-:W-:Y:S02]  /*10650*/  ISETP.LT.OR P5, PT, R206, 0x21, P5 ;  /* 0x00000021ce00780c */ /* 0x000fe40002fa1670 */
[----:B------:R-:W-:Y:S02]  /*10660*/  FSEL R160, R160, -INF , !P6 ;  /* 0xff800000a0a07808 */ /* 0x000fe40007000000 */
[----:B------:R-:W-:Y:S02]  /*10670*/  FSEL R162, R162, -INF , !P5 ;  /* 0xff800000a2a27808 */ /* 0x000fe40006800000 */
[----:B0-----:R-:W-:Y:S02]  /*10680*/  FMNMX.FTZ R171, R155, R154, !PT ;  /* 0x0000009a9bab7209 */ /* 0x001fe40007810000 */
[----:B------:R-:W-:Y:S02]  /*10690*/  FMNMX.FTZ R155, R153, R168, !PT ;  /* 0x000000a8999b7209 */ /* 0x000fe40007810000 */
[----:B------:R-:W-:Y:S01]  /*106a0*/  ISETP.GT.AND P5, PT, R183, 0x29, P2 ;  /* 0x00000029b700780c */ /* 0x000fe200017a4270 */
[----:B------:R-:W0:Y:S01]  /*106b0*/  SHFL.BFLY PT, R154, R171, 0x1, 0x1f ;  /* 0x0c201f00ab9a7f89 */ /* 0x000e2200000e0000 */
[----:B------:R-:W-:-:S02]  /*106c0*/  FMNMX.FTZ R168, R156, R155, !PT ;  /* 0x0000009b9ca87209 */ /* 0x000fc40007810000 */
[----:B------:R-:W-:Y:S02]  /*106d0*/  ISETP.GT.AND P3, PT, R183, 0x21, P2 ;  /* 0x00000021b700780c */ /* 0x000fe40001764270 */
[----:B------:R-:W-:Y:S01]  /*106e0*/  FMNMX.FTZ R155, R157, R168, !PT ;  /* 0x000000a89d9b7209 */ /* 0x000fe20007810000 */
[----:B------:R-:W-:Y:S01]  /*106f0*/  IMAD.U32 R168, RZ, RZ, UR40 ;  /* 0x00000028ffa87e24 */ /* 0x000fe2000f8e00ff */
[C---:B------:R-:W-:Y:S02]  /*10700*/  ISETP.LT.OR P5, PT, R206.reuse, 0x2a, P5 ;  /* 0x0000002ace00780c */ /* 0x040fe40002fa1670 */
[----:B------:R-:W-:Y:S02]  /*10710*/  ISETP.GT.AND P6, PT, R183, 0x28, P2 ;  /* 0x00000028b700780c */ /* 0x000fe400017c4270 */
[----:B------:R-:W-:Y:S02]  /*10720*/  ISETP.LT.OR P3, PT, R206, 0x22, P3 ;  /* 0x00000022ce00780c */ /* 0x000fe40001f61670 */
[----:B------:R-:W-:-:S02]  /*10730*/  FSEL R166, R166, -INF , !P5 ;  /* 0xff800000a6a67808 */ /* 0x000fc40006800000 */
[----:B------:R-:W-:Y:S02]  /*10740*/  ISETP.LT.OR P6, PT, R206, 0x29, P6 ;  /* 0x00000029ce00780c */ /* 0x000fe400037c1670 */
[----:B------:R-:W-:Y:S02]  /*10750*/  FSEL R164, R164, -INF , !P3 ;  /* 0xff800000a4a47808 */ /* 0x000fe40005800000 */
[----:B------:R-:W-:Y:S02]  /*10760*/  ISETP.GT.AND P3, PT, R183, 0x30, P2 ;  /* 0x00000030b700780c */ /* 0x000fe40001764270 */
[----:B------:R-:W-:Y:S02]  /*10770*/  FSEL R167, R167, -INF , !P6 ;  /* 0xff800000a7a77808 */ /* 0x000fe40007000000 */
[----:B------:R-:W-:Y:S02]  /*10780*/  ISETP.GT.AND P4, PT, R183, 0x31, P2 ;  /* 0x00000031b700780c */ /* 0x000fe40001784270 */
[----:B0-----:R-:W-:-:S02]  /*10790*/  FMNMX.FTZ R171, R171, R154, !PT ;  /* 0x0000009aabab7209 */ /* 0x001fc40007810000 */
[----:B------:R-:W-:Y:S02]  /*107a0*/  FMNMX.FTZ R154, R158, R155, !PT ;  /* 0x0000009b9e9a7209 */ /* 0x000fe40007810000 */
[C---:B------:R-:W-:Y:S01]  /*107b0*/  FSETP.NEU.FTZ.AND P5, PT, R171.reuse, -INF , PT ;  /* 0xff800000ab00780b */ /* 0x040fe20003fbd000 */
[----:B------:R-:W-:Y:S01]  /*107c0*/  FMUL.FTZ R178, R171, R168 ;  /* 0x000000a8abb27220 */ /* 0x000fe20000410000 */
[----:B------:R-:W-:Y:S02]  /*107d0*/  FMNMX.FTZ R155, R159, R154, !PT ;  /* 0x0000009a9f9b7209 */ /* 0x000fe40007810000 */
[----:B------:R-:W-:Y:S02]  /*107e0*/  ISETP.LT.OR P3, PT, R206, 0x31, P3 ;  /* 0x00000031ce00780c */ /* 0x000fe40001f61670 */
[----:B------:R-:W-:Y:S02]  /*107f0*/  FMNMX.FTZ R154, R160, R155, !PT ;  /* 0x0000009ba09a7209 */ /* 0x000fe40007810000 */
[----:B------:R-:W-:-:S02]  /*10800*/  FSEL R155, R178, RZ, P5 ;  /* 0x000000ffb29b7208 */ /* 0x000fc40002800000 */
[----:B------:R-:W-:Y:S02]  /*10810*/  FMNMX.FTZ R181, R161, R154, !PT ;  /* 0x0000009aa1b57209 */ /* 0x000fe40007810000 */
[----:B------:R-:W-:Y:S01]  /*10820*/  ISETP.GT.AND P6, PT, R183, 0x38, P2 ;  /* 0x00000038b700780c */ /* 0x000fe200017c4270 */
[-CC-:B------:R-:W-:Y:S01]  /*10830*/  FFMA.FTZ R154, R200, R168.reuse, -R155.reuse ;  /* 0x000000a8c89a7223 */ /* 0x180fe2000001089b */
[----:B------:R-:W-:Y:S01]  /*10840*/  FMNMX.FTZ R181, R162, R181, !PT ;  /* 0x000000b5a2b57209 */ /* 0x000fe20007810000 */
[-CC-:B------:R-:W-:Y:S01]  /*10850*/  FFMA.FTZ R202, R202, R168.reuse, -R155.reuse ;  /* 0x000000a8caca7223 */ /* 0x180fe2000001089b */
[----:B------:R-:W-:Y:S01]  /*10860*/  ISETP.LT.OR P4, PT, R206, 0x32, P4 ;  /* 0x00000032ce00780c */ /* 0x000fe20002781670 */
[-CC-:B------:R-:W-:Y:S01]  /*10870*/  FFMA.FTZ R203, R203, R168.reuse, -R155.reuse ;  /* 0x000000a8cbcb7223 */ /* 0x180fe2000001089b */
[----:B------:R-:W-:Y:S01]  /*10880*/  FMNMX.FTZ R178, R164, R181, !PT ;  /* 0x000000b5a4b27209 */ /* 0x000fe20007810000 */
[-CC-:B------:R-:W-:Y:S01]  /*10890*/  FFMA.FTZ R169, R169, R168.reuse, -R155.reuse ;  /* 0x000000a8a9a97223 */ /* 0x180fe2000001089b */
[----:B------:R-:W-:Y:S01]  /*108a0*/  FSEL R200, R172, -INF , !P3 ;  /* 0xff800000acc87808 */ /* 0x000fe20005800000 */
[--C-:B------:R-:W-:Y:S01]  /*108b0*/  FFMA.FTZ R176, R176, R168, -R155.reuse ;  /* 0x000000a8b0b07223 */ /* 0x100fe2000001089b */
[----:B------:R-:W-:Y:S01]  /*108c0*/  FMNMX.FTZ R181, R167, R178, !PT ;  /* 0x000000b2a7b57209 */ /* 0x000fe20007810000 */
[-CC-:B------:R-:W-:Y:S01]  /*108d0*/  FFMA.FTZ R178, R207, R168.reuse, -R155.reuse ;  /* 0x000000a8cfb27223 */ /* 0x180fe2000001089b */
[----:B------:R-:W-:Y:S01]  /*108e0*/  ISETP.GT.AND P2, PT, R183, 0x39, P2 ;  /* 0x00000039b700780c */ /* 0x000fe20001744270 */
[-CC-:B------:R-:W-:Y:S01]  /*108f0*/  FFMA.FTZ R183, R201, R168.reuse, -R155.reuse ;  /* 0x000000a8c9b77223 */ /* 0x180fe2000001089b */
[----:B------:R-:W-:Y:S01]  /*10900*/  FMNMX.FTZ R181, R166, R181, !PT ;  /* 0x000000b5a6b57209 */ /* 0x000fe20007810000 */
[----:B------:R-:W-:Y:S01]  /*10910*/  FFMA.FTZ R177, R177, R168, -R155 ;  /* 0x000000a8b1b17223 */ /* 0x000fe2000001089b */
[----:B------:R-:W-:Y:S01]  /*10920*/  ISETP.LT.OR P6, PT, R206, 0x39, P6 ;  /* 0x00000039ce00780c */ /* 0x000fe200037c1670 */
[----:B------:R-:W-:Y:S01]  /*10930*/  MUFU.EX2 R154, R154 ;  /* 0x0000009a009a7308 */ /* 0x000fe20000000800 */
[----:B------:R-:W-:-:S02]  /*10940*/  FSEL R201, R173, -INF , !P4 ;  /* 0xff800000adc97808 */ /* 0x000fc40006000000 */
[----:B------:R-:W-:Y:S02]  /*10950*/  FMNMX.FTZ R172, R200, R181, !PT ;  /* 0x000000b5c8ac7209 */ /* 0x000fe40007810000 */
[----:B------:R-:W-:Y:S02]  /*10960*/  ISETP.LT.OR P2, PT, R206, 0x3a, P2 ;  /* 0x0000003ace00780c */ /* 0x000fe40001741670 */
[----:B------:R-:W-:Y:S01]  /*10970*/  FSEL R206, R174, -INF , !P6 ;  /* 0xff800000aece7808 */ /* 0x000fe20007000000 */
[--C-:B------:R-:W-:Y:S01]  /*10980*/  FFMA.FTZ R174, R163, R168, -R155.reuse ;  /* 0x000000a8a3ae7223 */ /* 0x100fe2000001089b */
[----:B------:R-:W-:Y:S01]  /*10990*/  FMNMX.FTZ R173, R201, R172, !PT ;  /* 0x000000acc9ad7209 */ /* 0x000fe20007810000 */
[-CC-:B------:R-:W-:Y:S01]  /*109a0*/  FFMA.FTZ R172, R204, R168.reuse, -R155.reuse ;  /* 0x000000a8ccac7223 */ /* 0x180fe2000001089b */
[----:B------:R-:W-:Y:S01]  /*109b0*/  FSEL R224, R175, -INF , !P2 ;  /* 0xff800000afe07808 */ /* 0x000fe20005000000 */
[-CC-:B------:R-:W-:Y:S01]  /*109c0*/  FFMA.FTZ R175, R165, R168.reuse, -R155.reuse ;  /* 0x000000a8a5af7223 */ /* 0x180fe2000001089b */
[----:B------:R-:W-:Y:S01]  /*109d0*/  FMNMX.FTZ R173, R206, R173, !PT ;  /* 0x000000adcead7209 */ /* 0x000fe20007810000 */
[----:B------:R-:W-:Y:S01]  /*109e0*/  FFMA.FTZ R165, R179, R168, -R155 ;  /* 0x000000a8b3a57223 */ /* 0x000fe2000001089b */
[----:B------:R-:W-:Y:S01]  /*109f0*/  MUFU.EX2 R183, R183 ;  /* 0x000000b700b77308 */ /* 0x000fe20000000800 */
[----:B------:R-:W-:-:S02]  /*10a00*/  R2UR UR6, R170 ;  /* 0x00000000aa0672ca */ /* 0x000fc400000e0000 */
[----:B------:R-:W-:Y:S01]  /*10a10*/  FMNMX.FTZ R181, R224, R173, !PT ;  /* 0x000000ade0b57209 */ /* 0x000fe20007810000 */
[-CC-:B------:R-:W-:Y:S01]  /*10a20*/  FFMA.FTZ R173, R205, R168.reuse, -R155.reuse ;  /* 0x000000a8cdad7223 */ /* 0x180fe2000001089b */
[----:B------:R-:W-:Y:S01]  /*10a30*/  FFMA.FTZ R205, R180, R168, -R155 ;  /* 0x000000a8b4cd7223 */ /* 0x000fe2000001089b */
[----:B------:R-:W-:Y:S02]  /*10a40*/  @!P1 PRMT R199, RZ, 0x654, R199 ;  /* 0x00000654ffc79816 */ /* 0x000fe400000000c7 */
[----:B------:R-:W0:Y:S01]  /*10a50*/  SHFL.BFLY PT, R182, R181, 0x2, 0x1f ;  /* 0x0c401f00b5b67f89 */ /* 0x000e2200000e0000 */
[----:B------:R1:W-:Y:S08]  /*10a60*/  MUFU.EX2 R180, R165 ;  /* 0x000000a500b47308 */ /* 0x0003f00000000800 */
[----:B------:R-:W-:Y:S08]  /*10a70*/  MUFU.EX2 R202, R202 ;  /* 0x000000ca00ca7308 */ /* 0x000ff00000000800 */
[----:B------:R-:W-:Y:S01]  /*10a80*/  MUFU.EX2 R203, R203 ;  /* 0x000000cb00cb7308 */ /* 0x000fe20000000800 */
[----:B0-----:R-:W-:Y:S01]  /*10a90*/  FMNMX.FTZ R163, R181, R182, !PT ;  /* 0x000000b6b5a37209 */ /* 0x001fe20007810000 */
[-CC-:B------:R-:W-:Y:S01]  /*10aa0*/  FFMA.FTZ R181, R222, R168.reuse, -R155.reuse ;  /* 0x000000a8deb57223 */ /* 0x180fe2000001089b */
[----:B------:R-:W-:Y:S01]  /*10ab0*/  FFMA.FTZ R182, R223, R168, -R155 ;  /* 0x000000a8dfb67223 */ /* 0x000fe2000001089b */
[----:B------:R-:W-:-:S04]  /*10ac0*/  IMAD.MOV R222, RZ, RZ, -R195 ;  /* 0x000000ffffde7224 */ /* 0x000fc800078e0ac3 */
[----:B------:R-:W-:Y:S01]  /*10ad0*/  MUFU.EX2 R172, R172 ;  /* 0x000000ac00ac7308 */ /* 0x000fe20000000800 */
[----:B------:R-:W0:Y:S01]  /*10ae0*/  SHFL.BFLY PT, R204, R163, 0x1, 0x1f ;  /* 0x0c201f00a3cc7f89 */ /* 0x000e2200000e0000 */
[----:B------:R-:W-:-:S06]  /*10af0*/  ISETP.NE.AND P2, PT, R185, R222, PT ;  /* 0x000000deb900720c */ /* 0x000fcc0003f45270 */
[----:B------:R-:W-:Y:S08]  /*10b00*/  MUFU.EX2 R173, R173 ;  /* 0x000000ad00ad7308 */ /* 0x000ff00000000800 */
[----:B------:R-:W-:Y:S01]  /*10b10*/  MUFU.EX2 R174, R174 ;  /* 0x000000ae00ae7308 */ /* 0x000fe20000000800 */
[----:B------:R-:W-:-:S05]  /*10b20*/  @!P2 IMAD R19, R19, 0x40, R193 ;  /* 0x000000401313a824 */ /* 0x000fca00078e02c1 */
[----:B------:R-:W-:Y:S02]  /*10b30*/  @!P2 LEA R19, R19, R18, 0x2 ;  /* 0x000000121313a211 */ /* 0x000fe400078e10ff */
[----:B------:R-:W-:Y:S01]  /*10b40*/  MUFU.EX2 R175, R175 ;  /* 0x000000af00af7308 */ /* 0x000fe20000000800 */
[----:B0-----:R-:W-:Y:S02]  /*10b50*/  FMNMX.FTZ R179, R163, R204, !PT ;  /* 0x000000cca3b37209 */ /* 0x001fe40007810000 */
[----:B------:R-:W-:Y:S02]  /*10b60*/  FSEL R204, R171, RZ, P5 ;  /* 0x000000ffabcc7208 */ /* 0x000fe40002800000 */
[----:B------:R-:W-:-:S03]  /*10b70*/  FSETP.NEU.FTZ.AND P3, PT, R179, -INF , PT ;  /* 0xff800000b300780b */ /* 0x000fc60003f7d000 */
[----:B------:R-:W-:Y:S01]  /*10b80*/  FADD.FTZ R155, -R204, R21 ;  /* 0x00000015cc9b7221 */ /* 0x000fe20000010100 */
[C---:B------:R-:W-:Y:S01]  /*10b90*/  FSEL R163, R179.reuse, RZ, P3 ;  /* 0x000000ffb3a37208 */ /* 0x040fe20001800000 */
[-C--:B------:R-:W-:Y:S01]  /*10ba0*/  FMUL.FTZ R204, R179, R168.reuse ;  /* 0x000000a8b3cc7220 */ /* 0x080fe20000410000 */
[----:B------:R0:W-:Y:S01]  /*10bb0*/  MUFU.EX2 R21, R205 ;  /* 0x000000cd00157308 */ /* 0x0001e20000000800 */
[----:B------:R-:W-:Y:S02]  /*10bc0*/  FMUL.FTZ R155, R155, R168 ;  /* 0x000000a89b9b7220 */ /* 0x000fe40000410000 */
[----:B-1----:R-:W-:Y:S01]  /*10bd0*/  FADD.FTZ R165, -R163, R190 ;  /* 0x000000bea3a57221 */ /* 0x002fe20000010100 */
[----:B------:R-:W-:-:S03]  /*10be0*/  FSEL R204, R204, RZ, P3 ;  /* 0x000000ffcccc7208 */ /* 0x000fc60001800000 */
[-C--:B------:R-:W-:Y:S01]  /*10bf0*/  FMUL.FTZ R165, R165, R168.reuse ;  /* 0x000000a8a5a57220 */ /* 0x080fe20000410000 */
[----:B------:R-:W1:Y:S01]  /*10c00*/  MUFU.EX2 R155, R155 ;  /* 0x0000009b009b7308 */ /* 0x000e620000000800 */
[-CC-:B------:R-:W-:Y:S01]  /*10c10*/  FFMA.FTZ R207, R152, R168.reuse, -R204.reuse ;  /* 0x000000a898cf7223 */ /* 0x180fe200000108cc */
[-CC-:B------:R-:W-:Y:S01]  /*10c20*/  FFMA.FTZ R153, R153, R168.reuse, -R204.reuse ;  /* 0x000000a899997223 */ /* 0x180fe200000108cc */
[-CC-:B0-----:R-:W-:Y:S01]  /*10c30*/  FFMA.FTZ R205, R167, R168.reuse, -R204.reuse ;  /* 0x000000a8a7cd7223 */ /* 0x181fe200000108cc */
[-CC-:B------:R-:W-:Y:S01]  /*10c40*/  FFMA.FTZ R152, R156, R168.reuse, -R204.reuse ;  /* 0x000000a89c987223 */ /* 0x180fe200000108cc */
[-CC-:B------:R-:W-:Y:S01]  /*10c50*/  FFMA.FTZ R190, R158, R168.reuse, -R204.reuse ;  /* 0x000000a89ebe7223 */ /* 0x180fe200000108cc */
[-CC-:B------:R-:W-:Y:S01]  /*10c60*/  FFMA.FTZ R223, R157, R168.reuse, -R204.reuse ;  /* 0x000000a89ddf7223 */ /* 0x180fe200000108cc */
[-CC-:B------:R-:W-:Y:S01]  /*10c70*/  FFMA.FTZ R159, R159, R168.reuse, -R204.reuse ;  /* 0x000000a89f9f7223 */ /* 0x180fe200000108cc */
[----:B------:R-:W0:Y:S01]  /*10c80*/  MUFU.EX2 R165, R165 ;  /* 0x000000a500a57308 */ /* 0x000e220000000800 */
[-CC-:B------:R-:W-:Y:S01]  /*10c90*/  FFMA.FTZ R160, R160, R168.reuse, -R204.reuse ;  /* 0x000000a8a0a07223 */ /* 0x180fe200000108cc */
[-CC-:B------:R-:W-:Y:S01]  /*10ca0*/  FFMA.FTZ R161, R161, R168.reuse, -R204.reuse ;  /* 0x000000a8a1a17223 */ /* 0x180fe200000108cc */
[-CC-:B------:R-:W-:Y:S01]  /*10cb0*/  FFMA.FTZ R222, R201, R168.reuse, -R204.reuse ;  /* 0x000000a8c9de7223 */ /* 0x180fe200000108cc */
[-CC-:B------:R-:W-:Y:S01]  /*10cc0*/  FFMA.FTZ R224, R224, R168.reuse, -R204.reuse ;  /* 0x000000a8e0e07223 */ /* 0x180fe200000108cc */
[-CC-:B------:R-:W-:Y:S01]  /*10cd0*/  FFMA.FTZ R162, R162, R168.reuse, -R204.reuse ;  /* 0x000000a8a2a27223 */ /* 0x180fe200000108cc */
[-CC-:B------:R-:W-:Y:S01]  /*10ce0*/  FFMA.FTZ R164, R164, R168.reuse, -R204.reuse ;  /* 0x000000a8a4a47223 */ /* 0x180fe200000108cc */
[----:B------:R-:W-:Y:S01]  /*10cf0*/  FFMA.FTZ R166, R166, R168, -R204 ;  /* 0x000000a8a6a67223 */ /* 0x000fe200000108cc */
[----:B------:R2:W3:Y:S01]  /*10d00*/  MUFU.EX2 R163, R207 ;  /* 0x000000cf00a37308 */ /* 0x0004e20000000800 */
[----:B-1----:R-:W-:Y:S01]  /*10d10*/  FFMA.FTZ R6, R155, R6, R154 ;  /* 0x000000069b067223 */ /* 0x002fe2000001009a */
[----:B------:R-:W-:Y:S01]  /*10d20*/  @!P2 STS [R19+0x38400], R155 ;  /* 0x0384009b1300a388 */ /* 0x000fe20000000800 */
[-C--:B------:R-:W-:Y:S01]  /*10d30*/  FFMA.FTZ R156, R206, R168.reuse, -R204 ;  /* 0x000000a8ce9c7223 */ /* 0x080fe200000108cc */
[-C--:B------:R-:W-:Y:S01]  /*10d40*/  FMUL.FTZ R24, R24, R155.reuse ;  /* 0x0000009b18187220 */ /* 0x080fe20000410000 */
[----:B------:R-:W-:Y:S01]  /*10d50*/  FADD.FTZ R167, R183, R6 ;  /* 0x00000006b7a77221 */ /* 0x000fe20000010000 */
[-C--:B------:R-:W-:Y:S01]  /*10d60*/  FMUL.FTZ R25, R25, R155.reuse ;  /* 0x0000009b19197220 */ /* 0x080fe20000410000 */
[-C--:B------:R-:W-:Y:S01]  /*10d70*/  FMUL.FTZ R28, R28, R155.reuse ;  /* 0x0000009b1c1c7220 */ /* 0x080fe20000410000 */
[----:B------:R-:W1:Y:S01]  /*10d80*/  MUFU.EX2 R153, R153 ;  /* 0x0000009900997308 */ /* 0x000e620000000800 */
[----:B--2---:R-:W-:Y:S01]  /*10d90*/  FFMA.FTZ R207, R200, R168, -R204 ;  /* 0x000000a8c8cf7223 */ /* 0x004fe200000108cc */
[----:B0-----:R0:W-:Y:S01]  /*10da0*/  @!P2 STS [R19+0x38420], R165 ;  /* 0x038420a51300a388 */ /* 0x0011e20000000800 */
[----:B------:R-:W-:Y:S01]  /*10db0*/  FADD.FTZ R6, R202, R167 ;  /* 0x000000a7ca067221 */ /* 0x000fe20000010000 */
        /* <DEDUP_REMOVED lines=11> */
[----:B------:R-:W-:Y:S01]  /*10e70*/  FMUL.FTZ R49, R49, R155 ;  /* 0x0000009b31317220 */ /* 0x000fe20000410000 */
[----:B0-----:R-:W0:Y:S01]  /*10e80*/  MUFU.EX2 R19, R223 ;  /* 0x000000df00137308 */ /* 0x001e220000000800 */
[----:B--2---:R-:W-:Y:S01]  /*10e90*/  F2FP.F16.F32.PACK_AB R152, R183, R154 ;  /* 0x0000009ab798723e */ /* 0x004fe200000000ff */
[C---:B------:R-:W-:Y:S01]  /*10ea0*/  FADD.FTZ R183, R203.reuse, R6 ;  /* 0x00000006cbb77221 */ /* 0x040fe20000010000 */
[----:B------:R-:W-:Y:S01]  /*10eb0*/  F2FP.F16.F32.PACK_AB R154, R203, R202 ;  /* 0x000000cacb9a723e */ /* 0x000fe200000000ff */
[----:B---3--:R-:W-:Y:S01]  /*10ec0*/  FFMA.FTZ R6, R165, R7, R163 ;  /* 0x00000007a5067223 */ /* 0x008fe200000100a3 */
[-C--:B------:R-:W-:Y:S01]  /*10ed0*/  FMUL.FTZ R52, R52, R155.reuse ;  /* 0x0000009b34347220 */ /* 0x080fe20000410000 */
[-C--:B------:R-:W-:Y:S01]  /*10ee0*/  FMUL.FTZ R53, R53, R155.reuse ;  /* 0x0000009b35357220 */ /* 0x080fe20000410000 */
[-C--:B------:R-:W-:Y:S01]  /*10ef0*/  FMUL.FTZ R56, R56, R155.reuse ;  /* 0x0000009b38387220 */ /* 0x080fe20000410000 */
[----:B------:R-:W-:Y:S01]  /*10f00*/  MUFU.EX2 R190, R190 ;  /* 0x000000be00be7308 */ /* 0x000fe20000000800 */
        /* <DEDUP_REMOVED lines=54> */
[----:B------:R-:W-:Y:S01]  /*11270*/  F2FP.F16.F32.PACK_AB R153, R153, R163 ;  /* 0x000000a39999723e */ /* 0x000fe200000000ff */
[----:B------:R-:W5:Y:S01]  /*11280*/  MUFU.EX2 R182, R182 ;  /* 0x000000b600b67308 */ /* 0x000f620000000800 */
[----:B----4-:R-:W-:Y:S01]  /*11290*/  FADD.FTZ R225, R157, R6 ;  /* 0x000000069de17221 */ /* 0x010fe20000010000 */
[----:B0-----:R-:W-:Y:S01]  /*112a0*/  F2FP.F16.F32.PACK_AB R155, R19, R157 ;  /* 0x0000009d139b723e */ /* 0x001fe200000000ff */
[----:B------:R-:W-:Y:S01]  /*112b0*/  BAR.SYNC.DEFER_BLOCKING 0xf, 0x100 ;  /* 0x03c4000000007b1d */ /* 0x000fe20000010000 */
[----:B------:R-:W-:Y:S01]  /*112c0*/  F2FP.F16.F32.PACK_AB R158, R175, R174 ;  /* 0x000000aeaf9e723e */ /* 0x000fe200000000ff */
[-C--:B------:R-:W-:Y:S01]  /*112d0*/  FMUL.FTZ R26, R26, R165.reuse ;  /* 0x000000a51a1a7220 */ /* 0x080fe20000410000 */
[----:B-1----:R-:W-:Y:S01]  /*112e0*/  F2FP.F16.F32.PACK_AB R157, R200, R190 ;  /* 0x000000bec89d723e */ /* 0x002fe200000000ff */
[----:B------:R-:W-:Y:S01]  /*112f0*/  FMUL.FTZ R27, R27, R165 ;  /* 0x000000a51b1b7220 */ /* 0x000fe20000410000 */
[----:B--2---:R-:W-:Y:S01]  /*11300*/  F2FP.F16.F32.PACK_AB R159, R202, R201 ;  /* 0x000000c9ca9f723e */ /* 0x004fe200000000ff */
        /* <DEDUP_REMOVED lines=70> */
[----:B------:R-:W-:Y:S01]  /*11770*/  FMUL.FTZ R151, R151, R165 ;  /* 0x000000a597977220 */ /* 0x000fe20000410000 */
[----:B---3--:R-:W-:Y:S01]  /*11780*/  F2FP.F16.F32.PACK_AB R160, R169, R178 ;  /* 0x000000b2a9a0723e */ /* 0x008fe200000000ff */
[----:B------:R-:W3:Y:S01]  /*11790*/  MUFU.EX2 R224, R224 ;  /* 0x000000e000e07308 */ /* 0x000ee20000000800 */
[----:B-----5:R-:W-:Y:S01]  /*117a0*/  F2FP.F16.F32.PACK_AB R156, R173, R172 ;  /* 0x000000acad9c723e */ /* 0x020fe200000000ff */
[----:B------:R5:W-:Y:S01]  /*117b0*/  STSM.16.M88.4 [R196+0x36400], R152 ;  /* 0x03640098c4007844 */ /* 0x000be20000000200 */
[----:B------:R-:W-:Y:S01]  /*117c0*/  F2FP.F16.F32.PACK_AB R162, R182, R181 ;  /* 0x000000b5b6a2723e */ /* 0x000fe200000000ff */
[----:B------:R-:W-:Y:S01]  /*117d0*/  VIADD R6, R170, 0x80 ;  /* 0x00000080aa067836 */ /* 0x000fe20000000000 */
[----:B0-----:R-:W-:Y:S01]  /*117e0*/  F2FP.F16.F32.PACK_AB R161, R204, R203 ;  /* 0x000000cbcca1723e */ /* 0x001fe200000000ff */
[----:B------:R0:W-:Y:S01]  /*117f0*/  STSM.16.M88.4 [R197], R156 ;  /* 0x0000009cc5007844 */ /* 0x0001e20000000200 */
[----:B-1----:R-:W-:Y:S01]  /*11800*/  F2FP.F16.F32.PACK_AB R163, R206, R205 ;  /* 0x000000cdcea3723e */ /* 0x002fe200000000ff */
[----:B------:R-:W-:Y:S01]  /*11810*/  IMAD.MOV.U32 R7, RZ, RZ, 0x40000040 ;  /* 0x40000040ff077424 */ /* 0x000fe200078e00ff */
[----:B--2---:R-:W-:Y:S01]  /*11820*/  F2FP.F16.F32.PACK_AB R164, R177, R176 ;  /* 0x000000b0b1a4723e */ /* 0x004fe200000000ff */
[----:B------:R-:W-:Y:S01]  /*11830*/  FADD.FTZ R225, R19, R225 ;  /* 0x000000e113e17221 */ /* 0x000fe20000010000 */
[----:B------:R-:W-:Y:S01]  /*11840*/  F2FP.F16.F32.PACK_AB R166, R21, R180 ;  /* 0x000000b415a6723e */ /* 0x000fe200000000ff */
[----:B------:R0:W-:Y:S01]  /*11850*/  STSM.16.M88.4 [R209], R160 ;  /* 0x000000a0d1007844 */ /* 0x0001e20000000200 */
[----:B----4-:R-:W-:Y:S01]  /*11860*/  F2FP.F16.F32.PACK_AB R165, R222, R207 ;  /* 0x000000cfdea5723e */ /* 0x010fe200000000ff */
[----:B------:R-:W-:Y:S01]  /*11870*/  FADD.FTZ R172, R172, R183 ;  /* 0x000000b7acac7221 */ /* 0x000fe20000010000 */
[----:B------:R-:W-:Y:S01]  /*11880*/  FADD.FTZ R225, R190, R225 ;  /* 0x000000e1bee17221 */ /* 0x000fe20000010000 */
[----:B------:R-:W-:Y:S01]  /*11890*/  ISETP.GT.AND P2, PT, R14, R210, PT ;  /* 0x000000d20e00720c */ /* 0x000fe20003f44270 */
[----:B------:R-:W-:Y:S01]  /*118a0*/  IMAD.MOV.U32 R19, RZ, RZ, R198 ;  /* 0x000000ffff137224 */ /* 0x000fe200078e00c6 */
[----:B---3--:R-:W-:Y:S01]  /*118b0*/  F2FP.F16.F32.PACK_AB R167, R224, R223 ;  /* 0x000000dfe0a7723e */ /* 0x008fe200000000ff */
[----:B------:R-:W-:Y:S01]  /*118c0*/  FADD.FTZ R173, R173, R172 ;  /* 0x000000acadad7221 */ /* 0x000fe20000010000 */
[----:B------:R-:W-:Y:S01]  /*118d0*/  FADD.FTZ R200, R200, R225 ;  /* 0x000000e1c8c87221 */ /* 0x000fe20000010000 */
[----:B------:R-:W-:-:S02]  /*118e0*/  IMAD.MOV.U32 R190, RZ, RZ, R179 ;  /* 0x000000ffffbe7224 */ /* 0x000fc400078e00b3 */
[----:B------:R0:W-:Y:S01]  /*118f0*/  STSM.16.M88.4 [R208], R164 ;  /* 0x000000a4d0007844 */ /* 0x0001e20000000200 */
[----:B------:R-:W-:Y:S01]  /*11900*/  WARPGROUP.ARRIVE ;  /* 0x00000000000079c5 */ /* 0x000fe20000000000 */
[----:B------:R-:W-:Y:S01]  /*11910*/  FADD.FTZ R174, R174, R173 ;  /* 0x000000adaeae7221 */ /* 0x000fe20000010000 */
[----:B------:R-:W-:-:S03]  /*11920*/  FADD.FTZ R201, R201, R200 ;  /* 0x000000c8c9c97221 */ /* 0x000fc60000010000 */
[----:B------:R-:W-:Y:S01]  /*11930*/  FADD.FTZ R175, R175, R174 ;  /* 0x000000aeafaf7221 */ /* 0x000fe20000010000 */
[----:B------:R-:W-:Y:S01]  /*11940*/  HGMMA.64x256x16.F32 R24, R152, gdesc[UR4].tnspB, R24, gsb0 ;  /* 0x43e0000498187df0 */ /* 0x000fe20008000818 */
[----:B------:R-:W-:Y:S01]  /*11950*/  R2UR UR6, R6 ;  /* 0x00000000060672ca */ /* 0x000fe200000e0000 */
[----:B------:R-:W-:Y:S01]  /*11960*/  VIADD R6, R170, 0x100 ;  /* 0x00000100aa067836 */ /* 0x000fe20000000000 */
[----:B------:R-:W-:Y:S01]  /*11970*/  R2UR UR7, R7 ;  /* 0x00000000070772ca */ /* 0x000fe200000e0000 */
[----:B------:R-:W-:Y:S02]  /*11980*/  IMAD.MOV.U32 R7, RZ, RZ, 0x40000040 ;  /* 0x40000040ff077424 */ /* 0x000fe400078e00ff */
        /* <DEDUP_REMOVED lines=14> */
[----:B------:R-:W-:Y:S01]  /*11a70*/  WARPGROUP.ARRIVE ;  /* 0x00000000000079c5 */ /* 0x000fe20000000000 */
[----:B-----5:R-:W-:-:S05]  /*11a80*/  IADD3 R152, R14, -0x1, RZ ;  /* 0xffffffff0e987810 */ /* 0x020fca0007ffe0ff */
[----:B------:R-:W-:Y:S01]  /*11a90*/  HGMMA.64x256x16.F32 R24, R156, gdesc[UR4].tnspB, R24, gsb0 ;  /* 0x43e000049c187df0 */ /* 0x000fe20008000818 */
[----:B------:R-:W-:Y:S01]  /*11aa0*/  R2UR UR6, R6 ;  /* 0x00000000060672ca */ /* 0x000fe200000e0000 */
[----:B------:R-:W-:Y:S01]  /*11ab0*/  VIADD R6, R170, 0x180 ;  /* 0x00000180aa067836 */ /* 0x000fe20000000000 */
[----:B------:R-:W-:Y:S01]  /*11ac0*/  R2UR UR7, R7 ;  /* 0x00000000070772ca */ /* 0x000fe200000e0000 */
[----:B------:R-:W-:Y:S02]  /*11ad0*/  IMAD.MOV.U32 R7, RZ, RZ, 0x40000040 ;  /* 0x40000040ff077424 */ /* 0x000fe400078e00ff */
[----:B------:R-:W-:Y:S01]  /*11ae0*/  IMAD.MOV.U32 R14, RZ, RZ, R152 ;  /* 0x000000ffff0e7224 */ /* 0x000fe200078e0098 */
[----:B------:R-:W-:Y:S02]  /*11af0*/  WARPGROUP.DEPBAR.LE gsb0, 0x0 ;  /* 0x00008000000079c5 */ /* 0x000fe40000010000 */
[----:B------:R-:W-:-:S15]  /*11b00*/  WARPGROUP.ARRIVE ;  /* 0x00000000000079c5 */ /* 0x000fde0000000000 */
[----:B------:R-:W-:-:S04]  /*11b10*/  NOP ;  /* 0x0000000000007918 */ /* 0x000fc80000000000 */
[----:B------:R-:W-:Y:S01]  /*11b20*/  HGMMA.64x256x16.F32 R24, R160, gdesc[UR4].tnspB, R24, gsb0 ;  /* 0x43e00004a0187df0 */ /* 0x000fe20008000818 */
[----:B------:R-:W-:Y:S01]  /*11b30*/  R2UR UR6, R6 ;  /* 0x00000000060672ca */ /* 0x000fe200000e0000 */
[----:B------:R-:W-:Y:S01]  /*11b40*/  FADD.FTZ R6, R180, R177 ;  /* 0x000000b1b4067221 */ /* 0x000fe20000010000 */
[----:B------:R-:W-:Y:S01]  /*11b50*/  R2UR UR7, R7 ;  /* 0x00000000070772ca */ /* 0x000fe200000e0000 */
[----:B------:R-:W-:Y:S02]  /*11b60*/  FADD.FTZ R7, R223, R222 ;  /* 0x000000dedf077221 */ /* 0x000fe40000010000 */
[----:B------:R-:W-:Y:S01]  /*11b70*/  FADD.FTZ R6, R21, R6 ;  /* 0x0000000615067221 */ /* 0x000fe20000010000 */
[----:B------:R-:W-:Y:S02]  /*11b80*/  IMAD.MOV.U32 R21, RZ, RZ, R171 ;  /* 0x000000ffff157224 */ /* 0x000fe400078e00ab */
[----:B------:R-:W-:Y:S01]  /*11b90*/  FADD.FTZ R7, R224, R7 ;  /* 0x00000007e0077221 */ /* 0x000fe20000010000 */
[----:B------:R-:W-:-:S02]  /*11ba0*/  WARPGROUP.DEPBAR.LE gsb0, 0x0 ;  /* 0x00008000000079c5 */ /* 0x000fc40000010000 */
[----:B------:R-:W-:-:S15]  /*11bb0*/  WARPGROUP.ARRIVE ;  /* 0x00000000000079c5 */ /* 0x000fde0000000000 */
[----:B------:R-:W-:-:S01]  /*11bc0*/  NOP ;  /* 0x0000000000007918 */ /* 0x000fc20000000000 */
        /* <DEDUP_REMOVED lines=12> */
[----:B------:R-:W-:Y:S05]  /*11c90*/  BSYNC B0 ;  /* 0x0000000000007941 */ /* 0x000fea0003800000 */
.L_x_2806:
[----:B------:R-:W-:Y:S01]  /*11ca0*/  IMAD.MOV.U32 R190, RZ, RZ, R179 ;  /* 0x000000ffffbe7224 */ /* 0x000fe200078e00b3 */
[----:B------:R-:W-:Y:S01]  /*11cb0*/  MOV R14, R152 ;  /* 0x00000098000e7202 */ /* 0x000fe20000000f00 */
[----:B------:R-:W-:Y:S02]  /*11cc0*/  IMAD.MOV.U32 R21, RZ, RZ, R171 ;  /* 0x000000ffff157224 */ /* 0x000fe400078e00ab */
[----:B------:R-:W-:-:S07]  /*11cd0*/  IMAD.MOV.U32 R19, RZ, RZ, R198 ;  /* 0x000000ffff137224 */ /* 0x000fce00078e00c6 */
.L_x_2805:
[----:B------:R-:W-:Y:S05]  /*11ce0*/  BSYNC B1 ;  /* 0x0000000000017941 */ /* 0x000fea0003800000 */
.L_x_2804:
[----:B0-----:R-:W0:Y:S01]  /*11cf0*/  LDC R156, c[0x0][0xadc] ;  /* 0x0002b700ff9c7b82 */ /* 0x001e220000000800 */
[----:B------:R-:W-:Y:S01]  /*11d00*/  IADD3 R152, R23, 0x40, -R184 ;  /* 0x0000004017987810 */ /* 0x000fe20007ffe8b8 */
[----:B------:R-:W-:-:S04]  /*11d10*/  ULDC UR4, c[0x0][0xad4] ;  /* 0x0002b50000047ab9 */ /* 0x000fc80000000800 */
[----:B------:R-:W-:-:S04]  /*11d20*/  IMAD R152, R189, 0x40, R152 ;  /* 0x00000040bd987824 */ /* 0x000fc800078e0298 */
[----:B------:R-:W-:Y:S01]  /*11d30*/  VIADD R154, R152, -UR4 ;  /* 0x80000004989a7c36 */ /* 0x000fe20008000000 */
[----:B0-----:R-:W-:-:S13]  /*11d40*/  ISETP.GE.AND P6, PT, R156, 0x1, PT ;  /* 0x000000019c00780c */ /* 0x001fda0003fc6270 */
[----:B------:R-:W-:Y:S05]  /*11d50*/  @!P6 BRA `(.L_x_2826) ;  /* 0x000000000048e947 */ /* 0x000fea0003800000 */
[----:B------:R-:W-:Y:S01]  /*11d60*/  IMAD.MOV.U32 R155, RZ, RZ, R152 ;  /* 0x000000ffff9b7224 */ /* 0x000fe200078e0098 */
[----:B------:R-:W-:Y:S04]  /*11d70*/  BSSY B0, `(.L_x_2827) ;  /* 0x000000e000007945 */ /* 0x000fe80003800000 */
        /* <DEDUP_REMOVED lines=9> */
.L_x_2828:
[----:B------:R-:W-:-:S13]  /*11e10*/  ISETP.NE.AND P2, PT, R156, 0x1, PT ;  /* 0x000000019c00780c */ /* 0x000fda0003f45270 */
[----:B------:R-:W0:Y:S02]  /*11e20*/  @P2 LDC.64 R152, c[0x0][0xae0] ;  /* 0x0002b800ff982b82 */ /* 0x000e240000000a00 */
[----:B0-----:R-:W-:-:S05]  /*11e30*/  @P2 IMAD.HI.U32 R152, R155, R152, RZ ;  /* 0x000000989b982227 */ /* 0x001fca00078e00ff */
[----:B------:R-:W-:-:S07]  /*11e40*/  @P2 SHF.R.U32.HI R155, RZ, R153, R152 ;  /* 0x00000099ff9b2219 */ /* 0x000fce0000011698 */
.L_x_2829:
[----:B------:R-:W-:Y:S05]  /*11e50*/  BSYNC B0 ;  /* 0x0000000000007941 */ /* 0x000fea0003800000 */
.L_x_2827:
[----:B------:R-:W-:-:S05]  /*11e60*/  IMAD R155, R155, R156, RZ ;  /* 0x0000009c9b9b7224 */ /* 0x000fca00078e02ff */
[----:B------:R-:W-:-:S07]  /*11e70*/  VIMNMX R154, R154, R155, !PT ;  /* 0x0000009b9a9a7248 */ /* 0x000fce0007fe0100 */
.L_x_2826:
        /* <DEDUP_REMOVED lines=13> */
.L_x_2843:
[----:B------:R-:W-:Y:S01]  /*11f50*/  VIADD R19, R201, 0x1 ;  /* 0x00000001c9137836 */ /* 0x000fe20000000000 */
[C---:B------:R-:W-:Y:S01]  /*11f60*/  ISETP.GT.AND P2, PT, R189.reuse, R210, PT ;  /* 0x000000d2bd00720c */ /* 0x040fe20003f44270 */
[----:B------:R-:W-:-:S03]  /*11f70*/  VIADD R189, R189, 0xffffffff ;  /* 0xffffffffbdbd7836 */ /* 0x000fc60000000000 */
[----:B------:R-:W-:-:S04]  /*11f80*/  ISETP.NE.AND P3, PT, R19, 0x2, PT ;  /* 0x000000021300780c */ /* 0x000fc80003f65270 */
[----:B------:R-:W-:Y:S02]  /*11f90*/  SEL R21, RZ, 0x1, P3 ;  /* 0x00000001ff157807 */ /* 0x000fe40001800000 */
[----:B------:R-:W-:Y:S02]  /*11fa0*/  SEL R19, R19, RZ, P3 ;  /* 0x000000ff13137207 */ /* 0x000fe40001800000 */
[----:B------:R-:W-:Y:S01]  /*11fb0*/  LOP3.LUT R22, R22, R21, RZ, 0x3c, !PT ;  /* 0x0000001516167212 */ /* 0x000fe200078e3cff */
[----:B0-----:R-:W-:Y:S06]  /*11fc0*/  @!P0 BRA `(.L_x_2833) ;  /* 0x0000000000048947 */ /* 0x001fec0003800000 */
[----:B------:R-:W-:Y:S01]  /*11fd0*/  BPT.TRAP 0x1 ;  /* 0x000000040000795c */ /* 0x000fe20000300000 */
.L_x_2833:
[----:B------:R-:W-:Y:S01]  /*11fe0*/  IMAD R14, R19, 0x8, R18 ;  /* 0x00000008130e7824 */ /* 0x000fe200078e0212 */
[----:B------:R-:W-:-:S04]  /*11ff0*/  SHF.L.U32 R21, R22, 0x1f, RZ ;  /* 0x0000001f16157819 */ /* 0x000fc800000006ff */
[----:B------:R0:W1:Y:S01]  /*12000*/  SYNCS.PHASECHK.TRANS64.TRYWAIT P3, [R14+URZ+0x38830], R21 ;  /* 0x038830150e0075a7 */ /* 0x000062000806017f */
[----:B------:R-:W-:Y:S05]  /*12010*/  @!P0 BRA `(.L_x_2834) ;  /* 0x0000000000048947 */ /* 0x000fea0003800000 */
[----:B------:R-:W-:Y:S01]  /*12020*/  BPT.TRAP 0x1 ;  /* 0x000000040000795c */ /* 0x000fe20000300000 */
.L_x_2834:
[----:B------:R-:W-:Y:S01]  /*12030*/  BSSY B2, `(.L_x_2835) ;  /* 0x0000006000027945 */ /* 0x000fe20003800000 */
[----:B------:R-:W-:Y:S02]  /*12040*/  IMAD R198, R19, 0x200, R15 ;  /* 0x0000020013c67824 */ /* 0x000fe400078e020f */
[----:B------:R-:W-:Y:S01]  /*12050*/  IMAD.MOV.U32 R199, RZ, RZ, 0x40000040 ;  /* 0x40000040ffc77424 */ /* 0x000fe200078e00ff */
[----:B-1----:R-:W-:Y:S06]  /*12060*/  @P3 BRA `(.L_x_2836) ;  /* 0x0000000000083947 */ /* 0x002fec0003800000 */
[----:B------:R-:W1:Y:S02]  /*12070*/  SYNCS.PHASECHK.TRANS64.TRYWAIT P3, [R14+URZ+0x38830], R21 ;  /* 0x038830150e0075a7 */ /* 0x000e64000806017f */
[----:B-1----:R-:W-:Y:S05]  /*12080*/  @!P3 BRA `(.L_x_2837) ;  /* 0x0000012000d8b947 */ /* 0x002fea0003800000 */
.L_x_2836:
[----:B------:R-:W-:Y:S05]  /*12090*/  BSYNC B2 ;  /* 0x0000000000027941 */ /* 0x000fea0003800000 */
.L_x_2835:
        /* <DEDUP_REMOVED lines=36> */
.L_x_2838:
[----:B------:R2:W3:Y:S01]  /*122e0*/  SYNCS.PHASECHK.TRANS64.TRYWAIT P3, [R14+URZ+0x38850], R21 ;  /* 0x038850150e0075a7 */ /* 0x0004e2000806017f */
[----:B------:R-:W-:Y:S05]  /*122f0*/  @!P0 BRA `(.L_x_2839) ;  /* 0x0000000000048947 */ /* 0x000fea0003800000 */
[----:B------:R-:W-:Y:S01]  /*12300*/  BPT.TRAP 0x1 ;  /* 0x000000040000795c */ /* 0x000fe20000300000 */
.L_x_2839:
[----:B------:R-:W-:Y:S04]  /*12310*/  BSSY B2, `(.L_x_2840) ;  /* 0x0000004000027945 */ /* 0x000fe80003800000 */
[----:B---3--:R-:W-:Y:S05]  /*12320*/  @P3 BRA `(.L_x_2841) ;  /* 0x0000000000083947 */ /* 0x008fea0003800000 */
[----:B------:R-:W3:Y:S02]  /*12330*/  SYNCS.PHASECHK.TRANS64.TRYWAIT P3, [R14+URZ+0x38850], R21 ;  /* 0x038850150e0075a7 */ /* 0x000ee4000806017f */
[----:B---3--:R-:W-:Y:S05]  /*12340*/  @!P3 BRA `(.L_x_2842) ;  /* 0x00000120003cb947 */ /* 0x008fea0003800000 */
.L_x_2841:
[----:B------:R-:W-:Y:S05]  /*12350*/  BSYNC B2 ;  /* 0x0000000000027941 */ /* 0x000fea0003800000 */
.L_x_2840:
        /* <DEDUP_REMOVED lines=8> */
[----:B------:R-:W-:Y:S02]  /*123e0*/  VIADD R198, R2, 0x2 ;  /* 0x0000000202c67836 */ /* 0x000fe40000000000 */
[----:B------:R-:W4:Y:S01]  /*123f0*/  S2R R190, SR_TID.X ;  /* 0x0000000000be7919 */ /* 0x000f220000002100 */
[----:B------:R-:W-:-:S02]  /*12400*/  VIADD R203, R202, 0x800 ;  /* 0x00000800cacb7836 */ /* 0x000fc40000000000 */
[----:B------:R-:W-:Y:S02]  /*12410*/  VIADD R206, R2, 0x800 ;  /* 0x0000080002ce7836 */ /* 0x000fe40000000000 */
[----:B------:R-:W-:Y:S02]  /*12420*/  IMAD.MOV.U32 R205, RZ, RZ, 0x40000040 ;  /* 0x40000040ffcd7424 */ /* 0x000fe400078e00ff */
[----:B------:R-:W-:-:S03]  /*12430*/  IMAD.MOV.U32 R207, RZ, RZ, 0x40000040 ;  /* 0x40000040ffcf7424 */ /* 0x000fc600078e00ff */
        /* <DEDUP_REMOVED lines=9> */
[----:B----4-:R-:W-:-:S05]  /*124d0*/  SHF.R.U32.HI R190, RZ, 0x7, R190 ;  /* 0x00000007ffbe7819 */ /* 0x010fca00000116be */
[----:B0123--:R0:W1:Y:S02]  /*124e0*/  SHFL.IDX PT, R21, R190, RZ, 0x1f ;  /* 0x00001fffbe157589 */ /* 0x00f06400000e0000 */
[----:B0-----:R-:W-:Y:S02]  /*124f0*/  MOV R190, 0x4 ;  /* 0x0000000400be7802 */ /* 0x001fe40000000f00 */
[----:B-1----:R-:W-:-:S04]  /*12500*/  ISETP.GT.AND P3, PT, R21, 0x7f, PT ;  /* 0x0000007f1500780c */ /* 0x002fc80003f64270 */
[----:B------:R-:W-:Y:S01]  /*12510*/  SEL R21, RZ, 0x2, !P3 ;  /* 0x00000002ff157807 */ /* 0x000fe20005800000 */
        /* <DEDUP_REMOVED lines=153> */
[----:B------:R-:W-:Y:S01]  /*12eb0*/  IMAD.IADD R198, R21, 0x1, R203 ;  /* 0x0000000115c67824 */ /* 0x000fe200078e02cb */
[----:B------:R-:W-:-:S02]  /*12ec0*/  WARPGROUP.DEPBAR.LE gsb0, 0x0 ;  /* 0x00008000000079c5 */ /* 0x000fc40000010000 */
[----:B------:R-:W-:-:S09]  /*12ed0*/  WARPGROUP.ARRIVE ;  /* 0x00000000000079c5 */ /* 0x000fd20000000000 */
        /* <DEDUP_REMOVED lines=8> */
[C---:B------:R-:W-:Y:S02]  /*12f60*/  SEL R198, R190.reuse, 0x2, P3 ;  /* 0x00000002bec67807 */ /* 0x040fe40001800000 */
[----:B------:R-:W-:Y:S02]  /*12f70*/  SEL R190, R190, 0x6, !P3 ;  /* 0x00000006bebe7807 */ /* 0x000fe40005800000 */
[----:B------:R-:W-:Y:S01]  /*12f80*/  SEL R199, R199, 0x26, P3 ;  /* 0x00000026c7c77807 */ /* 0x000fe20001800000 */
[----:B------:R-:W-:-:S03]  /*12f90*/  IMAD.IADD R204, R203, 0x1, R198 ;  /* 0x00000001cbcc7824 */ /* 0x000fc600078e02c6 */
[----:B------:R-:W-:Y:S01]  /*12fa0*/  LOP3.LUT R199, R199, 0x6, RZ, 0xc0, !PT ;  /* 0x00000006c7c77812 */ /* 0x000fe200078ec0ff */
        /* <DEDUP_REMOVED lines=19> */
[----:B------:R-:W-:Y:S02]  /*130e0*/  R2UR UR6, R204 ;  /* 0x00000000cc0672ca */ /* 0x000fe400000e0000 */
[----:B------:R-:W-:Y:S01]  /*130f0*/  R2UR UR7, R205 ;  /* 0x00000000cd0772ca */ /* 0x000fe200000e0000 */
[----:B------:R-:W-:Y:S01]  /*13100*/  IMAD.MOV.U32 R205, RZ, RZ, 0x40000040 ;  /* 0x40000040ffcd7424 */ /* 0x000fe200078e00ff */
[----:B------:R-:W-:-:S04]  /*13110*/  SEL R203, R203, 0x980, P3 ;  /* 0x00000980cbcb7807 */ /* 0x000fc80001800000 */
[----:B------:R-:W-:-:S04]  /*13120*/  LOP3.LUT R203, R203, 0xa00, RZ, 0xc0, !PT ;  /* 0x00000a00cbcb7812 */ /* 0x000fc800078ec0ff */
[CC--:B------:R-:W-:Y:S02]  /*13130*/  IADD3 R204, R199.reuse, R203.reuse, R2 ;  /* 0x000000cbc7cc7210 */ /* 0x0c0fe40007ffe002 */
[----:B------:R-:W-:Y:S01]  /*13140*/  IADD3 R206, R199, R203, R202 ;  /* 0x000000cbc7ce7210 */ /* 0x000fe20007ffe0ca */
[----:B------:R-:W-:Y:S01]  /*13150*/  VIADD R199, R2, 0xa00 ;  /* 0x00000a0002c77836 */ /* 0x000fe20000000000 */
        /* <DEDUP_REMOVED lines=44> */
[----:B------:R-:W-:Y:S02]  /*13420*/  R2UR UR6, R204 ;  /* 0x00000000cc0672ca */ /* 0x000fe400000e0000 */
[----:B------:R-:W-:Y:S01]  /*13430*/  R2UR UR7, R205 ;  /* 0x00000000cd0772ca */ /* 0x000fe200000e0000 */
[----:B------:R-:W-:Y:S01]  /*13440*/  IMAD.MOV.U32 R205, RZ, RZ, 0x40000040 ;  /* 0x40000040ffcd7424 */ /* 0x000fe200078e00ff */
[----:B------:R-:W-:-:S04]  /*13450*/  SEL R203, R203, 0xb80, P3 ;  /* 0x00000b80cbcb7807 */ /* 0x000fc80001800000 */
[----:B------:R-:W-:-:S04]  /*13460*/  LOP3.LUT R203, R203, 0xe00, RZ, 0xc0, !PT ;  /* 0x00000e00cbcb7812 */ /* 0x000fc800078ec0ff */
[CC--:B------:R-:W-:Y:S02]  /*13470*/  IADD3 R204, R199.reuse, R203.reuse, R2 ;  /* 0x000000cbc7cc7210 */ /* 0x0c0fe40007ffe002 */
[----:B------:R-:W-:Y:S01]  /*13480*/  IADD3 R206, R199, R203, R202 ;  /* 0x000000cbc7ce7210 */ /* 0x000fe20007ffe0ca */
[----:B------:R-:W-:Y:S02]  /*13490*/  VIADD R199, R2, 0xc00 ;  /* 0x00000c0002c77836 */ /* 0x000fe40000000000 */
        /* <DEDUP_REMOVED lines=8> */
[----:B------:R-:W-:Y:S02]  /*13520*/  R2UR UR7, R207 ;  /* 0x00000000cf0772ca */ /* 0x000fe400000e0000 */
[----:B------:R-:W-:Y:S02]  /*13530*/  IADD3 R204, R199, R21, RZ ;  /* 0x00000015c7cc7210 */ /* 0x000fe40007ffe0ff */
[----:B------:R-:W-:Y:S01]  /*13540*/  MOV R207, 0x40000040 ;  /* 0x4000004000cf7802 */ /* 0x000fe20000000f00 */
[----:B------:R-:W-:-:S02]  /*13550*/  WARPGROUP.DEPBAR.LE gsb0, 0x0 ;  /* 0x00008000000079c5 */ /* 0x000fc40000010000 */
        /* <DEDUP_REMOVED lines=20> */
[----:B------:R-:W-:-:S02]  /*136a0*/  IMAD.MOV.U32 R205, RZ, RZ, 0x40000040 ;  /* 0x40000040ffcd7424 */ /* 0x000fc400078e00ff */
        /* <DEDUP_REMOVED lines=33> */
[----:B------:R-:W-:Y:S01]  /*138c0*/  R2UR UR6, R204 ;  /* 0x00000000cc0672ca */ /* 0x000fe200000e0000 */
[----:B------:R-:W-:Y:S01]  /*138d0*/  IMAD.IADD R204, R206, 0x1, R21 ;  /* 0x00000001cecc7824 */ /* 0x000fe200078e0215 */
[----:B------:R-:W-:Y:S01]  /*138e0*/  R2UR UR7, R205 ;  /* 0x00000000cd0772ca */ /* 0x000fe200000e0000 */
[----:B------:R-:W-:Y:S02]  /*138f0*/  IMAD.MOV.U32 R205, RZ, RZ, 0x40000040 ;  /* 0x40000040ffcd7424 */ /* 0x000fe400078e00ff */
[----:B------:R-:W-:Y:S01]  /*13900*/  IMAD.MOV.U32 R21, RZ, RZ, 0x40 ;  /* 0x00000040ff157424 */ /* 0x000fe200078e00ff */
[----:B------:R-:W-:Y:S01]  /*13910*/  R2UR UR4, R204 ;  /* 0x00000000cc0472ca */ /* 0x000fe200000e0000 */
[----:B------:R-:W-:Y:S01]  /*13920*/  IMAD.IADD R204, R206, 0x1, R198 ;  /* 0x00000001cecc7824 */ /* 0x000fe200078e02c6 */
[----:B------:R-:W-:Y:S01]  /*13930*/  R2UR UR5, R205 ;  /* 0x00000000cd0572ca */ /* 0x000fe200000e0000 */
[----:B------:R-:W-:Y:S01]  /*13940*/  IMAD.IADD R198, R198, 0x1, R203 ;  /* 0x00000001c6c67824 */ /* 0x000fe200078e02cb */
[----:B------:R-:W-:-:S02]  /*13950*/  MOV R205, 0x40000040 ;  /* 0x4000004000cd7802 */ /* 0x000fc40000000f00 */
        /* <DEDUP_REMOVED lines=13> */
[----:B------:R-:W-:Y:S01]  /*13a30*/  MOV R190, 0x1000 ;  /* 0x0000100000be7802 */ /* 0x000fe20000000f00 */
[----:B------:R-:W-:-:S03]  /*13a40*/  IMAD.MOV.U32 R203, RZ, RZ, 0x40000040 ;  /* 0x40000040ffcb7424 */ /* 0x000fc600078e00ff */
[----:B------:R-:W-:-:S04]  /*13a50*/  SEL R190, R190, 0xf80, P3 ;  /* 0x00000f80bebe7807 */ /* 0x000fc80001800000 */
[----:B------:R-:W-:-:S04]  /*13a60*/  LOP3.LUT R190, R190, 0x1e00, RZ, 0xc0, !PT ;  /* 0x00001e00bebe7812 */ /* 0x000fc800078ec0ff */
[----:B------:R-:W-:Y:S01]  /*13a70*/  IADD3 R202, R21, R190, R202 ;  /* 0x000000be15ca7210 */ /* 0x000fe20007ffe0ca */
        /* <DEDUP_REMOVED lines=8> */
[----:B------:R-:W-:Y:S01]  /*13b00*/  IADD3 R198, R21, R190, R2 ;  /* 0x000000be15c67210 */ /* 0x000fe20007ffe002 */
[----:B------:R-:W-:-:S02]  /*13b10*/  WARPGROUP.DEPBAR.LE gsb0, 0x0 ;  /* 0x00008000000079c5 */ /* 0x000fc40000010000 */
[----:B------:R-:W-:-:S08]  /*13b20*/  WARPGROUP.ARRIVE ;  /* 0x00000000000079c5 */ /* 0x000fd00000000000 */
[----:B------:R-:W-:Y:S01]  /*13b30*/  HGMMA.64x64x16.F32 R152, gdesc[UR4], R152, gsb0 ;  /* 0x00e00000049879f0 */ /* 0x000fe20008000898 */
[----:B------:R-:W-:Y:S01]  /*13b40*/  R2UR UR4, R198 ;  /* 0x00000000c60472ca */ /* 0x000fe200000e0000 */
[----:B------:R-:W-:Y:S01]  /*13b50*/  IMAD R198, R19, 0x1000, R188 ;  /* 0x0000100013c67824 */ /* 0x000fe200078e02bc */
[----:B------:R-:W-:Y:S01]  /*13b60*/  R2UR UR5, R199 ;  /* 0x00000000c70572ca */ /* 0x000fe200000e0000 */
[----:B------:R-:W-:Y:S01]  /*13b70*/  IMAD.MOV.U32 R199, RZ, RZ, 0x40000040 ;  /* 0x40000040ffc77424 */ /* 0x000fe200078e00ff */
[----:B------:R-:W-:Y:S02]  /*13b80*/  R2UR UR6, R202 ;  /* 0x00000000ca0672ca */ /* 0x000fe400000e0000 */
[----:B------:R-:W-:Y:S01]  /*13b90*/  R2UR UR7, R203 ;  /* 0x00000000cb0772ca */ /* 0x000fe200000e0000 */
[----:B------:R-:W-:Y:S02]  /*13ba0*/  WARPGROUP.DEPBAR.LE gsb0, 0x0 ;  /* 0x00008000000079c5 */ /* 0x000fe40000010000 */
[----:B------:R-:W-:-:S10]  /*13bb0*/  WARPGROUP.ARRIVE ;  /* 0x00000000000079c5 */ /* 0x000fd40000000000 */
[----:B------:R-:W-:Y:S01]  /*13bc0*/  HGMMA.64x64x16.F32 R152, gdesc[UR4], R152, gsb0 ;  /* 0x00e00000049879f0 */ /* 0x000fe20008000898 */
[----:B------:R-:W-:Y:S02]  /*13bd0*/  R2UR UR7, R199 ;  /* 0x00000000c70772ca */ /* 0x000fe400000e0000 */
[----:B------:R-:W-:Y:S01]  /*13be0*/  R2UR UR6, R198 ;  /* 0x00000000c60672ca */ /* 0x000fe200000e0000 */
        /* <DEDUP_REMOVED lines=66> */
[----:B0-----:R-:W-:-:S05]  /*14010*/  FMNMX.FTZ R168, R180, R21, !PT ;  /* 0x00000015b4a87209 */ /* 0x001fca0007810000 */
[----:B------:R-:W0:Y:S02]  /*14020*/  SHFL.BFLY PT, R21, R168, 0x2, 0x1f ;  /* 0x0c401f00a8157f89 */ /* 0x000e2400000e0000 */
[----:B------:R-:W3:Y:S01]  /*14030*/  MUFU.TANH R156, R156 ;  /* 0x0000009c009c7308 */ /* 0x000ee20000002400 */
[----:B-1----:R-:W-:-:S07]  /*14040*/  FMNMX.FTZ R171, R153, R200, !PT ;  /* 0x000000c899ab7209 */ /* 0x002fce0007810000 */
[----:B------:R-:W1:Y:S01]  /*14050*/  MUFU.TANH R158, R158 ;  /* 0x0000009e009e7308 */ /* 0x000e620000002400 */
[----:B--2---:R-:W-:-:S07]  /*14060*/  FMNMX.FTZ R171, R154, R171, !PT ;  /* 0x000000ab9aab7209 */ /* 0x004fce0007810000 */
[----:B------:R-:W2:Y:S01]  /*14070*/  MUFU.TANH R162, R162 ;  /* 0x000000a200a27308 */ /* 0x000ea20000002400 */
[----:B---3--:R-:W-:Y:S02]  /*14080*/  FMNMX.FTZ R171, R156, R171, !PT ;  /* 0x000000ab9cab7209 */ /* 0x008fe40007810000 */
[----:B0-----:R-:W-:-:S05]  /*14090*/  FMNMX.FTZ R21, R168, R21, !PT ;  /* 0x00000015a8157209 */ /* 0x001fca0007810000 */
[----:B------:R-:W0:Y:S01]  /*140a0*/  MUFU.TANH R163, R163 ;  /* 0x000000a300a37308 */ /* 0x000e220000002400 */
[----:B-1----:R-:W-:Y:S01]  /*140b0*/  FMNMX.FTZ R171, R158, R171, !PT ;  /* 0x000000ab9eab7209 */ /* 0x002fe20007810000 */
[----:B------:R-:W1:Y:S06]  /*140c0*/  SHFL.BFLY PT, R168, R21, 0x1, 0x1f ;  /* 0x0c201f0015a87f89 */ /* 0x000e6c00000e0000 */
[----:B------:R-:W3:Y:S08]  /*140d0*/  MUFU.TANH R166, R166 ;  /* 0x000000a600a67308 */ /* 0x000ef00000002400 */
[----:B------:R-:W4:Y:S08]  /*140e0*/  MUFU.TANH R167, R167 ;  /* 0x000000a700a77308 */ /* 0x000f300000002400 */
[----:B------:R-:W5:Y:S01]  /*140f0*/  MUFU.TANH R181, R181 ;  /* 0x000000b500b57308 */ /* 0x000f620000002400 */
[----:B-1----:R-:W-:-:S02]  /*14100*/  FMNMX.FTZ R21, R21, R168, !PT ;  /* 0x000000a815157209 */ /* 0x002fc40007810000 */
[----:B--2---:R-:W-:-:S05]  /*14110*/  FMNMX.FTZ R168, R162, R171, !PT ;  /* 0x000000aba2a87209 */ /* 0x004fca0007810000 */
[----:B------:R-:W1:Y:S01]  /*14120*/  MUFU.TANH R202, R202 ;  /* 0x000000ca00ca7308 */ /* 0x000e620000002400 */
[----:B0-----:R-:W-:Y:S01]  /*14130*/  FMNMX.FTZ R171, R163, R168, !PT ;  /* 0x000000a8a3ab7209 */ /* 0x001fe20007810000 */
[----:B------:R-:W-:Y:S02]  /*14140*/  IMAD.U32 R168, RZ, RZ, UR39 ;  /* 0x00000027ffa87e24 */ /* 0x000fe4000f8e00ff */
[C---:B------:R-:W-:Y:S01]  /*14150*/  FADD.FTZ R175, -R21.reuse, R191 ;  /* 0x000000bf15af7221 */ /* 0x040fe20000010100 */
[----:B---3--:R-:W-:Y:S01]  /*14160*/  FMNMX.FTZ R170, R166, R171, !PT ;  /* 0x000000aba6aa7209 */ /* 0x008fe20007810000 */
[-C--:B------:R-:W-:Y:S02]  /*14170*/  FMUL.FTZ R191, R21, R168.reuse ;  /* 0x000000a815bf7220 */ /* 0x080fe40000410000 */
[----:B------:R-:W-:Y:S01]  /*14180*/  FMUL.FTZ R175, R175, R168 ;  /* 0x000000a8afaf7220 */ /* 0x000fe20000410000 */
[----:B------:R-:W0:Y:S01]  /*14190*/  MUFU.TANH R203, R203 ;  /* 0x000000cb00cb7308 */ /* 0x000e220000002400 */
[----:B----4-:R-:W-:Y:S01]  /*141a0*/  FMNMX.FTZ R170, R167, R170, !PT ;  /* 0x000000aaa7aa7209 */ /* 0x010fe20007810000 */
[-CC-:B------:R-:W-:Y:S01]  /*141b0*/  FFMA.FTZ R179, R157, R168.reuse, -R191.reuse ;  /* 0x000000a89db37223 */ /* 0x180fe200000108bf */
[-CC-:B------:R-:W-:Y:S01]  /*141c0*/  FFMA.FTZ R225, R190, R168.reuse, -R191.reuse ;  /* 0x000000a8bee17223 */ /* 0x180fe200000108bf */
[--C-:B------:R-:W-:Y:S01]  /*141d0*/  FFMA.FTZ R152, R152, R168, -R191.reuse ;  /* 0x000000a898987223 */ /* 0x100fe200000108bf */
[----:B-----5:R-:W-:Y:S01]  /*141e0*/  FMNMX.FTZ R171, R181, R170, !PT ;  /* 0x000000aab5ab7209 */ /* 0x020fe20007810000 */
[-CC-:B------:R-:W-:Y:S01]  /*141f0*/  FFMA.FTZ R155, R155, R168.reuse, -R191.reuse ;  /* 0x000000a89b9b7223 */ /* 0x180fe200000108bf */
[-CC-:B------:R-:W-:Y:S01]  /*14200*/  FFMA.FTZ R174, R160, R168.reuse, -R191.reuse ;  /* 0x000000a8a0ae7223 */ /* 0x180fe200000108bf */
[----:B------:R-:W2:Y:S01]  /*14210*/  MUFU.TANH R204, R204 ;  /* 0x000000cc00cc7308 */ /* 0x000ea20000002400 */
[----:B-1----:R-:W-:Y:S01]  /*14220*/  FMNMX.FTZ R170, R202, R171, !PT ;  /* 0x000000abcaaa7209 */ /* 0x002fe20007810000 */
[-CC-:B------:R-:W-:Y:S01]  /*14230*/  FFMA.FTZ R178, R164, R168.reuse, -R191.reuse ;  /* 0x000000a8a4b27223 */ /* 0x180fe200000108bf */
[-CC-:B------:R-:W-:Y:S01]  /*14240*/  FFMA.FTZ R169, R169, R168.reuse, -R191.reuse ;  /* 0x000000a8a9a97223 */ /* 0x180fe200000108bf */
[-CC-:B------:R-:W-:Y:S01]  /*14250*/  FFMA.FTZ R172, R172, R168.reuse, -R191.reuse ;  /* 0x000000a8acac7223 */ /* 0x180fe200000108bf */
[-CC-:B------:R-:W-:Y:S01]  /*14260*/  FFMA.FTZ R173, R173, R168.reuse, -R191.reuse ;  /* 0x000000a8adad7223 */ /* 0x180fe200000108bf */
[-CC-:B------:R-:W-:Y:S01]  /*14270*/  FFMA.FTZ R176, R176, R168.reuse, -R191.reuse ;  /* 0x000000a8b0b07223 */ /* 0x180fe200000108bf */
[--C-:B------:R-:W-:Y:S01]  /*14280*/  FFMA.FTZ R177, R177, R168, -R191.reuse ;  /* 0x000000a8b1b17223 */ /* 0x100fe200000108bf */
[----:B------:R-:W1:Y:S01]  /*14290*/  MUFU.TANH R205, R205 ;  /* 0x000000cd00cd7308 */ /* 0x000e620000002400 */
[----:B0-----:R-:W-:Y:S01]  /*142a0*/  FMNMX.FTZ R171, R203, R170, !PT ;  /* 0x000000aacbab7209 */ /* 0x001fe20007810000 */
[----:B------:R-:W-:-:S06]  /*142b0*/  FFMA.FTZ R180, R180, R168, -R191 ;  /* 0x000000a8b4b47223 */ /* 0x000fcc00000108bf */
[----:B------:R-:W0:Y:S01]  /*142c0*/  MUFU.TANH R206, R206 ;  /* 0x000000ce00ce7308 */ /* 0x000e220000002400 */
[----:B--2---:R-:W-:-:S07]  /*142d0*/  FMNMX.FTZ R170, R204, R171, !PT ;  /* 0x000000abccaa7209 */ /* 0x004fce0007810000 */
[----:B------:R-:W2:Y:S01]  /*142e0*/  MUFU.TANH R207, R207 ;  /* 0x000000cf00cf7308 */ /* 0x000ea20000002400 */
[----:B-1----:R-:W-:-:S07]  /*142f0*/  FMNMX.FTZ R171, R205, R170, !PT ;  /* 0x000000aacdab7209 */ /* 0x002fce0007810000 */
[----:B------:R-:W1:Y:S01]  /*14300*/  MUFU.TANH R222, R222 ;  /* 0x000000de00de7308 */ /* 0x000e620000002400 */
[----:B0-----:R-:W-:Y:S01]  /*14310*/  FMNMX.FTZ R170, R206, R171, !PT ;  /* 0x000000abceaa7209 */ /* 0x001fe20007810000 */
[----:B------:R-:W-:-:S06]  /*14320*/  FFMA.FTZ R171, R159, R168, -R191 ;  /* 0x000000a89fab7223 */ /* 0x000fcc00000108bf */
[----:B------:R0:W3:Y:S01]  /*14330*/  MUFU.EX2 R183, R175 ;  /* 0x000000af00b77308 */ /* 0x0000e20000000800 */
[----:B--2---:R-:W-:-:S07]  /*14340*/  FMNMX.FTZ R157, R207, R170, !PT ;  /* 0x000000aacf9d7209 */ /* 0x004fce0007810000 */
[----:B------:R2:W-:Y:S01]  /*14350*/  MUFU.EX2 R170, R179 ;  /* 0x000000b300aa7308 */ /* 0x0005e20000000800 */
[----:B-1----:R-:W-:Y:S01]  /*14360*/  FMNMX.FTZ R157, R222, R157, !PT ;  /* 0x0000009dde9d7209 */ /* 0x002fe20007810000 */
[----:B0-----:R-:W-:-:S04]  /*14370*/  FFMA.FTZ R175, R161, R168, -R191 ;  /* 0x000000a8a1af7223 */ /* 0x001fc800000108bf */
[----:B------:R-:W0:Y:S02]  /*14380*/  SHFL.BFLY PT, R182, R157, 0x2, 0x1f ;  /* 0x0c401f009db67f89 */ /* 0x000e2400000e0000 */
[----:B------:R-:W1:Y:S01]  /*14390*/  MUFU.EX2 R152, R152 ;  /* 0x0000009800987308 */ /* 0x000e620000000800 */
[--C-:B--2---:R-:W-:Y:S01]  /*143a0*/  FFMA.FTZ R179, R165, R168, -R191.reuse ;  /* 0x000000a8a5b37223 */ /* 0x104fe200000108bf */
[-C--:B---3--:R-:W-:Y:S01]  /*143b0*/  FMUL.FTZ R24, R24, R183.reuse ;  /* 0x000000b718187220 */ /* 0x088fe20000410000 */
        /* <DEDUP_REMOVED lines=16> */
[-C--:B------:R-:W-:Y:S01]  /*144c0*/  FMUL.FTZ R52, R52, R183.reuse ;  /* 0x000000b734347220 */ /* 0x080fe20000410000 */
[-C--:B------:R-:W-:Y:S01]  /*144d0*/  FMUL.FTZ R53, R53, R183.reuse ;  /* 0x000000b735357220 */ /* 0x080fe20000410000 */
[-C--:B------:R-:W-:Y:S01]  /*144e0*/  FMUL.FTZ R56, R56, R183.reuse ;  /* 0x000000b738387220 */ /* 0x080fe20000410000 */
[----:B0-----:R-:W-:Y:S01]  /*144f0*/  FMNMX.FTZ R159, R157, R182, !PT ;  /* 0x000000b69d9f7209 */ /* 0x001fe20007810000 */
[----:B------:R-:W-:Y:S01]  /*14500*/  FFMA.FTZ R182, R199, R168, -R191 ;  /* 0x000000a8c7b67223 */ /* 0x000fe200000108bf */
[----:B------:R-:W-:Y:S01]  /*14510*/  MUFU.EX2 R171, R171 ;  /* 0x000000ab00ab7308 */ /* 0x000fe20000000800 */
[-C--:B------:R-:W-:Y:S01]  /*14520*/  FMUL.FTZ R57, R57, R183.reuse ;  /* 0x000000b739397220 */ /* 0x080fe20000410000 */
[-C--:B------:R-:W-:Y:S01]  /*14530*/  FMUL.FTZ R60, R60, R183.reuse ;  /* 0x000000b73c3c7220 */ /* 0x080fe20000410000 */
        /* <DEDUP_REMOVED lines=41> */
[----:B------:R-:W0:Y:S01]  /*147d0*/  MUFU.EX2 R157, R157 ;  /* 0x0000009d009d7308 */ /* 0x000e220000000800 */
[-CC-:B------:R-:W-:Y:S01]  /*147e0*/  FFMA.FTZ R160, R204, R168.reuse, -R159.reuse ;  /* 0x000000a8cca07223 */ /* 0x180fe2000001089f */
[-CC-:B------:R-:W-:Y:S01]  /*147f0*/  FFMA.FTZ R200, R162, R168.reuse, -R159.reuse ;  /* 0x000000a8a2c87223 */ /* 0x180fe2000001089f */
[-CC-:B------:R-:W-:Y:S01]  /*14800*/  FFMA.FTZ R223, R163, R168.reuse, -R159.reuse ;  /* 0x000000a8a3df7223 */ /* 0x180fe2000001089f */
[----:B------:R-:W-:Y:S01]  /*14810*/  @!P1 PRMT R158, RZ, 0x654, R158 ;  /* 0x00000654ff9e9816 */ /* 0x000fe2000000009e */
[-CC-:B------:R-:W-:Y:S01]  /*14820*/  FFMA.FTZ R224, R166, R168.reuse, -R159.reuse ;  /* 0x000000a8a6e07223 */ /* 0x180fe2000001089f */
[-CC-:B------:R-:W-:Y:S01]  /*14830*/  FFMA.FTZ R226, R167, R168.reuse, -R159.reuse ;  /* 0x000000a8a7e27223 */ /* 0x180fe2000001089f */
[-CC-:B------:R-:W-:Y:S01]  /*14840*/  FFMA.FTZ R204, R205, R168.reuse, -R159.reuse ;  /* 0x000000a8cdcc7223 */ /* 0x180fe2000001089f */
[----:B------:R1:W-:Y:S01]  /*14850*/  @!P1 SYNCS.ARRIVE.TRANS64.RED.A1T0 RZ, [R158+URZ], RZ ;  /* 0x000000ff9eff99a7 */ /* 0x0003e2000810043f */
[----:B------:R-:W2:Y:S01]  /*14860*/  MUFU.EX2 R153, R153 ;  /* 0x0000009900997308 */ /* 0x000ea20000000800 */
[-CC-:B------:R-:W-:Y:S01]  /*14870*/  FFMA.FTZ R181, R181, R168.reuse, -R159.reuse ;  /* 0x000000a8b5b57223 */ /* 0x180fe2000001089f */
[----:B------:R-:W-:Y:S01]  /*14880*/  @!P3 LEA R161, R201, R193, 0x6 ;  /* 0x000000c1c9a1b211 */ /* 0x000fe200078e30ff */
[-CC-:B------:R-:W-:Y:S01]  /*14890*/  FFMA.FTZ R202, R202, R168.reuse, -R159.reuse ;  /* 0x000000a8caca7223 */ /* 0x180fe2000001089f */
[-CC-:B------:R-:W-:Y:S01]  /*148a0*/  FFMA.FTZ R203, R203, R168.reuse, -R159.reuse ;  /* 0x000000a8cbcb7223 */ /* 0x180fe2000001089f */
[-CC-:B------:R-:W-:Y:S01]  /*148b0*/  FFMA.FTZ R205, R206, R168.reuse, -R159.reuse ;  /* 0x000000a8cecd7223 */ /* 0x180fe2000001089f */
[-CC-:B------:R-:W-:Y:S01]  /*148c0*/  FFMA.FTZ R206, R222, R168.reuse, -R159.reuse ;  /* 0x000000a8dece7223 */ /* 0x180fe2000001089f */
[----:B-1----:R-:W-:Y:S01]  /*148d0*/  @!P3 IMAD R158, R161, 0x4, R18 ;  /* 0x00000004a19eb824 */ /* 0x002fe200078e0212 */
[----:B------:R-:W1:Y:S01]  /*148e0*/  MUFU.EX2 R154, R154 ;  /* 0x0000009a009a7308 */ /* 0x000e620000000800 */
[----:B------:R-:W-:Y:S01]  /*148f0*/  FFMA.FTZ R207, R207, R168, -R159 ;  /* 0x000000a8cfcf7223 */ /* 0x000fe2000001089f */
[-C--:B------:R-:W-:Y:S01]  /*14900*/  FMUL.FTZ R112, R112, R183.reuse ;  /* 0x000000b770707220 */ /* 0x080fe20000410000 */
[-C--:B------:R-:W-:Y:S01]  /*14910*/  FMUL.FTZ R113, R113, R183.reuse ;  /* 0x000000b771717220 */ /* 0x080fe20000410000 */
[----:B------:R-:W-:Y:S01]  /*14920*/  @!P3 STS [R158+0x38400], R183 ;  /* 0x038400b79e00b388 */ /* 0x000fe20000000800 */
[-C--:B------:R-:W-:Y:S01]  /*14930*/  FMUL.FTZ R116, R116, R183.reuse ;  /* 0x000000b774747220 */ /* 0x080fe20000410000 */
[-C--:B------:R-:W-:Y:S01]  /*14940*/  FMUL.FTZ R117, R117, R183.reuse ;  /* 0x000000b775757220 */ /* 0x080fe20000410000 */
[-C--:B------:R-:W-:Y:S01]  /*14950*/  FMUL.FTZ R120, R120, R183.reuse ;  /* 0x000000b778787220 */ /* 0x080fe20000410000 */
[----:B0-----:R0:W-:Y:S01]  /*14960*/  @!P3 STS [R158+0x38420], R157 ;  /* 0x0384209d9e00b388 */ /* 0x0011e20000000800 */
        /* <DEDUP_REMOVED lines=18> */
[----:B--2---:R-:W-:Y:S01]  /*14a90*/  FFMA.FTZ R7, R157, R7, R153 ;  /* 0x000000079d077223 */ /* 0x004fe20000010099 */
[C---:B------:R-:W-:Y:S01]  /*14aa0*/  FADD.FTZ R6, R225.reuse, R6 ;  /* 0x00000006e1067221 */ /* 0x040fe20000010000 */
[----:B-1----:R-:W-:Y:S01]  /*14ab0*/  F2FP.F16.F32.PACK_AB R153, R154, R153 ;  /* 0x000000999a99723e */ /* 0x002fe200000000ff */
[----:B------:R-:W-:Y:S01]  /*14ac0*/  FMUL.FTZ R26, R26, R157 ;  /* 0x0000009d1a1a7220 */ /* 0x000fe20000410000 */
[----:B------:R-:W-:Y:S01]  /*14ad0*/  FADD.FTZ R7, R154, R7 ;  /* 0x000000079a077221 */ /* 0x000fe20000010000 */
[----:B------:R-:W-:Y:S01]  /*14ae0*/  F2FP.F16.F32.PACK_AB R154, R170, R155 ;  /* 0x0000009baa9a723e */ /* 0x000fe200000000ff */
[----:B------:R-:W1:Y:S01]  /*14af0*/  MUFU.EX2 R223, R223 ;  /* 0x000000df00df7308 */ /* 0x000e620000000800 */
        /* <DEDUP_REMOVED lines=71> */
[----:B------:R4:W5:Y:S01]  /*14f70*/  MUFU.EX2 R201, R160 ;  /* 0x000000a000c97308 */ /* 0x0009620000000800 */
[----:B------:R-:W-:Y:S01]  /*14f80*/  FMUL.FTZ R151, R151, R157 ;  /* 0x0000009d97977220 */ /* 0x000fe20000410000 */
[----:B---3--:R-:W-:Y:S01]  /*14f90*/  FADD.FTZ R222, R156, R7 ;  /* 0x000000079cde7221 */ /* 0x008fe20000010000 */
[----:B0-----:R-:W-:Y:S01]  /*14fa0*/  F2FP.F16.F32.PACK_AB R158, R178, R175 ;  /* 0x000000afb29e723e */ /* 0x001fe200000000ff */
[----:B------:R-:W-:Y:S01]  /*14fb0*/  IMAD.MOV.U32 R7, RZ, RZ, 0x40000040 ;  /* 0x40000040ff077424 */ /* 0x000fe200078e00ff */
[----:B-1----:R-:W-:Y:S01]  /*14fc0*/  F2FP.F16.F32.PACK_AB R157, R223, R200 ;  /* 0x000000c8df9d723e */ /* 0x002fe200000000ff */
[----:B------:R-:W-:Y:S01]  /*14fd0*/  IMAD.MOV.U32 R199, RZ, RZ, 0x40000040 ;  /* 0x40000040ffc77424 */ /* 0x000fe200078e00ff */
[----:B--2---:R-:W-:Y:S01]  /*14fe0*/  F2FP.F16.F32.PACK_AB R159, R226, R224 ;  /* 0x000000e0e29f723e */ /* 0x004fe200000000ff */
[----:B------:R-:W-:Y:S01]  /*14ff0*/  MUFU.EX2 R176, R176 ;  /* 0x000000b000b07308 */ /* 0x000fe20000000800 */
[----:B----4-:R-:W-:-:S02]  /*15000*/  F2FP.F16.F32.PACK_AB R160, R169, R179 ;  /* 0x000000b3a9a0723e */ /* 0x010fc400000000ff */
[----:B-----5:R-:W-:Y:S02]  /*15010*/  F2FP.F16.F32.PACK_AB R161, R202, R181 ;  /* 0x000000b5caa1723e */ /* 0x020fe400000000ff */
[----:B------:R-:W-:Y:S02]  /*15020*/  F2FP.F16.F32.PACK_AB R162, R173, R172 ;  /* 0x000000acada2723e */ /* 0x000fe400000000ff */
[----:B------:R-:W-:Y:S01]  /*15030*/  @!P1 IADD3 R14, R14, 0x38860, RZ ;  /* 0x000388600e0e9810 */ /* 0x000fe20007ffe0ff */
[----:B------:R-:W0:Y:S01]  /*15040*/  MUFU.EX2 R182, R182 ;  /* 0x000000b600b67308 */ /* 0x000e220000000800 */
[----:B------:R-:W-:Y:S02]  /*15050*/  F2FP.F16.F32.PACK_AB R163, R201, R203 ;  /* 0x000000cbc9a3723e */ /* 0x000fe400000000ff */
[----:B------:R-:W-:-:S05]  /*15060*/  @!P1 PRMT R14, RZ, 0x654, R14 ;  /* 0x00000654ff0e9816 */ /* 0x000fca000000000e */
[----:B------:R-:W-:Y:S08]  /*15070*/  MUFU.EX2 R177, R177 ;  /* 0x000000b100b17308 */ /* 0x000ff00000000800 */
[----:B------:R-:W1:Y:S01]  /*15080*/  MUFU.EX2 R180, R180 ;  /* 0x000000b400b47308 */ /* 0x000e620000000800 */
[----:B0-----:R-:W-:-:S07]  /*15090*/  F2FP.F16.F32.PACK_AB R164, R182, R176 ;  /* 0x000000b0b6a4723e */ /* 0x001fce00000000ff */
[----:B------:R-:W-:Y:S08]  /*150a0*/  MUFU.EX2 R204, R204 ;  /* 0x000000cc00cc7308 */ /* 0x000ff00000000800 */
[----:B------:R-:W0:Y:S01]  /*150b0*/  MUFU.EX2 R205, R205 ;  /* 0x000000cd00cd7308 */ /* 0x000e220000000800 */
[----:B-1----:R-:W-:-:S07]  /*150c0*/  F2FP.F16.F32.PACK_AB R166, R180, R177 ;  /* 0x000000b1b4a6723e */ /* 0x002fce00000000ff */
[----:B------:R1:W-:Y:S08]  /*150d0*/  MUFU.EX2 R183, R207 ;  /* 0x000000cf00b77308 */ /* 0x0003f00000000800 */
[----:B------:R-:W2:Y:S01]  /*150e0*/  MUFU.EX2 R206, R206 ;  /* 0x000000ce00ce7308 */ /* 0x000ea20000000800 */
[----:B-1----:R-:W-:Y:S01]  /*150f0*/  FADD.FTZ R207, R155, R6 ;  /* 0x000000069bcf7221 */ /* 0x002fe20000010000 */
[----:B------:R-:W-:Y:S01]  /*15100*/  F2FP.F16.F32.PACK_AB R155, R191, R156 ;  /* 0x0000009cbf9b723e */ /* 0x000fe200000000ff */
[----:B------:R-:W-:Y:S01]  /*15110*/  BAR.SYNC.DEFER_BLOCKING 0xf, 0x100 ;  /* 0x03c4000000007b1d */ /* 0x000fe20000010000 */
[----:B------:R-:W-:Y:S01]  /*15120*/  F2FP.F16.F32.PACK_AB R156, R174, R171 ;  /* 0x000000abae9c723e */ /* 0x000fe200000000ff */
[----:B------:R-:W-:Y:S01]  /*15130*/  VIADD R6, R198, 0x80 ;  /* 0x00000080c6067836 */ /* 0x000fe20000000000 */
[----:B0-----:R-:W-:Y:S01]  /*15140*/  F2FP.F16.F32.PACK_AB R165, R205, R204 ;  /* 0x000000cccda5723e */ /* 0x001fe200000000ff */
[----:B------:R-:W-:Y:S01]  /*15150*/  FADD.FTZ R170, R170, R207 ;  /* 0x000000cfaaaa7221 */ /* 0x000fe20000010000 */
[----:B------:R-:W-:-:S03]  /*15160*/  FADD.FTZ R191, R191, R222 ;  /* 0x000000debfbf7221 */ /* 0x000fc60000010000 */
[----:B------:R-:W-:Y:S01]  /*15170*/  FADD.FTZ R171, R171, R170 ;  /* 0x000000aaabab7221 */ /* 0x000fe20000010000 */
[----:B------:R-:W-:Y:S01]  /*15180*/  FADD.FTZ R200, R200, R191 ;  /* 0x000000bfc8c87221 */ /* 0x000fe20000010000 */
[----:B------:R-:W-:Y:S02]  /*15190*/  IMAD.MOV.U32 R191, RZ, RZ, R21 ;  /* 0x000000ffffbf7224 */ /* 0x000fe400078e0015 */
[----:B------:R-:W-:Y:S01]  /*151a0*/  FADD.FTZ R174, R174, R171 ;  /* 0x000000abaeae7221 */ /* 0x000fe20000010000 */
[----:B------:R-:W-:Y:S01]  /*151b0*/  FADD.FTZ R223, R223, R200 ;  /* 0x000000c8dfdf7221 */ /* 0x000fe20000010000 */
[----:B--2---:R-:W-:Y:S01]  /*151c0*/  F2FP.F16.F32.PACK_AB R167, R206, R183 ;  /* 0x000000b7cea7723e */ /* 0x004fe200000000ff */
[----:B------:R-:W-:Y:S02]  /*151d0*/  IMAD.MOV.U32 R200, RZ, RZ, R190 ;  /* 0x000000ffffc87224 */ /* 0x000fe400078e00be */
[----:B------:R-:W-:Y:S01]  /*151e0*/  FADD.FTZ R175, R175, R174 ;  /* 0x000000aeafaf7221 */ /* 0x000fe20000010000 */
[----:B------:R-:W-:-:S03]  /*151f0*/  FADD.FTZ R223, R224, R223 ;  /* 0x000000dfe0df7221 */ /* 0x000fc60000010000 */
[----:B------:R-:W-:Y:S01]  /*15200*/  FADD.FTZ R178, R178, R175 ;  /* 0x000000afb2b27221 */ /* 0x000fe20000010000 */
[----:B------:R-:W-:Y:S01]  /*15210*/  FADD.FTZ R226, R226, R223 ;  /* 0x000000dfe2e27221 */ /* 0x000fe20000010000 */
[----:B------:R0:W-:Y:S02]  /*15220*/  STSM.16.M88.4 [R196+0x36400], R152 ;  /* 0x03640098c4007844 */ /* 0x0001e40000000200 */
[----:B------:R-:W-:Y:S01]  /*15230*/  FADD.FTZ R178, R179, R178 ;  /* 0x000000b2b3b27221 */ /* 0x000fe20000010000 */
[----:B------:R-:W-:Y:S01]  /*15240*/  FADD.FTZ R181, R181, R226 ;  /* 0x000000e2b5b57221 */ /* 0x000fe20000010000 */
[----:B------:R0:W-:Y:S02]  /*15250*/  STSM.16.M88.4 [R197], R156 ;  /* 0x0000009cc5007844 */ /* 0x0001e40000000200 */
[----:B------:R-:W-:Y:S01]  /*15260*/  FADD.FTZ R169, R169, R178 ;  /* 0x000000b2a9a97221 */ /* 0x000fe20000010000 */
[----:B------:R-:W-:Y:S01]  /*15270*/  FADD.FTZ R202, R202, R181 ;  /* 0x000000b5caca7221 */ /* 0x000fe20000010000 */
[----:B------:R0:W-:Y:S02]  /*15280*/  STSM.16.M88.4 [R209], R160 ;  /* 0x000000a0d1007844 */ /* 0x0001e40000000200 */
[----:B------:R-:W-:Y:S01]  /*15290*/  FADD.FTZ R172, R172, R169 ;  /* 0x000000a9acac7221 */ /* 0x000fe20000010000 */
[----:B------:R-:W-:Y:S01]  /*152a0*/  FADD.FTZ R202, R203, R202 ;  /* 0x000000cacbca7221 */ /* 0x000fe20000010000 */
        /* <DEDUP_REMOVED lines=11> */
[----:B------:R-:W-:Y:S02]  /*15360*/  VIADD R198, R198, 0x180 ;  /* 0x00000180c6c67836 */ /* 0x000fe40000000000 */
[----:B------:R-:W-:Y:S01]  /*15370*/  FADD.FTZ R182, R182, R173 ;  /* 0x000000adb6b67221 */ /* 0x000fe20000010000 */
[----:B------:R-:W-:-:S02]  /*15380*/  IMAD.MOV.U32 R201, RZ, RZ, R19 ;  /* 0x000000ffffc97224 */ /* 0x000fc400078e0013 */
[----:B------:R-:W-:Y:S01]  /*15390*/  FADD.FTZ R204, R205, R204 ;  /* 0x000000cccdcc7221 */ /* 0x000fe20000010000 */
[----:B------:R-:W-:Y:S01]  /*153a0*/  FADD.FTZ R177, R177, R182 ;  /* 0x000000b6b1b17221 */ /* 0x000fe20000010000 */
[----:B------:R-:W-:Y:S02]  /*153b0*/  WARPGROUP.DEPBAR.LE gsb0, 0x0 ;  /* 0x00008000000079c5 */ /* 0x000fe40000010000 */
[----:B------:R-:W-:-:S12]  /*153c0*/  WARPGROUP.ARRIVE ;  /* 0x00000000000079c5 */ /* 0x000fd80000000000 */
[----:B------:R-:W-:Y:S01]  /*153d0*/  HGMMA.64x256x16.F32 R24, R156, gdesc[UR4].tnspB, R24, gsb0 ;  /* 0x43e000049c187df0 */ /* 0x000fe20008000818 */
[----:B------:R-:W-:Y:S01]  /*153e0*/  R2UR UR6, R6 ;  /* 0x00000000060672ca */ /* 0x000fe200000e0000 */
[----:B------:R-:W-:Y:S01]  /*153f0*/  FADD.FTZ R6, R180, R177 ;  /* 0x000000b1b4067221 */ /* 0x000fe20000010000 */
[----:B------:R-:W-:Y:S01]  /*15400*/  R2UR UR7, R7 ;  /* 0x00000000070772ca */ /* 0x000fe200000e0000 */
[----:B------:R-:W-:-:S04]  /*15410*/  FADD.FTZ R7, R183, R204 ;  /* 0x000000ccb7077221 */ /* 0x000fc80000010000 */
[----:B------:R-:W-:Y:S01]  /*15420*/  FADD.FTZ R7, R206, R7 ;  /* 0x00000007ce077221 */ /* 0x000fe20000010000 */
[----:B------:R-:W-:Y:S02]  /*15430*/  WARPGROUP.DEPBAR.LE gsb0, 0x0 ;  /* 0x00008000000079c5 */ /* 0x000fe40000010000 */
[----:B------:R-:W-:-:S15]  /*15440*/  WARPGROUP.ARRIVE ;  /* 0x00000000000079c5 */ /* 0x000fde0000000000 */
[----:B------:R-:W-:-:S02]  /*15450*/  NOP ;  /* 0x0000000000007918 */ /* 0x000fc40000000000 */
        /* <DEDUP_REMOVED lines=19> */
.L_x_2832:
[----:B0-----:R-:W-:-:S07]  /*15590*/  IMAD.MOV.U32 R14, RZ, RZ, R189 ;  /* 0x000000ffff0e7224 */ /* 0x001fce00078e00bd */
.L_x_2831:
[----:B------:R-:W-:Y:S05]  /*155a0*/  BSYNC B1 ;  /* 0x0000000000017941 */ /* 0x000fea0003800000 */
.L_x_2830:
        /* <DEDUP_REMOVED lines=8> */
.L_x_2864:
[----:B------:R-:W-:-:S05]  /*15630*/  VIADD R19, R200, 0x1 ;  /* 0x00000001c8137836 */ /* 0x000fca0000000000 */
[----:B------:R-:W-:-:S04]  /*15640*/  ISETP.NE.AND P2, PT, R19, 0x2, PT ;  /* 0x000000021300780c */ /* 0x000fc80003f45270 */
[----:B------:R-:W-:Y:S02]  /*15650*/  SEL R21, RZ, 0x1, P2 ;  /* 0x00000001ff157807 */ /* 0x000fe40001000000 */
[----:B------:R-:W-:Y:S02]  /*15660*/  SEL R19, R19, RZ, P2 ;  /* 0x000000ff13137207 */ /* 0x000fe40001000000 */
[----:B------:R-:W-:Y:S01]  /*15670*/  LOP3.LUT R22, R22, R21, RZ, 0x3c, !PT ;  /* 0x0000001516167212 */ /* 0x000fe200078e3cff */
[----:B-1----:R-:W-:Y:S06]  /*15680*/  @!P0 BRA `(.L_x_2846) ;  /* 0x0000000000048947 */ /* 0x002fec0003800000 */
[----:B------:R-:W-:Y:S01]  /*15690*/  BPT.TRAP 0x1 ;  /* 0x000000040000795c */ /* 0x000fe20000300000 */
.L_x_2846:
[----:B------:R-:W-:Y:S01]  /*156a0*/  IMAD R191, R19, 0x8, R18 ;  /* 0x0000000813bf7824 */ /* 0x000fe200078e0212 */
[----:B------:R-:W-:-:S04]  /*156b0*/  SHF.L.U32 R190, R22, 0x1f, RZ ;  /* 0x0000001f16be7819 */ /* 0x000fc800000006ff */
[----:B------:R0:W1:Y:S01]  /*156c0*/  SYNCS.PHASECHK.TRANS64.TRYWAIT P2, [R191+URZ+0x38830], R190 ;  /* 0x038830bebf0075a7 */ /* 0x000062000804017f */
[----:B------:R-:W-:Y:S05]  /*156d0*/  @!P0 BRA `(.L_x_2847) ;  /* 0x0000000000048947 */ /* 0x000fea0003800000 */
[----:B------:R-:W-:Y:S01]  /*156e0*/  BPT.TRAP 0x1 ;  /* 0x000000040000795c */ /* 0x000fe20000300000 */
.L_x_2847:
[----:B------:R-:W-:Y:S01]  /*156f0*/  BSSY B1, `(.L_x_2848) ;  /* 0x0000006000017945 */ /* 0x000fe20003800000 */
[----:B------:R-:W-:Y:S02]  /*15700*/  IMAD R202, R19, 0x200, R15 ;  /* 0x0000020013ca7824 */ /* 0x000fe400078e020f */
[----:B------:R-:W-:Y:S01]  /*15710*/  IMAD.MOV.U32 R203, RZ, RZ, 0x40000040 ;  /* 0x40000040ffcb7424 */ /* 0x000fe200078e00ff */
[----:B-1----:R-:W-:Y:S06]  /*15720*/  @P2 BRA `(.L_x_2849) ;  /* 0x0000000000082947 */ /* 0x002fec0003800000 */
[----:B------:R-:W1:Y:S02]  /*15730*/  SYNCS.PHASECHK.TRANS64.TRYWAIT P2, [R191+URZ+0x38830], R190 ;  /* 0x038830bebf0075a7 */ /* 0x000e64000804017f */
[----:B-1----:R-:W-:Y:S05]  /*15740*/  @!P2 BRA `(.L_x_2850) ;  /* 0x000000ec0050a947 */ /* 0x002fea0003800000 */
.L_x_2849:
[----:B------:R-:W-:Y:S05]  /*15750*/  BSYNC B1 ;  /* 0x0000000000017941 */ /* 0x000fea0003800000 */
.L_x_2848:
        /* <DEDUP_REMOVED lines=36> */
.L_x_2851:
[----:B------:R2:W3:Y:S01]  /*159a0*/  SYNCS.PHASECHK.TRANS64.TRYWAIT P2, [R191+URZ+0x38850], R190 ;  /* 0x038850bebf0075a7 */ /* 0x0004e2000804017f */
[----:B------:R-:W-:Y:S05]  /*159b0*/  @!P0 BRA `(.L_x_2852) ;  /* 0x0000000000048947 */ /* 0x000fea0003800000 */
[----:B------:R-:W-:Y:S01]  /*159c0*/  BPT.TRAP 0x1 ;  /* 0x000000040000795c */ /* 0x000fe20000300000 */
.L_x_2852:
[----:B------:R-:W-:Y:S04]  /*159d0*/  BSSY B1, `(.L_x_2853) ;  /* 0x0000004000017945 */ /* 0x000fe80003800000 */
[----:B---3--:R-:W-:Y:S05]  /*159e0*/  @P2 BRA `(.L_x_2854) ;  /* 0x0000000000082947 */ /* 0x008fea0003800000 */
[----:B------:R-:W3:Y:S02]  /*159f0*/  SYNCS.PHASECHK.TRANS64.TRYWAIT P2, [R191+URZ+0x38850], R190 ;  /* 0x038850bebf0075a7 */ /* 0x000ee4000804017f */
[----:B---3--:R-:W-:Y:S05]  /*15a00*/  @!P2 BRA `(.L_x_2855) ;  /* 0x000000e800b4a947 */ /* 0x008fea0003800000 */
.L_x_2854:
[----:B------:R-:W-:Y:S05]  /*15a10*/  BSYNC B1 ;  /* 0x0000000000017941 */ /* 0x000fea0003800000 */
.L_x_2853:
[----:B------:R-:W-:Y:S01]  /*15a20*/  IMAD R202, R19, 0x1000, R20 ;  /* 0x0000100013ca7824 */ /* 0x000fe200078e0214 */
[----:B------:R-:W-:Y:S01]  /*15a30*/  R2UR UR4, R2 ;  /* 0x00000000020472ca */ /* 0x000fe200000e0000 */
[----:B------:R-:W-:Y:S01]  /*15a40*/  IMAD.MOV.U32 R203, RZ, RZ, 0x40000040 ;  /* 0x40000040ffcb7424 */ /* 0x000fe200078e00ff */
[----:B------:R-:W-:Y:S01]  /*15a50*/  R2UR UR5, R3 ;  /* 0x00000000030572ca */ /* 0x000fe200000e0000 */
[----:B------:R-:W-:Y:S01]  /*15a60*/  WARPGROUP.ARRIVE ;  /* 0x00000000000079c5 */ /* 0x000fe20000000000 */
[----:B------:R-:W-:Y:S01]  /*15a70*/  R2UR UR6, R202 ;  /* 0x00000000ca0672ca */ /* 0x000fe200000e0000 */
[----:B------:R-:W-:Y:S01]  /*15a80*/  VIADD R204, R2, 0x2 ;  /* 0x0000000202cc7836 */ /* 0x000fe20000000000 */
[----:B------:R-:W-:Y:S01]  /*15a90*/  R2UR UR7, R203 ;  /* 0x00000000cb0772ca */ /* 0x000fe200000e0000 */
[----:B------:R-:W-:Y:S02]  /*15aa0*/  IMAD.MOV.U32 R205, RZ, RZ, 0x40000040 ;  /* 0x40000040ffcd7424 */ /* 0x000fe400078e00ff */
[----:B------:R-:W4:Y:S01]  /*15ab0*/  S2R R21, SR_TID.X ;  /* 0x0000000000157919 */ /* 0x000f220000002100 */
[----:B------:R-:W-:-:S02]  /*15ac0*/  VIADD R203, R202, 0x800 ;  /* 0x00000800cacb7836 */ /* 0x000fc40000000000 */
[C---:B------:R-:W-:Y:S02]  /*15ad0*/  VIADD R206, R2.reuse, 0x800 ;  /* 0x0000080002ce7836 */ /* 0x040fe40000000000 */
[----:B0123--:R-:W-:Y:S02]  /*15ae0*/  IMAD.MOV.U32 R190, RZ, RZ, 0x4 ;  /* 0x00000004ffbe7424 */ /* 0x00ffe400078e00ff */
[----:B------:R-:W-:Y:S02]  /*15af0*/  IMAD.MOV.U32 R207, RZ, RZ, 0x40000040 ;  /* 0x40000040ffcf7424 */ /* 0x000fe400078e00ff */
[----:B------:R-:W-:Y:S01]  /*15b00*/  VIADD R210, R2, 0xe00 ;  /* 0x00000e0002d27836 */ /* 0x000fe20000000000 */
[----:B------:R-:W-:Y:S01]  /*15b10*/  HGMMA.64x64x16.F32 R152, gdesc[UR4], R152, gsb0 ;  /* 0x00e00000049879f0 */ /* 0x000fe20008000898 */
[----:B------:R-:W-:Y:S01]  /*15b20*/  R2UR UR4, R204 ;  /* 0x00000000cc0472ca */ /* 0x000fe200000e0000 */
[----:B------:R-:W-:Y:S01]  /*15b30*/  VIADD R204, R202, 0x2 ;  /* 0x00000002cacc7836 */ /* 0x000fe20000000000 */
[----:B------:R-:W-:-:S02]  /*15b40*/  R2UR UR5, R205 ;  /* 0x00000000cd0572ca */ /* 0x000fc400000e0000 */
[----:B------:R-:W-:Y:S02]  /*15b50*/  MOV R205, 0x40000040 ;  /* 0x4000004000cd7802 */ /* 0x000fe40000000f00 */
[----:B------:R-:W-:Y:S01]  /*15b60*/  R2UR UR6, R204 ;  /* 0x00000000cc0672ca */ /* 0x000fe200000e0000 */
[----:B------:R-:W-:Y:S01]  /*15b70*/  VIADD R204, R2, 0x4 ;  /* 0x0000000402cc7836 */ /* 0x000fe20000000000 */
[----:B------:R-:W-:Y:S01]  /*15b80*/  R2UR UR7, R205 ;  /* 0x00000000cd0772ca */ /* 0x000fe200000e0000 */
[----:B------:R-:W-:Y:S01]  /*15b90*/  IMAD.MOV.U32 R205, RZ, RZ, 0x40000040 ;  /* 0x40000040ffcd7424 */ /* 0x000fe200078e00ff */
[----:B----4-:R-:W-:-:S06]  /*15ba0*/  SHF.R.U32.HI R21, RZ, 0x7, R21 ;  /* 0x00000007ff157819 */ /* 0x010fcc0000011615 */
[----:B------:R-:W0:Y:S02]  /*15bb0*/  SHFL.IDX PT, R21, R21, RZ, 0x1f ;  /* 0x00001fff15157589 */ /* 0x000e2400000e0000 */
[----:B0-----:R-:W-:-:S04]  /*15bc0*/  ISETP.GT.AND P2, PT, R21, 0x7f, PT ;  /* 0x0000007f1500780c */ /* 0x001fc80003f44270 */
        /* <DEDUP_REMOVED lines=190> */
[----:B------:R-:W-:Y:S01]  /*167b0*/  IMAD.MOV.U32 R205, RZ, RZ, 0x40000040 ;  /* 0x40000040ffcd7424 */ /* 0x000fe200078e00ff */
[----:B------:R-:W-:-:S02]  /*167c0*/  SEL R203, R203, 0x26, P2 ;  /* 0x00000026cbcb7807 */ /* 0x000fc40001000000 */
        /* <DEDUP_REMOVED lines=39> */
[----:B------:R-:W-:-:S05]  /*16a40*/  IMAD.MOV.U32 R203, RZ, RZ, 0x30 ;  /* 0x00000030ffcb7424 */ /* 0x000fca00078e00ff */
[----:B------:R-:W-:-:S04]  /*16a50*/  SEL R203, R203, 0x2e, P2 ;  /* 0x0000002ecbcb7807 */ /* 0x000fc80001000000 */
[----:B------:R-:W-:Y:S01]  /*16a60*/  LOP3.LUT R203, R203, 0x6, RZ, 0xc0, !PT ;  /* 0x00000006cbcb7812 */ /* 0x000fe200078ec0ff */
[----:B------:R-:W-:Y:S02]  /*16a70*/  WARPGROUP.DEPBAR.LE gsb0, 0x0 ;  /* 0x00008000000079c5 */ /* 0x000fe40000010000 */
[----:B------:R-:W-:-:S06]  /*16a80*/  WARPGROUP.ARRIVE ;  /* 0x00000000000079c5 */ /* 0x000fcc0000000000 */
        /* <DEDUP_REMOVED lines=76> */
[----:B------:R-:W-:Y:S01]  /*16f50*/  IMAD.IADD R204, R21, 0x1, R206 ;  /* 0x0000000115cc7824 */ /* 0x000fe200078e02ce */
        /* <DEDUP_REMOVED lines=11> */
[----:B------:R-:W-:Y:S01]  /*17010*/  IMAD.MOV.U32 R205, RZ, RZ, 0x40000040 ;  /* 0x40000040ffcd7424 */ /* 0x000fe200078e00ff */
        /* <DEDUP_REMOVED lines=8> */
[----:B------:R-:W-:Y:S01]  /*170a0*/  IADD3 R204, R201, R206, RZ ;  /* 0x000000cec9cc7210 */ /* 0x000fe20007ffe0ff */
[----:B------:R-:W-:Y:S01]  /*170b0*/  IMAD.IADD R206, R190, 0x1, R206 ;  /* 0x00000001bece7824 */ /* 0x000fe200078e02ce */
[----:B------:R-:W-:Y:S01]  /*170c0*/  R2UR UR7, R205 ;  /* 0x00000000cd0772ca */ /* 0x000fe200000e0000 */
[----:B------:R-:W-:Y:S01]  /*170d0*/  IMAD.MOV.U32 R205, RZ, RZ, 0x40000040 ;  /* 0x40000040ffcd7424 */ /* 0x000fe200078e00ff */
[----:B------:R-:W-:Y:S01]  /*170e0*/  R2UR UR6, R204 ;  /* 0x00000000cc0672ca */ /* 0x000fe200000e0000 */
[----:B------:R-:W-:-:S02]  /*170f0*/  IMAD.IADD R204, R210, 0x1, R190 ;  /* 0x00000001d2cc7824 */ /* 0x000fc400078e02be */
[----:B------:R-:W-:-:S05]  /*17100*/  IMAD.MOV.U32 R190, RZ, RZ, 0x1000 ;  /* 0x00001000ffbe7424 */ /* 0x000fca00078e00ff */
[----:B------:R-:W-:-:S04]  /*17110*/  SEL R190, R190, 0xf80, P2 ;  /* 0x00000f80bebe7807 */ /* 0x000fc80001000000 */
[----:B------:R-:W-:-:S04]  /*17120*/  LOP3.LUT R190, R190, 0x1e00, RZ, 0xc0, !PT ;  /* 0x00001e00bebe7812 */ /* 0x000fc800078ec0ff */
[----:B------:R-:W-:Y:S01]  /*17130*/  IADD3 R202, R21, R190, R202 ;  /* 0x000000be15ca7210 */ /* 0x000fe20007ffe0ca */
[----:B------:R-:W-:Y:S02]  /*17140*/  WARPGROUP.DEPBAR.LE gsb0, 0x0 ;  /* 0x00008000000079c5 */ /* 0x000fe40000010000 */
[----:B------:R-:W-:-:S06]  /*17150*/  WARPGROUP.ARRIVE ;  /* 0x00000000000079c5 */ /* 0x000fcc0000000000 */
[----:B------:R-:W-:Y:S01]  /*17160*/  HGMMA.64x64x16.F32 R152, gdesc[UR4], R152, gsb0 ;  /* 0x00e00000049879f0 */ /* 0x000fe20008000898 */
[----:B------:R-:W-:Y:S02]  /*17170*/  R2UR UR4, R204 ;  /* 0x00000000cc0472ca */ /* 0x000fe400000e0000 */
[----:B------:R-:W-:Y:S02]  /*17180*/  R2UR UR5, R205 ;  /* 0x00000000cd0572ca */ /* 0x000fe400000e0000 */
[----:B------:R-:W-:Y:S02]  /*17190*/  R2UR UR6, R206 ;  /* 0x00000000ce0672ca */ /* 0x000fe400000e0000 */
[----:B------:R-:W-:Y:S02]  /*171a0*/  R2UR UR7, R207 ;  /* 0x00000000cf0772ca */ /* 0x000fe400000e0000 */
[----:B------:R-:W-:Y:S02]  /*171b0*/  IADD3 R204, R21, R190, R2 ;  /* 0x000000be15cc7210 */ /* 0x000fe40007ffe002 */
[----:B------:R-:W-:Y:S01]  /*171c0*/  MOV R205, 0x40000040 ;  /* 0x4000004000cd7802 */ /* 0x000fe20000000f00 */
        /* <DEDUP_REMOVED lines=43> */
[----:B------:R-:W-:Y:S01]  /*17480*/  FMUL.FTZ R174, R182, UR43 ;  /* 0x0000002bb6ae7c20 */ /* 0x000fe20008410000 */
[----:B------:R-:W-:-:S02]  /*17490*/  IMAD.SHL.U32 R178, R14, 0x40, RZ ;  /* 0x000000400eb27824 */ /* 0x000fc400078e00ff */
        /* <DEDUP_REMOVED lines=8> */
[----:B------:R-:W-:Y:S02]  /*17520*/  VIADD R183, R154, UR47 ;  /* 0x0000002f9ab77c36 */ /* 0x000fe40008000000 */
[C---:B------:R-:W-:Y:S02]  /*17530*/  IMAD.IADD R182, R0.reuse, 0x1, R205 ;  /* 0x0000000100b67824 */ /* 0x040fe400078e02cd */
        /* <DEDUP_REMOVED lines=31> */
[----:B------:R-:W-:Y:S01]  /*17730*/  IADD3 R223, R0, R23, -R184 ;  /* 0x0000001700df7210 */ /* 0x000fe20007ffe8b8 */
[----:B------:R-:W-:Y:S03]  /*17740*/  BSSY B1, `(.L_x_2857) ;  /* 0x0000012000017945 */ /* 0x000fe60003800000 */
[----:B------:R-:W-:-:S13]  /*17750*/  ISETP.GT.AND P2, PT, R223, -0x1, PT ;  /* 0xffffffffdf00780c */ /* 0x000fda0003f44270 */
[----:B------:R-:W-:Y:S05]  /*17760*/  @P2 BRA `(.L_x_2858) ;  /* 0x0000000000242947 */ /* 0x000fea0003800000 */
[----:B------:R-:W-:Y:S02]  /*17770*/  MOV R207, UR38 ;  /* 0x0000002600cf7c02 */ /* 0x000fe40008000f00 */
[----:B------:R-:W-:Y:S02]  /*17780*/  LOP3.LUT R223, RZ, R223, RZ, 0x33, !PT ;  /* 0x000000dfffdf7212 */ /* 0x000fe400078e33ff */
[----:B------:R-:W-:-:S13]  /*17790*/  ISETP.NE.AND P2, PT, R207, 0x1, PT ;  /* 0x00000001cf00780c */ /* 0x000fda0003f45270 */
[----:B------:R-:W1:Y:S02]  /*177a0*/  @P2 LDC.64 R154, c[0x0][0xae0] ;  /* 0x0002b800ff9a2b82 */ /* 0x000e640000000a00 */
[----:B-1----:R-:W-:-:S04]  /*177b0*/  @P2 IMAD.HI.U32 R206, R223, R154, RZ ;  /* 0x0000009adfce2227 */ /* 0x002fc800078e00ff */
[----:B------:R-:W-:Y:S01]  /*177c0*/  IMAD.MOV.U32 R154, RZ, RZ, R223 ;  /* 0x000000ffff9a7224 */ /* 0x000fe200078e00df */
[----:B------:R-:W-:-:S04]  /*177d0*/  @P2 SHF.R.U32.HI R154, RZ, R155, R206 ;  /* 0x0000009bff9a2219 */ /* 0x000fc800000116ce */
[----:B------:R-:W-:Y:S01]  /*177e0*/  LOP3.LUT R154, RZ, R154, RZ, 0x33, !PT ;  /* 0x0000009aff9a7212 */ /* 0x000fe200078e33ff */
[----:B------:R-:W-:Y:S06]  /*177f0*/  BRA `(.L_x_2859) ;  /* 0x0000000000187947 */ /* 0x000fec0003800000 */
.L_x_2858:
[----:B------:R-:W-:-:S05]  /*17800*/  IMAD.U32 R207, RZ, RZ, UR38 ;  /* 0x00000026ffcf7e24 */ /* 0x000fca000f8e00ff */
[----:B------:R-:W-:-:S13]  /*17810*/  ISETP.NE.AND P2, PT, R207, 0x1, PT ;  /* 0x00000001cf00780c */ /* 0x000fda0003f45270 */
[----:B------:R-:W1:Y:S02]  /*17820*/  @P2 LDC.64 R154, c[0x0][0xae0] ;  /* 0x0002b800ff9a2b82 */ /* 0x000e640000000a00 */
[----:B-1----:R-:W-:-:S04]  /*17830*/  @P2 IMAD.HI.U32 R206, R223, R154, RZ ;  /* 0x0000009adfce2227 */ /* 0x002fc800078e00ff */
[----:B------:R-:W-:Y:S01]  /*17840*/  IMAD.MOV.U32 R154, RZ, RZ, R223 ;  /* 0x000000ffff9a7224 */ /* 0x000fe200078e00df */
[----:B------:R-:W-:-:S07]  /*17850*/  @P2 SHF.R.U32.HI R154, RZ, R155, R206 ;  /* 0x0000009bff9a2219 */ /* 0x000fce00000116ce */
.L_x_2859:
[----:B------:R-:W-:Y:S05]  /*17860*/  BSYNC B1 ;  /* 0x0000000000017941 */ /* 0x000fea0003800000 */
.L_x_2857:
[----:B------:R-:W-:-:S04]  /*17870*/  IMAD R154, R154, R207, -R178 ;  /* 0x000000cf9a9a7224 */ /* 0x000fc800078e0ab2 */
[----:B------:R-:W-:-:S05]  /*17880*/  IMAD.IADD R154, R154, 0x1, -R185 ;  /* 0x000000019a9a7824 */ /* 0x000fca00078e0ab9 */
[----:B------:R-:W-:Y:S02]  /*17890*/  VIADDMNMX R182, R154, R207, R182, PT ;  /* 0x000000cf9ab67246 */ /* 0x000fe400038001b6 */
[----:B------:R-:W-:-:S07]  /*178a0*/  VIMNMX R181, R181, R154, !PT ;  /* 0x0000009ab5b57248 */ /* 0x000fce0007fe0100 */
.L_x_2856:
[----:B------:R-:W-:Y:S02]  /*178b0*/  ISETP.GT.AND P2, PT, R14, -0x1, PT ;  /* 0xffffffff0e00780c */ /* 0x000fe40003f44270 */
[----:B------:R-:W-:Y:S02]  /*178c0*/  IADD3 R205, R205, 0x8, R0 ;  /* 0x00000008cdcd7810 */ /* 0x000fe40007ffe000 */
        /* <DEDUP_REMOVED lines=53> */
[----:B------:R-:W-:Y:S02]  /*17c20*/  IMAD.U32 R170, RZ, RZ, UR38 ;  /* 0x00000026ffaa7e24 */ /* 0x000fe4000f8e00ff */
[----:B------:R-:W-:-:S03]  /*17c30*/  VIADD R171, R0, 0x8 ;  /* 0x0000000800ab7836 */ /* 0x000fc60000000000 */
[----:B------:R-:W-:Y:S02]  /*17c40*/  ISETP.NE.AND P3, PT, R170, 0x1, PT ;  /* 0x00000001aa00780c */ /* 0x000fe40003f65270 */
[----:B------:R-:W-:-:S04]  /*17c50*/  IADD3 R171, R171, R23, -R184 ;  /* 0x00000017abab7210 */ /* 0x000fc80007ffe8b8 */
[----:B------:R-:W-:-:S07]  /*17c60*/  LOP3.LUT R171, RZ, R171, RZ, 0x33, !PT ;  /* 0x000000abffab7212 */ /* 0x000fce00078e33ff */
[----:B------:R-:W0:Y:S02]  /*17c70*/  @P3 LDC.64 R154, c[0x0][0xae0] ;  /* 0x0002b800ff9a3b82 */ /* 0x000e240000000a00 */
[----:B0-----:R-:W-:-:S05]  /*17c80*/  @P3 IMAD.HI.U32 R154, R171, R154, RZ ;  /* 0x0000009aab9a3227 */ /* 0x001fca00078e00ff */
[----:B------:R-:W-:-:S04]  /*17c90*/  @P3 SHF.R.U32.HI R171, RZ, R155, R154 ;  /* 0x0000009bffab3219 */ /* 0x000fc8000001169a */
[----:B------:R-:W-:Y:S01]  /*17ca0*/  LOP3.LUT R171, RZ, R171, RZ, 0x33, !PT ;  /* 0x000000abffab7212 */ /* 0x000fe200078e33ff */
[----:B------:R-:W-:Y:S06]  /*17cb0*/  BRA `(.L_x_2863) ;  /* 0x0000000000187947 */ /* 0x000fec0003800000 */
.L_x_2862:
[----:B------:R-:W-:Y:S01]  /*17cc0*/  IMAD.U32 R170, RZ, RZ, UR38 ;  /* 0x00000026ffaa7e24 */ /* 0x000fe2000f8e00ff */
[----:B------:R-:W-:-:S04]  /*17cd0*/  MOV R171, R189 ;  /* 0x000000bd00ab7202 */ /* 0x000fc80000000f00 */
[----:B------:R-:W-:-:S13]  /*17ce0*/  ISETP.NE.AND P3, PT, R170, 0x1, PT ;  /* 0x00000001aa00780c */ /* 0x000fda0003f65270 */
[----:B------:R-:W0:Y:S02]  /*17cf0*/  @P3 LDC.64 R154, c[0x0][0xae0] ;  /* 0x0002b800ff9a3b82 */ /* 0x000e240000000a00 */
[----:B0-----:R-:W-:-:S05]  /*17d00*/  @P3 IMAD.HI.U32 R154, R189, R154, RZ ;  /* 0x0000009abd9a3227 */ /* 0x001fca00078e00ff */
[----:B------:R-:W-:-:S07]  /*17d10*/  @P3 SHF.R.U32.HI R171, RZ, R155, R154 ;  /* 0x0000009bffab3219 */ /* 0x000fce000001169a */
.L_x_2863:
[----:B------:R-:W-:Y:S05]  /*17d20*/  BSYNC B1 ;  /* 0x0000000000017941 */ /* 0x000fea0003800000 */
.L_x_2861:
[----:B------:R-:W-:-:S04]  /*17d30*/  IMAD R178, R171, R170, -R178 ;  /* 0x000000aaabb27224 */ /* 0x000fc800078e0ab2 */
[----:B------:R-:W-:-:S05]  /*17d40*/  IMAD.IADD R178, R178, 0x1, -R185 ;  /* 0x00000001b2b27824 */ /* 0x000fca00078e0ab9 */
[----:B------:R-:W-:Y:S02]  /*17d50*/  VIADDMNMX R205, R178, R170, R205, PT ;  /* 0x000000aab2cd7246 */ /* 0x000fe400038001cd */
[----:B------:R-:W-:-:S07]  /*17d60*/  VIMNMX R183, R183, R178, !PT ;  /* 0x000000b2b7b77248 */ /* 0x000fce0007fe0100 */
.L_x_2860:
[----:B------:R-:W-:Y:S01]  /*17d70*/  FMNMX.FTZ R154, R190, R199, !PT ;  /* 0x000000c7be9a7209 */ /* 0x000fe20007810000 */
[----:B------:R-:W-:Y:S01]  /*17d80*/  IMAD.MOV.U32 R171, RZ, RZ, 0x40000040 ;  /* 0x40000040ffab7424 */ /* 0x000fe200078e00ff */
[----:B------:R-:W-:Y:S01]  /*17d90*/  ISETP.GT.AND P3, PT, R183, 0x1, P2 ;  /* 0x00000001b700780c */ /* 0x000fe20001764270 */
[----:B------:R-:W-:Y:S01]  /*17da0*/  IMAD R170, R19, 0x1000, R188 ;  /* 0x0000100013aa7824 */ /* 0x000fe200078e02bc */
[----:B------:R-:W-:Y:S01]  /*17db0*/  FMNMX.FTZ R155, R201, R154, !PT ;  /* 0x0000009ac99b7209 */ /* 0x000fe20007810000 */
[----:B------:R-:W-:Y:S01]  /*17dc0*/  @!P1 VIADD R191, R191, 0x38860 ;  /* 0x00038860bfbf9836 */ /* 0x000fe20000000000 */
        /* <DEDUP_REMOVED lines=12> */
[----:B------:R-:W-:Y:S02]  /*17e90*/  R2UR UR7, R171 ;  /* 0x00000000ab0772ca */ /* 0x000fe400000e0000 */
        /* <DEDUP_REMOVED lines=16> */
[----:B------:R-:W-:Y:S01]  /*17fa0*/  ISETP.GT.AND P3, PT, R183, 0x19, P2 ;  /* 0x00000019b700780c */ /* 0x000fe20001764270 */
[----:B------:R-:W0:Y:S01]  /*17fb0*/  SHFL.BFLY PT, R154, R155, 0x2, 0x1f ;  /* 0x0c401f009b9a7f89 */ /* 0x000e2200000e0000 */
[----:B------:R-:W-:Y:S02]  /*17fc0*/  ISETP.LT.OR P4, PT, R205, 0x12, P4 ;  /* 0x00000012cd00780c */ /* 0x000fe40002781670 */
[----:B------:R-:W-:Y:S02]  /*17fd0*/  FSEL R159, R159, -INF , !P5 ;  /* 0xff8000009f9f7808 */ /* 0x000fe40006800000 */
        /* <DEDUP_REMOVED lines=9> */
[----:B------:R-:W-:Y:S02]  /*18070*/  ISETP.GT.AND P5, PT, R183, RZ, P2 ;  /* 0x000000ffb700720c */ /* 0x000fe400017a4270 */
[----:B0-----:R-:W-:Y:S02]  /*18080*/  FMNMX.FTZ R171, R155, R154, !PT ;  /* 0x0000009a9bab7209 */ /* 0x001fe40007810000 */
[----:B------:R-:W-:Y:S02]  /*18090*/  ISETP.LT.OR P3, PT, R205, 0x29, P3 ;  /* 0x00000029cd00780c */ /* 0x000fe40001f61670 */
[----:B------:R-:W-:Y:S01]  /*180a0*/  FSEL R162, R162, -INF , !P4 ;  /* 0xff800000a2a27808 */ /* 0x000fe20006000000 */
[----:B------:R-:W0:Y:S01]  /*180b0*/  SHFL.BFLY PT, R178, R171, 0x1, 0x1f ;  /* 0x0c201f00abb27f89 */ /* 0x000e2200000e0000 */
[----:B------:R-:W-:-:S02]  /*180c0*/  ISETP.GT.AND P4, PT, R183, 0x29, P2 ;  /* 0x00000029b700780c */ /* 0x000fc40001784270 */
[----:B------:R-:W-:Y:S02]  /*180d0*/  ISETP.LT.OR P5, PT, R205, 0x1, P5 ;  /* 0x00000001cd00780c */ /* 0x000fe40002fa1670 */
[----:B------:R-:W-:Y:S02]  /*180e0*/  FSEL R166, R166, -INF , !P3 ;  /* 0xff800000a6a67808 */ /* 0x000fe40005800000 */
[----:B------:R-:W-:Y:S02]  /*180f0*/  ISETP.GT.AND P3, PT, R183, 0x30, P2 ;  /* 0x00000030b700780c */ /* 0x000fe40001764270 */
[----:B------:R-:W-:Y:S02]  /*18100*/  ISETP.LT.OR P4, PT, R205, 0x2a, P4 ;  /* 0x0000002acd00780c */ /* 0x000fe40002781670 */
[----:B------:R-:W-:Y:S02]  /*18110*/  FSEL R155, R21, -INF , !P5 ;  /* 0xff800000159b7808 */ /* 0x000fe40006800000 */
[----:B------:R-:W-:-:S02]  /*18120*/  ISETP.LT.OR P3, PT, R205, 0x31, P3 ;  /* 0x00000031cd00780c */ /* 0x000fc40001f61670 */
[----:B------:R-:W-:Y:S01]  /*18130*/  FSEL R154, R168, -INF , !P4 ;  /* 0xff800000a89a7808 */ /* 0x000fe20006000000 */
[----:B------:R-:W-:Y:S01]  /*18140*/  IMAD.U32 R168, RZ, RZ, UR37 ;  /* 0x00000025ffa87e24 */ /* 0x000fe2000f8e00ff */
[C---:B------:R-:W-:Y:S02]  /*18150*/  ISETP.GT.AND P4, PT, R183.reuse, 0x31, P2 ;  /* 0x00000031b700780c */ /* 0x040fe40001784270 */
[C---:B------:R-:W-:Y:S02]  /*18160*/  ISETP.GT.AND P5, PT, R183.reuse, 0x38, P2 ;  /* 0x00000038b700780c */ /* 0x040fe400017a4270 */
[----:B------:R-:W-:Y:S02]  /*18170*/  ISETP.GT.AND P2, PT, R183, 0x39, P2 ;  /* 0x00000039b700780c */ /* 0x000fe40001744270 */
[----:B------:R-:W-:Y:S02]  /*18180*/  FSEL R183, R172, -INF , !P3 ;  /* 0xff800000acb77808 */ /* 0x000fe40005800000 */
        /* <DEDUP_REMOVED lines=9> */
[----:B------:R-:W-:Y:S01]  /*18220*/  ISETP.LT.OR P5, PT, R205, 0x39, P5 ;  /* 0x00000039cd00780c */ /* 0x000fe20002fa1670 */
[--C-:B------:R-:W-:Y:S01]  /*18230*/  FFMA.FTZ R210, R201, R168, -R222.reuse ;  /* 0x000000a8c9d27223 */ /* 0x100fe200000108de */
[----:B------:R-:W-:Y:S01]  /*18240*/  FMNMX.FTZ R171, R157, R172, !PT ;  /* 0x000000ac9dab7209 */ /* 0x000fe20007810000 */
[-CC-:B------:R-:W-:Y:S01]  /*18250*/  FFMA.FTZ R201, R202, R168.reuse, -R222.reuse ;  /* 0x000000a8cac97223 */ /* 0x180fe200000108de */
[----:B------:R-:W-:Y:S01]  /*18260*/  FSEL R202, R173, -INF , !P4 ;  /* 0xff800000adca7808 */ /* 0x000fe20006000000 */
[-CC-:B------:R-:W-:Y:S01]  /*18270*/  FFMA.FTZ R178, R203, R168.reuse, -R222.reuse ;  /* 0x000000a8cbb27223 */ /* 0x180fe200000108de */
        /* <DEDUP_REMOVED lines=11> */
[-CC-:B------:R-:W-:Y:S01]  /*18330*/  FFMA.FTZ R177, R177, R168.reuse, -R222.reuse ;  /* 0x000000a8b1b17223 */ /* 0x180fe200000108de */
[----:B------:R-:W-:Y:S01]  /*18340*/  FMNMX.FTZ R171, R162, R171, !PT ;  /* 0x000000aba2ab7209 */ /* 0x000fe20007810000 */
[----:B------:R-:W-:Y:S01]  /*18350*/  FFMA.FTZ R179, R179, R168, -R222 ;  /* 0x000000a8b3b37223 */ /* 0x000fe200000108de */
[----:B------:R-:W-:Y:S01]  /*18360*/  MUFU.EX2 R205, R205 ;  /* 0x000000cd00cd7308 */ /* 0x000fe20000000800 */
[----:B------:R-:W-:-:S02]  /*18370*/  R2UR UR6, R170 ;  /* 0x00000000aa0672ca */ /* 0x000fc400000e0000 */
[----:B------:R-:W-:Y:S02]  /*18380*/  FMNMX.FTZ R171, R164, R171, !PT ;  /* 0x000000aba4ab7209 */ /* 0x000fe40007810000 */
[----:B------:R-:W-:Y:S02]  /*18390*/  @!P1 PRMT R191, RZ, 0x654, R191 ;  /* 0x00000654ffbf9816 */ /* 0x000fe400000000bf */
[----:B------:R-:W-:Y:S01]  /*183a0*/  FMNMX.FTZ R181, R166, R171, !PT ;  /* 0x000000aba6b57209 */ /* 0x000fe20007810000 */
[----:B------:R-:W-:Y:S03]  /*183b0*/  MUFU.EX2 R210, R210 ;  /* 0x000000d200d27308 */ /* 0x000fe60000000800 */
[----:B------:R-:W-:Y:S01]  /*183c0*/  FMNMX.FTZ R172, R154, R181, !PT ;  /* 0x000000b59aac7209 */ /* 0x000fe20007810000 */
[-CC-:B------:R-:W-:Y:S01]  /*183d0*/  FFMA.FTZ R181, R160, R168.reuse, -R222.reuse ;  /* 0x000000a8a0b57223 */ /* 0x180fe200000108de */
[----:B------:R-:W-:Y:S01]  /*183e0*/  FSEL R160, R174, -INF , !P5 ;  /* 0xff800000aea07808 */ /* 0x000fe20006800000 */
[----:B------:R-:W-:Y:S01]  /*183f0*/  FFMA.FTZ R174, R163, R168, -R222 ;  /* 0x000000a8a3ae7223 */ /* 0x000fe200000108de */
[----:B------:R-:W-:Y:S01]  /*18400*/  FMNMX.FTZ R173, R183, R172, !PT ;  /* 0x000000acb7ad7209 */ /* 0x000fe20007810000 */
[----:B------:R0:W-:Y:S03]  /*18410*/  MUFU.EX2 R171, R178 ;  /* 0x000000b200ab7308 */ /* 0x0001e60000000800 */
[----:B------:R-:W-:-:S04]  /*18420*/  FMNMX.FTZ R173, R202, R173, !PT ;  /* 0x000000adcaad7209 */ /* 0x000fc80007810000 */
[----:B------:R-:W-:Y:S01]  /*18430*/  FMNMX.FTZ R182, R160, R173, !PT ;  /* 0x000000ada0b67209 */ /* 0x000fe20007810000 */
[----:B------:R1:W-:Y:S01]  /*18440*/  MUFU.EX2 R172, R181 ;  /* 0x000000b500ac7308 */ /* 0x0003e20000000800 */
[----:B0-----:R-:W-:Y:S02]  /*18450*/  FFMA.FTZ R178, R167, R168, -R222 ;  /* 0x000000a8a7b27223 */ /* 0x001fe400000108de */
[----:B------:R-:W-:-:S05]  /*18460*/  FMNMX.FTZ R182, R203, R182, !PT ;  /* 0x000000b6cbb67209 */ /* 0x000fca0007810000 */
[----:B------:R-:W0:Y:S01]  /*18470*/  SHFL.BFLY PT, R163, R182, 0x2, 0x1f ;  /* 0x0c401f00b6a37f89 */ /* 0x000e2200000e0000 */
[-CC-:B-1----:R-:W-:Y:S01]  /*18480*/  FFMA.FTZ R181, R206, R168.reuse, -R222.reuse ;  /* 0x000000a8ceb57223 */ /* 0x182fe200000108de */
[----:B------:R-:W-:Y:S01]  /*18490*/  FFMA.FTZ R222, R180, R168, -R222 ;  /* 0x000000a8b4de7223 */ /* 0x000fe200000108de */
[----:B------:R-:W-:Y:S01]  /*184a0*/  FSEL R180, R21, RZ, P3 ;  /* 0x000000ff15b47208 */ /* 0x000fe20001800000 */
[----:B------:R1:W-:Y:S04]  /*184b0*/  MUFU.EX2 R173, R204 ;  /* 0x000000cc00ad7308 */ /* 0x0003e80000000800 */
[----:B------:R-:W-:-:S04]  /*184c0*/  FADD.FTZ R165, -R180, R199 ;  /* 0x000000c7b4a57221 */ /* 0x000fc80000010100 */
[----:B------:R-:W-:Y:S01]  /*184d0*/  MUFU.EX2 R180, R222 ;  /* 0x000000de00b47308 */ /* 0x000fe20000000800 */
[----:B-1----:R-:W-:-:S05]  /*184e0*/  IMAD.MOV R204, RZ, RZ, -R195 ;  /* 0x000000ffffcc7224 */ /* 0x002fca00078e0ac3 */
[----:B------:R-:W-:Y:S02]  /*184f0*/  ISETP.NE.AND P3, PT, R185, R204, PT ;  /* 0x000000ccb900720c */ /* 0x000fe40003f65270 */
[----:B------:R-:W-:Y:S01]  /*18500*/  MUFU.EX2 R201, R201 ;  /* 0x000000c900c97308 */ /* 0x000fe20000000800 */
[----:B0-----:R-:W-:-:S07]  /*18510*/  FMNMX.FTZ R163, R182, R163, !PT ;  /* 0x000000a3b6a37209 */ /* 0x001fce0007810000 */
[----:B------:R0:W-:Y:S01]  /*18520*/  MUFU.EX2 R182, R207 ;  /* 0x000000cf00b67308 */ /* 0x0001e20000000800 */
[----:B------:R-:W1:Y:S07]  /*18530*/  SHFL.BFLY PT, R190, R163, 0x1, 0x1f ;  /* 0x0c201f00a3be7f89 */ /* 0x000e6e00000e0000 */
[----:B------:R-:W-:Y:S01]  /*18540*/  MUFU.EX2 R174, R174 ;  /* 0x000000ae00ae7308 */ /* 0x000fe20000000800 */
[----:B0-----:R-:W-:-:S07]  /*18550*/  @!P3 IMAD R207, R200, 0x40, R193 ;  /* 0x00000040c8cfb824 */ /* 0x001fce00078e02c1 */
[----:B------:R-:W-:Y:S08]  /*18560*/  MUFU.EX2 R175, R175 ;  /* 0x000000af00af7308 */ /* 0x000ff00000000800 */
[----:B------:R-:W-:Y:S01]  /*18570*/  MUFU.EX2 R178, R178 ;  /* 0x000000b200b27308 */ /* 0x000fe20000000800 */
[----:B-1----:R-:W-:Y:S01]  /*18580*/  FMNMX.FTZ R190, R163, R190, !PT ;  /* 0x000000bea3be7209 */ /* 0x002fe20007810000 */
[----:B------:R-:W-:-:S03]  /*18590*/  FMUL.FTZ R163, R165, R168 ;  /* 0x000000a8a5a37220 */ /* 0x000fc60000410000 */
[C---:B------:R-:W-:Y:S01]  /*185a0*/  FSETP.NEU.FTZ.AND P2, PT, R190.reuse, -INF , PT ;  /* 0xff800000be00780b */ /* 0x040fe20003f5d000 */
[C---:B------:R-:W-:Y:S02]  /*185b0*/  FMUL.FTZ R199, R190.reuse, R168 ;  /* 0x000000a8bec77220 */ /* 0x040fe40000410000 */
[----:B------:R-:W0:Y:S01]  /*185c0*/  MUFU.EX2 R163, R163 ;  /* 0x000000a300a37308 */ /* 0x000e220000000800 */
[----:B------:R-:W-:Y:S02]  /*185d0*/  FSEL R165, R190, RZ, P2 ;  /* 0x000000ffbea57208 */ /* 0x000fe40001000000 */
[----:B------:R-:W-:Y:S02]  /*185e0*/  FSEL R199, R199, RZ, P2 ;  /* 0x000000ffc7c77208 */ /* 0x000fe40001000000 */
[----:B------:R-:W-:Y:S01]  /*185f0*/  ISETP.GT.AND P2, PT, R14, R212, PT ;  /* 0x000000d40e00720c */ /* 0x000fe20003f44270 */
[----:B------:R-:W-:Y:S02]  /*18600*/  FADD.FTZ R165, -R165, R198 ;  /* 0x000000c6a5a57221 */ /* 0x000fe40000010100 */
[-CC-:B------:R-:W-:Y:S01]  /*18610*/  FFMA.FTZ R167, R152, R168.reuse, -R199.reuse ;  /* 0x000000a898a77223 */ /* 0x180fe200000108c7 */
[-C--:B------:R-:W-:Y:S01]  /*18620*/  FFMA.FTZ R155, R155, R168.reuse, -R199 ;  /* 0x000000a89b9b7223 */ /* 0x080fe200000108c7 */
[----:B------:R-:W-:Y:S01]  /*18630*/  FMUL.FTZ R165, R165, R168 ;  /* 0x000000a8a5a57220 */ /* 0x000fe20000410000 */
[----:B------:R-:W-:-:S02]  /*18640*/  @!P3 IMAD R152, R207, 0x4, R18 ;  /* 0x00000004cf98b824 */ /* 0x000fc400078e0212 */
[-CC-:B------:R-:W-:Y:S01]  /*18650*/  FFMA.FTZ R198, R153, R168.reuse, -R199.reuse ;  /* 0x000000a899c67223 */ /* 0x180fe200000108c7 */
[-CC-:B------:R-:W-:Y:S01]  /*18660*/  FFMA.FTZ R223, R203, R168.reuse, -R199.reuse ;  /* 0x000000a8cbdf7223 */ /* 0x180fe200000108c7 */
[-CC-:B------:R-:W-:Y:S01]  /*18670*/  FFMA.FTZ R200, R158, R168.reuse, -R199.reuse ;  /* 0x000000a89ec87223 */ /* 0x180fe200000108c7 */
[----:B------:R-:W-:Y:S01]  /*18680*/  FFMA.FTZ R156, R156, R168, -R199 ;  /* 0x000000a89c9c7223 */ /* 0x000fe200000108c7 */
[----:B------:R-:W1:Y:S01]  /*18690*/  MUFU.EX2 R165, R165 ;  /* 0x000000a500a57308 */ /* 0x000e620000000800 */
[----:B0-----:R-:W-:Y:S01]  /*186a0*/  FFMA.FTZ R203, R163, R6, R205 ;  /* 0x00000006a3cb7223 */ /* 0x001fe200000100cd */
        /* <DEDUP_REMOVED lines=8> */
[----:B------:R-:W-:Y:S01]  /*18730*/  @!P3 STS [R152+0x38400], R163 ;  /* 0x038400a39800b388 */ /* 0x000fe20000000800 */
[----:B------:R-:W0:Y:S01]  /*18740*/  MUFU.EX2 R155, R155 ;  /* 0x0000009b009b7308 */ /* 0x000e220000000800 */
[-CC-:B------:R-:W-:Y:S01]  /*18750*/  FFMA.FTZ R164, R164, R168.reuse, -R199.reuse ;  /* 0x000000a8a4a47223 */ /* 0x180fe200000108c7 */
[----:B------:R-:W-:Y:S01]  /*18760*/  FFMA.FTZ R153, R183, R168, -R199 ;  /* 0x000000a8b7997223 */ /* 0x000fe200000108c7 */
[----:B------:R-:W-:Y:S01]  /*18770*/  FADD.FTZ R226, R210, R203 ;  /* 0x000000cbd2e27221 */ /* 0x000fe20000010000 */
[----:B------:R-:W-:Y:S01]  /*18780*/  F2FP.F16.F32.PACK_AB R154, R171, R201 ;  /* 0x000000c9ab9a723e */ /* 0x000fe200000000ff */
[-C--:B------:R-:W-:Y:S01]  /*18790*/  FMUL.FTZ R24, R24, R163.reuse ;  /* 0x000000a318187220 */ /* 0x080fe20000410000 */
[----:B-1----:R1:W-:Y:S01]  /*187a0*/  @!P3 STS [R152+0x38420], R165 ;  /* 0x038420a59800b388 */ /* 0x0023e20000000800 */
        /* <DEDUP_REMOVED lines=11> */
[----:B0-----:R-:W-:Y:S01]  /*18860*/  FFMA.FTZ R224, R165, R7, R155 ;  /* 0x00000007a5e07223 */ /* 0x001fe2000001009b */
        /* <DEDUP_REMOVED lines=63> */
[----:B0-----:R-:W-:Y:S01]  /*18c60*/  F2FP.F16.F32.PACK_AB R156, R173, R172 ;  /* 0x000000acad9c723e */ /* 0x001fe200000000ff */
[----:B--2---:R-:W-:Y:S01]  /*18c70*/  FADD.FTZ R224, R167, R224 ;  /* 0x000000e0a7e07221 */ /* 0x004fe20000010000 */
[----:B------:R-:W-:Y:S01]  /*18c80*/  F2FP.F16.F32.PACK_AB R158, R175, R174 ;  /* 0x000000aeaf9e723e */ /* 0x000fe200000000ff */
[----:B------:R-:W-:Y:S01]  /*18c90*/  FMUL.FTZ R26, R26, R165 ;  /* 0x000000a51a1a7220 */ /* 0x000fe20000410000 */
[----:B-1----:R-:W-:Y:S01]  /*18ca0*/  F2FP.F16.F32.PACK_AB R157, R200, R199 ;  /* 0x000000c7c89d723e */ /* 0x002fe200000000ff */
[-C--:B------:R-:W-:Y:S01]  /*18cb0*/  FMUL.FTZ R27, R27, R165.reuse ;  /* 0x000000a51b1b7220 */ /* 0x080fe20000410000 */
[----:B------:R-:W0:Y:S01]  /*18cc0*/  MUFU.EX2 R205, R164 ;  /* 0x000000a400cd7308 */ /* 0x000e220000000800 */
[----:B---3--:R-:W-:Y:S01]  /*18cd0*/  F2FP.F16.F32.PACK_AB R159, R203, R202 ;  /* 0x000000cacb9f723e */ /* 0x008fe200000000ff */
        /* <DEDUP_REMOVED lines=55> */
[----:B----4-:R-:W-:Y:S01]  /*19050*/  F2FP.F16.F32.PACK_AB R153, R167, R155 ;  /* 0x0000009ba799723e */ /* 0x010fe200000000ff */
[-C--:B------:R-:W-:Y:S01]  /*19060*/  FMUL.FTZ R126, R126, R165.reuse ;  /* 0x000000a57e7e7220 */ /* 0x080fe20000410000 */
[----:B------:R-:W-:Y:S01]  /*19070*/  F2FP.F16.F32.PACK_AB R155, R183, R198 ;  /* 0x000000c6b79b723e */ /* 0x000fe200000000ff */
        /* <DEDUP_REMOVED lines=15> */
[----:B------:R-:W-:Y:S01]  /*19170*/  FMUL.FTZ R151, R151, R165 ;  /* 0x000000a597977220 */ /* 0x000fe20000410000 */
[----:B------:R-:W-:Y:S01]  /*19180*/  F2FP.F16.F32.PACK_AB R160, R169, R178 ;  /* 0x000000b2a9a0723e */ /* 0x000fe200000000ff */
[----:B------:R-:W-:Y:S01]  /*19190*/  IMAD.MOV.U32 R7, RZ, RZ, 0x40000040 ;  /* 0x40000040ff077424 */ /* 0x000fe200078e00ff */
[----:B-----5:R-:W-:Y:S01]  /*191a0*/  F2FP.F16.F32.PACK_AB R162, R182, R181 ;  /* 0x000000b5b6a2723e */ /* 0x020fe200000000ff */
[----:B------:R-:W-:Y:S01]  /*191b0*/  FADD.FTZ R226, R201, R226 ;  /* 0x000000e2c9e27221 */ /* 0x000fe20000010000 */
[----:B0-----:R-:W-:Y:S01]  /*191c0*/  F2FP.F16.F32.PACK_AB R161, R205, R204 ;  /* 0x000000cccda1723e */ /* 0x001fe200000000ff */
[----:B------:R-:W-:Y:S01]  /*191d0*/  FADD.FTZ R224, R198, R224 ;  /* 0x000000e0c6e07221 */ /* 0x000fe20000010000 */
[----:B-1----:R-:W-:Y:S01]  /*191e0*/  F2FP.F16.F32.PACK_AB R163, R207, R206 ;  /* 0x000000cecfa3723e */ /* 0x002fe200000000ff */
[----:B------:R-:W-:Y:S01]  /*191f0*/  FADD.FTZ R171, R171, R226 ;  /* 0x000000e2abab7221 */ /* 0x000fe20000010000 */
[----:B--2---:R-:W-:Y:S01]  /*19200*/  F2FP.F16.F32.PACK_AB R164, R177, R176 ;  /* 0x000000b0b1a4723e */ /* 0x004fe200000000ff */
[----:B------:R0:W-:Y:S01]  /*19210*/  STSM.16.M88.4 [R196+0x36400], R152 ;  /* 0x03640098c4007844 */ /* 0x0001e20000000200 */
[----:B---3--:R-:W-:Y:S01]  /*19220*/  F2FP.F16.F32.PACK_AB R166, R180, R179 ;  /* 0x000000b3b4a6723e */ /* 0x008fe200000000ff */
[----:B------:R-:W-:Y:S01]  /*19230*/  FADD.FTZ R224, R183, R224 ;  /* 0x000000e0b7e07221 */ /* 0x000fe20000010000 */
[----:B------:R-:W-:Y:S01]  /*19240*/  F2FP.F16.F32.PACK_AB R165, R222, R210 ;  /* 0x000000d2dea5723e */ /* 0x000fe200000000ff */
[----:B------:R1:W-:Y:S01]  /*19250*/  STSM.16.M88.4 [R197], R156 ;  /* 0x0000009cc5007844 */ /* 0x0003e20000000200 */
[----:B------:R-:W-:Y:S01]  /*19260*/  IADD3 R6, R170, 0x80, RZ ;  /* 0x00000080aa067810 */ /* 0x000fe20007ffe0ff */
[----:B------:R-:W-:Y:S01]  /*19270*/  FADD.FTZ R172, R172, R171 ;  /* 0x000000abacac7221 */ /* 0x000fe20000010000 */
[----:B----4-:R-:W-:Y:S01]  /*19280*/  F2FP.F16.F32.PACK_AB R167, R223, R225 ;  /* 0x000000e1dfa7723e */ /* 0x010fe200000000ff */
[----:B------:R1:W-:Y:S01]  /*19290*/  STSM.16.M88.4 [R209], R160 ;  /* 0x000000a0d1007844 */ /* 0x0003e20000000200 */
[----:B------:R-:W-:Y:S01]  /*192a0*/  FADD.FTZ R199, R199, R224 ;  /* 0x000000e0c7c77221 */ /* 0x000fe20000010000 */
[----:B------:R-:W-:Y:S01]  /*192b0*/  FADD.FTZ R173, R173, R172 ;  /* 0x000000acadad7221 */ /* 0x000fe20000010000 */
[----:B------:R-:W-:Y:S01]  /*192c0*/  IMAD.MOV.U32 R198, RZ, RZ, R190 ;  /* 0x000000ffffc67224 */ /* 0x000fe200078e00be */
[----:B------:R1:W-:Y:S01]  /*192d0*/  STSM.16.M88.4 [R208], R164 ;  /* 0x000000a4d0007844 */ /* 0x0003e20000000200 */
[----:B------:R-:W-:Y:S01]  /*192e0*/  WARPGROUP.ARRIVE ;  /* 0x00000000000079c5 */ /* 0x000fe20000000000 */
[----:B------:R-:W-:Y:S01]  /*192f0*/  FADD.FTZ R199, R200, R199 ;  /* 0x000000c7c8c77221 */ /* 0x000fe20000010000 */
[----:B------:R-:W-:Y:S01]  /*19300*/  FADD.FTZ R174, R174, R173 ;  /* 0x000000adaeae7221 */ /* 0x000fe20000010000 */
[----:B------:R-:W-:-:S02]  /*19310*/  IMAD.MOV.U32 R200, RZ, RZ, R19 ;  /* 0x000000ffffc87224 */ /* 0x000fc400078e0013 */
[----:B------:R-:W-:Y:S01]  /*19320*/  FADD.FTZ R202, R202, R199 ;  /* 0x000000c7caca7221 */ /* 0x000fe20000010000 */
[----:B------:R-:W-:Y:S01]  /*19330*/  HGMMA.64x256x16.F32 R24, R152, gdesc[UR4].tnspB, R24, gsb0 ;  /* 0x43e0000498187df0 */ /* 0x000fe20008000818 */
[----:B------:R-:W-:Y:S01]  /*19340*/  R2UR UR6, R6 ;  /* 0x00000000060672ca */ /* 0x000fe200000e0000 */
[----:B------:R-:W-:Y:S01]  /*19350*/  VIADD R6, R170, 0x100 ;  /* 0x00000100aa067836 */ /* 0x000fe20000000000 */
[----:B------:R-:W-:Y:S01]  /*19360*/  R2UR UR7, R7 ;  /* 0x00000000070772ca */ /* 0x000fe200000e0000 */
[----:B------:R-:W-:Y:S02]  /*19370*/  IMAD.MOV.U32 R7, RZ, RZ, 0x40000040 ;  /* 0x40000040ff077424 */ /* 0x000fe400078e00ff */
[----:B------:R-:W-:Y:S01]  /*19380*/  FADD.FTZ R175, R175, R174 ;  /* 0x000000aeafaf7221 */ /* 0x000fe20000010000 */
[----:B------:R-:W-:Y:S01]  /*19390*/  FADD.FTZ R203, R203, R202 ;  /* 0x000000cacbcb7221 */ /* 0x000fe20000010000 */
[----:B------:R-:W-:Y:S02]  /*193a0*/  IMAD.MOV.U32 R199, RZ, RZ, R21 ;  /* 0x000000ffffc77224 */ /* 0x000fe400078e0015 */
        /* <DEDUP_REMOVED lines=14> */
[----:B------:R-:W-:Y:S02]  /*19490*/  WARPGROUP.DEPBAR.LE gsb0, 0x0 ;  /* 0x00008000000079c5 */ /* 0x000fe40000010000 */
[----:B------:R-:W-:Y:S01]  /*194a0*/  WARPGROUP.ARRIVE ;  /* 0x00000000000079c5 */ /* 0x000fe20000000000 */
[----:B0-----:R-:W-:-:S05]  /*194b0*/  VIADD R152, R14, 0xffffffff ;  /* 0xffffffff0e987836 */ /* 0x001fca0000000000 */
[----:B------:R-:W-:Y:S01]  /*194c0*/  HGMMA.64x256x16.F32 R24, R156, gdesc[UR4].tnspB, R24, gsb0 ;  /* 0x43e000049c187df0 */ /* 0x000fe20008000818 */
[----:B------:R-:W-:Y:S01]  /*194d0*/  R2UR UR6, R6 ;  /* 0x00000000060672ca */ /* 0x000fe200000e0000 */
[----:B------:R-:W-:Y:S01]  /*194e0*/  VIADD R6, R170, 0x180 ;  /* 0x00000180aa067836 */ /* 0x000fe20000000000 */
[----:B------:R-:W-:Y:S01]  /*194f0*/  R2UR UR7, R7 ;  /* 0x00000000070772ca */ /* 0x000fe200000e0000 */
[----:B------:R-:W-:Y:S01]  /*19500*/  IMAD.MOV.U32 R7, RZ, RZ, 0x40000040 ;  /* 0x40000040ff077424 */ /* 0x000fe200078e00ff */
[----:B------:R-:W-:Y:S01]  /*19510*/  MOV R14, R152 ;  /* 0x00000098000e7202 */ /* 0x000fe20000000f00 */
[----:B------:R-:W-:Y:S02]  /*19520*/  WARPGROUP.DEPBAR.LE gsb0, 0x0 ;  /* 0x00008000000079c5 */ /* 0x000fe40000010000 */
[----:B------:R-:W-:-:S15]  /*19530*/  WARPGROUP.ARRIVE ;  /* 0x00000000000079c5 */ /* 0x000fde0000000000 */
[----:B------:R-:W-:-:S05]  /*19540*/  NOP ;  /* 0x0000000000007918 */ /* 0x000fca0000000000 */
[----:B------:R-:W-:Y:S01]  /*19550*/  HGMMA.64x256x16.F32 R24, R160, gdesc[UR4].tnspB, R24, gsb0 ;  /* 0x43e00004a0187df0 */ /* 0x000fe20008000818 */
[----:B------:R-:W-:Y:S01]  /*19560*/  R2UR UR6, R6 ;  /* 0x00000000060672ca */ /* 0x000fe200000e0000 */
[----:B------:R-:W-:Y:S01]  /*19570*/  FADD.FTZ R6, R180, R179 ;  /* 0x000000b3b4067221 */ /* 0x000fe20000010000 */
[----:B------:R-:W-:Y:S01]  /*19580*/  R2UR UR7, R7 ;  /* 0x00000000070772ca */ /* 0x000fe200000e0000 */
[----:B------:R-:W-:Y:S01]  /*19590*/  FADD.FTZ R7, R223, R222 ;  /* 0x000000dedf077221 */ /* 0x000fe20000010000 */
[----:B------:R-:W-:Y:S02]  /*195a0*/  WARPGROUP.DEPBAR.LE gsb0, 0x0 ;  /* 0x00008000000079c5 */ /* 0x000fe40000010000 */
[----:B------:R-:W-:-:S15]  /*195b0*/  WARPGROUP.ARRIVE ;  /* 0x00000000000079c5 */ /* 0x000fde0000000000 */
[----:B------:R-:W-:-:S06]  /*195c0*/  NOP ;  /* 0x0000000000007918 */ /* 0x000fcc0000000000 */
        /* <DEDUP_REMOVED lines=12> */
.L_x_2845:
[----:B------:R-:W-:Y:S05]  /*19690*/  BSYNC B0 ;  /* 0x0000000000007941 */ /* 0x000fea0003800000 */
.L_x_2844:
[----:B------:R-:W0:Y:S01]  /*196a0*/  SHFL.BFLY PT, R3, R6, 0x2, 0x1f ;  /* 0x0c401f0006037f89 */ /* 0x000e2200000e0000 */
[----:B------:R-:W-:Y:S02]  /*196b0*/  IMAD.MOV.U32 R4, RZ, RZ, RZ ;  /* 0x000000ffff047224 */ /* 0x000fe400078e00ff */
[----:B------:R-:W-:Y:S01]  /*196c0*/  VIADD R20, R19, 0x1 ;  /* 0x0000000113147836 */ /* 0x000fe20000000000 */
[----:B------:R-:W2:Y:S01]  /*196d0*/  SHFL.BFLY PT, R0, R7, 0x2, 0x1f ;  /* 0x0c401f0007007f89 */ /* 0x000ea200000e0000 */
[----:B------:R-:W-:Y:S01]  /*196e0*/  VIADD R218, R218, 0x1 ;  /* 0x00000001dada7836 */ /* 0x000fe20000000000 */
[----:B------:R-:W-:Y:S08]  /*196f0*/  BAR.ARV 0x8, 0xa0 ;  /* 0x0202800000007b1d */ /* 0x000ff00000002000 */
[----:B------:R-:W-:Y:S01]  /*19700*/  BAR.SYNC.DEFER_BLOCKING 0xf, 0x100 ;  /* 0x03c4000000007b1d */ /* 0x000fe20000010000 */
[----:B------:R-:W-:Y:S01]  /*19710*/  ISETP.NE.AND P1, PT, R20, 0x2, PT ;  /* 0x000000021400780c */ /* 0x000fe20003f25270 */
[----:B0-----:R-:W-:Y:S01]  /*19720*/  FADD.FTZ R2, R3, R6 ;  /* 0x0000000603027221 */ /* 0x001fe20000010000 */
[----:B--2---:R-:W-:-:S04]  /*19730*/  FADD.FTZ R5, R0, R7 ;  /* 0x0000000700057221 */ /* 0x004fc80000010000 */
[----:B------:R-:W0:Y:S04]  /*19740*/  SHFL.BFLY PT, R3, R2, 0x1, 0x1f ;  /* 0x0c201f0002037f89 */ /* 0x000e2800000e0000 */
[----:B------:R-:W2:Y:S01]  /*19750*/  SHFL.BFLY PT, R0, R5, 0x1, 0x1f ;  /* 0x0c201f0005007f89 */ /* 0x000ea200000e0000 */
[----:B0-----:R-:W-:Y:S01]  /*19760*/  FADD.FTZ R9, R2, R3 ;  /* 0x0000000302097221 */ /* 0x001fe20000010000 */
[----:B------:R-:W-:Y:S02]  /*19770*/  IMAD.MOV.U32 R2, RZ, RZ, -0x800000 ;  /* 0xff800000ff027424 */ /* 0x000fe400078e00ff */
[----:B--2---:R-:W-:Y:S02]  /*19780*/  FADD.FTZ R3, R5, R0 ;  /* 0x0000000005037221 */ /* 0x004fe40000010000 */
[----:B------:R-:W-:Y:S01]  /*19790*/  FSETP.NE.FTZ.AND P2, PT, R9, RZ, PT ;  /* 0x000000ff0900720b */ /* 0x000fe20003f55000 */
[----:B------:R-:W-:Y:S01]  /*197a0*/  IMAD.MOV R0, RZ, RZ, -R195 ;  /* 0x000000ffff007224 */ /* 0x000fe200078e0ac3 */
[----:B------:R-:W-:-:S02]  /*197b0*/  SEL R5, RZ, 0x1, P1 ;  /* 0x00000001ff057807 */ /* 0x000fc40000800000 */
[----:B------:R-:W-:Y:S02]  /*197c0*/  FSETP.NE.FTZ.AND P3, PT, R3, RZ, PT ;  /* 0x000000ff0300720b */ /* 0x000fe40003f75000 */
[----:B------:R-:W-:Y:S01]  /*197d0*/  ISETP.NE.AND P0, PT, R185, R0, PT ;  /* 0x00000000b900720c */ /* 0x000fe20003f05270 */
[----:B------:R-:W-:Y:S01]  /*197e0*/  IMAD.MOV.U32 R0, RZ, RZ, RZ ;  /* 0x000000ffff007224 */ /* 0x000fe200078e00ff */
[----:B------:R-:W-:-:S05]  /*197f0*/  LOP3.LUT R22, R22, R5, RZ, 0x3c, !PT ;  /* 0x0000000516167212 */ /* 0x000fca00078e3cff */
[----:B------:R-:W0:Y:S06]  /*19800*/  @P2 MUFU.RCP R0, R9 ;  /* 0x0000000900002308 */ /* 0x000e2c0000001000 */
[----:B------:R-:W-:Y:S02]  /*19810*/  @!P0 LEA R19, R19, R193, 0x6 ;  /* 0x000000c113138211 */ /* 0x000fe400078e30ff */
[----:B------:R-:W2:Y:S03]  /*19820*/  @P3 MUFU.RCP R4, R3 ;  /* 0x0000000300043308 */ /* 0x000ea60000001000 */
[----:B------:R-:W-:-:S05]  /*19830*/  @!P0 IMAD R19, R19, 0x4, R18 ;  /* 0x0000000413138824 */ /* 0x000fca00078e0212 */
        /* <DEDUP_REMOVED lines=9> */
[----:B--2---:R2:W-:Y:S01]  /*198d0*/  @!P0 STS [R19+0x38420], R4 ;  /* 0x0384200413008388 */ /* 0x0045e20000000800 */
[-C--:B------:R-:W-:Y:S01]  /*198e0*/  FMUL.FTZ R171, R36, R0.reuse ;  /* 0x0000000024ab7220 */ /* 0x080fe20000410000 */
[-C--:B-1----:R-:W-:Y:S01]  /*198f0*/  FMUL.FTZ R166, R37, R0.reuse ;  /* 0x0000000025a67220 */ /* 0x082fe20000410000 */
[-C--:B------:R-:W-:Y:S01]  /*19900*/  FMUL.FTZ R167, R40, R0.reuse ;  /* 0x0000000028a77220 */ /* 0x080fe20000410000 */
[-C--:B------:R-:W-:Y:S01]  /*19910*/  FMUL.FTZ R8, R41, R0.reuse ;  /* 0x0000000029087220 */ /* 0x080fe20000410000 */
[-C--:B------:R-:W-:Y:S01]  /*19920*/  FMUL.FTZ R165, R44, R0.reuse ;  /* 0x000000002ca57220 */ /* 0x080fe20000410000 */
[-C--:B------:R-:W-:Y:S01]  /*19930*/  FMUL.FTZ R10, R45, R0.reuse ;  /* 0x000000002d0a7220 */ /* 0x080fe20000410000 */
[-C--:B------:R-:W-:Y:S01]  /*19940*/  FMUL.FTZ R164, R48, R0.reuse ;  /* 0x0000000030a47220 */ /* 0x080fe20000410000 */
[----:B---3--:R-:W-:Y:S01]  /*19950*/  @P2 FMUL.FTZ R18, R18, 0.69314718246459960938 ;  /* 0x3f31721812122820 */ /* 0x008fe20000410000 */
[-C--:B------:R-:W-:Y:S01]  /*19960*/  FMUL.FTZ R12, R49, R0.reuse ;  /* 0x00000000310c7220 */ /* 0x080fe20000410000 */
[C---:B--2---:R-:W-:Y:S01]  /*19970*/  @P2 FMUL.FTZ R19, R168.reuse, 0.69314718246459960938 ;  /* 0x3f317218a8132820 */ /* 0x044fe20000410000 */
[----:B------:R-:W-:Y:S01]  /*19980*/  @P3 FMUL.FTZ R168, R168, 0.69314718246459960938 ;  /* 0x3f317218a8a83820 */ /* 0x000fe20000410000 */
        /* <DEDUP_REMOVED lines=121> */
.L_x_2726:
[----:B------:R-:W-:Y:S05]  /*1a120*/  BSYNC B7 ;  /* 0x0000000000077941 */ /* 0x000fea0003800000 */
.L_x_2716:
[----:B------:R-:W0:Y:S08]  /*1a130*/  S2UR UR5, SR_CgaCtaId ;  /* 0x00000000000579c3 */ /* 0x000e300000008800 */
[----:B------:R-:W-:Y:S06]  /*1a140*/  BAR.SYNC.DEFER_BLOCKING 0x5, 0x120 ;  /* 0x0144800000007b1d */ /* 0x000fec0000010000 */
[----:B------:R-:W-:Y:S01]  /*1a150*/  UMOV UR4, 0x400 ;  /* 0x0000040000047882 */ /* 0x000fe20000000000 */
[----:B------:R-:W-:Y:S01]  /*1a160*/  BSSY B0, `(.L_x_2865) ;  /* 0x000026d000007945 */ /* 0x000fe20003800000 */
[----:B0-----:R-:W-:-:S06]  /*1a170*/  ULEA UR4, UR5, UR4, 0x18 ;  /* 0x0000000405047291 */ /* 0x001fcc000f8ec03f */
[----:B------:R-:W-:-:S05]  /*1a180*/  IMAD.U32 R18, RZ, RZ, UR4 ;  /* 0x00000004ff127e24 */ /* 0x000fca000f8e00ff */
[----:B------:R0:W1:Y:S01]  /*1a190*/  LDS.128 R188, [R18+0x388d0] ;  /* 0x0388d00012bc7984 */ /* 0x0000620000000c00 */
        /* <DEDUP_REMOVED lines=26> */
[----:B------:R-:W-:Y:S01]  /*1a340*/  F2FP.F16.F32.PACK_AB R75, R79, R78 ;  /* 0x0000004e4f4b723e */ /* 0x000fe200000000ff */
[----:B------:R-:W-:Y:S01]  /*1a350*/  IMAD.MOV.U32 R76, RZ, RZ, RZ ;  /* 0x000000ffff4c7224 */ /* 0x000fe200078e00ff */
[C---:B------:R-:W-:Y:S02]  /*1a360*/  IADD3 R169, P1, R126.reuse, 0x20, RZ ;  /* 0x000000207ea97810 */ /* 0x040fe40007f3e0ff */
[----:B------:R-:W-:-:S02]  /*1a370*/  IADD3 R52, P6, R126, 0x2020, RZ ;  /* 0x000020207e347810 */ /* 0x000fc40007fde0ff */
[----:B------:R-:W-:Y:S01]  /*1a380*/  LOP3.LUT R36, R169, 0x380, RZ, 0xc0, !PT ;  /* 0x00000380a9247812 */ /* 0x000fe200078ec0ff */
[--C-:B------:R-:W-:Y:S01]  /*1a390*/  IMAD.X R37, RZ, RZ, R127.reuse, P1 ;  /* 0x000000ffff257224 */ /* 0x100fe200008e067f */
[----:B------:R-:W-:Y:S01]  /*1a3a0*/  IADD3 R177, P0, R126, 0x40, RZ ;  /* 0x000000407eb17810 */ /* 0x000fe20007f1e0ff */
[--C-:B------:R-:W-:Y:S01]  /*1a3b0*/  IMAD.X R53, RZ, RZ, R127.reuse, P6 ;  /* 0x000000ffff357224 */ /* 0x100fe200030e067f */
[----:B------:R-:W-:Y:S02]  /*1a3c0*/  SHF.R.U64 R36, R36, 0x3, RZ ;  /* 0x0000000324247819 */ /* 0x000fe400000012ff */
[----:B------:R-:W-:Y:S01]  /*1a3d0*/  IADD3 R181, P3, R126, 0x2000, RZ ;  /* 0x000020007eb57810 */ /* 0x000fe20007f7e0ff */
[--C-:B------:R-:W-:Y:S01]  /*1a3e0*/  IMAD.X R41, RZ, RZ, R127.reuse, P0 ;  /* 0x000000ffff297224 */ /* 0x100fe200000e067f */
[----:B------:R-:W-:Y:S02]  /*1a3f0*/  LOP3.LUT R36, R36, R169, RZ, 0x3c, !PT ;  /* 0x000000a924247212 */ /* 0x000fe400078e3cff */
[----:B------:R-:W-:Y:S01]  /*1a400*/  LOP3.LUT R169, R52, 0x380, RZ, 0xc0, !PT ;  /* 0x0000038034a97812 */ /* 0x000fe200078ec0ff */
[----:B------:R-:W-:Y:S01]  /*1a410*/  IMAD.X R49, RZ, RZ, R127, P3 ;  /* 0x000000ffff317224 */ /* 0x000fe200018e067f */
[----:B------:R-:W-:-:S02]  /*1a420*/  IADD3 R4, P0, R126, 0x4020, RZ ;  /* 0x000040207e047810 */ /* 0x000fc40007f1e0ff */
[----:B------:R-:W-:Y:S02]  /*1a430*/  SHF.R.U64 R169, R169, 0x3, RZ ;  /* 0x00000003a9a97819 */ /* 0x000fe400000012ff */
[C---:B-----5:R-:W-:Y:S01]  /*1a440*/  LOP3.LUT R33, R126.reuse, 0x380, RZ, 0xc0, !PT ;  /* 0x000003807e217812 */ /* 0x060fe200078ec0ff */
[--C-:B------:R-:W-:Y:S01]  /*1a450*/  IMAD.X R103, RZ, RZ, R127.reuse, P0 ;  /* 0x000000ffff677224 */ /* 0x100fe200000e067f */
[C---:B------:R-:W-:Y:S02]  /*1a460*/  IADD3 R56, P5, R126.reuse, 0x2040, RZ ;  /* 0x000020407e387810 */ /* 0x040fe40007fbe0ff */
[C---:B------:R-:W-:Y:S02]  /*1a470*/  IADD3 R60, P2, R126.reuse, 0x2060, RZ ;  /* 0x000020607e3c7810 */ /* 0x040fe40007f5e0ff */
[C---:B------:R-:W-:Y:S01]  /*1a480*/  IADD3 R98, P1, R126.reuse, 0x4000, RZ ;  /* 0x000040007e627810 */ /* 0x040fe20007f3e0ff */
[--C-:B------:R-:W-:Y:S01]  /*1a490*/  IMAD.X R57, RZ, RZ, R127.reuse, P5 ;  /* 0x000000ffff397224 */ /* 0x100fe200028e067f */
[----:B------:R-:W-:Y:S01]  /*1a4a0*/  LOP3.LUT R48, R181, 0x380, RZ, 0xc0, !PT ;  /* 0x00000380b5307812 */ /* 0x000fe200078ec0ff */
[--C-:B------:R-:W-:Y:S01]  /*1a4b0*/  IMAD.X R61, RZ, RZ, R127.reuse, P2 ;  /* 0x000000ffff3d7224 */ /* 0x100fe200010e067f */
[----:B------:R-:W-:Y:S01]  /*1a4c0*/  IADD3 R179, P4, R126, 0x60, RZ ;  /* 0x000000607eb37810 */ /* 0x000fe20007f9e0ff */
[----:B------:R-:W-:Y:S01]  /*1a4d0*/  IMAD.X R99, RZ, RZ, R127, P1 ;  /* 0x000000ffff637224 */ /* 0x000fe200008e067f */
[----:B------:R-:W-:-:S02]  /*1a4e0*/  LOP3.LUT R52, R169, R52, RZ, 0x3c, !PT ;  /* 0x00000034a9347212 */ /* 0x000fc400078e3cff */
[----:B------:R-:W-:Y:S02]  /*1a4f0*/  LOP3.LUT R169, R4, 0x380, RZ, 0xc0, !PT ;  /* 0x0000038004a97812 */ /* 0x000fe400078ec0ff */
[----:B------:R-:W-:Y:S02]  /*1a500*/  SHF.R.U64 R33, R33, 0x3, RZ ;  /* 0x0000000321217819 */ /* 0x000fe400000012ff */
[----:B------:R-:W-:Y:S02]  /*1a510*/  SHF.R.U64 R48, R48, 0x3, RZ ;  /* 0x0000000330307819 */ /* 0x000fe400000012ff */
[----:B------:R-:W-:Y:S02]  /*1a520*/  IADD3.X R45, RZ, R127, RZ, P4, !PT ;  /* 0x0000007fff2d7210 */ /* 0x000fe400027fe4ff */
[C---:B------:R-:W-:Y:S02]  /*1a530*/  IADD3 R106, P4, R126.reuse, 0x4040, RZ ;  /* 0x000040407e6a7810 */ /* 0x040fe40007f9e0ff */
[----:B------:R-:W-:-:S02]  /*1a540*/  IADD3 R32, P6, R126, 0x6000, RZ ;  /* 0x000060007e207810 */ /* 0x000fc40007fde0ff */
        /* <DEDUP_REMOVED lines=8> */
[----:B------:R-:W-:Y:S02]  /*1a5d0*/  SHF.R.U64 R169, R169, 0x3, RZ ;  /* 0x00000003a9a97819 */ /* 0x000fe400000012ff */
[----:B------:R-:W-:Y:S01]  /*1a5e0*/  LOP3.LUT R126, R33, R126, RZ, 0x3c, !PT ;  /* 0x0000007e217e7212 */ /* 0x000fe200078e3cff */
[----:B------:R-:W-:Y:S01]  /*1a5f0*/  IMAD.X R33, RZ, RZ, R127, P1 ;  /* 0x000000ffff217224 */ /* 0x000fe200008e067f */
[----:B------:R-:W-:-:S02]  /*1a600*/  LOP3.LUT R48, R48, R181, RZ, 0x3c, !PT ;  /* 0x000000b530307212 */ /* 0x000fc400078e3cff */
[----:B------:R-:W-:Y:S02]  /*1a610*/  LOP3.LUT R181, R98, 0x380, RZ, 0xc0, !PT ;  /* 0x0000038062b57812 */ /* 0x000fe400078ec0ff */
[-C--:B------:R-:W-:Y:S02]  /*1a620*/  IADD3.X R111, RZ, R127.reuse, RZ, P3, !PT ;  /* 0x0000007fff6f7210 */ /* 0x080fe40001ffe4ff */
[----:B------:R-:W-:Y:S02]  /*1a630*/  LOP3.LUT R102, R169, R4, RZ, 0x3c, !PT ;  /* 0x00000004a9667212 */ /* 0x000fe400078e3cff */
[----:B------:R-:W-:Y:S02]  /*1a640*/  LOP3.LUT R40, R177, 0x380, RZ, 0xc0, !PT ;  /* 0x00000380b1287812 */ /* 0x000fe400078ec0ff */
[----:B------:R-:W-:Y:S02]  /*1a650*/  MOV R127, R126 ;  /* 0x0000007e007f7202 */ /* 0x000fe40000000f00 */
[----:B------:R-:W-:Y:S01]  /*1a660*/  F2FP.F16.F32.PACK_AB R4, R173, R175 ;  /* 0x000000afad04723e */ /* 0x000fe200000000ff */
[----:B------:R-:W-:Y:S01]  /*1a670*/  BAR.SYNC.DEFER_BLOCKING 0x1, 0x100 ;  /* 0x0044000000007b1d */ /* 0x000fe20000010000 */
[----:B------:R-:W-:-:S02]  /*1a680*/  SHF.R.U64 R181, R181, 0x3, RZ ;  /* 0x00000003b5b57819 */ /* 0x000fc400000012ff */
[----:B------:R-:W-:Y:S02]  /*1a690*/  LOP3.LUT R44, R179, 0x380, RZ, 0xc0, !PT ;  /* 0x00000380b32c7812 */ /* 0x000fe400078ec0ff */
[----:B------:R-:W-:Y:S02]  /*1a6a0*/  SHF.R.U64 R40, R40, 0x3, RZ ;  /* 0x0000000328287819 */ /* 0x000fe400000012ff */
[----:B------:R-:W-:Y:S02]  /*1a6b0*/  LOP3.LUT R98, R181, R98, RZ, 0x3c, !PT ;  /* 0x00000062b5627212 */ /* 0x000fe400078e3cff */
[----:B------:R-:W-:Y:S02]  /*1a6c0*/  SHF.R.U64 R44, R44, 0x3, RZ ;  /* 0x000000032c2c7819 */ /* 0x000fe400000012ff */
[----:B------:R-:W-:Y:S02]  /*1a6d0*/  LOP3.LUT R181, R32, 0x380, RZ, 0xc0, !PT ;  /* 0x0000038020b57812 */ /* 0x000fe400078ec0ff */
[----:B------:R-:W-:-:S02]  /*1a6e0*/  MOV R126, R36 ;  /* 0x00000024007e7202 */ /* 0x000fc40000000f00 */
[----:B------:R-:W-:Y:S02]  /*1a6f0*/  LOP3.LUT R40, R40, R177, RZ, 0x3c, !PT ;  /* 0x000000b128287212 */ /* 0x000fe400078e3cff */
[----:B------:R-:W-:Y:S02]  /*1a700*/  LOP3.LUT R177, R56, 0x380, RZ, 0xc0, !PT ;  /* 0x0000038038b17812 */ /* 0x000fe400078ec0ff */
[----:B------:R-:W-:Y:S02]  /*1a710*/  LOP3.LUT R44, R44, R179, RZ, 0x3c, !PT ;  /* 0x000000b32c2c7212 */ /* 0x000fe400078e3cff */
[----:B------:R-:W-:Y:S02]  /*1a720*/  SHF.R.U64 R181, R181, 0x3, RZ ;  /* 0x00000003b5b57819 */ /* 0x000fe400000012ff */
[----:B------:R-:W-:Y:S01]  /*1a730*/  LOP3.LUT R179, R60, 0x380, RZ, 0xc0, !PT ;  /* 0x000003803cb37812 */ /* 0x000fe200078ec0ff */
[----:B------:R2:W-:Y:S01]  /*1a740*/  STSM.16.M88.4 [R127], R4 ;  /* 0x000000047f007844 */ /* 0x0005e20000000200 */
[----:B------:R-:W-:-:S02]  /*1a750*/  SHF.R.U64 R177, R177, 0x3, RZ ;  /* 0x00000003b1b17819 */ /* 0x000fc400000012ff */
[----:B------:R-:W-:Y:S02]  /*1a760*/  ISETP.NE.U32.AND P0, PT, RZ, UR4, PT ;  /* 0x00000004ff007c0c */ /* 0x000fe4000bf05070 */
[----:B------:R-:W-:Y:S02]  /*1a770*/  LOP3.LUT R114, R181, R32, RZ, 0x3c, !PT ;  /* 0x00000020b5727212 */ /* 0x000fe400078e3cff */
[----:B------:R-:W-:Y:S02]  /*1a780*/  SHF.R.U64 R179, R179, 0x3, RZ ;  /* 0x00000003b3b37819 */ /* 0x000fe400000012ff */
[----:B------:R-:W-:Y:S02]  /*1a790*/  LOP3.LUT R32, R23, 0x380, RZ, 0xc0, !PT ;  /* 0x0000038017207812 */ /* 0x000fe400078ec0ff */
[----:B------:R-:W-:Y:S02]  /*1a7a0*/  LOP3.LUT R27, R30, 0x380, RZ, 0xc0, !PT ;  /* 0x000003801e1b7812 */ /* 0x000fe400078ec0ff */
[----:B------:R-:W-:-:S02]  /*1a7b0*/  LOP3.LUT R169, R26, 0x380, RZ, 0xc0, !PT ;  /* 0x000003801aa97812 */ /* 0x000fc400078ec0ff */
[----:B------:R-:W-:Y:S02]  /*1a7c0*/  LOP3.LUT R56, R177, R56, RZ, 0x3c, !PT ;  /* 0x00000038b1387212 */ /* 0x000fe400078e3cff */
[----:B--2---:R-:W-:Y:S02]  /*1a7d0*/  F2FP.F16.F32.PACK_AB R4, R170, R172 ;  /* 0x000000acaa04723e */ /* 0x004fe400000000ff */
[----:B------:R-:W-:Y:S02]  /*1a7e0*/  F2FP.F16.F32.PACK_AB R5, R35, R34 ;  /* 0x000000222305723e */ /* 0x000fe400000000ff */
[----:B------:R-:W-:Y:S02]  /*1a7f0*/  F2FP.F16.F32.PACK_AB R6, R166, R171 ;  /* 0x000000aba606723e */ /* 0x000fe400000000ff */
[----:B------:R-:W-:Y:S02]  /*1a800*/  F2FP.F16.F32.PACK_AB R7, R39, R38 ;  /* 0x000000262707723e */ /* 0x000fe400000000ff */
[----:B------:R-:W-:Y:S01]  /*1a810*/  ISETP.NE.AND.EX P0, PT, RZ, UR5, PT, P0 ;  /* 0x00000005ff007c0c */ /* 0x000fe2000bf05300 */
[----:B------:R-:W-:Y:S01]  /*1a820*/  ULDC.64 UR4, c[0x0][0xce0] ;  /* 0x0003380000047ab9 */ /* 0x000fe20000000a00 */
[----:B------:R-:W-:Y:S01]  /*1a830*/  LOP3.LUT R177, R106, 0x380, RZ, 0xc0, !PT ;  /* 0x000003806ab17812 */ /* 0x000fe200078ec0ff */
[----:B------:R2:W-:Y:S01]  /*1a840*/  STSM.16.M88.4 [R126], R4 ;  /* 0x000000047e007844 */ /* 0x0005e20000000200 */
[----:B------:R-:W-:-:S02]  /*1a850*/  LOP3.LUT R60, R179, R60, RZ, 0x3c, !PT ;  /* 0x0000003cb33c7212 */ /* 0x000fc400078e3cff */
[----:B------:R-:W-:Y:S02]  /*1a860*/  SHF.R.U64 R32, R32, 0x3, RZ ;  /* 0x0000000320207819 */ /* 0x000fe400000012ff */
[----:B------:R-:W-:Y:S02]  /*1a870*/  LOP3.LUT R179, R110, 0x380, RZ, 0xc0, !PT ;  /* 0x000003806eb37812 */ /* 0x000fe400078ec0ff */
[----:B------:R-:W-:Y:S02]  /*1a880*/  SHF.R.U64 R27, R27, 0x3, RZ ;  /* 0x000000031b1b7819 */ /* 0x000fe400000012ff */
[----:B------:R-:W-:Y:S02]  /*1a890*/  SHF.R.U64 R169, R169, 0x3, RZ ;  /* 0x00000003a9a97819 */ /* 0x000fe400000012ff */
[----:B------:R-:W-:Y:S02]  /*1a8a0*/  ISETP.NE.U32.AND P6, PT, RZ, UR4, PT ;  /* 0x00000004ff007c0c */ /* 0x000fe4000bfc5070 */
[----:B------:R-:W-:-:S02]  /*1a8b0*/  SHF.R.U64 R177, R177, 0x3, RZ ;  /* 0x00000003b1b17819 */ /* 0x000fc400000012ff */
[----:B------:R-:W-:Y:S01]  /*1a8c0*/  LOP3.LUT R118, R32, R23, RZ, 0x3c, !PT ;  /* 0x0000001720767212 */ /* 0x000fe200078e3cff */
[----:B--2---:R-:W2:Y:S01]  /*1a8d0*/  LDC.64 R4, c[0x0][0xcd8] ;  /* 0x00033600ff047b82 */ /* 0x004ea20000000a00 */
[----:B------:R-:W-:Y:S02]  /*1a8e0*/  MOV R41, R40 ;  /* 0x0000002800297202 */ /* 0x000fe40000000f00 */
[----:B------:R-:W-:Y:S02]  /*1a8f0*/  SHF.R.U64 R179, R179, 0x3, RZ ;  /* 0x00000003b3b37819 */ /* 0x000fe400000012ff */
[----:B------:R-:W-:Y:S01]  /*1a900*/  LOP3.LUT R122, R27, R30, RZ, 0x3c, !PT ;  /* 0x0000001e1b7a7212 */ /* 0x000fe200078e3cff */
[----:B------:R3:W-:Y:S01]  /*1a910*/  STSM.16.M88.4 [R41], R8 ;  /* 0x0000000829007844 */ /* 0x0007e20000000200 */
[----:B------:R-:W-:Y:S02]  /*1a920*/  LOP3.LUT R32, R169, R26, RZ, 0x3c, !PT ;  /* 0x0000001aa9207212 */ /* 0x000fe400078e3cff */
[----:B------:R-:W-:-:S02]  /*1a930*/  MOV R44, R44 ;  /* 0x0000002c002c7202 */ /* 0x000fc40000000f00 */
[----:B------:R-:W-:Y:S02]  /*1a940*/  ISETP.NE.AND.EX P6, PT, RZ, UR5, PT, P6 ;  /* 0x00000005ff007c0c */ /* 0x000fe4000bfc5360 */
[----:B------:R-:W-:Y:S01]  /*1a950*/  MOV R48, R48 ;  /* 0x0000003000307202 */ /* 0x000fe20000000f00 */
[----:B------:R4:W-:Y:S01]  /*1a960*/  STSM.16.M88.4 [R44], R12 ;  /* 0x0000000c2c007844 */ /* 0x0009e20000000200 */
[----:B------:R-:W-:Y:S02]  /*1a970*/  F2FP.F16.F32.PACK_AB R26, R28, R157 ;  /* 0x0000009d1c1a723e */ /* 0x000fe400000000ff */
[----:B------:R-:W-:Y:S02]  /*1a980*/  F2FP.F16.F32.PACK_AB R27, R63, R62 ;  /* 0x0000003e3f1b723e */ /* 0x000fe400000000ff */
[----:B------:R-:W-:Y:S02]  /*1a990*/  LOP3.LUT R106, R177, R106, RZ, 0x3c, !PT ;  /* 0x0000006ab16a7212 */ /* 0x000fe400078e3cff */
[----:B------:R-:W-:Y:S01]  /*1a9a0*/  MOV R52, R52 ;  /* 0x0000003400347202 */ /* 0x000fe20000000f00 */
[----:B------:R0:W-:Y:S01]  /*1a9b0*/  STSM.16.M88.4 [R48], R24 ;  /* 0x0000001830007844 */ /* 0x0001e20000000200 */
[----:B------:R-:W-:Y:S01]  /*1a9c0*/  F2FP.F16.F32.PACK_AB R28, R65, R154 ;  /* 0x0000009a411c723e */ /* 0x000fe200000000ff */
[----:B--2---:R-:W-:Y:S01]  /*1a9d0*/  IMAD.WIDE R6, R217, 0x4, R4 ;  /* 0x00000004d9067825 */ /* 0x004fe200078e0204 */
[----:B------:R-:W-:Y:S01]  /*1a9e0*/  F2FP.F16.F32.PACK_AB R30, R69, R68 ;  /* 0x00000044451e723e */ /* 0x000fe200000000ff */
[----:B------:R-:W2:Y:S01]  /*1a9f0*/  @P6 LDC.64 R4, c[0x0][0xce0] ;  /* 0x00033800ff046b82 */ /* 0x000ea20000000a00 */
[----:B------:R-:W-:-:S02]  /*1aa00*/  MOV R56, R56 ;  /* 0x0000003800387202 */ /* 0x000fc40000000f00 */
[----:B------:R-:W-:Y:S01]  /*1aa10*/  F2FP.F16.F32.PACK_AB R81, R83, R82 ;  /* 0x000000525351723e */ /* 0x000fe200000000ff */
[----:B------:R1:W-:Y:S01]  /*1aa20*/  STSM.16.M88.4 [R52], R28 ;  /* 0x0000001c34007844 */ /* 0x0003e20000000200 */
[----:B------:R-:W-:Y:S02]  /*1aa30*/  F2FP.F16.F32.PACK_AB R88, R89, R88 ;  /* 0x000000585958723e */ /* 0x000fe400000000ff */
[----:B------:R-:W-:Y:S01]  /*1aa40*/  LOP3.LUT R110, R179, R110, RZ, 0x3c, !PT ;  /* 0x0000006eb36e7212 */ /* 0x000fe200078e3cff */
[----:B------:R-:W-:Y:S01]  /*1aa50*/  STSM.16.M88.4 [R56], R72 ;  /* 0x0000004838007844 */ /* 0x000fe20000000200 */
[----:B------:R-:W-:Y:S02]  /*1aa60*/  MOV R60, R60 ;  /* 0x0000003c003c7202 */ /* 0x000fe40000000f00 */
[----:B------:R-:W-:Y:S02]  /*1aa70*/  F2FP.F16.F32.PACK_AB R82, R85, R84 ;  /* 0x000000545552723e */ /* 0x000fe400000000ff */
[----:B------:R-:W-:-:S02]  /*1aa80*/  F2FP.F16.F32.PACK_AB R83, R87, R86 ;  /* 0x000000565753723e */ /* 0x000fc400000000ff */
[----:B------:R-:W-:Y:S02]  /*1aa90*/  F2FP.F16.F32.PACK_AB R89, R91, R90 ;  /* 0x0000005a5b59723e */ /* 0x000fe400000000ff */
[----:B------:R-:W-:Y:S01]  /*1aaa0*/  MOV R40, R98 ;  /* 0x0000006200287202 */ /* 0x000fe20000000f00 */
[----:B------:R-:W-:Y:S01]  /*1aab0*/  STSM.16.M88.4 [R60], R80 ;  /* 0x000000503c007844 */ /* 0x000fe20000000200 */
[----:B------:R-:W-:Y:S02]  /*1aac0*/  F2FP.F16.F32.PACK_AB R90, R93, R92 ;  /* 0x0000005c5d5a723e */ /* 0x000fe400000000ff */
[----:B------:R-:W-:Y:S02]  /*1aad0*/  F2FP.F16.F32.PACK_AB R91, R95, R94 ;  /* 0x0000005e5f5b723e */ /* 0x000fe400000000ff */
[----:B------:R-:W-:Y:S02]  /*1aae0*/  F2FP.F16.F32.PACK_AB R96, R97, R96 ;  /* 0x000000606160723e */ /* 0x000fe400000000ff */
[----:B------:R-:W-:Y:S01]  /*1aaf0*/  MOV R102, R102 ;  /* 0x0000006600667202 */ /* 0x000fe20000000f00 */
[----:B------:R-:W-:Y:S01]  /*1ab00*/  STSM.16.M88.4 [R40], R88 ;  /* 0x0000005828007844 */ /* 0x000fe20000000200 */
        /* <DEDUP_REMOVED lines=13> */
[----:B------:R-:W-:Y:S02]  /*1abe0*/  MOV R23, R122 ;  /* 0x0000007a00177202 */ /* 0x000fe40000000f00 */
[----:B------:R-:W-:-:S02]  /*1abf0*/  F2FP.F16.F32.PACK_AB R113, R153, R152 ;  /* 0x000000989971723e */ /* 0x000fc400000000ff */
[----:B------:R-:W-:Y:S02]  /*1ac00*/  F2FP.F16.F32.PACK_AB R114, R117, R116 ;  /* 0x000000747572723e */ /* 0x000fe400000000ff */
[----:B------:R-:W-:Y:S02]  /*1ac10*/  F2FP.F16.F32.PACK_AB R115, R156, R155 ;  /* 0x0000009b9c73723e */ /* 0x000fe400000000ff */
[----:B------:R-:W-:Y:S02]  /*1ac20*/  F2FP.F16.F32.PACK_AB R120, R121, R120 ;  /* 0x000000787978723e */ /* 0x000fe400000000ff */
[----:B------:R-:W-:Y:S01]  /*1ac30*/  F2FP.F16.F32.PACK_AB R128, R129, R128 ;  /* 0x000000808180723e */ /* 0x000fe200000000ff */
[----:B------:R-:W-:Y:S01]  /*1ac40*/  STSM.16.M88.4 [R110], R112 ;  /* 0x000000706e007844 */ /* 0x000fe20000000200 */
        /* <DEDUP_REMOVED lines=15> */
[----:B------:R-:W-:Y:S01]  /*1ad40*/  MOV R32, R32 ;  /* 0x0000002000207202 */ /* 0x000fe20000000f00 */
[----:B------:R-:W-:Y:S01]  /*1ad50*/  STSM.16.M88.4 [R23], R136 ;  /* 0x0000008817007844 */ /* 0x000fe20000000200 */
[----:B------:R-:W-:-:S02]  /*1ad60*/  F2FP.F16.F32.PACK_AB R146, R149, R148 ;  /* 0x000000949592723e */ /* 0x000fc400000000ff */
[----:B------:R-:W-:-:S05]  /*1ad70*/  F2FP.F16.F32.PACK_AB R147, R151, R150 ;  /* 0x000000969793723e */ /* 0x000fca00000000ff */
[----:B------:R1:W-:Y:S01]  /*1ad80*/  STSM.16.M88.4 [R32], R144 ;  /* 0x0000009020007844 */ /* 0x0003e20000000200 */
[----:B------:R-:W-:Y:S01]  /*1ad90*/  BAR.SYNC.DEFER_BLOCKING 0x1, 0x100 ;  /* 0x0044000000007b1d */ /* 0x000fe20000010000 */
[----:B--2---:R-:W-:-:S05]  /*1ada0*/  @P6 IMAD.WIDE R4, R217, 0x4, R4 ;  /* 0x00000004d9046825 */ /* 0x004fca00078e0204 */
[----:B------:R-:W-:Y:S02]  /*1adb0*/  ULDC UR4, c[0x0][0xb88] ;  /* 0x0002e20000047ab9 */ /* 0x000fe40000000800 */
[----:B------:R-:W-:Y:S01]  /*1adc0*/  IMAD.U32 R78, RZ, RZ, UR4 ;  /* 0x00000004ff4e7e24 */ /* 0x000fe2000f8e00ff */
[----:B------:R2:W5:Y:S01]  /*1add0*/  @P0 LDG.E R76, desc[UR54][R6.64] ;  /* 0x00000036064c0981 */ /* 0x000562000c1e1900 */
[----:B------:R-:W-:-:S04]  /*1ade0*/  IMAD R3, R214, 0x40, R211 ;  /* 0x00000040d6037824 */ /* 0x000fc800078e02d3 */
[----:B------:R2:W5:Y:S01]  /*1adf0*/  @P6 LDG.E R78, desc[UR54][R4.64] ;  /* 0x00000036044e6981 */ /* 0x000562000c1e1900 */
[----:B------:R-:W-:-:S03]  /*1ae00*/  IMAD.WIDE R20, R3, 0x2, R20 ;  /* 0x0000000203147825 */ /* 0x000fc600078e0214 */
[C---:B---3--:R-:W-:Y:S02]  /*1ae10*/  IADD3 R9, P1, R20.reuse, 0x1000, RZ ;  /* 0x0000100014097810 */ /* 0x048fe40007f3e0ff */
[C---:B----4-:R-:W-:Y:S02]  /*1ae20*/  IADD3 R13, P2, R20.reuse, 0x2000, RZ ;  /* 0x00002000140d7810 */ /* 0x050fe40007f5e0ff */
[C---:B0-----:R-:W-:Y:S02]  /*1ae30*/  IADD3 R25, P3, R20.reuse, 0x3000, RZ ;  /* 0x0000300014197810 */ /* 0x041fe40007f7e0ff */
[----:B-1----:R-:W-:Y:S02]  /*1ae40*/  IADD3 R29, P4, R20, 0x4000, RZ ;  /* 0x00004000141d7810 */ /* 0x002fe40007f9e0ff */
        /* <DEDUP_REMOVED lines=8> */
[----:B------:R-:W-:Y:S01]  /*1aed0*/  LOP3.LUT R8, R8, R9, RZ, 0x3c, !PT ;  /* 0x0000000908087212 */ /* 0x000fe200078e3cff */
[--C-:B------:R-:W-:Y:S01]  /*1aee0*/  IMAD.X R9, RZ, RZ, R21.reuse, P1 ;  /* 0x000000ffff097224 */ /* 0x100fe200008e0615 */
[----:B------:R-:W-:Y:S02]  /*1aef0*/  LOP3.LUT R12, R12, R13, RZ, 0x3c, !PT ;  /* 0x0000000d0c0c7212 */ /* 0x000fe400078e3cff */
[----:B------:R-:W-:Y:S01]  /*1af00*/  LOP3.LUT R24, R24, R25, RZ, 0x3c, !PT ;  /* 0x0000001918187212 */ /* 0x000fe200078e3cff */
[--C-:B------:R-:W-:Y:S01]  /*1af10*/  IMAD.X R25, RZ, RZ, R21.reuse, P3 ;  /* 0x000000ffff197224 */ /* 0x100fe200018e0615 */
[----:B------:R-:W-:Y:S01]  /*1af20*/  LOP3.LUT R28, R28, R29, RZ, 0x3c, !PT ;  /* 0x0000001d1c1c7212 */ /* 0x000fe200078e3cff */
[----:B------:R-:W-:Y:S01]  /*1af30*/  IMAD.X R29, RZ, RZ, R21, P4 ;  /* 0x000000ffff1d7224 */ /* 0x000fe200020e0615 */
[----:B------:R-:W-:Y:S02]  /*1af40*/  IADD3 R33, P5, R20, 0x5000, RZ ;  /* 0x0000500014217810 */ /* 0x000fe40007fbe0ff */
[----:B------:R-:W-:-:S02]  /*1af50*/  IADD3.X R13, RZ, R21, RZ, P2, !PT ;  /* 0x00000015ff0d7210 */ /* 0x000fc400017fe4ff */
[C---:B------:R-:W-:Y:S02]  /*1af60*/  IADD3 R37, P1, R20.reuse, 0x6000, RZ ;  /* 0x0000600014257810 */ /* 0x040fe40007f3e0ff */
[C---:B------:R-:W-:Y:S02]  /*1af70*/  IADD3 R41, P2, R20.reuse, 0x7000, RZ ;  /* 0x0000700014297810 */ /* 0x040fe40007f5e0ff */
[C---:B------:R-:W-:Y:S02]  /*1af80*/  IADD3 R45, P3, R20.reuse, 0x8000, RZ ;  /* 0x00008000142d7810 */ /* 0x040fe40007f7e0ff */
[----:B------:R-:W-:Y:S02]  /*1af90*/  IADD3 R49, P4, R20, 0x9000, RZ ;  /* 0x0000900014317810 */ /* 0x000fe40007f9e0ff */
[----:B------:R-:W-:Y:S02]  /*1afa0*/  P2R R10, PR, RZ, 0x20 ;  /* 0x00000020ff0a7803 */ /* 0x000fe40000000000 */
[----:B------:R-:W-:-:S02]  /*1afb0*/  LOP3.LUT R32, R33, 0x380, RZ, 0xc0, !PT ;  /* 0x0000038021207812 */ /* 0x000fc400078ec0ff */
[----:B------:R-:W-:Y:S02]  /*1afc0*/  LOP3.LUT R36, R37, 0x380, RZ, 0xc0, !PT ;  /* 0x0000038025247812 */ /* 0x000fe400078ec0ff */
[----:B------:R-:W-:Y:S02]  /*1afd0*/  LOP3.LUT R40, R41, 0x380, RZ, 0xc0, !PT ;  /* 0x0000038029287812 */ /* 0x000fe400078ec0ff */
[----:B------:R-:W-:Y:S02]  /*1afe0*/  LOP3.LUT R44, R45, 0x380, RZ, 0xc0, !PT ;  /* 0x000003802d2c7812 */ /* 0x000fe400078ec0ff */
[----:B------:R-:W-:Y:S02]  /*1aff0*/  LOP3.LUT R48, R49, 0x380, RZ, 0xc0, !PT ;  /* 0x0000038031307812 */ /* 0x000fe400078ec0ff */
[----:B------:R-:W-:Y:S02]  /*1b000*/  IADD3 R53, P5, R20, 0xa000, RZ ;  /* 0x0000a00014357810 */ /* 0x000fe40007fbe0ff */
[----:B------:R-:W-:-:S02]  /*1b010*/  SHF.R.U64 R32, R32, 0x3, RZ ;  /* 0x0000000320207819 */ /* 0x000fc400000012ff */
[----:B------:R-:W-:Y:S02]  /*1b020*/  SHF.R.U64 R36, R36, 0x3, RZ ;  /* 0x0000000324247819 */ /* 0x000fe400000012ff */
[----:B------:R-:W-:Y:S02]  /*1b030*/  LOP3.LUT R52, R53, 0x380, RZ, 0xc0, !PT ;  /* 0x0000038035347812 */ /* 0x000fe400078ec0ff */
[----:B------:R-:W-:Y:S02]  /*1b040*/  SHF.R.U64 R40, R40, 0x3, RZ ;  /* 0x0000000328287819 */ /* 0x000fe400000012ff */
[----:B------:R-:W-:Y:S02]  /*1b050*/  SHF.R.U64 R44, R44, 0x3, RZ ;  /* 0x000000032c2c7819 */ /* 0x000fe400000012ff */
[----:B------:R-:W-:Y:S02]  /*1b060*/  SHF.R.U64 R48, R48, 0x3, RZ ;  /* 0x0000000330307819 */ /* 0x000fe400000012ff */
[----:B------:R-:W-:-:S02]  /*1b070*/  LOP3.LUT R32, R32, R33, RZ, 0x3c, !PT ;  /* 0x0000002120207212 */ /* 0x000fc400078e3cff */
[----:B------:R-:W-:Y:S02]  /*1b080*/  LOP3.LUT R36, R36, R37, RZ, 0x3c, !PT ;  /* 0x0000002524247212 */ /* 0x000fe400078e3cff */
[----:B------:R-:W-:Y:S02]  /*1b090*/  LOP3.LUT R40, R40, R41, RZ, 0x3c, !PT ;  /* 0x0000002928287212 */ /* 0x000fe400078e3cff */
[----:B------:R-:W-:Y:S02]  /*1b0a0*/  LOP3.LUT R44, R44, R45, RZ, 0x3c, !PT ;  /* 0x0000002d2c2c7212 */ /* 0x000fe400078e3cff */
[----:B------:R-:W-:Y:S02]  /*1b0b0*/  LOP3.LUT R48, R48, R49, RZ, 0x3c, !PT ;  /* 0x0000003130307212 */ /* 0x000fe400078e3cff */
[----:B------:R-:W-:Y:S01]  /*1b0c0*/  SHF.R.U64 R52, R52, 0x3, RZ ;  /* 0x0000000334347819 */ /* 0x000fe200000012ff */
[----:B--2---:R-:W-:Y:S06]  /*1b0d0*/  @P6 BRA `(.L_x_2867) ;  /* 0x0000000000106947 */ /* 0x004fec0003800000 */
[----:B------:R-:W-:Y:S05]  /*1b0e0*/  @!P0 BRA `(.L_x_2867) ;  /* 0x00000000000c8947 */ /* 0x000fea0003800000 */
[----:B------:R-:W2:Y:S04]  /*1b0f0*/  LDG.E R3, desc[UR54][R6.64] ;  /* 0x0000003606037981 */ /* 0x000ea8000c1e1900 */
[----:B-----5:R-:W2:Y:S02]  /*1b100*/  LDG.E R78, desc[UR54][R6.64+0x4] ;  /* 0x00000436064e7981 */ /* 0x020ea4000c1e1900 */
[----:B--2---:R-:W-:-:S07]  /*1b110*/  IMAD.IADD R78, R78, 0x1, -R3 ;  /* 0x000000014e4e7824 */ /* 0x004fce00078e0a03 */
.L_x_2867:
[----:B------:R-:W0:Y:S01]  /*1b120*/  SHFL.IDX PT, R4, R221, RZ, 0x1f ;  /* 0x00001fffdd047589 */ /* 0x000e2200000e0000 */
        /* <DEDUP_REMOVED lines=12> */
[C---:B------:R-:W-:Y:S02]  /*1b1f0*/  LOP3.LUT R3, R20.reuse, 0x380, RZ, 0xc0, !PT ;  /* 0x0000038014037812 */ /* 0x040fe400078ec0ff */
[----:B------:R-:W-:Y:S02]  /*1b200*/  IADD3 R5, P5, R20, 0xf000, RZ ;  /* 0x0000f00014057810 */ /* 0x000fe40007fbe0ff */
[----:B------:R-:W-:Y:S02]  /*1b210*/  LOP3.LUT R56, R57, 0x380, RZ, 0xc0, !PT ;  /* 0x0000038039387812 */ /* 0x000fe400078ec0ff */
[----:B------:R-:W-:Y:S01]  /*1b220*/  LOP3.LUT R60, R61, 0x380, RZ, 0xc0, !PT ;  /* 0x000003803d3c7812 */ /* 0x000fe200078ec0ff */
[----:B------:R-:W-:Y:S01]  /*1b230*/  IMAD.X R73, RZ, RZ, R21, P5 ;  /* 0x000000ffff497224 */ /* 0x000fe200028e0615 */
[----:B------:R-:W-:-:S02]  /*1b240*/  LOP3.LUT R64, R65, 0x380, RZ, 0xc0, !PT ;  /* 0x0000038041407812 */ /* 0x000fc400078ec0ff */
[----:B0-----:R-:W-:Y:S02]  /*1b250*/  ISETP.NE.AND P4, PT, R4, RZ, PT ;  /* 0x000000ff0400720c */ /* 0x001fe40003f85270 */
[----:B------:R-:W-:Y:S02]  /*1b260*/  LOP3.LUT R68, R69, 0x380, RZ, 0xc0, !PT ;  /* 0x0000038045447812 */ /* 0x000fe400078ec0ff */
[----:B------:R-:W-:Y:S02]  /*1b270*/  SHF.R.U64 R3, R3, 0x3, RZ ;  /* 0x0000000303037819 */ /* 0x000fe400000012ff */
[----:B------:R-:W-:Y:S02]  /*1b280*/  LOP3.LUT R4, R5, 0x380, RZ, 0xc0, !PT ;  /* 0x0000038005047812 */ /* 0x000fe400078ec0ff */
[----:B------:R-:W-:Y:S02]  /*1b290*/  SHF.R.U64 R56, R56, 0x3, RZ ;  /* 0x0000000338387819 */ /* 0x000fe400000012ff */
[----:B------:R-:W-:-:S02]  /*1b2a0*/  SHF.R.U64 R60, R60, 0x3, RZ ;  /* 0x000000033c3c7819 */ /* 0x000fc400000012ff */
[----:B------:R-:W-:Y:S02]  /*1b2b0*/  SHF.R.U64 R64, R64, 0x3, RZ ;  /* 0x0000000340407819 */ /* 0x000fe400000012ff */
[----:B------:R-:W-:Y:S02]  /*1b2c0*/  SHF.R.U64 R68, R68, 0x3, RZ ;  /* 0x0000000344447819 */ /* 0x000fe400000012ff */
[----:B------:R-:W-:Y:S02]  /*1b2d0*/  LOP3.LUT R20, R3, R20, RZ, 0x3c, !PT ;  /* 0x0000001403147212 */ /* 0x000fe400078e3cff */
[----:B------:R-:W-:Y:S02]  /*1b2e0*/  SHF.R.U64 R4, R4, 0x3, RZ ;  /* 0x0000000304047819 */ /* 0x000fe400000012ff */
[----:B------:R-:W-:Y:S02]  /*1b2f0*/  SHF.R.S32.HI R3, RZ, 0x1f, R217 ;  /* 0x0000001fff037819 */ /* 0x000fe400000114d9 */
        /* <DEDUP_REMOVED lines=9> */
[----:B------:R-:W-:Y:S02]  /*1b390*/  SHF.R.S32.HI R23, RZ, 0x1f, R216 ;  /* 0x0000001fff177819 */ /* 0x000fe400000114d8 */
[----:B------:R-:W-:Y:S02]  /*1b3a0*/  SEL R85, R217, RZ, !P0 ;  /* 0x000000ffd9557207 */ /* 0x000fe40004000000 */
[----:B------:R-:W-:Y:S02]  /*1b3b0*/  SEL R79, R3, RZ, !P0 ;  /* 0x000000ff034f7207 */ /* 0x000fe40004000000 */
[----:B-----5:R-:W-:Y:S01]  /*1b3c0*/  SHF.R.S32.HI R77, RZ, 0x1f, R76 ;  /* 0x0000001fff4d7819 */ /* 0x020fe2000001144c */
[----:B------:R-:W-:Y:S06]  /*1b3d0*/  @P4 BRA `(.L_x_2868) ;  /* 0x00000000005c4947 */ /* 0x000fec0003800000 */
[----:B------:R-:W-:Y:S01]  /*1b3e0*/  ULDC.64 UR4, c[0x0][0xc70] ;  /* 0x00031c0000047ab9 */ /* 0x000fe20000000a00 */
[----:B------:R-:W-:Y:S02]  /*1b3f0*/  IMAD.MOV R6, RZ, RZ, -R195 ;  /* 0x000000ffff067224 */ /* 0x000fe400078e0ac3 */
[----:B------:R-:W-:Y:S02]  /*1b400*/  IMAD R3, R23, UR4, RZ ;  /* 0x0000000417037c24 */ /* 0x000fe4000f8e02ff */
[----:B------:R-:W-:Y:S01]  /*1b410*/  IMAD.WIDE.U32 R4, R216, UR4, R76 ;  /* 0x00000004d8047c25 */ /* 0x000fe2000f8e004c */
[----:B------:R-:W-:-:S03]  /*1b420*/  ISETP.NE.AND P0, PT, R185, R6, PT ;  /* 0x00000006b900720c */ /* 0x000fc60003f05270 */
[----:B------:R-:W-:Y:S01]  /*1b430*/  IMAD R3, R216, UR5, R3 ;  /* 0x00000005d8037c24 */ /* 0x000fe2000f8e0203 */
[----:B------:R-:W-:Y:S01]  /*1b440*/  ULDC.64 UR4, c[0x0][0xc78] ;  /* 0x00031e0000047ab9 */ /* 0x000fe20000000a00 */
[----:B------:R-:W-:-:S03]  /*1b450*/  IMAD R11, R219, 0x40, R193 ;  /* 0x00000040db0b7824 */ /* 0x000fc600078e02c1 */
[----:B------:R-:W-:Y:S01]  /*1b460*/  IADD3 R5, R5, R3, RZ ;  /* 0x0000000305057210 */ /* 0x000fe20007ffe0ff */
[----:B------:R-:W-:Y:S01]  /*1b470*/  IMAD R3, R79, UR4, RZ ;  /* 0x000000044f037c24 */ /* 0x000fe2000f8e02ff */
[----:B------:R-:W-:Y:S02]  /*1b480*/  SHF.R.S32.HI R7, RZ, 0x1f, R11 ;  /* 0x0000001fff077819 */ /* 0x000fe4000001140b */
[----:B------:R-:W-:Y:S01]  /*1b490*/  ISETP.GE.OR P1, PT, R11, R78, P0 ;  /* 0x0000004e0b00720c */ /* 0x000fe20000726670 */
[----:B------:R-:W-:-:S04]  /*1b4a0*/  IMAD.WIDE.U32 R4, R85, UR4, R4 ;  /* 0x0000000455047c25 */ /* 0x000fc8000f8e0004 */
[----:B------:R-:W-:Y:S01]  /*1b4b0*/  IMAD R10, R85, UR5, R3 ;  /* 0x00000005550a7c24 */ /* 0x000fe2000f8e0203 */
[C---:B------:R-:W-:Y:S01]  /*1b4c0*/  IADD3 R6, P2, R11.reuse, R4, RZ ;  /* 0x000000040b067210 */ /* 0x040fe20007f5e0ff */
[----:B------:R-:W-:Y:S01]  /*1b4d0*/  VIADD R3, R11, 0x8 ;  /* 0x000000080b037836 */ /* 0x000fe20000000000 */
[----:B------:R-:W-:Y:S02]  /*1b4e0*/  ULDC.64 UR4, c[0x0][0xc40] ;  /* 0x0003100000047ab9 */ /* 0x000fe40000000a00 */
[----:B------:R-:W-:Y:S02]  /*1b4f0*/  IADD3.X R7, R7, R5, R10, P2, !PT ;  /* 0x0000000507077210 */ /* 0x000fe400017fe40a */
[----:B------:R-:W-:Y:S02]  /*1b500*/  ISETP.GE.OR P0, PT, R3, R78, P0 ;  /* 0x0000004e0300720c */ /* 0x000fe40000706670 */
[----:B------:R-:W-:-:S04]  /*1b510*/  LEA R4, P2, R6, UR4, 0x2 ;  /* 0x0000000406047c11 */ /* 0x000fc8000f8410ff */
[----:B------:R-:W-:-:S05]  /*1b520*/  LEA.HI.X R5, R6, UR5, R7, 0x2, P2 ;  /* 0x0000000506057c11 */ /* 0x000fca00090f1407 */
[----:B------:R0:W-:Y:S04]  /*1b530*/  @!P1 STG.E desc[UR54][R4.64], R2 ;  /* 0x0000000204009986 */ /* 0x0001e8000c101936 */
[----:B------:R0:W-:Y:S02]  /*1b540*/  @!P0 STG.E desc[UR54][R4.64+0x20], R0 ;  /* 0x0000200004008986 */ /* 0x0001e4000c101936 */
.L_x_2868:
[----:B------:R-:W1:Y:S01]  /*1b550*/  LDC R86, c[0x0][0xb8c] ;  /* 0x0002e300ff567b82 */ /* 0x000e620000000800 */
[----:B------:R-:W-:Y:S01]  /*1b560*/  ULDC.64 UR4, c[0x0][0xba0] ;  /* 0x0002e80000047ab9 */ /* 0x000fe20000000a00 */
[----:B0-----:R0:W5:Y:S01]  /*1b570*/  LD.E.128 R4, desc[UR54][R20.64] ;  /* 0x0000003614047980 */ /* 0x001162000c101d00 */
[--C-:B------:R-:W-:Y:S01]  /*1b580*/  SHF.R.S32.HI R3, RZ, 0x1f, R211.reuse ;  /* 0x0000001fff037819 */ /* 0x100fe200000114d3 */
[----:B------:R-:W-:Y:S02]  /*1b590*/  IMAD.MOV.U32 R2, RZ, RZ, R211 ;  /* 0x000000ffff027224 */ /* 0x000fe400078e00d3 */
[----:B------:R-:W5:Y:S02]  /*1b5a0*/  LD.E.128 R8, desc[UR54][R8.64] ;  /* 0x0000003608087980 */ /* 0x000f64000c101d00 */
[----:B------:R-:W-:Y:S02]  /*1b5b0*/  IMAD.WIDE.U32 R2, R76, UR4, R2 ;  /* 0x000000044c027c25 */ /* 0x000fe4000f8e0002 */
[----:B------:R-:W5:Y:S02]  /*1b5c0*/  LD.E.128 R12, desc[UR54][R12.64] ;  /* 0x000000360c0c7980 */ /* 0x000f64000c101d00 */
[----:B0-----:R-:W-:-:S02]  /*1b5d0*/  IMAD R21, R77, UR4, RZ ;  /* 0x000000044d157c24 */ /* 0x001fc4000f8e02ff */
[----:B------:R-:W5:Y:S02]  /*1b5e0*/  LD.E.128 R24, desc[UR54][R24.64] ;  /* 0x0000003618187980 */ /* 0x000f64000c101d00 */
[----:B------:R-:W-:Y:S01]  /*1b5f0*/  IMAD R21, R76, UR5, R21 ;  /* 0x000000054c157c24 */ /* 0x000fe2000f8e0215 */
[----:B------:R-:W-:Y:S01]  /*1b600*/  ULDC.64 UR4, c[0x0][0xbe0] ;  /* 0x0002f80000047ab9 */ /* 0x000fe20000000a00 */
[----:B------:R-:W5:Y:S02]  /*1b610*/  LD.E.128 R28, desc[UR54][R28.64] ;  /* 0x000000361c1c7980 */ /* 0x000f64000c101d00 */
[----:B------:R-:W-:Y:S02]  /*1b620*/  IMAD.IADD R3, R3, 0x1, R21 ;  /* 0x0000000103037824 */ /* 0x000fe400078e0215 */
[----:B------:R-:W-:Y:S01]  /*1b630*/  IMAD R21, R23, UR4, RZ ;  /* 0x0000000417157c24 */ /* 0x000fe2000f8e02ff */
[----:B------:R-:W5:Y:S01]  /*1b640*/  LD.E.128 R32, desc[UR54][R32.64] ;  /* 0x0000003620207980 */ /* 0x000f62000c101d00 */
[----:B------:R-:W-:-:S02]  /*1b650*/  VIADD R23, R211, 0x40 ;  /* 0x00000040d3177836 */ /* 0x000fc40000000000 */
[C---:B------:R-:W-:Y:S01]  /*1b660*/  IMAD R21, R216.reuse, UR5, R21 ;  /* 0x00000005d8157c24 */ /* 0x040fe2000f8e0215 */
[----:B------:R-:W5:Y:S02]  /*1b670*/  LD.E.128 R36, desc[UR54][R36.64] ;  /* 0x0000003624247980 */ /* 0x000f64000c101d00 */
[-C--:B-1----:R-:W-:Y:S01]  /*1b680*/  ISETP.GE.AND P3, PT, R23, R86.reuse, PT ;  /* 0x000000561700720c */ /* 0x082fe20003f66270 */
[----:B------:R-:W-:Y:S01]  /*1b690*/  IMAD.WIDE.U32 R2, R216, UR4, R2 ;  /* 0x00000004d8027c25 */ /* 0x000fe2000f8e0002 */
[----:B------:R-:W5:Y:S01]  /*1b6a0*/  LD.E.128 R40, desc[UR54][R40.64] ;  /* 0x0000003628287980 */ /* 0x000f62000c101d00 */
[----:B------:R-:W-:Y:S01]  /*1b6b0*/  ISETP.GE.AND P2, PT, R211, R86, PT ;  /* 0x00000056d300720c */ /* 0x000fe20003f46270 */
[----:B------:R-:W-:Y:S01]  /*1b6c0*/  ULDC.64 UR4, c[0x0][0xbe8] ;  /* 0x0002fa0000047ab9 */ /* 0x000fe20000000a00 */
[----:B------:R-:W-:Y:S01]  /*1b6d0*/  IMAD R77, R219, -0x40, R78 ;  /* 0xffffffc0db4d7824 */ /* 0x000fe200078e024e */
[----:B------:R-:W5:Y:S01]  /*1b6e0*/  LD.E.128 R44, desc[UR54][R44.64] ;  /* 0x000000362c2c7980 */ /* 0x000f62000c101d00 */
[----:B------:R-:W-:Y:S01]  /*1b6f0*/  VIADD R0, R214, 0x20 ;  /* 0x00000020d6007836 */ /* 0x000fe20000000000 */
[----:B------:R-:W-:-:S02]  /*1b700*/  SEL R20, RZ, 0xffffffff, P3 ;  /* 0xffffffffff147807 */ /* 0x000fc40001800000 */
[----:B------:R-:W5:Y:S01]  /*1b710*/  LD.E.128 R48, desc[UR54][R48.64] ;  /* 0x0000003630307980 */ /* 0x000f62000c101d00 */
[----:B------:R-:W-:-:S03]  /*1b720*/  VIADD R80, R211, 0x80 ;  /* 0x00000080d3507836 */ /* 0x000fc60000000000 */
[----:B------:R-:W5:Y:S01]  /*1b730*/  LD.E.128 R52, desc[UR54][R52.64] ;  /* 0x0000003634347980 */ /* 0x000f62000c101d00 */
[----:B------:R-:W-:-:S03]  /*1b740*/  VIADD R81, R211, 0xc0 ;  /* 0x000000c0d3517836 */ /* 0x000fc60000000000 */
[----:B------:R-:W5:Y:S04]  /*1b750*/  LD.E.128 R56, desc[UR54][R56.64] ;  /* 0x0000003638387980 */ /* 0x000f68000c101d00 */
[----:B------:R-:W5:Y:S04]  /*1b760*/  LD.E.128 R60, desc[UR54][R60.64] ;  /* 0x000000363c3c7980 */ /* 0x000f68000c101d00 */
[----:B------:R-:W5:Y:S04]  /*1b770*/  LD.E.128 R64, desc[UR54][R64.64] ;  /* 0x0000003640407980 */ /* 0x000f68000c101d00 */
[----:B------:R-:W5:Y:S04]  /*1b780*/  LD.E.128 R68, desc[UR54][R68.64] ;  /* 0x0000003644447980 */ /* 0x000f68000c101d00 */
[----:B------:R-:W5:Y:S01]  /*1b790*/  LD.E.128 R72, desc[UR54][R72.64] ;  /* 0x0000003648487980 */ /* 0x000f62000c101d00 */
[----:B------:R-:W-:Y:S01]  /*1b7a0*/  IADD3 R3, R3, R21, RZ ;  /* 0x0000001503037210 */ /* 0x000fe20007ffe0ff */
[----:B------:R-:W-:Y:S01]  /*1b7b0*/  IMAD.SHL.U32 R21, R20, 0x2, RZ ;  /* 0x0000000214157824 */ /* 0x000fe200078e00ff */
[----:B------:R-:W-:Y:S01]  /*1b7c0*/  ISETP.GE.AND P0, PT, R0, R77, PT ;  /* 0x0000004d0000720c */ /* 0x000fe20003f06270 */
        /* <DEDUP_REMOVED lines=16> */
[----:B------:R-:W-:Y:S02]  /*1b8d0*/  ISETP.GE.AND P2, PT, R82, R86, PT ;  /* 0x000000565200720c */ /* 0x000fe40003f46270 */
[----:B------:R-:W-:Y:S02]  /*1b8e0*/  LOP3.LUT R20, R20, R0, R21, 0xfe, !PT ;  /* 0x0000000014147212 */ /* 0x000fe400078efe15 */
[-C--:B------:R-:W-:Y:S02]  /*1b8f0*/  ISETP.GE.AND P3, PT, R83, R86.reuse, PT ;  /* 0x000000565300720c */ /* 0x080fe40003f66270 */
[----:B------:R-:W-:Y:S02]  /*1b900*/  IADD3 R0, R18, 0x38820, RZ ;  /* 0x0003882012007810 */ /* 0x000fe40007ffe0ff */
[----:B------:R-:W-:Y:S01]  /*1b910*/  ISETP.GE.AND P1, PT, R214, R77, PT ;  /* 0x0000004dd600720c */ /* 0x000fe20003f26270 */
[----:B------:R-:W-:Y:S01]  /*1b920*/  VIADD R77, R211, 0x1c0 ;  /* 0x000001c0d34d7836 */ /* 0x000fe20000000000 */
[----:B------:R-:W-:-:S02]  /*1b930*/  ISETP.GE.AND P4, PT, R76, R86, PT ;  /* 0x000000564c00720c */ /* 0x000fc40003f86270 */
        /* <DEDUP_REMOVED lines=11> */
[----:B0-----:R-:W-:-:S03]  /*1b9f0*/  SEL R0, RZ, 0x40, P4 ;  /* 0x00000040ff007807 */ /* 0x001fc60002000000 */
[----:B------:R-:W-:Y:S01]  /*1ba00*/  IMAD.IADD R85, R77, 0x1, R79 ;  /* 0x000000014d557824 */ /* 0x000fe200078e024f */
        /* <DEDUP_REMOVED lines=30> */
.L_x_2870:
[----:B------:R-:W-:Y:S05]  /*1bbf0*/  BSYNC B1 ;  /* 0x0000000000017941 */ /* 0x000fea0003800000 */
.L_x_2869:
[----:B------:R-:W-:Y:S05]  /*1bc00*/  @P0 BRA `(.L_x_2871) ;  /* 0x0000000c00080947 */ /* 0x000fea0003800000 */
[----:B0----5:R-:W-:Y:S01]  /*1bc10*/  IADD3 R5, P0, R20, 0x20, RZ ;  /* 0x0000002014057810 */ /* 0x021fe20007f1e0ff */
        /* <DEDUP_REMOVED lines=29> */
.L_x_2866:
[----:B------:R-:W-:Y:S01]  /*1bdf0*/  ULDC.64 UR4, c[0x0][0xcd8] ;  /* 0x0003360000047ab9 */ /* 0x000fe20000000a00 */
[----:B------:R-:W2:Y:S01]  /*1be00*/  LDC.64 R2, c[0x0][0xcd8] ;  /* 0x00033600ff027b82 */ /* 0x000ea20000000a00 */
[----:B------:R-:W-:Y:S01]  /*1be10*/  ISETP.NE.U32.AND P0, PT, RZ, UR4, PT ;  /* 0x00000004ff007c0c */ /* 0x000fe2000bf05070 */
[----:B------:R-:W-:-:S03]  /*1be20*/  IMAD.MOV.U32 R7, RZ, RZ, RZ ;  /* 0x000000ffff077224 */ /* 0x000fc600078e00ff */
[----:B------:R-:W-:Y:S01]  /*1be30*/  ISETP.NE.AND.EX P0, PT, RZ, UR5, PT, P0 ;  /* 0x00000005ff007c0c */ /* 0x000fe2000bf05300 */
[----:B------:R-:W-:Y:S02]  /*1be40*/  ULDC.64 UR4, c[0x0][0xce0] ;  /* 0x0003380000047ab9 */ /* 0x000fe40000000a00 */
[----:B------:R-:W-:Y:S01]  /*1be50*/  ISETP.NE.U32.AND P1, PT, RZ, UR4, PT ;  /* 0x00000004ff007c0c */ /* 0x000fe2000bf25070 */
[----:B------:R-:W3:Y:S03]  /*1be60*/  LDC R12, c[0x0][0xb8c] ;  /* 0x0002e300ff0c7b82 */ /* 0x000ee60000000800 */
[----:B------:R-:W-:Y:S01]  /*1be70*/  ISETP.NE.AND.EX P1, PT, RZ, UR5, PT, P1 ;  /* 0x00000005ff007c0c */ /* 0x000fe2000bf25310 */
[----:B--2---:R-:W-:-:S12]  /*1be80*/  IMAD.WIDE R2, R217, 0x4, R2 ;  /* 0x00000004d9027825 */ /* 0x004fd800078e0202 */
[----:B------:R-:W2:Y:S01]  /*1be90*/  @P1 LDC.64 R4, c[0x0][0xce0] ;  /* 0x00033800ff041b82 */ /* 0x000ea20000000a00 */
[----:B------:R-:W-:Y:S02]  /*1bea0*/  ULDC UR4, c[0x0][0xb88] ;  /* 0x0002e20000047ab9 */ /* 0x000fe40000000800 */
[----:B------:R-:W-:Y:S01]  /*1beb0*/  IMAD.U32 R0, RZ, RZ, UR4 ;  /* 0x00000004ff007e24 */ /* 0x000fe2000f8e00ff */
[----:B------:R4:W5:Y:S01]  /*1bec0*/  @P0 LDG.E R7, desc[UR54][R2.64] ;  /* 0x0000003602070981 */ /* 0x000962000c1e1900 */
[----:B--2---:R-:W-:-:S05]  /*1bed0*/  @P1 IMAD.WIDE R4, R217, 0x4, R4 ;  /* 0x00000004d9041825 */ /* 0x004fca00078e0204 */
[----:B------:R4:W5:Y:S01]  /*1bee0*/  @P1 LDG.E R0, desc[UR54][R4.64] ;  /* 0x0000003604001981 */ /* 0x000962000c1e1900 */
[----:B------:R-:W-:Y:S01]  /*1bef0*/  ISETP.GT.AND P2, PT, R233, 0x3f, PT ;  /* 0x0000003fe900780c */ /* 0x000fe20003f44270 */
[----:B---3--:R-:W-:-:S12]  /*1bf00*/  @P1 BRA `(.L_x_2872) ;  /* 0x0000000000101947 */ /* 0x008fd80003800000 */
[----:B------:R-:W-:Y:S05]  /*1bf10*/  @!P0 BRA `(.L_x_2872) ;  /* 0x00000000000c8947 */ /* 0x000fea0003800000 */
[----:B----4-:R-:W2:Y:S04]  /*1bf20*/  LDG.E R5, desc[UR54][R2.64] ;  /* 0x0000003602057981 */ /* 0x010ea8000c1e1900 */
[----:B-----5:R-:W2:Y:S02]  /*1bf30*/  LDG.E R0, desc[UR54][R2.64+0x4] ;  /* 0x0000043602007981 */ /* 0x020ea4000c1e1900 */
[----:B--2---:R-:W-:-:S07]  /*1bf40*/  IMAD.IADD R0, R0, 0x1, -R5 ;  /* 0x0000000100007824 */ /* 0x004fce00078e0a05 */
.L_x_2872:
[----:B----4-:R-:W-:Y:S01]  /*1bf50*/  SHF.R.S32.HI R2, RZ, 0x1f, R217 ;  /* 0x0000001fff027819 */ /* 0x010fe200000114d9 */
[----:B------:R-:W-:Y:S01]  /*1bf60*/  BSSY B1, `(.L_x_2873) ;  /* 0x000001d000017945 */ /* 0x000fe20003800000 */
[----:B------:R-:W-:Y:S02]  /*1bf70*/  SHF.R.S32.HI R8, RZ, 0x1f, R216 ;  /* 0x0000001fff087819 */ /* 0x000fe400000114d8 */
[----:B------:R-:W-:Y:S02]  /*1bf80*/  SHF.R.S32.HI R10, RZ, 0x1f, R211 ;  /* 0x0000001fff0a7819 */ /* 0x000fe400000114d3 */
[----:B------:R-:W-:Y:S02]  /*1bf90*/  SEL R11, R217, RZ, !P0 ;  /* 0x000000ffd90b7207 */ /* 0x000fe40004000000 */
[----:B------:R-:W-:Y:S02]  /*1bfa0*/  SEL R9, R2, RZ, !P0 ;  /* 0x000000ff02097207 */ /* 0x000fe40004000000 */
[----:B-----5:R-:W-:Y:S01]  /*1bfb0*/  SHF.R.S32.HI R6, RZ, 0x1f, R7 ;  /* 0x0000001fff067819 */ /* 0x020fe20000011407 */
[----:B------:R-:W-:Y:S06]  /*1bfc0*/  @P2 BRA `(.L_x_2874) ;  /* 0x0000000000582947 */ /* 0x000fec0003800000 */
[----:B------:R-:W2:Y:S02]  /*1bfd0*/  S2R R2, SR_TID.X ;  /* 0x0000000000027919 */ /* 0x000ea40000002100 */
[----:B--2---:R-:W-:-:S04]  /*1bfe0*/  IMAD R2, R219, 0x40, R2 ;  /* 0x00000040db027824 */ /* 0x004fc800078e0202 */
[----:B------:R-:W-:-:S05]  /*1bff0*/  VIADD R3, R2, 0xffffff80 ;  /* 0xffffff8002037836 */ /* 0x000fca0000000000 */
[----:B------:R-:W-:-:S13]  /*1c000*/  ISETP.GE.AND P0, PT, R3, R0, PT ;  /* 0x000000000300720c */ /* 0x000fda0003f06270 */
[----:B------:R-:W-:Y:S05]  /*1c010*/  @P0 BRA `(.L_x_2874) ;  /* 0x0000000000440947 */ /* 0x000fea0003800000 */
[C---:B------:R-:W-:Y:S01]  /*1c020*/  IADD3 R2, P0, R3.reuse, R7, RZ ;  /* 0x0000000703027210 */ /* 0x040fe20007f1e0ff */
        /* <DEDUP_REMOVED lines=16> */
.L_x_2874:
[----:B------:R-:W-:Y:S05]  /*1c130*/  BSYNC B1 ;  /* 0x0000000000017941 */ /* 0x000fea0003800000 */
.L_x_2873:
[----:B------:R-:W-:Y:S01]  /*1c140*/  ULDC.64 UR4, c[0x0][0xba0] ;  /* 0x0002e80000047ab9 */ /* 0x000fe20000000a00 */
[----:B------:R-:W-:Y:S01]  /*1c150*/  IMAD.MOV.U32 R2, RZ, RZ, R211 ;  /* 0x000000ffff027224 */ /* 0x000fe200078e00d3 */
[C---:B------:R-:W-:Y:S01]  /*1c160*/  ISETP.GE.AND P2, PT, R211.reuse, R12, PT ;  /* 0x0000000cd300720c */ /* 0x040fe20003f46270 */
[----:B--2---:R-:W-:Y:S01]  /*1c170*/  IMAD.MOV.U32 R3, RZ, RZ, R10 ;  /* 0x000000ffff037224 */ /* 0x004fe200078e000a */
[----:B------:R-:W-:Y:S01]  /*1c180*/  IADD3 R15, R211, 0x80, RZ ;  /* 0x00000080d30f7810 */ /* 0x000fe20007ffe0ff */
[----:B------:R-:W-:Y:S01]  /*1c190*/  IMAD R4, R6, UR4, RZ ;  /* 0x0000000406047c24 */ /* 0x000fe2000f8e02ff */
[----:B------:R-:W-:Y:S01]  /*1c1a0*/  BSSY B1, `(.L_x_2875) ;  /* 0x000004b000017945 */ /* 0x000fe20003800000 */
[----:B------:R-:W-:-:S04]  /*1c1b0*/  IMAD.WIDE.U32 R2, R7, UR4, R2 ;  /* 0x0000000407027c25 */ /* 0x000fc8000f8e0002 */
[----:B------:R-:W-:Y:S02]  /*1c1c0*/  VIADD R13, R211, 0x40 ;  /* 0x00000040d30d7836 */ /* 0x000fe40000000000 */
[----:B------:R-:W-:Y:S01]  /*1c1d0*/  IMAD R7, R7, UR5, R4 ;  /* 0x0000000507077c24 */ /* 0x000fe2000f8e0204 */
[----:B------:R-:W-:Y:S01]  /*1c1e0*/  ULDC.64 UR4, c[0x0][0xbe0] ;  /* 0x0002f80000047ab9 */ /* 0x000fe20000000a00 */
[----:B------:R-:W-:Y:S01]  /*1c1f0*/  VIADD R21, R211, 0xc0 ;  /* 0x000000c0d3157836 */ /* 0x000fe20000000000 */
[-C--:B------:R-:W-:Y:S01]  /*1c200*/  ISETP.GE.AND P0, PT, R13, R12.reuse, PT ;  /* 0x0000000c0d00720c */ /* 0x080fe20003f06270 */
[----:B------:R-:W-:Y:S02]  /*1c210*/  IMAD R5, R8, UR4, RZ ;  /* 0x0000000408057c24 */ /* 0x000fe4000f8e02ff */
[----:B------:R-:W-:Y:S01]  /*1c220*/  IMAD.IADD R3, R3, 0x1, R7 ;  /* 0x0000000103037824 */ /* 0x000fe200078e0207 */
[----:B------:R-:W-:Y:S01]  /*1c230*/  SEL R4, RZ, 0xffffffff, P0 ;  /* 0xffffffffff047807 */ /* 0x000fe20000000000 */
[----:B------:R-:W-:Y:S01]  /*1c240*/  IMAD R7, R219, -0x40, R0 ;  /* 0xffffffc0db077824 */ /* 0x000fe200078e0200 */
[----:B------:R-:W-:Y:S01]  /*1c250*/  ISETP.GE.AND P3, PT, R21, R12, PT ;  /* 0x0000000c1500720c */ /* 0x000fe20003f66270 */
[----:B------:R-:W-:-:S02]  /*1c260*/  IMAD R5, R216, UR5, R5 ;  /* 0x00000005d8057c24 */ /* 0x000fc4000f8e0205 */
[----:B------:R-:W-:Y:S01]  /*1c270*/  IMAD.WIDE.U32 R2, R216, UR4, R2 ;  /* 0x00000004d8027c25 */ /* 0x000fe2000f8e0002 */
[CC--:B------:R-:W-:Y:S01]  /*1c280*/  ISETP.GE.AND P1, PT, R214.reuse, R7.reuse, PT ;  /* 0x00000007d600720c */ /* 0x0c0fe20003f26270 */
[----:B------:R-:W-:Y:S02]  /*1c290*/  ULDC.64 UR4, c[0x0][0xbe8] ;  /* 0x0002fa0000047ab9 */ /* 0x000fe40000000a00 */
[----:B------:R-:W-:Y:S02]  /*1c2a0*/  VIADD R0, R214, 0x20 ;  /* 0x00000020d6007836 */ /* 0x000fe40000000000 */
[----:B------:R-:W-:Y:S02]  /*1c2b0*/  IMAD.IADD R3, R3, 0x1, R5 ;  /* 0x0000000103037824 */ /* 0x000fe400078e0205 */
[----:B------:R-:W-:Y:S01]  /*1c2c0*/  IMAD.SHL.U32 R5, R4, 0x2, RZ ;  /* 0x0000000204057824 */ /* 0x000fe200078e00ff */
[----:B------:R-:W-:Y:S01]  /*1c2d0*/  ISETP.GE.AND P0, PT, R0, R7, PT ;  /* 0x000000070000720c */ /* 0x000fe20003f06270 */
[C---:B------:R-:W-:Y:S01]  /*1c2e0*/  VIADD R23, R211.reuse, 0x100 ;  /* 0x00000100d3177836 */ /* 0x040fe20000000000 */
[----:B------:R-:W-:Y:S01]  /*1c2f0*/  SEL R0, RZ, 0x1, P2 ;  /* 0x00000001ff007807 */ /* 0x000fe20001000000 */
[----:B------:R-:W-:Y:S01]  /*1c300*/  VIADD R25, R211, 0x140 ;  /* 0x00000140d3197836 */ /* 0x000fe20000000000 */
[----:B------:R-:W-:Y:S01]  /*1c310*/  ISETP.GE.AND P2, PT, R15, R12, PT ;  /* 0x0000000c0f00720c */ /* 0x000fe20003f46270 */
[----:B------:R-:W-:Y:S01]  /*1c320*/  VIADD R7, R211, 0x180 ;  /* 0x00000180d3077836 */ /* 0x000fe20000000000 */
[----:B------:R-:W-:-:S02]  /*1c330*/  LOP3.LUT R0, R5, 0x2, R0, 0xe2, !PT ;  /* 0x0000000205007812 */ /* 0x000fc400078ee200 */
[----:B------:R-:W-:Y:S02]  /*1c340*/  SEL R5, RZ, 0x4, P2 ;  /* 0x00000004ff057807 */ /* 0x000fe40001000000 */
[----:B------:R-:W-:Y:S02]  /*1c350*/  SEL R4, RZ, 0x8, P3 ;  /* 0x00000008ff047807 */ /* 0x000fe40001800000 */
[-C--:B------:R-:W-:Y:S02]  /*1c360*/  ISETP.GE.AND P2, PT, R23, R12.reuse, PT ;  /* 0x0000000c1700720c */ /* 0x080fe40003f46270 */
[----:B------:R-:W-:Y:S02]  /*1c370*/  ISETP.GE.AND P3, PT, R25, R12, PT ;  /* 0x0000000c1900720c */ /* 0x000fe40003f66270 */
[----:B------:R-:W-:Y:S01]  /*1c380*/  LOP3.LUT R4, R4, R0, R5, 0xfe, !PT ;  /* 0x0000000004047212 */ /* 0x000fe200078efe05 */
[----:B------:R-:W-:Y:S01]  /*1c390*/  IMAD R0, R9, UR4, RZ ;  /* 0x0000000409007c24 */ /* 0x000fe2000f8e02ff */
[----:B------:R-:W-:Y:S01]  /*1c3a0*/  ISETP.GE.AND P4, PT, R7, R12, PT ;  /* 0x0000000c0700720c */ /* 0x000fe20003f86270 */
[----:B------:R-:W-:Y:S01]  /*1c3b0*/  VIADD R7, R211, 0x1c0 ;  /* 0x000001c0d3077836 */ /* 0x000fe20000000000 */
[----:B------:R-:W-:Y:S01]  /*1c3c0*/  SEL R5, RZ, 0x10, P2 ;  /* 0x00000010ff057807 */ /* 0x000fe20001000000 */
[----:B------:R-:W-:Y:S01]  /*1c3d0*/  IMAD R9, R11, UR5, R0 ;  /* 0x000000050b097c24 */ /* 0x000fe2000f8e0200 */
[----:B------:R-:W-:-:S02]  /*1c3e0*/  SEL R6, RZ, 0x20, P3 ;  /* 0x00000020ff067807 */ /* 0x000fc40001800000 */
[----:B------:R-:W-:Y:S02]  /*1c3f0*/  ISETP.GE.AND P2, PT, R7, R12, PT ;  /* 0x0000000c0700720c */ /* 0x000fe40003f46270 */
[----:B------:R-:W-:Y:S01]  /*1c400*/  LOP3.LUT R27, R6, R4, R5, 0xfe, !PT ;  /* 0x00000004061b7212 */ /* 0x000fe200078efe05 */
[----:B------:R-:W-:Y:S01]  /*1c410*/  IMAD.WIDE.U32 R4, R11, UR4, R2 ;  /* 0x000000040b047c25 */ /* 0x000fe2000f8e0002 */
[----:B------:R-:W-:Y:S02]  /*1c420*/  SEL R6, RZ, 0x40, P4 ;  /* 0x00000040ff067807 */ /* 0x000fe40002000000 */
        /* <DEDUP_REMOVED lines=34> */
.L_x_2876:
[----:B------:R-:W-:Y:S05]  /*1c650*/  BSYNC B1 ;  /* 0x0000000000017941 */ /* 0x000fea0003800000 */
.L_x_2875:
        /* <DEDUP_REMOVED lines=29> */
.L_x_2871:
[----:B------:R-:W-:Y:S05]  /*1c830*/  BSYNC B0 ;  /* 0x0000000000007941 */ /* 0x000fea0003800000 */
.L_x_2865:
[----:B------:R-:W-:Y:S02]  /*1c840*/  ULDC UR4, c[0x0][0xd14] ;  /* 0x0003450000047ab9 */ /* 0x000fe40000000800 */
[----:B-1----:R-:W-:-:S13]  /*1c850*/  ISETP.GE.AND P0, PT, R191, UR4, PT ;  /* 0x00000004bf007c0c */ /* 0x002fda000bf06270 */
[----:B------:R-:W-:Y:S05]  /*1c860*/  @!P0 BRA `(.L_x_2877) ;  /* 0xfffffe4800488947 */ /* 0x000fea000383ffff */
[----:B------:R-:W-:Y:S05]  /*1c870*/  BRA `(.L_x_2667) ;  /* 0x0000006c00787947 */ /* 0x000fea0003800000 */
.L_x_2665:
[----:B------:R-:W-:-:S08]  /*1c880*/  NOP ;  /* 0x0000000000007918 */ /* 0x000fd00000000000 */
[----:B0-----:R-:W0:-:S00]  /*1c890*/  USETMAXREG.DEALLOC.CTAPOOL 0x18 ;  /* 0x00000018000079c8 */ /* 0x001e0000080e0500 */
        /* <DEDUP_REMOVED lines=25> */
[----:B--2---:R-:W1:Y:S02]  /*1ca30*/  SHFL.UP PT, R4, R7, 0x1, RZ ;  /* 0x0420000007047989 */ /* 0x004e6400000e00ff */
[----:B-1----:R-:W-:-:S04]  /*1ca40*/  SEL R4, R4, RZ, P1 ;  /* 0x000000ff04047207 */ /* 0x002fc80000800000 */
[----:B------:R-:W-:-:S05]  /*1ca50*/  IADD3 R4, R7, R4, RZ ;  /* 0x0000000407047210 */ /* 0x000fca0007ffe0ff */
        /* <DEDUP_REMOVED lines=25> */
[----:B------:R-:W-:Y:S01]  /*1cbf0*/  MOV R4, R5 ;  /* 0x0000000500047202 */ /* 0x000fe20000000f00 */
[----:B------:R-:W-:Y:S01]  /*1cc00*/  IMAD.MOV.U32 R19, RZ, RZ, RZ ;  /* 0x000000ffff137224 */ /* 0x000fe200078e00ff */
[----:B------:R-:W-:Y:S01]  /*1cc10*/  ULDC UR5, c[0x0][0xd14] ;  /* 0x0003450000057ab9 */ /* 0x000fe20000000800 */
[----:B------:R-:W-:Y:S01]  /*1cc20*/  ULDC UR7, c[0x0][0xd14] ;  /* 0x0003450000077ab9 */ /* 0x000fe20000000800 */
[----:B------:R-:W-:-:S05]  /*1cc30*/  ULDC UR4, c[0x0][0xd10] ;  /* 0x0003440000047ab9 */ /* 0x000fca0000000800 */
.L_x_2882:
        /* <DEDUP_REMOVED lines=16> */
.L_x_2881:
[----:B------:R-:W-:Y:S05]  /*1cd40*/  BSYNC B0 ;  /* 0x0000000000007941 */ /* 0x000fea0003800000 */
.L_x_2880:
        /* <DEDUP_REMOVED lines=26> */
.L_x_2878:
        /* <DEDUP_REMOVED lines=15> */
[----:B0-----:R-:W-:-:S06]  /*1cfe0*/  IADD3 R13, R12, 0xffffffe, RZ ;  /* 0x0ffffffe0c0d7810 */ /* 0x001fcc0007ffe0ff */
[----:B------:R0:W1:Y:S01]  /*1cff0*/  F2I.FTZ.U32.TRUNC.NTZ R3, R13 ;  /* 0x0000000d00037305 */ /* 0x000062000021f000 */
[----:B------:R-:W-:Y:S05]  /*1d000*/  @!P0 BRA `(.L_x_2883) ;  /* 0x0000000000088947 */ /* 0x000fea0003800000 */
[----:B0-----:R-:W-:-:S05]  /*1d010*/  VIADD R13, R4, 0xffffffff ;  /* 0xffffffff040d7836 */ /* 0x001fca0000000000 */
[----:B------:R2:W3:Y:S02]  /*1d020*/  SHFL.IDX PT, R16, R6, R13, 0x1f ;  /* 0x00001f0d06107589 */ /* 0x0004e400000e0000 */
.L_x_2883:
[----:B-1----:R-:W-:Y:S02]  /*1d030*/  IMAD.MOV R2, RZ, RZ, -R3 ;  /* 0x000000ffff027224 */ /* 0x002fe400078e0a03 */
[----:B---3--:R-:W-:Y:S02]  /*1d040*/  IMAD R16, R16, UR4, R5 ;  /* 0x0000000410107c24 */ /* 0x008fe4000f8e0205 */
[----:B------:R-:W-:Y:S02]  /*1d050*/  IMAD R5, R2, R11, RZ ;  /* 0x0000000b02057224 */ /* 0x000fe400078e02ff */
[----:B------:R-:W-:-:S04]  /*1d060*/  IMAD.MOV.U32 R2, RZ, RZ, RZ ;  /* 0x000000ffff027224 */ /* 0x000fc800078e00ff */
[----:B------:R-:W-:Y:S01]  /*1d070*/  IMAD.HI.U32 R3, R3, R5, R2 ;  /* 0x0000000503037227 */ /* 0x000fe200078e0002 */
[----:B------:R-:W-:Y:S02]  /*1d080*/  IADD3 R2, -R16, UR6, RZ ;  /* 0x0000000610027c10 */ /* 0x000fe4000fffe1ff */
        /* <DEDUP_REMOVED lines=11> */
[----:B------:R-:W-:-:S04]  /*1d140*/  ISETP.GE.AND P0, PT, R4, RZ, PT ;  /* 0x000000ff0400720c */ /* 0x000fc80003f06270 */
[----:B------:R-:W-:-:S09]  /*1d150*/  MOV R11, R3 ;  /* 0x00000003000b7202 */ /* 0x000fd20000000f00 */
        /* <DEDUP_REMOVED lines=8> */
[----:B------:R-:W-:-:S04]  /*1d1e0*/  IABS R5, R10 ;  /* 0x0000000a00057213 */ /* 0x000fc80000000000 */
[----:B--2---:R-:W1:Y:S08]  /*1d1f0*/  I2F.RP R6, R5 ;  /* 0x0000000500067306 */ /* 0x004e700000209400 */
[----:B-1----:R-:W1:Y:S02]  /*1d200*/  MUFU.RCP R6, R6 ;  /* 0x0000000600067308 */ /* 0x002e640000001000 */
[----:B-1----:R-:W-:Y:S01]  /*1d210*/  VIADD R3, R6, 0xffffffe ;  /* 0x0ffffffe06037836 */ /* 0x002fe20000000000 */
[----:B------:R-:W-:-:S05]  /*1d220*/  IABS R6, R10 ;  /* 0x0000000a00067213 */ /* 0x000fca0000000000 */
[----:B------:R-:W1:Y:S01]  /*1d230*/  F2I.FTZ.U32.TRUNC.NTZ R3, R3 ;  /* 0x0000000300037305 */ /* 0x000e62000021f000 */
[----:B------:R-:W-:Y:S02]  /*1d240*/  IMAD.MOV R6, RZ, RZ, -R6 ;  /* 0x000000ffff067224 */ /* 0x000fe400078e0a06 */
[----:B-1----:R-:W-:-:S04]  /*1d250*/  IMAD.MOV R2, RZ, RZ, -R3 ;  /* 0x000000ffff027224 */ /* 0x002fc800078e0a03 */
[----:B------:R-:W-:Y:S02]  /*1d260*/  IMAD R11, R2, R5, RZ ;  /* 0x00000005020b7224 */ /* 0x000fe400078e02ff */
[----:B------:R-:W-:-:S04]  /*1d270*/  IMAD.MOV.U32 R2, RZ, RZ, RZ ;  /* 0x000000ffff027224 */ /* 0x000fc800078e00ff */
[----:B------:R-:W-:Y:S01]  /*1d280*/  IMAD.HI.U32 R2, R3, R11, R2 ;  /* 0x0000000b03027227 */ /* 0x000fe200078e0002 */
[----:B------:R-:W-:Y:S02]  /*1d290*/  IABS R11, R9 ;  /* 0x00000009000b7213 */ /* 0x000fe40000000000 */
[C---:B------:R-:W-:Y:S01]  /*1d2a0*/  LOP3.LUT R3, R9.reuse, R10, RZ, 0x3c, !PT ;  /* 0x0000000a09037212 */ /* 0x040fe200078e3cff */
[----:B------:R-:W-:Y:S02]  /*1d2b0*/  IMAD.IADD R9, R9, 0x1, R4 ;  /* 0x0000000109097824 */ /* 0x000fe400078e0204 */
        /* <DEDUP_REMOVED lines=16> */
.L_x_2879:
[----:B------:R-:W-:Y:S01]  /*1d3c0*/  IMAD.MOV.U32 R17, RZ, RZ, RZ ;  /* 0x000000ffff117224 */ /* 0x000fe200078e00ff */
[----:B------:R-:W-:Y:S01]  /*1d3d0*/  MOV R16, UR6 ;  /* 0x0000000600107c02 */ /* 0x000fe20008000f00 */
[----:B------:R-:W-:-:S07]  /*1d3e0*/  IMAD.MOV.U32 R18, RZ, RZ, RZ ;  /* 0x000000ffff127224 */ /* 0x000fce00078e00ff */
.L_x_2884:
        /* <DEDUP_REMOVED lines=12> */
[----:B------:R1:W-:Y:S02]  /*1d4b0*/  STL [R1+0x8], R0 ;  /* 0x0000080001007387 */ /* 0x0003e40000100800 */
[----:B-1----:R-:W-:-:S05]  /*1d4c0*/  IMAD.U32 R0, RZ, RZ, UR4 ;  /* 0x00000004ff007e24 */ /* 0x002fca000f8e00ff */
[----:B------:R1:W-:Y:S01]  /*1d4d0*/  STL [R1+0x24], R0 ;  /* 0x0000240001007387 */ /* 0x0003e20000100800 */
[----:B------:R-:W-:Y:S05]  /*1d4e0*/  @P0 BRA `(.L_x_2885) ;  /* 0x0000005c006c0947 */ /* 0x000fea0003800000 */
[----:B-1----:R-:W-:Y:S01]  /*1d4f0*/  IMAD.MOV.U32 R0, RZ, RZ, 0x1 ;  /* 0x00000001ff007424 */ /* 0x002fe200078e00ff */
[----:B------:R-:W-:Y:S01]  /*1d500*/  ULDC UR4, c[0x0][0xc] ;  /* 0x0000030000047ab9 */ /* 0x000fe20000000800 */
[----:B------:R-:W-:Y:S01]  /*1d510*/  STL [R1+0x4], RZ ;  /* 0x000004ff01007387 */ /* 0x000fe20000100800 */
[----:B------:R-:W-:-:S03]  /*1d520*/  IMAD.MOV.U32 R2, RZ, RZ, 0x1 ;  /* 0x00000001ff027424 */ /* 0x000fc600078e00ff */
[----:B------:R1:W-:Y:S04]  /*1d530*/  STL [R1+0xc], R0 ;  /* 0x00000c0001007387 */ /* 0x0003e80000100800 */
[----:B------:R-:W-:Y:S01]  /*1d540*/  STL [R1], RZ ;  /* 0x000000ff01007387 */ /* 0x000fe20000100800 */
[----:B-1----:R-:W-:Y:S01]  /*1d550*/  IMAD.U32 R0, RZ, RZ, UR4 ;  /* 0x00000004ff007e24 */ /* 0x002fe2000f8e00ff */
[----:B------:R-:W-:-:S04]  /*1d560*/  UMOV UR4, URZ ;  /* 0x0000003f00047c82 */ /* 0x000fc80008000000 */
[----:B------:R1:W-:Y:S04]  /*1d570*/  STL [R1+0x28], R0 ;  /* 0x0000280001007387 */ /* 0x0003e80000100800 */
[----:B------:R2:W-:Y:S01]  /*1d580*/  STL [R1+0x8], R2 ;  /* 0x0000080201007387 */ /* 0x0005e20000100800 */
[----:B-1----:R-:W-:-:S05]  /*1d590*/  IMAD.U32 R0, RZ, RZ, UR4 ;  /* 0x00000004ff007e24 */ /* 0x002fca000f8e00ff */
[----:B------:R2:W-:Y:S02]  /*1d5a0*/  STL [R1+0x24], R0 ;  /* 0x0000240001007387 */ /* 0x0005e40000100800 */
.L_x_2985:
[----:B------:R-:W-:Y:S05]  /*1d5b0*/  YIELD ;  /* 0x0000000000007946 */ /* 0x000fea0003800000 */
[----:B------:R-:W-:Y:S01]  /*1d5c0*/  ULDC.64 UR4, c[0x0][0xb20] ;  /* 0x0002c80000047ab9 */ /* 0x000fe20000000a00 */
[----:B------:R-:W-:Y:S01]  /*1d5d0*/  MOV R6, RZ ;  /* 0x000000ff00067202 */ /* 0x000fe20000000f00 */
[----:B--2---:R-:W-:Y:S01]  /*1d5e0*/  IMAD.MOV.U32 R0, RZ, RZ, RZ ;  /* 0x000000ffff007224 */ /* 0x004fe200078e00ff */
[----:B------:R-:W-:Y:S01]  /*1d5f0*/  ISETP.NE.U32.AND P0, PT, RZ, UR4, PT ;  /* 0x00000004ff007c0c */ /* 0x000fe2000bf05070 */
[----:B------:R-:W-:Y:S01]  /*1d600*/  ULDC.64 UR8, c[0x0][0xb00] ;  /* 0x0002c00000087ab9 */ /* 0x000fe20000000a00 */
[----:B------:R-:W-:-:S02]  /*1d610*/  ULDC.64 UR10, c[0x0][0xb08] ;  /* 0x0002c200000a7ab9 */ /* 0x000fc40000000a00 */
[----:B------:R-:W-:Y:S01]  /*1d620*/  ISETP.NE.AND.EX P0, PT, RZ, UR5, PT, P0 ;  /* 0x00000005ff007c0c */ /* 0x000fe2000bf05300 */
[----:B------:R-:W-:-:S12]  /*1d630*/  ULDC.64 UR4, c[0x0][0xaf8] ;  /* 0x0002be0000047ab9 */ /* 0x000fd80000000a00 */
[----:B-1-3--:R-:W1:Y:S01]  /*1d640*/  @P0 LDC.64 R2, c[0x0][0xb20] ;  /* 0x0002c800ff020b82 */ /* 0x00ae620000000a00 */
        /* <DEDUP_REMOVED lines=29> */
[----:B------:R-:W-:Y:S01]  /*1d820*/  IMAD.U32 R7, RZ, RZ, UR4 ;  /* 0x00000004ff077e24 */ /* 0x000fe2000f8e00ff */
[----:B-1----:R-:W-:Y:S07]  /*1d830*/  @P0 BRA `(.L_x_2886) ;  /* 0x0000000000100947 */ /* 0x002fee0003800000 */
[----:B------:R-:W-:Y:S05]  /*1d840*/  @!P2 BRA `(.L_x_2886) ;  /* 0x00000000000ca947 */ /* 0x000fea0003800000 */
[----:B-----5:R-:W2:Y:S04]  /*1d850*/  LDG.E R0, desc[UR54][R2.64] ;  /* 0x0000003602007981 */ /* 0x020ea8000c1e1900 */
[----:B------:R-:W2:Y:S02]  /*1d860*/  LDG.E R5, desc[UR54][R2.64+0x4] ;  /* 0x0000043602057981 */ /* 0x000ea4000c1e1900 */
[----:B--2---:R-:W-:-:S07]  /*1d870*/  IMAD.IADD R0, R5, 0x1, -R0 ;  /* 0x0000000105007824 */ /* 0x004fce00078e0a00 */
.L_x_2886:
        /* <DEDUP_REMOVED lines=18> */
.L_x_2887:
[----:B------:R-:W-:Y:S05]  /*1d9a0*/  @!P3 BRA `(.L_x_2888) ;  /* 0x00000000000cb947 */ /* 0x000fea0003800000 */
[----:B------:R-:W2:Y:S04]  /*1d9b0*/  LDG.E R7, desc[UR54][R4.64] ;  /* 0x0000003604077981 */ /* 0x000ea8000c1e1900 */
[----:B------:R-:W2:Y:S02]  /*1d9c0*/  LDG.E R4, desc[UR54][R4.64+0x4] ;  /* 0x0000043604047981 */ /* 0x000ea4000c1e1900 */
[----:B--2---:R-:W-:-:S07]  /*1d9d0*/  IMAD.IADD R7, R4, 0x1, -R7 ;  /* 0x0000000104077824 */ /* 0x004fce00078e0a07 */
.L_x_2888:
[----:B--2---:R-:W2:Y:S04]  /*1d9e0*/  @P1 LDG.E R4, desc[UR54][R2.64] ;  /* 0x0000003602041981 */ /* 0x004ea8000c1e1900 */
[----:B-1----:R-:W2:Y:S01]  /*1d9f0*/  @P1 LDG.E R2, desc[UR54][R2.64+0x4] ;  /* 0x0000043602021981 */ /* 0x002ea2000c1e1900 */
[----:B-----5:R-:W-:Y:S02]  /*1da00*/  IMAD.IADD R5, R7, 0x1, -R6 ;  /* 0x0000000107057824 */ /* 0x020fe400078e0a06 */
[----:B--2---:R-:W-:Y:S01]  /*1da10*/  @P1 IMAD.IADD R9, R2, 0x1, -R4 ;  /* 0x0000000102091824 */ /* 0x004fe200078e0a04 */
[----:B------:R-:W-:-:S03]  /*1da20*/  LEA R4, R17, 0x40, 0x6 ;  /* 0x0000004011047811 */ /* 0x000fc600078e30ff */
[----:B------:R-:W-:-:S04]  /*1da30*/  IMAD.IADD R8, R5, 0x1, R9 ;  /* 0x0000000105087824 */ /* 0x000fc800078e0209 */
[C---:B------:R-:W-:Y:S01]  /*1da40*/  VIADD R20, R8.reuse, 0x3f ;  /* 0x0000003f08147836 */ /* 0x040fe20000000000 */
[----:B------:R-:W-:-:S04]  /*1da50*/  IADD3 R4, R8, R4, -R0 ;  /* 0x0000000408047210 */ /* 0x000fc80007ffe800 */
[----:B------:R-:W-:-:S04]  /*1da60*/  SHF.R.S32.HI R2, RZ, 0x1f, R20 ;  /* 0x0000001fff027819 */ /* 0x000fc80000011414 */
[----:B------:R-:W-:Y:S02]  /*1da70*/  LEA.HI R20, R2, R20, RZ, 0x6 ;  /* 0x0000001402147211 */ /* 0x000fe400078f30ff */
[----:B------:R-:W1:Y:S02]  /*1da80*/  LDC.64 R2, c[0x0][0xad8] ;  /* 0x0002b600ff027b82 */ /* 0x000e640000000a00 */
[----:B------:R-:W-:Y:S02]  /*1da90*/  SHF.R.S32.HI R20, RZ, 0x6, R20 ;  /* 0x00000006ff147819 */ /* 0x000fe40000011414 */
[----:B-1----:R-:W-:Y:S01]  /*1daa0*/  ISETP.GE.AND P2, PT, R3, 0x1, PT ;  /* 0x000000010300780c */ /* 0x002fe20003f46270 */
[----:B------:R-:W-:-:S12]  /*1dab0*/  IMAD.IADD R2, R4, 0x1, R2 ;  /* 0x0000000104027824 */ /* 0x000fd800078e0202 */
[----:B------:R-:W-:Y:S05]  /*1dac0*/  @!P2 BRA `(.L_x_2889) ;  /* 0x000000000048a947 */ /* 0x000fea0003800000 */
        /* <DEDUP_REMOVED lines=11> */
.L_x_2891:
[----:B------:R-:W-:-:S13]  /*1db80*/  ISETP.NE.AND P0, PT, R3, 0x1, PT ;  /* 0x000000010300780c */ /* 0x000fda0003f05270 */
[----:B------:R-:W1:Y:S02]  /*1db90*/  @P0 LDC.64 R6, c[0x0][0xae0] ;  /* 0x0002b800ff060b82 */ /* 0x000e640000000a00 */
[----:B-1----:R-:W-:-:S05]  /*1dba0*/  @P0 IMAD.HI.U32 R6, R11, R6, RZ ;  /* 0x000000060b060227 */ /* 0x002fca00078e00ff */
[----:B------:R-:W-:-:S07]  /*1dbb0*/  @P0 SHF.R.U32.HI R11, RZ, R7, R6 ;  /* 0x00000007ff0b0219 */ /* 0x000fce0000011606 */
.L_x_2892:
[----:B------:R-:W-:Y:S05]  /*1dbc0*/  BSYNC B0 ;  /* 0x0000000000007941 */ /* 0x000fea0003800000 */
.L_x_2890:
[----:B------:R-:W-:-:S05]  /*1dbd0*/  IMAD R11, R11, R3, R3 ;  /* 0x000000030b0b7224 */ /* 0x000fca00078e0203 */
[----:B------:R-:W-:-:S07]  /*1dbe0*/  VIMNMX R2, R2, R11, PT ;  /* 0x0000000b02027248 */ /* 0x000fce0003fe0100 */
.L_x_2889:
        /* <DEDUP_REMOVED lines=15> */
.L_x_2895:
[----:B------:R-:W-:Y:S01]  /*1dce0*/  ISETP.NE.AND P0, PT, R3, 0x1, PT ;  /* 0x000000010300780c */ /* 0x000fe20003f05270 */
[----:B------:R-:W-:-:S12]  /*1dcf0*/  IMAD.MOV.U32 R11, RZ, RZ, R0 ;  /* 0x000000ffff0b7224 */ /* 0x000fd800078e0000 */
[----:B------:R-:W1:Y:S02]  /*1dd00*/  @P0 LDC.64 R6, c[0x0][0xae0] ;  /* 0x0002b800ff060b82 */ /* 0x000e640000000a00 */
[----:B-1----:R-:W-:-:S05]  /*1dd10*/  @P0 IMAD.HI.U32 R6, R0, R6, RZ ;  /* 0x0000000600060227 */ /* 0x002fca00078e00ff */
[----:B------:R-:W-:-:S07]  /*1dd20*/  @P0 SHF.R.U32.HI R11, RZ, R7, R6 ;  /* 0x00000007ff0b0219 */ /* 0x000fce0000011606 */
.L_x_2896:
[----:B------:R-:W-:Y:S05]  /*1dd30*/  BSYNC B0 ;  /* 0x0000000000007941 */ /* 0x000fea0003800000 */
.L_x_2894:
[----:B------:R-:W-:-:S05]  /*1dd40*/  IMAD R3, R11, R3, RZ ;  /* 0x000000030b037224 */ /* 0x000fca00078e02ff */
[----:B------:R-:W-:-:S07]  /*1dd50*/  VIMNMX R8, R8, R3, !PT ;  /* 0x0000000308087248 */ /* 0x000fce0007fe0100 */
.L_x_2893:
        /* <DEDUP_REMOVED lines=34> */
.L_x_3052:
[----:B------:R-:W-:-:S03]  /*1df80*/  UMOV UR4, 0xffffffff ;  /* 0xffffffff00047882 */ /* 0x000fc60000000000 */
[----:B------:R-:W-:Y:S05]  /*1df90*/  BRA.DIV UR4, `(.L_x_2900) ;  /* 0x0000006604987947 */ /* 0x000fea000b800000 */
[----:B------:R-:W-:-:S13]  /*1dfa0*/  ELECT P6, URZ, PT ;  /* 0x00000000003f782f */ /* 0x000fda00038c0000 */
.L_x_3055:
[----:B------:R-:W2:Y:S01]  /*1dfb0*/  LDL R7, [R1+0x24] ;  /* 0x0000240001077983 */ /* 0x000ea20000100800 */
[----:B------:R-:W-:Y:S02]  /*1dfc0*/  MOV R8, 0x400 ;  /* 0x0000040000087802 */ /* 0x000fe40000000f00 */
[----:B--2---:R-:W-:Y:S02]  /*1dfd0*/  R2UR UR4, R7 ;  /* 0x00000000070472ca */ /* 0x004fe400000e0000 */
[----:B------:R-:W1:Y:S11]  /*1dfe0*/  S2R R7, SR_CgaCtaId ;  /* 0x0000000000077919 */ /* 0x000e760000008800 */
[----:B------:R-:W-:-:S04]  /*1dff0*/  UIADD3 UR4, UR4, 0x1, URZ ;  /* 0x0000000104047890 */ /* 0x000fc8000fffe03f */
        /* <DEDUP_REMOVED lines=8> */
.L_x_3056:
        /* <DEDUP_REMOVED lines=8> */
.L_x_3057:
        /* <DEDUP_REMOVED lines=11> */
.L_x_2905:
[----:B--2---:R-:W2:Y:S01]  /*1e1b0*/  LDL R11, [R1+0x4] ;  /* 0x00000400010b7983 */ /* 0x004ea20000100800 */
        /* <DEDUP_REMOVED lines=10> */
[----:B--2---:R-:W-:-:S05]  /*1e260*/  IMAD R11, R11, 0x2000, R7 ;  /* 0x000020000b0b7824 */ /* 0x004fca00078e0207 */
[----:B------:R-:W-:Y:S01]  /*1e270*/  R2UR UR8, R11 ;  /* 0x000000000b0872ca */ /* 0x000fe200000e0000 */
[----:B------:R-:W-:-:S05]  /*1e280*/  IMAD R11, R3, 0x40, R10 ;  /* 0x00000040030b7824 */ /* 0x000fca00078e020a */
[----:B------:R-:W-:-:S04]  /*1e290*/  IADD3 R11, R11, -0x40, RZ ;  /* 0xffffffc00b0b7810 */ /* 0x000fc80007ffe0ff */
[----:B------:R-:W-:-:S03]  /*1e2a0*/  R2UR UR11, R11 ;  /* 0x000000000b0b72ca */ /* 0x000fc600000e0000 */
[----:B------:R-:W-:-:S10]  /*1e2b0*/  UIADD3 UR8, UR8, 0x22400, URZ ;  /* 0x0002240008087890 */ /* 0x000fd4000fffe03f */
[----:B------:R2:W-:Y:S01]  /*1e2c0*/  UTMALDG.4D [UR8], [UR4], desc[UR6] ;  /* 0x00000608040075b4 */ /* 0x0005e20008019000 */
[----:B------:R-:W3:Y:S02]  /*1e2d0*/  SYNCS.PHASECHK.TRANS64.TRYWAIT P0, [R8+URZ+0x388c0], R9 ;  /* 0x0388c009080075a7 */ /* 0x000ee4000800017f */
[----:B--23--:R-:W-:Y:S05]  /*1e2e0*/  @!P0 BRA `(.L_x_2906) ;  /* 0x00000064000c8947 */ /* 0x00cfea0003800000 */
.L_x_3058:
        /* <DEDUP_REMOVED lines=8> */
.L_x_2907:
[----:B-12---:R-:W2:Y:S01]  /*1e370*/  LDL R9, [R1+0x4] ;  /* 0x0000040001097983 */ /* 0x006ea20000100800 */
        /* <DEDUP_REMOVED lines=51> */
.L_x_2903:
[----:B------:R-:W-:Y:S05]  /*1e6b0*/  BSYNC B1 ;  /* 0x0000000000017941 */ /* 0x000fea0003800000 */
.L_x_2902:
[----:B-1----:R-:W2:Y:S04]  /*1e6c0*/  LDL.LU R8, [R1+0x4] ;  /* 0x0000040001087983 */ /* 0x002ea80000300800 */
[----:B------:R-:W3:Y:S01]  /*1e6d0*/  LDL.LU R11, [R1+0xc] ;  /* 0x00000c00010b7983 */ /* 0x000ee20000300800 */
[----:B------:R-:W-:Y:S01]  /*1e6e0*/  PLOP3.LUT P2, PT, PT, PT, PT, 0x8, 0x0 ;  /* 0x000000000000781c */ /* 0x000fe20003f4e170 */
[----:B--2---:R-:W-:-:S05]  /*1e6f0*/  VIADD R8, R8, 0x1 ;  /* 0x0000000108087836 */ /* 0x004fca0000000000 */
        /* <DEDUP_REMOVED lines=10> */
[----:B------:R-:W-:Y:S02]  /*1e7a0*/  VIADD R3, R3, 0xffffffff ;  /* 0xffffffff03037836 */ /* 0x000fe40000000000 */
[----:B------:R-:W-:-:S07]  /*1e7b0*/  VIADD R8, R8, 0xffffff80 ;  /* 0xffffff8008087836 */ /* 0x000fce0000000000 */
.L_x_2914:
[----:B------:R-:W-:Y:S05]  /*1e7c0*/  YIELD ;  /* 0x0000000000007946 */ /* 0x000fea0003800000 */
[----:B------:R-:W-:Y:S04]  /*1e7d0*/  BSSY B1, `(.L_x_2908) ;  /* 0x0000061000017945 */ /* 0x000fe80003800000 */
[----:B-1----:R-:W-:Y:S05]  /*1e7e0*/  @!P6 BRA `(.L_x_2909) ;  /* 0x00000004007ce947 */ /* 0x002fea0003800000 */
[----:B------:R-:W2:Y:S04]  /*1e7f0*/  LDL R9, [R1+0x4] ;  /* 0x0000040001097983 */ /* 0x000ea80000100800 */
[----:B------:R-:W3:Y:S01]  /*1e800*/  LDL R10, [R1+0xc] ;  /* 0x00000c00010a7983 */ /* 0x000ee20000100800 */
[----:B--2---:R-:W-:Y:S02]  /*1e810*/  LEA R9, R9, R7, 0x3 ;  /* 0x0000000709097211 */ /* 0x004fe400078e18ff */
[----:B---3--:R-:W-:-:S04]  /*1e820*/  SHF.L.U32 R10, R10, 0x1f, RZ ;  /* 0x0000001f0a0a7819 */ /* 0x008fc800000006ff */
[----:B------:R-:W1:Y:S02]  /*1e830*/  SYNCS.PHASECHK.TRANS64.TRYWAIT P0, [R9+URZ+0x388a0], R10 ;  /* 0x0388a00a090075a7 */ /* 0x000e64000800017f */
[----:B-1----:R-:W-:Y:S05]  /*1e840*/  @!P0 BRA `(.L_x_2910) ;  /* 0x0000005c00c88947 */ /* 0x002fea0003800000 */
.L_x_3059:
        /* <DEDUP_REMOVED lines=11> */
.L_x_2911:
[----:B--2---:R-:W2:Y:S01]  /*1e900*/  LDL R11, [R1+0x4] ;  /* 0x00000400010b7983 */ /* 0x004ea20000100800 */
        /* <DEDUP_REMOVED lines=15> */
[----:B------:R-:W3:Y:S02]  /*1ea00*/  SYNCS.PHASECHK.TRANS64.TRYWAIT P1, [R9+URZ+0x388c0], R10 ;  /* 0x0388c00a090075a7 */ /* 0x000ee4000802017f */
[----:B--23--:R-:W-:Y:S05]  /*1ea10*/  @!P1 BRA `(.L_x_2912) ;  /* 0x0000005c00689947 */ /* 0x00cfea0003800000 */
.L_x_3060:
        /* <DEDUP_REMOVED lines=8> */
.L_x_2913:
        /* <DEDUP_REMOVED lines=52> */
.L_x_2909:
[----:B------:R-:W-:Y:S05]  /*1ede0*/  BSYNC B1 ;  /* 0x0000000000017941 */ /* 0x000fea0003800000 */
.L_x_2908:
[----:B------:R-:W2:Y:S04]  /*1edf0*/  LDL.LU R9, [R1+0x4] ;  /* 0x0000040001097983 */ /* 0x000ea80000300800 */
[----:B------:R-:W3:Y:S01]  /*1ee00*/  LDL.LU R11, [R1+0xc] ;  /* 0x00000c00010b7983 */ /* 0x000ee20000300800 */
[----:B------:R-:W-:Y:S02]  /*1ee10*/  VIADD R3, R3, 0xffffffff ;  /* 0xffffffff03037836 */ /* 0x000fe40000000000 */
[----:B------:R-:W-:Y:S02]  /*1ee20*/  VIADD R8, R8, 0xffffffc0 ;  /* 0xffffffc008087836 */ /* 0x000fe40000000000 */
        /* <DEDUP_REMOVED lines=9> */
.L_x_2898:
[----:B------:R-:W-:Y:S05]  /*1eec0*/  BSYNC B0 ;  /* 0x0000000000007941 */ /* 0x000fea0003800000 */
.L_x_2897:
[----:B------:R-:W2:Y:S01]  /*1eed0*/  LDC.64 R2, c[0x0][0xad8] ;  /* 0x0002b600ff027b82 */ /* 0x000ea20000000a00 */
[----:B------:R-:W-:Y:S07]  /*1eee0*/  @!P2 WARPSYNC.ALL ;  /* 0x000000000000a948 */ /* 0x000fee0003800000 */
[----:B------:R-:W-:Y:S01]  /*1eef0*/  @!P2 BAR.SYNC.DEFER_BLOCKING 0xc, 0x120 ;  /* 0x030480000000ab1d */ /* 0x000fe20000010000 */
[----:B--2---:R-:W-:Y:S02]  /*1ef00*/  ISETP.GE.AND P0, PT, R3, 0x1, PT ;  /* 0x000000010300780c */ /* 0x004fe40003f06270 */
[----:B------:R-:W-:-:S11]  /*1ef10*/  IADD3 R2, R4, R2, RZ ;  /* 0x0000000204027210 */ /* 0x000fd60007ffe0ff */
        /* <DEDUP_REMOVED lines=12> */
.L_x_2917:
[----:B------:R-:W-:-:S13]  /*1efe0*/  ISETP.NE.AND P1, PT, R3, 0x1, PT ;  /* 0x000000010300780c */ /* 0x000fda0003f25270 */
[----:B------:R-:W2:Y:S02]  /*1eff0*/  @P1 LDC.64 R4, c[0x0][0xae0] ;  /* 0x0002b800ff041b82 */ /* 0x000ea40000000a00 */
[----:B--2---:R-:W-:-:S05]  /*1f000*/  @P1 IMAD.HI.U32 R4, R6, R4, RZ ;  /* 0x0000000406041227 */ /* 0x004fca00078e00ff */
[----:B------:R-:W-:-:S07]  /*1f010*/  @P1 SHF.R.U32.HI R6, RZ, R5, R4 ;  /* 0x00000005ff061219 */ /* 0x000fce0000011604 */
.L_x_2918:
[----:B------:R-:W-:Y:S05]  /*1f020*/  BSYNC B0 ;  /* 0x0000000000007941 */ /* 0x000fea0003800000 */
.L_x_2916:
[----:B------:R-:W-:-:S05]  /*1f030*/  IMAD R6, R6, R3, R3 ;  /* 0x0000000306067224 */ /* 0x000fca00078e0203 */
[----:B------:R-:W-:-:S07]  /*1f040*/  VIMNMX R2, R2, R6, PT ;  /* 0x0000000602027248 */ /* 0x000fce0003fe0100 */
.L_x_2915:
[----:B------:R-:W-:Y:S01]  /*1f050*/  VIADD R2, R2, 0x3f ;  /* 0x0000003f02027836 */ /* 0x000fe20000000000 */
[----:B------:R-:W-:-:S04]  /*1f060*/  ULDC UR4, c[0x0][0xad4] ;  /* 0x0002b50000047ab9 */ /* 0x000fc80000000800 */
        /* <DEDUP_REMOVED lines=17> */
.L_x_2921:
[----:B------:R-:W-:-:S13]  /*1f180*/  ISETP.NE.AND P0, PT, R3, 0x1, PT ;  /* 0x000000010300780c */ /* 0x000fda0003f05270 */
[----:B------:R-:W3:Y:S02]  /*1f190*/  @P0 LDC.64 R4, c[0x0][0xae0] ;  /* 0x0002b800ff040b82 */ /* 0x000ee40000000a00 */
[----:B---3--:R-:W-:-:S05]  /*1f1a0*/  @P0 IMAD.HI.U32 R4, R0, R4, RZ ;  /* 0x0000000400040227 */ /* 0x008fca00078e00ff */
[----:B------:R-:W-:-:S07]  /*1f1b0*/  @P0 SHF.R.U32.HI R0, RZ, R5, R4 ;  /* 0x00000005ff000219 */ /* 0x000fce0000011604 */
.L_x_2922:
[----:B------:R-:W-:Y:S05]  /*1f1c0*/  BSYNC B0 ;  /* 0x0000000000007941 */ /* 0x000fea0003800000 */
.L_x_2920:
[----:B------:R-:W-:-:S05]  /*1f1d0*/  IMAD R3, R0, R3, RZ ;  /* 0x0000000300037224 */ /* 0x000fca00078e02ff */
[----:B------:R-:W-:-:S07]  /*1f1e0*/  VIMNMX R2, R2, R3, !PT ;  /* 0x0000000302027248 */ /* 0x000fce0007fe0100 */
.L_x_2919:
        /* <DEDUP_REMOVED lines=12> */
[----:B------:R-:W3:Y:S01]  /*1f2b0*/  LDL R0, [R1+0x28] ;  /* 0x0000280001007983 */ /* 0x000ee20000100800 */
[----:B------:R-:W-:Y:S01]  /*1f2c0*/  VOTEU.ANY UR4, UPT, PT ;  /* 0x0000000000047886 */ /* 0x000fe200038e0100 */
[----:B------:R-:W4:Y:S01]  /*1f2d0*/  LDC.64 R2, c[0x0][0xd38] ;  /* 0x00034e00ff027b82 */ /* 0x000f220000000a00 */
[----:B------:R-:W-:Y:S01]  /*1f2e0*/  POPC R5, UR4 ;  /* 0x0000000400057d09 */ /* 0x000fe20008000000 */
[----:B------:R-:W5:Y:S01]  /*1f2f0*/  S2R R7, SR_LANEID ;  /* 0x0000000000077919 */ /* 0x000f620000000000 */
[----:B---3--:R-:W-:-:S06]  /*1f300*/  R2UR UR5, R0 ;  /* 0x00000000000572ca */ /* 0x008fcc00000e0000 */
[----:B------:R-:W5:Y:S02]  /*1f310*/  FLO.U32 R0, UR4 ;  /* 0x0000000400007d00 */ /* 0x000f6400080e0000 */
[----:B-----5:R-:W-:-:S13]  /*1f320*/  ISETP.EQ.U32.AND P0, PT, R0, R7, PT ;  /* 0x000000070000720c */ /* 0x020fda0003f02070 */
[----:B----4-:R-:W3:Y:S01]  /*1f330*/  @P0 ATOMG.E.ADD.STRONG.GPU PT, R3, desc[UR54][R2.64], R5 ;  /* 0x00000005020309a8 */ /* 0x010ee200081ee1f6 */
[----:B------:R-:W4:Y:S02]  /*1f340*/  S2R R4, SR_LTMASK ;  /* 0x0000000000047919 */ /* 0x000f240000003900 */
[----:B----4-:R-:W-:-:S04]  /*1f350*/  LOP3.LUT R4, R4, UR4, RZ, 0xc0, !PT ;  /* 0x0000000404047c12 */ /* 0x010fc8000f8ec0ff */
[----:B------:R-:W4:Y:S01]  /*1f360*/  POPC R7, R4 ;  /* 0x0000000400077309 */ /* 0x000f220000000000 */
[----:B---3--:R-:W4:Y:S02]  /*1f370*/  SHFL.IDX PT, R0, R3, R0, 0x1f ;  /* 0x00001f0003007589 */ /* 0x008f2400000e0000 */
[----:B----4-:R-:W-:Y:S01]  /*1f380*/  IADD3 R16, R0, UR5, R7 ;  /* 0x0000000500107c10 */ /* 0x010fe2000fffe007 */
[----:B------:R-:W-:Y:S06]  /*1f390*/  BRA `(.L_x_2925) ;  /* 0x0000003000b87947 */ /* 0x000fec0003800000 */
.L_x_2924:
        /* <DEDUP_REMOVED lines=12> */
[----:B--2---:R-:W-:Y:S01]  /*1f460*/  MOV R6, UR8 ;  /* 0x0000000800067c02 */ /* 0x004fe20008000f00 */
[----:B------:R-:W2:Y:S01]  /*1f470*/  LDC.64 R2, c[0x4][R2] ;  /* 0x0100000002027b82 */ /* 0x000ea20000000a00 */
[----:B------:R-:W-:Y:S02]  /*1f480*/  IMAD.U32 R5, RZ, RZ, UR7 ;  /* 0x00000007ff057e24 */ /* 0x000fe4000f8e00ff */
[----:B------:R-:W-:Y:S02]  /*1f490*/  IMAD.U32 R7, RZ, RZ, UR9 ;  /* 0x00000009ff077e24 */ /* 0x000fe4000f8e00ff */
[----:B------:R-:W-:-:S02]  /*1f4a0*/  IMAD.U32 R10, RZ, RZ, UR4 ;  /* 0x00000004ff0a7e24 */ /* 0x000fc4000f8e00ff */
[----:B-1----:R-:W-:Y:S02]  /*1f4b0*/  IMAD.U32 R11, RZ, RZ, UR5 ;  /* 0x00000005ff0b7e24 */ /* 0x002fe4000f8e00ff */
[----:B------:R-:W-:Y:S02]  /*1f4c0*/  IMAD.MOV.U32 R8, RZ, RZ, 0x70 ;  /* 0x00000070ff087424 */ /* 0x000fe400078e00ff */
[----:B------:R-:W-:Y:S02]  /*1f4d0*/  IMAD.MOV.U32 R12, RZ, RZ, 0x1 ;  /* 0x00000001ff0c7424 */ /* 0x000fe400078e00ff */
[----:B0-----:R-:W-:-:S07]  /*1f4e0*/  IMAD.MOV.U32 R13, RZ, RZ, RZ ;  /* 0x000000ffff0d7224 */ /* 0x001fce00078e00ff */
[----:B------:R-:W-:-:S07]  /*1f4f0*/  LEPC R20, `(.L_x_2926) ;  /* 0x000000001014794e */ /* 0x000fce0000000000 */
[----:B--2---:R-:W-:Y:S05]  /*1f500*/  CALL.ABS.NOINC R2 ;  /* 0x0000000002007343 */ /* 0x004fea0003c00000 */
.L_x_2926:
[----:B------:R-:W3:Y:S02]  /*1f510*/  LDL R2, [R1+0x18] ;  /* 0x0000180001027983 */ /* 0x000ee40000100800 */
[----:B---3--:R-:W-:-:S05]  /*1f520*/  VIADD R0, R2, 0x400 ;  /* 0x0000040002007836 */ /* 0x008fca0000000000 */
[----:B------:R-:W-:-:S13]  /*1f530*/  LOP3.LUT P0, RZ, R0, 0x3ff, RZ, 0xc0, !PT ;  /* 0x000003ff00ff7812 */ /* 0x000fda000780c0ff */
[----:B------:R-:W-:Y:S05]  /*1f540*/  @!P0 BRA `(.L_x_2927) ;  /* 0x0000000000808947 */ /* 0x000fea0003800000 */
[----:B------:R-:W-:Y:S01]  /*1f550*/  MOV R0, 0x0 ;  /* 0x0000000000007802 */ /* 0x000fe20000000f00 */
[----:B------:R-:W-:Y:S01]  /*1f560*/  ULDC.64 UR6, c[0x4][0x88] ;  /* 0x0100220000067ab9 */ /* 0x000fe20000000a00 */
[----:B------:R-:W-:Y:S01]  /*1f570*/  ULDC.64 UR8, c[0x4][0x90] ;  /* 0x0100240000087ab9 */ /* 0x000fe20000000a00 */
[----:B------:R-:W-:Y:S01]  /*1f580*/  ULDC.64 UR4, c[0x4][0x10] ;  /* 0x0100040000047ab9 */ /* 0x000fe20000000a00 */
[----:B------:R3:W4:Y:S01]  /*1f590*/  LDC.64 R2, c[0x4][R0] ;  /* 0x0100000000027b82 */ /* 0x0007220000000a00 */
[----:B------:R-:W-:Y:S01]  /*1f5a0*/  MOV R4, UR6 ;  /* 0x0000000600047c02 */ /* 0x000fe20008000f00 */
[----:B------:R-:W-:Y:S01]  /*1f5b0*/  IMAD.U32 R5, RZ, RZ, UR7 ;  /* 0x00000007ff057e24 */ /* 0x000fe2000f8e00ff */
[----:B0-----:R-:W-:Y:S01]  /*1f5c0*/  MOV R13, RZ ;  /* 0x000000ff000d7202 */ /* 0x001fe20000000f00 */
[----:B--2---:R-:W-:Y:S02]  /*1f5d0*/  IMAD.U32 R6, RZ, RZ, UR8 ;  /* 0x00000008ff067e24 */ /* 0x004fe4000f8e00ff */
[----:B------:R-:W-:-:S02]  /*1f5e0*/  IMAD.U32 R7, RZ, RZ, UR9 ;  /* 0x00000009ff077e24 */ /* 0x000fc4000f8e00ff */
[----:B------:R-:W-:Y:S02]  /*1f5f0*/  IMAD.U32 R10, RZ, RZ, UR4 ;  /* 0x00000004ff0a7e24 */ /* 0x000fe4000f8e00ff */
[----:B-1----:R-:W-:Y:S02]  /*1f600*/  IMAD.U32 R11, RZ, RZ, UR5 ;  /* 0x00000005ff0b7e24 */ /* 0x002fe4000f8e00ff */
[----:B------:R-:W-:Y:S02]  /*1f610*/  IMAD.MOV.U32 R8, RZ, RZ, 0x70 ;  /* 0x00000070ff087424 */ /* 0x000fe400078e00ff */
[----:B---3--:R-:W-:-:S07]  /*1f620*/  IMAD.MOV.U32 R12, RZ, RZ, 0x1 ;  /* 0x00000001ff0c7424 */ /* 0x008fce00078e00ff */
[----:B------:R-:W-:-:S07]  /*1f630*/  LEPC R20, `(.L_x_2928) ;  /* 0x000000001014794e */ /* 0x000fce0000000000 */
[----:B----4-:R-:W-:Y:S05]  /*1f640*/  CALL.ABS.NOINC R2 ;  /* 0x0000000002007343 */ /* 0x010fea0003c00000 */
.L_x_2928:
[----:B------:R-:W-:Y:S01]  /*1f650*/  MOV R2, 0x0 ;  /* 0x0000000000027802 */ /* 0x000fe20000000f00 */
[----:B------:R-:W-:Y:S01]  /*1f660*/  ULDC.64 UR4, c[0x4][0x88] ;  /* 0x0100220000047ab9 */ /* 0x000fe20000000a00 */
[----:B------:R-:W-:Y:S01]  /*1f670*/  ULDC.64 UR6, c[0x4][0x90] ;  /* 0x0100240000067ab9 */ /* 0x000fe20000000a00 */
[----:B------:R-:W-:Y:S01]  /*1f680*/  ULDC.64 UR8, c[0x4][0x18] ;  /* 0x0100060000087ab9 */ /* 0x000fe20000000a00 */
[----:B------:R-:W-:Y:S01]  /*1f690*/  IMAD.U32 R4, RZ, RZ, UR4 ;  /* 0x00000004ff047e24 */ /* 0x000fe2000f8e00ff */
[----:B------:R-:W-:Y:S01]  /*1f6a0*/  MOV R12, 0x1 ;  /* 0x00000001000c7802 */ /* 0x000fe20000000f00 */
[----:B------:R-:W0:Y:S01]  /*1f6b0*/  LDC.64 R2, c[0x4][R2] ;  /* 0x0100000002027b82 */ /* 0x000e220000000a00 */
        /* <DEDUP_REMOVED lines=8> */
[----:B0-----:R-:W-:Y:S05]  /*1f740*/  CALL.ABS.NOINC R2 ;  /* 0x0000000002007343 */ /* 0x001fea0003c00000 */
.L_x_2927:
[----:B--2---:R-:W2:Y:S01]  /*1f750*/  LDL.LU R6, [R1+0x20] ;  /* 0x0000200001067983 */ /* 0x004ea20000300800 */
[----:B------:R-:W3:Y:S01]  /*1f760*/  LDC R0, c[0x0][0x428] ;  /* 0x00010a00ff007b82 */ /* 0x000ee20000000800 */
[----:B------:R-:W-:Y:S01]  /*1f770*/  ULDC.64 UR4, c[0x0][0xaf0] ;  /* 0x0002bc0000047ab9 */ /* 0x000fe20000000a00 */
[----:B------:R-:W-:Y:S01]  /*1f780*/  IMAD.MOV.U32 R4, RZ, RZ, R19 ;  /* 0x000000ffff047224 */ /* 0x000fe200078e0013 */
[----:B---3--:R-:W-:Y:S01]  /*1f790*/  ISETP.NE.AND P0, PT, R0, 0x1, PT ;  /* 0x000000010000780c */ /* 0x008fe20003f05270 */
[----:B------:R-:W3:Y:S01]  /*1f7a0*/  S2R R5, SR_TID.X ;  /* 0x0000000000057919 */ /* 0x000ee20000002100 */
[----:B------:R-:W-:-:S11]  /*1f7b0*/  IMAD.MOV.U32 R0, RZ, RZ, R18 ;  /* 0x000000ffff007224 */ /* 0x000fd600078e0012 */
[----:B------:R-:W4:Y:S08]  /*1f7c0*/  @P0 LDC R3, c[0x0][0x42c] ;  /* 0x00010b00ff030b82 */ /* 0x000f300000000800 */
[----:B------:R-:W0:Y:S01]  /*1f7d0*/  @P0 LDC R2, c[0x0][0x430] ;  /* 0x00010c00ff020b82 */ /* 0x000e220000000800 */
[----:B----4-:R-:W-:-:S05]  /*1f7e0*/  @P0 IMAD.HI.U32 R3, R18, R3, RZ ;  /* 0x0000000312030227 */ /* 0x010fca00078e00ff */
[----:B0-----:R-:W-:Y:S02]  /*1f7f0*/  @P0 SHF.R.U32.HI R0, RZ, R2, R3 ;  /* 0x00000002ff000219 */ /* 0x001fe40000011603 */
[----:B------:R-:W-:-:S04]  /*1f800*/  ISETP.NE.U32.AND P0, PT, RZ, UR4, PT ;  /* 0x00000004ff007c0c */ /* 0x000fc8000bf05070 */
[----:B------:R-:W-:Y:S01]  /*1f810*/  ISETP.NE.AND.EX P0, PT, RZ, UR5, PT, P0 ;  /* 0x00000005ff007c0c */ /* 0x000fe2000bf05300 */
[----:B------:R-:W-:-:S12]  /*1f820*/  ULDC.64 UR4, c[0x0][0xaf8] ;  /* 0x0002be0000047ab9 */ /* 0x000fd80000000a00 */
[----:B------:R-:W0:Y:S01]  /*1f830*/  @P0 LDC.64 R2, c[0x0][0xaf0] ;  /* 0x0002bc00ff020b82 */ /* 0x000e220000000a00 */
[----:B---3--:R-:W-:-:S04]  /*1f840*/  LOP3.LUT R5, R5, 0x1f, RZ, 0xc0, !PT ;  /* 0x0000001f05057812 */ /* 0x008fc800078ec0ff */
[----:B------:R-:W-:Y:S01]  /*1f850*/  ISETP.NE.AND P6, PT, R5, RZ, PT ;  /* 0x000000ff0500720c */ /* 0x000fe20003fc5270 */
[----:B------:R-:W-:-:S03]  /*1f860*/  ULDC.64 UR6, c[0x0][0x198] ;  /* 0x0000660000067ab9 */ /* 0x000fc60000000a00 */
[----:B------:R-:W-:-:S09]  /*1f870*/  PLOP3.LUT P1, PT, P6, PT, PT, 0x8, 0x0 ;  /* 0x000000000000781c */ /* 0x000fd2000372e170 */
[----:B------:R-:W-:Y:S01]  /*1f880*/  VOTEU.ALL UP1, P6 ;  /* 0x00000000003f7886 */ /* 0x000fe20003020000 */
[----:B0-----:R-:W-:-:S05]  /*1f890*/  @P0 IMAD.WIDE R2, R19, 0x4, R2 ;  /* 0x0000000413020825 */ /* 0x001fca00078e0202 */
[----:B------:R0:W5:Y:S01]  /*1f8a0*/  @P0 LDG.E R4, desc[UR54][R2.64] ;  /* 0x0000003602040981 */ /* 0x000162000c1e1900 */
[----:B------:R-:W-:Y:S01]  /*1f8b0*/  ISETP.NE.U32.AND P0, PT, RZ, UR4, PT ;  /* 0x00000004ff007c0c */ /* 0x000fe2000bf05070 */
[----:B------:R-:W-:-:S03]  /*1f8c0*/  @!UP1 UIADD3 UR8, UP0, UR6, 0x270, URZ ;  /* 0x0000027006089890 */ /* 0x000fc6000ff1e03f */
[----:B------:R-:W-:Y:S01]  /*1f8d0*/  ISETP.NE.AND.EX P0, PT, RZ, UR5, PT, P0 ;  /* 0x00000005ff007c0c */ /* 0x000fe2000bf05300 */
[----:B------:R-:W-:-:S03]  /*1f8e0*/  @!UP1 UIADD3.X UR9, URZ, UR7, URZ, UP0, !UPT ;  /* 0x000000073f099290 */ /* 0x000fc600087fe43f */
[----:B------:R-:W-:Y:S01]  /*1f8f0*/  VOTEU.ALL UP0, P6 ;  /* 0x00000000003f7886 */ /* 0x000fe20003000000 */
[----:B0-----:R-:W-:Y:S01]  /*1f900*/  SEL R2, R19, RZ, !P0 ;  /* 0x000000ff13027207 */ /* 0x001fe20004000000 */
[----:B--2---:R-:W-:-:S07]  /*1f910*/  IMAD R17, R17, 0x40, R6 ;  /* 0x0000004011117824 */ /* 0x004fce00078e0206 */
.L_x_2929:
        /* <DEDUP_REMOVED lines=10> */
[----:B------:R-:W2:Y:S01]  /*1f9c0*/  LDL R3, [R1+0x1c] ;  /* 0x00001c0001037983 */ /* 0x000ea20000100800 */
[----:B------:R-:W0:Y:S01]  /*1f9d0*/  LDC.64 R20, c[0x0][0x3f8] ;  /* 0x0000fe00ff147b82 */ /* 0x000e220000000a00 */
[----:B------:R-:W-:Y:S02]  /*1f9e0*/  ULDC.64 UR4, c[0x0][0xb00] ;  /* 0x0002c00000047ab9 */ /* 0x000fe40000000a00 */
[----:B0-----:R-:W-:Y:S01]  /*1f9f0*/  LOP3.LUT P0, RZ, R20, UR4, RZ, 0xfc, !PT ;  /* 0x0000000414ff7c12 */ /* 0x001fe2000f80fcff */
[----:B------:R-:W-:-:S03]  /*1fa00*/  UMOV UR4, 0xffffffff ;  /* 0xffffffff00047882 */ /* 0x000fc60000000000 */
[----:B------:R-:W-:-:S04]  /*1fa10*/  LOP3.LUT P0, RZ, R21, UR5, RZ, 0xfc, P0 ;  /* 0x0000000515ff7c12 */ /* 0x000fc8000800fcff */
[----:B-----5:R-:W-:Y:S01]  /*1fa20*/  SEL R6, R4, RZ, !P0 ;  /* 0x000000ff04067207 */ /* 0x020fe20004000000 */
[----:B--2---:R-:W-:Y:S01]  /*1fa30*/  VIADD R3, R3, 0xffffffff ;  /* 0xffffffff03037836 */ /* 0x004fe20000000000 */
[----:B------:R-:W-:Y:S07]  /*1fa40*/  BRA.DIV UR4, `(.L_x_2930) ;  /* 0x0000004e04707947 */ /* 0x000fee000b800000 */
.L_x_3063:
[----:B------:R-:W-:Y:S01]  /*1fa50*/  UMOV UR4, 0xffffffff ;  /* 0xffffffff00047882 */ /* 0x000fe20000000000 */
[----:B------:R-:W-:Y:S02]  /*1fa60*/  SHF.R.S32.HI R8, RZ, 0x1f, R4 ;  /* 0x0000001fff087819 */ /* 0x000fe40000011404 */
[----:B------:R-:W-:Y:S05]  /*1fa70*/  BRA.DIV UR4, `(.L_x_2931) ;  /* 0x0000004e04987947 */ /* 0x000fea000b800000 */
[----:B------:R-:W-:-:S13]  /*1fa80*/  ELECT P6, URZ, PT ;  /* 0x00000000003f782f */ /* 0x000fda00038c0000 */
.L_x_3066:
        /* <DEDUP_REMOVED lines=11> */
[--C-:B------:R-:W-:Y:S01]  /*1fb40*/  SHF.R.S32.HI R7, RZ, 0x1f, R5.reuse ;  /* 0x0000001fff077819 */ /* 0x100fe20000011405 */
[----:B------:R-:W-:-:S04]  /*1fb50*/  IMAD.MOV R6, RZ, RZ, -R5 ;  /* 0x000000ffff067224 */ /* 0x000fc800078e0a05 */
[----:B------:R-:W-:Y:S02]  /*1fb60*/  IMAD R3, R9, R6, R3 ;  /* 0x0000000609037224 */ /* 0x000fe400078e0203 */
[----:B------:R-:W-:-:S04]  /*1fb70*/  IMAD R6, R8, UR4, RZ ;  /* 0x0000000408067c24 */ /* 0x000fc8000f8e02ff */
[----:B------:R-:W-:Y:S01]  /*1fb80*/  IMAD R9, R4, UR5, R6 ;  /* 0x0000000504097c24 */ /* 0x000fe2000f8e0206 */
[----:B------:R-:W-:-:S05]  /*1fb90*/  MOV R6, R5 ;  /* 0x0000000500067202 */ /* 0x000fca0000000f00 */
[----:B------:R-:W-:-:S04]  /*1fba0*/  IMAD.WIDE.U32 R6, R4, UR4, R6 ;  /* 0x0000000404067c25 */ /* 0x000fc8000f8e0006 */
[----:B------:R-:W-:Y:S01]  /*1fbb0*/  IMAD.IADD R5, R7, 0x1, R9 ;  /* 0x0000000107057824 */ /* 0x000fe200078e0209 */
[----:B------:R-:W-:-:S04]  /*1fbc0*/  LEA R10, P0, R6, R20, 0x2 ;  /* 0x00000014060a7211 */ /* 0x000fc800078010ff */
[----:B------:R-:W-:-:S05]  /*1fbd0*/  LEA.HI.X R11, R6, R21, R5, 0x2, P0 ;  /* 0x00000015060b7211 */ /* 0x000fca00000f1405 */
[----:B------:R0:W5:Y:S04]  /*1fbe0*/  LDG.E R6, desc[UR54][R10.64] ;  /* 0x000000360a067981 */ /* 0x000168000c1e1900 */
.L_x_2933:
        /* <DEDUP_REMOVED lines=9> */
.L_x_3067:
        /* <DEDUP_REMOVED lines=11> */
.L_x_2935:
[----:B------:R-:W2:Y:S04]  /*1fd30*/  LDL R9, [R1] ;  /* 0x0000000001097983 */ /* 0x000ea80000100800 */
[----:B0-----:R-:W3:Y:S01]  /*1fd40*/  LDL R7, [R1+0x10] ;  /* 0x0000100001077983 */ /* 0x001ee20000100800 */
[----:B------:R-:W-:Y:S01]  /*1fd50*/  MOV R10, 0x400 ;  /* 0x00000400000a7802 */ /* 0x000fe20000000f00 */
[----:B------:R-:W-:Y:S01]  /*1fd60*/  ULDC.64 UR14, c[0x0][0x198] ;  /* 0x00006600000e7ab9 */ /* 0x000fe20000000a00 */
[----:B------:R-:W-:Y:S01]  /*1fd70*/  R2UR UR9, R5 ;  /* 0x00000000050972ca */ /* 0x000fe200000e0000 */
[----:B------:R-:W0:Y:S01]  /*1fd80*/  S2R R11, SR_CgaCtaId ;  /* 0x00000000000b7919 */ /* 0x000e220000008800 */
[----:B------:R-:W-:Y:S01]  /*1fd90*/  R2UR UR11, R3 ;  /* 0x00000000030b72ca */ /* 0x000fe200000e0000 */
[----:B------:R-:W-:Y:S01]  /*1fda0*/  UIADD3 UR6, UP0, UR14, 0x370, URZ ;  /* 0x000003700e067890 */ /* 0x000fe2000ff1e03f */
[----:B------:R-:W-:Y:S01]  /*1fdb0*/  R2UR UR12, R0 ;  /* 0x00000000000c72ca */ /* 0x000fe200000e0000 */
[----:B------:R-:W-:Y:S01]  /*1fdc0*/  UMOV UR5, 0x14f00000 ;  /* 0x14f0000000057882 */ /* 0x000fe20000000000 */
[----:B-----5:R-:W-:Y:S01]  /*1fdd0*/  R2UR UR13, R6 ;  /* 0x00000000060d72ca */ /* 0x020fe200000e0000 */
[----:B------:R-:W-:Y:S01]  /*1fde0*/  UIADD3.X UR7, URZ, UR15, URZ, UP0, !UPT ;  /* 0x0000000f3f077290 */ /* 0x000fe200087fe43f */
[----:B------:R-:W-:-:S05]  /*1fdf0*/  UMOV UR10, URZ ;  /* 0x0000003f000a7c82 */ /* 0x000fca0008000000 */
[----:B------:R-:W-:Y:S01]  /*1fe00*/  UIADD3 UR9, UR9, 0x38830, URZ ;  /* 0x0003883009097890 */ /* 0x000fe2000fffe03f */
[----:B0-----:R-:W-:-:S05]  /*1fe10*/  LEA R10, R11, R10, 0x18 ;  /* 0x0000000a0b0a7211 */ /* 0x001fca00078ec0ff */
        /* <DEDUP_REMOVED lines=8> */
.L_x_2932:
[----:B------:R-:W0:Y:S01]  /*1fea0*/  S2R R10, SR_CgaCtaId ;  /* 0x00000000000a7919 */ /* 0x000e220000008800 */
[----:B------:R-:W-:Y:S05]  /*1feb0*/  WARPSYNC.ALL ;  /* 0x0000000000007948 */ /* 0x000fea0003800000 */
[----:B------:R-:W-:Y:S01]  /*1fec0*/  BAR.SYNC.DEFER_BLOCKING 0x8, 0xa0 ;  /* 0x0202800000007b1d */ /* 0x000fe20000010000 */
[----:B------:R-:W-:Y:S02]  /*1fed0*/  ELECT P0, URZ, PT ;  /* 0x00000000003f782f */ /* 0x000fe40003800000 */
[----:B-1----:R-:W-:-:S03]  /*1fee0*/  MOV R9, 0x400 ;  /* 0x0000040000097802 */ /* 0x002fc60000000f00 */
        /* <DEDUP_REMOVED lines=19> */
[----:B------:R-:W-:Y:S01]  /*20020*/  R2UR UR54, R5 ;  /* 0x00000000053672ca */ /* 0x000fe200000e0000 */
[----:B------:R-:W-:-:S02]  /*20030*/  UIADD3.X UR5, URZ, UR21, URZ, UP0, !UPT ;  /* 0x000000153f057290 */ /* 0x000fc400087fe43f */
[----:B------:R-:W-:Y:S01]  /*20040*/  UIADD3 UR48, UR16, 0x28400, URZ ;  /* 0x0002840010307890 */ /* 0x000fe2000fffe03f */
[----:B------:R-:W-:Y:S01]  /*20050*/  UMOV UR50, 0xc0 ;  /* 0x000000c000327882 */ /* 0x000fe20000000000 */
[----:B------:R-:W-:Y:S01]  /*20060*/  UMOV UR51, UR11 ;  /* 0x0000000b00337c82 */ /* 0x000fe20008000000 */
[----:B------:R-:W-:Y:S02]  /*20070*/  MOV R7, UR50 ;  /* 0x0000003200077c02 */ /* 0x000fe40008000f00 */
[----:B------:R1:W-:Y:S01]  /*20080*/  UTMALDG.4D [UR8], [UR14], desc[UR6] ;  /* 0x000006080e0075b4 */ /* 0x0003e20008019000 */
[----:B0-----:R-:W-:Y:S01]  /*20090*/  IMAD.MOV.U32 R2, RZ, RZ, 0x10000 ;  /* 0x00010000ff027424 */ /* 0x001fe200078e00ff */
[----:B------:R-:W-:Y:S01]  /*200a0*/  UMOV UR50, 0x40 ;  /* 0x0000004000327882 */ /* 0x000fe20000000000 */
[----:B------:R-:W-:Y:S01]  /*200b0*/  UMOV UR52, UR12 ;  /* 0x0000000c00347c82 */ /* 0x000fe20008000000 */
[----:B------:R-:W-:Y:S01]  /*200c0*/  UMOV UR53, UR13 ;  /* 0x0000000d00357c82 */ /* 0x000fe20008000000 */
[----:B------:R-:W-:Y:S01]  /*200d0*/  UIADD3 UR56, UR16, 0x2a400, URZ ;  /* 0x0002a40010387890 */ /* 0x000fe2000fffe03f */
[----:B------:R0:W-:Y:S01]  /*200e0*/  SYNCS.ARRIVE.TRANS64 RZ, [R9+URZ+0x38810], R2 ;  /* 0x0388100209ff79a7 */ /* 0x0001e2000800003f */
[----:B------:R-:W-:-:S02]  /*200f0*/  UIADD3 UR40, UR16, 0x2e400, URZ ;  /* 0x0002e40010287890 */ /* 0x000fc4000fffe03f */
        /* <DEDUP_REMOVED lines=15> */
[----:B-1----:R-:W-:Y:S01]  /*201f0*/  UIADD3 UR8, UR16, 0x26400, URZ ;  /* 0x0002640010087890 */ /* 0x002fe2000fffe03f */
[----:B0-----:R-:W-:Y:S01]  /*20200*/  MOV R2, UR55 ;  /* 0x0000003700027c02 */ /* 0x001fe20008000f00 */
[----:B------:R-:W-:Y:S01]  /*20210*/  UIADD3 UR9, UR16, 0x38810, URZ ;  /* 0x0003881010097890 */ /* 0x000fe2000fffe03f */
[----:B------:R-:W-:Y:S01]  /*20220*/  UMOV UR27, UR11 ;  /* 0x0000000b001b7c82 */ /* 0x000fe20008000000 */
[----:B------:R-:W-:Y:S01]  /*20230*/  UMOV UR28, UR12 ;  /* 0x0000000c001c7c82 */ /* 0x000fe20008000000 */
[----:B------:R-:W-:Y:S01]  /*20240*/  UMOV UR29, UR13 ;  /* 0x0000000d001d7c82 */ /* 0x000fe20008000000 */
[----:B------:R-:W-:Y:S01]  /*20250*/  UMOV UR18, 0x1c0 ;  /* 0x000001c000127882 */ /* 0x000fe20000000000 */
        /* <DEDUP_REMOVED lines=22> */
.L_x_2937:
[----:B------:R-:W-:Y:S05]  /*203c0*/  BSYNC B0 ;  /* 0x0000000000007941 */ /* 0x000fea0003800000 */
.L_x_2936:
        /* <DEDUP_REMOVED lines=8> */
[----:B0-----:R-:W-:-:S04]  /*20450*/  MOV R2, UR4 ;  /* 0x0000000400027c02 */ /* 0x001fc80008000f00 */
[----:B------:R-:W-:-:S04]  /*20460*/  SHF.L.U32 R2, R2, 0x1f, RZ ;  /* 0x0000001f02027819 */ /* 0x000fc800000006ff */
[----:B------:R-:W0:Y:S02]  /*20470*/  SYNCS.PHASECHK.TRANS64.TRYWAIT P0, [R9+URZ+0x38820], R2 ;  /* 0x03882002090075a7 */ /* 0x000e24000800017f */
[----:B0-----:R-:W-:Y:S05]  /*20480*/  @!P0 BRA `(.L_x_2938) ;  /* 0x0000004400488947 */ /* 0x001fea0003800000 */
.L_x_3068:
        /* <DEDUP_REMOVED lines=13> */
.L_x_3069:
        /* <DEDUP_REMOVED lines=11> */
.L_x_2942:
        /* <DEDUP_REMOVED lines=9> */
[----:B------:R-:W-:Y:S01]  /*206a0*/  UMOV UR10, URZ ;  /* 0x0000003f000a7c82 */ /* 0x000fe20008000000 */
        /* <DEDUP_REMOVED lines=9> */
[----:B0-----:R-:W-:-:S05]  /*20740*/  LEA R9, R10, R9, 0x18 ;  /* 0x000000090a097211 */ /* 0x001fca00078ec0ff */
        /* <DEDUP_REMOVED lines=38> */
.L_x_2940:
[----:B------:R-:W-:Y:S05]  /*209b0*/  BSYNC B0 ;  /* 0x0000000000007941 */ /* 0x000fea0003800000 */
.L_x_2939:
[----:B------:R-:W2:Y:S04]  /*209c0*/  LDL R3, [R1+0x1c] ;  /* 0x00001c0001037983 */ /* 0x000ea80000100800 */
[----:B0-----:R-:W3:Y:S01]  /*209d0*/  LDL R2, [R1+0x14] ;  /* 0x0000140001027983 */ /* 0x001ee20000100800 */
[----:B------:R-:W-:Y:S01]  /*209e0*/  BSSY B0, `(.L_x_2943) ;  /* 0x00001ac000007945 */ /* 0x000fe20003800000 */
[----:B--2---:R-:W-:-:S05]  /*209f0*/  VIADD R5, R3, 0xfffffffe ;  /* 0xfffffffe03057836 */ /* 0x004fca0000000000 */
        /* <DEDUP_REMOVED lines=41> */
.L_x_2949:
[----:B------:R-:W2:Y:S01]  /*20c90*/  S2R R3, SR_CgaCtaId ;  /* 0x0000000000037919 */ /* 0x000ea20000008800 */
[----:B------:R-:W-:-:S04]  /*20ca0*/  MOV R2, 0x400 ;  /* 0x0000040000027802 */ /* 0x000fc80000000f00 */
[----:B--2---:R-:W-:Y:S02]  /*20cb0*/  LEA R2, R3, R2, 0x18 ;  /* 0x0000000203027211 */ /* 0x004fe400078ec0ff */
[----:B------:R-:W-:-:S03]  /*20cc0*/  SHF.L.U32 R3, R12, 0x1f, RZ ;  /* 0x0000001f0c037819 */ /* 0x000fc600000006ff */
[----:B------:R-:W-:-:S04]  /*20cd0*/  IMAD R2, R13, 0x8, R2 ;  /* 0x000000080d027824 */ /* 0x000fc800078e0202 */
[----:B------:R-:W2:Y:S02]  /*20ce0*/  SYNCS.PHASECHK.TRANS64.TRYWAIT P0, [R2+URZ+0x38840], R3 ;  /* 0x03884003020075a7 */ /* 0x000ea4000800017f */
[----:B--2---:R-:W-:Y:S05]  /*20cf0*/  @!P0 BRA `(.L_x_2950) ;  /* 0x0000003c00608947 */ /* 0x004fea0003800000 */
.L_x_3070:
[----:B------:R-:W3:Y:S02]  /*20d00*/  S2R R7, SR_TID.X ;  /* 0x0000000000077919 */ /* 0x000ee40000002100 */
[----:B---3--:R-:W-:-:S04]  /*20d10*/  LOP3.LUT R7, R7, 0x7f, RZ, 0xc0, !PT ;  /* 0x0000007f07077812 */ /* 0x008fc800078ec0ff */
[----:B------:R-:W-:-:S13]  /*20d20*/  ISETP.NE.AND P1, PT, R7, RZ, PT ;  /* 0x000000ff0700720c */ /* 0x000fda0003f25270 */
        /* <DEDUP_REMOVED lines=8> */
.L_x_2951:
[----:B---3--:R-:W3:Y:S01]  /*20db0*/  LDL R7, [R1] ;  /* 0x0000000001077983 */ /* 0x008ee20000100800 */
[----:B------:R-:W-:-:S03]  /*20dc0*/  MOV R11, 0x400 ;  /* 0x00000400000b7802 */ /* 0x000fc60000000f00 */
[----:B------:R-:W4:Y:S01]  /*20dd0*/  LDL R10, [R1+0x10] ;  /* 0x00001000010a7983 */ /* 0x000f220000100800 */
[----:B0-----:R-:W0:Y:S01]  /*20de0*/  S2R R12, SR_CgaCtaId ;  /* 0x00000000000c7919 */ /* 0x001e220000008800 */
[----:B------:R-:W-:Y:S01]  /*20df0*/  R2UR UR9, R2 ;  /* 0x00000000020972ca */ /* 0x000fe200000e0000 */
[----:B------:R-:W-:Y:S01]  /*20e00*/  ULDC.64 UR6, c[0x0][0x198] ;  /* 0x0000660000067ab9 */ /* 0x000fe20000000a00 */
[----:B------:R-:W-:Y:S01]  /*20e10*/  R2UR UR12, R0 ;  /* 0x00000000000c72ca */ /* 0x000fe200000e0000 */
[----:B------:R-:W-:Y:S01]  /*20e20*/  UIADD3 UR4, UP0, UR6, 0x370, URZ ;  /* 0x0000037006047890 */ /* 0x000fe2000ff1e03f */
[----:B-----5:R-:W-:-:S03]  /*20e30*/  R2UR UR13, R6 ;  /* 0x00000000060d72ca */ /* 0x020fc600000e0000 */
[----:B------:R-:W-:Y:S01]  /*20e40*/  UIADD3.X UR5, URZ, UR7, URZ, UP0, !UPT ;  /* 0x000000073f057290 */ /* 0x000fe200087fe43f */
[----:B0-----:R-:W-:-:S05]  /*20e50*/  LEA R11, R12, R11, 0x18 ;  /* 0x0000000b0c0b7211 */ /* 0x001fca00078ec0ff */
        /* <DEDUP_REMOVED lines=12> */
.L_x_3071:
        /* <DEDUP_REMOVED lines=8> */
.L_x_2953:
[----:B0-2---:R-:W2:Y:S01]  /*20fa0*/  LDL R3, [R1] ;  /* 0x0000000001037983 */ /* 0x005ea20000100800 */
        /* <DEDUP_REMOVED lines=18> */
[----:B0-----:R-:W-:-:S04]  /*210d0*/  LEA R7, R10, R7, 0x18 ;  /* 0x000000070a077211 */ /* 0x001fc800078ec0ff */
        /* <DEDUP_REMOVED lines=35> */
.L_x_2948:
[----:B------:R-:W-:Y:S05]  /*21310*/  BSYNC B2 ;  /* 0x0000000000027941 */ /* 0x000fea0003800000 */
.L_x_2947:
[----:B------:R-:W2:Y:S02]  /*21320*/  LDL R2, [R1+0x1c] ;  /* 0x00001c0001027983 */ /* 0x000ea40000100800 */
[----:B--2---:R-:W-:-:S07]  /*21330*/  VIADD R5, R2, 0xfffffffd ;  /* 0xfffffffd02057836 */ /* 0x004fce0000000000 */
.L_x_2946:
[----:B------:R-:W-:Y:S05]  /*21340*/  BSYNC B1 ;  /* 0x0000000000017941 */ /* 0x000fea0003800000 */
.L_x_2945:
[----:B------:R-:W2:Y:S01]  /*21350*/  LDL.LU R2, [R1+0x1c] ;  /* 0x00001c0001027983 */ /* 0x000ea20000300800 */
[----:B------:R-:W-:Y:S01]  /*21360*/  VIADD R9, R9, 0xfffffffe ;  /* 0xfffffffe09097836 */ /* 0x000fe20000000000 */
[----:B--2---:R-:W-:-:S04]  /*21370*/  LOP3.LUT R2, RZ, R2, RZ, 0x33, !PT ;  /* 0x00000002ff027212 */ /* 0x004fc800078e33ff */
[----:B------:R-:W-:-:S13]  /*21380*/  ISETP.NE.AND P0, PT, R9, R2, PT ;  /* 0x000000020900720c */ /* 0x000fda0003f05270 */
[----:B------:R-:W-:Y:S05]  /*21390*/  @!P0 BRA `(.L_x_2944) ;  /* 0x0000001000408947 */ /* 0x000fea0003800000 */
.L_x_2968:
        /* <DEDUP_REMOVED lines=10> */
[----:B------:R-:W-:Y:S01]  /*21440*/  ISETP.NE.U32.AND P0, PT, RZ, UR38, PT ;  /* 0x00000026ff007c0c */ /* 0x000fe2000bf05070 */
[----:B------:R-:W-:-:S03]  /*21450*/  IMAD.MOV.U32 R11, RZ, RZ, R5 ;  /* 0x000000ffff0b7224 */ /* 0x000fc600078e0005 */
[----:B------:R-:W-:-:S13]  /*21460*/  ISETP.NE.AND.EX P0, PT, RZ, UR39, PT, P0 ;  /* 0x00000027ff007c0c */ /* 0x000fda000bf05300 */
[----:B------:R-:W-:Y:S05]  /*21470*/  @!P0 BRA `(.L_x_2956) ;  /* 0x0000000000408947 */ /* 0x000fea0003800000 */
[----:B------:R-:W2:Y:S02]  /*21480*/  LDC R11, c[0x0][0x41c] ;  /* 0x00010700ff0b7b82 */ /* 0x000ea40000000800 */
        /* <DEDUP_REMOVED lines=15> */
.L_x_2956:
[----:B------:R-:W3:Y:S01]  /*21580*/  S2R R3, SR_CgaCtaId ;  /* 0x0000000000037919 */ /* 0x000ee20000008800 */
[----:B------:R-:W-:-:S04]  /*21590*/  MOV R2, 0x400 ;  /* 0x0000040000027802 */ /* 0x000fc80000000f00 */
[----:B---3--:R-:W-:Y:S02]  /*215a0*/  LEA R2, R3, R2, 0x18 ;  /* 0x0000000203027211 */ /* 0x008fe400078ec0ff */
[----:B------:R-:W-:Y:S02]  /*215b0*/  SHF.L.U32 R3, R10, 0x1f, RZ ;  /* 0x0000001f0a037819 */ /* 0x000fe400000006ff */
[----:B------:R-:W-:-:S04]  /*215c0*/  LEA R2, R9, R2, 0x3 ;  /* 0x0000000209027211 */ /* 0x000fc800078e18ff */
[----:B------:R-:W3:Y:S02]  /*215d0*/  SYNCS.PHASECHK.TRANS64.TRYWAIT P0, [R2+URZ+0x38840], R3 ;  /* 0x03884003020075a7 */ /* 0x000ee4000800017f */
[----:B---3--:R-:W-:Y:S05]  /*215e0*/  @!P0 BRA `(.L_x_2957) ;  /* 0x00000034004c8947 */ /* 0x008fea0003800000 */
.L_x_3072:
        /* <DEDUP_REMOVED lines=11> */
.L_x_2958:
[----:B0-----:R-:W4:Y:S01]  /*216a0*/  LDL R12, [R1+0x10] ;  /* 0x00001000010c7983 */ /* 0x001f220000100800 */
[----:B--2---:R-:W-:Y:S01]  /*216b0*/  MOV R7, 0x400 ;  /* 0x0000040000077802 */ /* 0x004fe20000000f00 */
[----:B------:R-:W0:Y:S01]  /*216c0*/  S2R R13, SR_CgaCtaId ;  /* 0x00000000000d7919 */ /* 0x000e220000008800 */
[----:B------:R-:W-:Y:S01]  /*216d0*/  R2UR UR9, R2 ;  /* 0x00000000020972ca */ /* 0x000fe200000e0000 */
[----:B------:R-:W-:Y:S01]  /*216e0*/  ULDC.64 UR6, c[0x0][0x198] ;  /* 0x0000660000067ab9 */ /* 0x000fe20000000a00 */
[----:B------:R-:W-:Y:S01]  /*216f0*/  R2UR UR12, R0 ;  /* 0x00000000000c72ca */ /* 0x000fe200000e0000 */
[----:B------:R-:W-:Y:S01]  /*21700*/  UIADD3 UR4, UP0, UR6, 0x370, URZ ;  /* 0x0000037006047890 */ /* 0x000fe2000ff1e03f */
[----:B-----5:R-:W-:-:S03]  /*21710*/  R2UR UR13, R6 ;  /* 0x00000000060d72ca */ /* 0x020fc600000e0000 */
        /* <DEDUP_REMOVED lines=14> */
.L_x_3073:
        /* <DEDUP_REMOVED lines=8> */
.L_x_2960:
[----:B------:R-:W2:Y:S01]  /*21880*/  S2R R11, SR_CgaCtaId ;  /* 0x00000000000b7919 */ /* 0x000ea20000008800 */
[----:B0--3--:R-:W-:Y:S01]  /*21890*/  MOV R3, 0x400 ;  /* 0x0000040000037802 */ /* 0x009fe20000000f00 */
        /* <DEDUP_REMOVED lines=52> */
.L_x_2955:
[----:B------:R-:W-:Y:S05]  /*21be0*/  BSYNC B1 ;  /* 0x0000000000017941 */ /* 0x000fea0003800000 */
.L_x_2954:
[----:B------:R-:W-:Y:S01]  /*21bf0*/  VIADD R9, R9, 0x1 ;  /* 0x0000000109097836 */ /* 0x000fe20000000000 */
[----:B------:R-:W-:Y:S04]  /*21c00*/  BSSY B1, `(.L_x_2961) ;  /* 0x0000085000017945 */ /* 0x000fe80003800000 */
[----:B------:R-:W-:-:S04]  /*21c10*/  ISETP.NE.AND P0, PT, R9, 0x2, PT ;  /* 0x000000020900780c */ /* 0x000fc80003f05270 */
[----:B------:R-:W-:Y:S02]  /*21c20*/  SEL R2, RZ, 0x1, P0 ;  /* 0x00000001ff027807 */ /* 0x000fe40000000000 */
[----:B0-----:R-:W-:Y:S01]  /*21c30*/  SEL R12, R9, RZ, P0 ;  /* 0x000000ff090c7207 */ /* 0x001fe20000000000 */
[----:B------:R-:W-:Y:S01]  /*21c40*/  VIADD R9, R5, 0xffffffff ;  /* 0xffffffff05097836 */ /* 0x000fe20000000000 */
[----:B------:R-:W-:-:S05]  /*21c50*/  LOP3.LUT R11, R10, R2, RZ, 0x3c, !PT ;  /* 0x000000020a0b7212 */ /* 0x000fca00078e3cff */
[----:B------:R0:W-:Y:S04]  /*21c60*/  STL [R1+0x8], R11 ;  /* 0x0000080b01007387 */ /* 0x0001e80000100800 */
[----:B------:R0:W-:Y:S01]  /*21c70*/  STL [R1], R12 ;  /* 0x0000000c01007387 */ /* 0x0001e20000100800 */
[----:B------:R-:W-:Y:S05]  /*21c80*/  @!P6 BRA `(.L_x_2962) ;  /* 0x0000000400f0e947 */ /* 0x000fea0003800000 */
[----:B------:R-:W-:Y:S02]  /*21c90*/  ISETP.NE.U32.AND P0, PT, RZ, UR38, PT ;  /* 0x00000026ff007c0c */ /* 0x000fe4000bf05070 */
[----:B------:R-:W-:Y:S02]  /*21ca0*/  MOV R10, R9 ;  /* 0x00000009000a7202 */ /* 0x000fe40000000f00 */
        /* <DEDUP_REMOVED lines=18> */
.L_x_2963:
[----:B------:R-:W3:Y:S01]  /*21dd0*/  S2R R3, SR_CgaCtaId ;  /* 0x0000000000037919 */ /* 0x000ee20000008800 */
[----:B------:R-:W-:-:S04]  /*21de0*/  MOV R2, 0x400 ;  /* 0x0000040000027802 */ /* 0x000fc80000000f00 */
[----:B---3--:R-:W-:Y:S02]  /*21df0*/  LEA R2, R3, R2, 0x18 ;  /* 0x0000000203027211 */ /* 0x008fe400078ec0ff */
[----:B------:R-:W-:-:S03]  /*21e00*/  SHF.L.U32 R3, R11, 0x1f, RZ ;  /* 0x0000001f0b037819 */ /* 0x000fc600000006ff */
[----:B------:R-:W-:-:S04]  /*21e10*/  IMAD R2, R12, 0x8, R2 ;  /* 0x000000080c027824 */ /* 0x000fc800078e0202 */
[----:B------:R-:W3:Y:S02]  /*21e20*/  SYNCS.PHASECHK.TRANS64.TRYWAIT P0, [R2+URZ+0x38840], R3 ;  /* 0x03884003020075a7 */ /* 0x000ee4000800017f */
[----:B---3--:R-:W-:Y:S05]  /*21e30*/  @!P0 BRA `(.L_x_2964) ;  /* 0x0000002c00608947 */ /* 0x008fea0003800000 */
.L_x_3074:
        /* <DEDUP_REMOVED lines=11> */
.L_x_2965:
[----:B--2---:R-:W2:Y:S01]  /*21ef0*/  LDL R7, [R1] ;  /* 0x0000000001077983 */ /* 0x004ea20000100800 */
[----:B0-----:R-:W-:-:S03]  /*21f00*/  MOV R12, 0x400 ;  /* 0x00000400000c7802 */ /* 0x001fc60000000f00 */
[----:B------:R-:W4:Y:S01]  /*21f10*/  LDL R11, [R1+0x10] ;  /* 0x00001000010b7983 */ /* 0x000f220000100800 */
        /* <DEDUP_REMOVED lines=20> */
.L_x_3075:
        /* <DEDUP_REMOVED lines=8> */
.L_x_2967:
[----:B0--3--:R-:W2:Y:S01]  /*220e0*/  LDL R3, [R1] ;  /* 0x0000000001037983 */ /* 0x009ea20000100800 */
        /* <DEDUP_REMOVED lines=18> */
[----:B0-----:R-:W-:-:S05]  /*22210*/  LEA R10, R11, R10, 0x18 ;  /* 0x0000000a0b0a7211 */ /* 0x001fca00078ec0ff */
        /* <DEDUP_REMOVED lines=35> */
.L_x_2962:
[----:B------:R-:W-:Y:S05]  /*22450*/  BSYNC B1 ;  /* 0x0000000000017941 */ /* 0x000fea0003800000 */
.L_x_2961:
[----:B------:R-:W2:Y:S01]  /*22460*/  LDL R2, [R1+0x14] ;  /* 0x0000140001027983 */ /* 0x000ea20000100800 */
[----:B------:R-:W-:Y:S01]  /*22470*/  VIADD R5, R5, 0xfffffffe ;  /* 0xfffffffe05057836 */ /* 0x000fe20000000000 */
[----:B--2---:R-:W-:-:S13]  /*22480*/  ISETP.GT.AND P0, PT, R9, R2, PT ;  /* 0x000000020900720c */ /* 0x004fda0003f04270 */
[----:B------:R-:W-:Y:S05]  /*22490*/  @P0 BRA `(.L_x_2968) ;  /* 0xffffffec00c00947 */ /* 0x000fea000383ffff */
.L_x_2944:
[----:B------:R-:W-:Y:S05]  /*224a0*/  BSYNC B0 ;  /* 0x0000000000007941 */ /* 0x000fea0003800000 */
.L_x_2943:
        /* <DEDUP_REMOVED lines=25> */
.L_x_2970:
[----:B------:R-:W-:Y:S05]  /*22640*/  BSYNC B0 ;  /* 0x0000000000007941 */ /* 0x000fea0003800000 */
.L_x_2969:
[----:B--2---:R-:W2:Y:S02]  /*22650*/  LDL.LU R2, [R1+0x8] ;  /* 0x0000080001027983 */ /* 0x004ea40000300800 */
[----:B--2---:R-:W-:-:S05]  /*22660*/  LOP3.LUT R2, R2, R0, RZ, 0x3c, !PT ;  /* 0x0000000002027212 */ /* 0x004fca00078e3cff */
[----:B------:R3:W-:Y:S02]  /*22670*/  STL [R1+0x8], R2 ;  /* 0x0000080201007387 */ /* 0x0007e40000100800 */
.L_x_2925:
[----:B------:R-:W-:Y:S05]  /*22680*/  BSYNC B6 ;  /* 0x0000000000067941 */ /* 0x000fea0003800000 */
.L_x_2923:
[----:B------:R-:W-:-:S03]  /*22690*/  UMOV UR4, 0xffffffff ;  /* 0xffffffff00047882 */ /* 0x000fc60000000000 */
[----:B------:R-:W-:Y:S05]  /*226a0*/  BRA.DIV UR4, `(.L_x_2971) ;  /* 0x00000026046c7947 */ /* 0x000fea000b800000 */
[----:B------:R4:W0:Y:S04]  /*226b0*/  SHFL.IDX PT, R4, R16, RZ, 0x1f ;  /* 0x00001fff10047589 */ /* 0x00082800000e0000 */
[----:B------:R-:W0:Y:S02]  /*226c0*/  SHFL.IDX PT, R16, R16, 0x1, 0x1f ;  /* 0x00201f0010107f89 */ /* 0x000e2400000e0000 */
.L_x_3079:
[----:B------:R-:W5:Y:S01]  /*226d0*/  S2R R7, SR_TID.X ;  /* 0x0000000000077919 */ /* 0x000f620000002100 */
[----:B------:R-:W-:Y:S01]  /*226e0*/  ULDC UR4, c[0x0][0xd14] ;  /* 0x0003450000047ab9 */ /* 0x000fe20000000800 */
[----:B------:R-:W-:Y:S01]  /*226f0*/  BSSY B0, `(.L_x_2972) ;  /* 0x000000b000007945 */ /* 0x000fe20003800000 */
[----:B------:R-:W-:Y:S02]  /*22700*/  IMAD.U32 R0, RZ, RZ, UR4 ;  /* 0x00000004ff007e24 */ /* 0x000fe4000f8e00ff */
[----:B------:R-:W-:Y:S01]  /*22710*/  IMAD.MOV.U32 R17, RZ, RZ, RZ ;  /* 0x000000ffff117224 */ /* 0x000fe200078e00ff */
[----:B-----5:R-:W-:-:S04]  /*22720*/  LOP3.LUT R7, R7, 0x1f, RZ, 0xc0, !PT ;  /* 0x0000001f07077812 */ /* 0x020fc800078ec0ff */
[C---:B------:R-:W-:Y:S01]  /*22730*/  ISETP.NE.AND P0, PT, R7.reuse, 0x1f, PT ;  /* 0x0000001f0700780c */ /* 0x040fe20003f05270 */
[----:B------:R-:W-:-:S05]  /*22740*/  IMAD.IADD R5, R7, 0x1, R19 ;  /* 0x0000000107057824 */ /* 0x000fca00078e0213 */
[----:B------:R-:W-:-:S13]  /*22750*/  ISETP.GE.OR P0, PT, R5, R0, !P0 ;  /* 0x000000000500720c */ /* 0x000fda0004706670 */
[----:B------:R-:W-:Y:S05]  /*22760*/  @P0 BRA `(.L_x_2973) ;  /* 0x00000000000c0947 */ /* 0x000fea0003800000 */
[----:B---3--:R-:W3:Y:S02]  /*22770*/  LDC.64 R2, c[0x0][0xd58] ;  /* 0x00035600ff027b82 */ /* 0x008ee40000000a00 */
[----:B---3--:R-:W-:-:S05]  /*22780*/  IMAD.WIDE R2, R5, 0x4, R2 ;  /* 0x0000000405027825 */ /* 0x008fca00078e0202 */
[----:B------:R3:W5:Y:S02]  /*22790*/  LDG.E R17, desc[UR54][R2.64] ;  /* 0x0000003602117981 */ /* 0x000764000c1e1900 */
.L_x_2973:
[----:B------:R-:W-:Y:S05]  /*227a0*/  BSYNC B0 ;  /* 0x0000000000007941 */ /* 0x000fea0003800000 */
.L_x_2972:
        /* <DEDUP_REMOVED lines=11> */
[----:B---3--:R-:W-:-:S05]  /*22860*/  IADD3 R3, R13, R14, RZ ;  /* 0x0000000e0d037210 */ /* 0x008fca0007ffe0ff */
[----:B------:R-:W0:Y:S02]  /*22870*/  SHFL.UP PT, R14, R3, 0x4, RZ ;  /* 0x04800000030e7989 */ /* 0x000e2400000e00ff */
[----:B0-----:R-:W-:Y:S02]  /*22880*/  SEL R14, R14, RZ, P0 ;  /* 0x000000ff0e0e7207 */ /* 0x001fe40000000000 */
[----:B------:R-:W-:-:S03]  /*22890*/  ISETP.GE.U32.AND P0, PT, R7, 0x10, PT ;  /* 0x000000100700780c */ /* 0x000fc60003f06070 */
[----:B------:R-:W-:-:S05]  /*228a0*/  IMAD.IADD R5, R3, 0x1, R14 ;  /* 0x0000000103057824 */ /* 0x000fca00078e020e */
[----:B------:R-:W2:Y:S02]  /*228b0*/  SHFL.UP PT, R14, R5, 0x8, RZ ;  /* 0x05000000050e7989 */ /* 0x000ea400000e00ff */
[----:B--2---:R-:W-:-:S05]  /*228c0*/  SEL R6, R14, RZ, P1 ;  /* 0x000000ff0e067207 */ /* 0x004fca0000800000 */
[----:B------:R-:W-:-:S05]  /*228d0*/  IMAD.IADD R6, R5, 0x1, R6 ;  /* 0x0000000105067824 */ /* 0x000fca00078e0206 */
[----:B------:R-:W0:Y:S02]  /*228e0*/  SHFL.UP PT, R14, R6, 0x10, RZ ;  /* 0x06000000060e7989 */ /* 0x000e2400000e00ff */
[----:B0-----:R-:W-:-:S05]  /*228f0*/  SEL R7, R14, RZ, P0 ;  /* 0x000000ff0e077207 */ /* 0x001fca0000000000 */
[----:B------:R-:W-:-:S05]  /*22900*/  IMAD.IADD R2, R6, 0x1, R7 ;  /* 0x0000000106027824 */ /* 0x000fca00078e0207 */
[----:B------:R0:W2:Y:S02]  /*22910*/  SHFL.IDX PT, R14, R2, 0x1f, 0x1f ;  /* 0x03e01f00020e7f89 */ /* 0x0000a400000e0000 */
.L_x_3087:
[----:B------:R-:W-:Y:S02]  /*22920*/  ULDC UR4, c[0x0][0xd10] ;  /* 0x0003440000047ab9 */ /* 0x000fe40000000800 */
[----:B------:R-:W-:-:S04]  /*22930*/  IMAD.U32 R5, RZ, RZ, UR4 ;  /* 0x00000004ff057e24 */ /* 0x000fc8000f8e00ff */
[----:B--2---:R-:W-:-:S04]  /*22940*/  IMAD R3, R14, R5, RZ ;  /* 0x000000050e037224 */ /* 0x004fc800078e02ff */
[----:B----4-:R-:W-:-:S05]  /*22950*/  IMAD.IADD R16, R16, 0x1, R3 ;  /* 0x0000000110107824 */ /* 0x010fca00078e0203 */
[----:B------:R-:W-:-:S13]  /*22960*/  ISETP.GT.AND P0, PT, R16, R4, PT ;  /* 0x000000041000720c */ /* 0x000fda0003f04270 */
[----:B------:R-:W-:Y:S05]  /*22970*/  @P0 BRA `(.L_x_2975) ;  /* 0x0000000000b40947 */ /* 0x000fea0003800000 */
[----:B------:R-:W2:Y:S02]  /*22980*/  LDC R0, c[0x0][0xd14] ;  /* 0x00034500ff007b82 */ /* 0x000ea40000000800 */
.L_x_2980:
        /* <DEDUP_REMOVED lines=14> */
.L_x_2978:
[----:B------:R-:W-:Y:S05]  /*22a70*/  BSYNC B0 ;  /* 0x0000000000007941 */ /* 0x000fea0003800000 */
.L_x_2977:
[----:B------:R-:W-:-:S03]  /*22a80*/  UMOV UR4, 0xffffffff ;  /* 0xffffffff00047882 */ /* 0x000fc60000000000 */
[----:B------:R-:W-:Y:S05]  /*22a90*/  BRA.DIV UR4, `(.L_x_2979) ;  /* 0x00000026048c7947 */ /* 0x000fea000b800000 */
[----:B-----5:R-:W0:Y:S01]  /*22aa0*/  SHFL.UP PT, R14, R17, 0x1, RZ ;  /* 0x04200000110e7989 */ /* 0x020e2200000e00ff */
[C---:B------:R-:W-:Y:S02]  /*22ab0*/  ISETP.NE.AND P0, PT, R6.reuse, RZ, PT ;  /* 0x000000ff0600720c */ /* 0x040fe40003f05270 */
[----:B------:R-:W-:Y:S02]  /*22ac0*/  ISETP.GE.U32.AND P1, PT, R6, 0x2, PT ;  /* 0x000000020600780c */ /* 0x000fe40003f26070 */
        /* <DEDUP_REMOVED lines=18> */
.L_x_3095:
[----:B------:R-:W-:Y:S02]  /*22bf0*/  ULDC UR4, c[0x0][0xd10] ;  /* 0x0003440000047ab9 */ /* 0x000fe40000000800 */
[----:B------:R-:W-:-:S04]  /*22c00*/  IMAD.U32 R5, RZ, RZ, UR4 ;  /* 0x00000004ff057e24 */ /* 0x000fc8000f8e00ff */
[----:B--2---:R-:W-:-:S04]  /*22c10*/  IMAD R3, R14, R5, RZ ;  /* 0x000000050e037224 */ /* 0x004fc800078e02ff */
[----:B------:R-:W-:-:S05]  /*22c20*/  IMAD.IADD R16, R3, 0x1, R16 ;  /* 0x0000000103107824 */ /* 0x000fca00078e0210 */
[----:B------:R-:W-:-:S13]  /*22c30*/  ISETP.GT.AND P0, PT, R16, R4, PT ;  /* 0x000000041000720c */ /* 0x000fda0003f04270 */
[----:B------:R-:W-:Y:S05]  /*22c40*/  @!P0 BRA `(.L_x_2980) ;  /* 0xfffffffc00508947 */ /* 0x000fea000383ffff */
.L_x_2975:
        /* <DEDUP_REMOVED lines=8> */
.L_x_3099:
[----:B------:R-:W-:Y:S01]  /*22cd0*/  ISETP.NE.AND P0, PT, R3, RZ, PT ;  /* 0x000000ff0300720c */ /* 0x000fe20003f05270 */
[----:B------:R-:W-:-:S12]  /*22ce0*/  IMAD.MOV.U32 R7, RZ, RZ, RZ ;  /* 0x000000ffff077224 */ /* 0x000fd800078e00ff */
[----:B------:R-:W-:Y:S05]  /*22cf0*/  @!P0 BRA `(.L_x_2982) ;  /* 0x0000000000108947 */ /* 0x000fea0003800000 */
[----:B------:R-:W-:Y:S01]  /*22d00*/  UMOV UR4, 0xffffffff ;  /* 0xffffffff00047882 */ /* 0x000fe20000000000 */
[----:B------:R-:W-:Y:S02]  /*22d10*/  VIADD R12, R6, 0xffffffff ;  /* 0xffffffff060c7836 */ /* 0x000fe40000000000 */
[----:B------:R-:W-:Y:S05]  /*22d20*/  BRA.DIV UR4, `(.L_x_2983) ;  /* 0x0000002a04047947 */ /* 0x000fea000b800000 */
[----:B------:R4:W0:Y:S02]  /*22d30*/  SHFL.IDX PT, R7, R2, R12, 0x1f ;  /* 0x00001f0c02077589 */ /* 0x00082400000e0000 */
.L_x_2982:
[----:B0---4-:R-:W0:Y:S01]  /*22d40*/  LDC.64 R2, c[0x0][0xd68] ;  /* 0x00035a00ff027b82 */ /* 0x011e220000000a00 */
[----:B------:R-:W-:-:S04]  /*22d50*/  IMAD.IADD R19, R6, 0x1, R19 ;  /* 0x0000000106137824 */ /* 0x000fc800078e0213 */
[----:B0-----:R-:W-:-:S05]  /*22d60*/  IMAD.WIDE R2, R19, 0x4, R2 ;  /* 0x0000000413027825 */ /* 0x001fca00078e0202 */
[----:B-1----:R-:W2:Y:S01]  /*22d70*/  LDG.E R9, desc[UR54][R2.64] ;  /* 0x0000003602097981 */ /* 0x002ea2000c1e1900 */
[----:B------:R-:W-:Y:S02]  /*22d80*/  IMAD R16, R7, R5, R16 ;  /* 0x0000000507107224 */ /* 0x000fe400078e0210 */
[----:B--23--:R-:W-:-:S05]  /*22d90*/  IMAD R6, R17, R9, RZ ;  /* 0x0000000911067224 */ /* 0x00cfca00078e02ff */
[----:B------:R-:W-:-:S04]  /*22da0*/  IABS R8, R6 ;  /* 0x0000000600087213 */ /* 0x000fc80000000000 */
[----:B------:R-:W0:Y:S08]  /*22db0*/  I2F.RP R2, R8 ;  /* 0x0000000800027306 */ /* 0x000e300000209400 */
[----:B0-----:R-:W0:Y:S02]  /*22dc0*/  MUFU.RCP R2, R2 ;  /* 0x0000000200027308 */ /* 0x001e240000001000 */
[----:B0-----:R-:W-:-:S06]  /*22dd0*/  VIADD R2, R2, 0xffffffe ;  /* 0x0ffffffe02027836 */ /* 0x001fcc0000000000 */
[----:B------:R-:W0:Y:S02]  /*22de0*/  F2I.FTZ.U32.TRUNC.NTZ R3, R2 ;  /* 0x0000000200037305 */ /* 0x000e24000021f000 */
[----:B0-----:R-:W-:-:S04]  /*22df0*/  IMAD.MOV R2, RZ, RZ, -R3 ;  /* 0x000000ffff027224 */ /* 0x001fc800078e0a03 */
[----:B------:R-:W-:Y:S02]  /*22e00*/  IMAD R10, R2, R8, RZ ;  /* 0x00000008020a7224 */ /* 0x000fe400078e02ff */
[----:B------:R-:W-:-:S04]  /*22e10*/  IMAD.MOV.U32 R2, RZ, RZ, RZ ;  /* 0x000000ffff027224 */ /* 0x000fc800078e00ff */
[----:B------:R-:W-:-:S04]  /*22e20*/  IMAD.HI.U32 R10, R3, R10, R2 ;  /* 0x0000000a030a7227 */ /* 0x000fc800078e0002 */
[----:B------:R-:W-:Y:S01]  /*22e30*/  IMAD.IADD R2, R4, 0x1, -R16 ;  /* 0x0000000104027824 */ /* 0x000fe200078e0a10 */
[----:B------:R-:W-:-:S04]  /*22e40*/  IABS R4, R6 ;  /* 0x0000000600047213 */ /* 0x000fc80000000000 */
        /* <DEDUP_REMOVED lines=19> */
[----:B------:R-:W-:Y:S02]  /*22f80*/  VIADDMNMX R9, R3, R5, R9, PT ;  /* 0x0000000503097246 */ /* 0x000fe40003800109 */
[----:B------:R-:W-:Y:S02]  /*22f90*/  IADD3 R7, R4, R7, RZ ;  /* 0x0000000704077210 */ /* 0x000fe40007ffe0ff */
        /* <DEDUP_REMOVED lines=29> */
.L_x_2976:
[----:B------:R-:W-:Y:S01]  /*23170*/  UMOV UR4, URZ ;  /* 0x0000003f00047c82 */ /* 0x000fe20008000000 */
[----:B------:R-:W-:Y:S01]  /*23180*/  UMOV UR5, URZ ;  /* 0x0000003f00057c82 */ /* 0x000fe20008000000 */
[----:B------:R-:W-:Y:S01]  /*23190*/  ULDC UR6, c[0x0][0xd14] ;  /* 0x0003450000067ab9 */ /* 0x000fe20000000800 */
[----:B------:R-:W-:Y:S02]  /*231a0*/  IMAD.MOV.U32 R16, RZ, RZ, R4 ;  /* 0x000000ffff107224 */ /* 0x000fe400078e0004 */
[----:B------:R-:W-:Y:S02]  /*231b0*/  IMAD.U32 R17, RZ, RZ, UR4 ;  /* 0x00000004ff117e24 */ /* 0x000fe4000f8e00ff */
[----:B------:R-:W-:Y:S02]  /*231c0*/  IMAD.U32 R18, RZ, RZ, UR5 ;  /* 0x00000005ff127e24 */ /* 0x000fe4000f8e00ff */
[----:B------:R-:W-:-:S07]  /*231d0*/  IMAD.U32 R19, RZ, RZ, UR6 ;  /* 0x00000006ff137e24 */ /* 0x000fce000f8e00ff */
.L_x_2984:
        /* <DEDUP_REMOVED lines=12> */
.L_x_2885:
[----:B-1----:R-:W2:Y:S01]  /*232a0*/  LDL R0, [R1+0x24] ;  /* 0x0000240001007983 */ /* 0x002ea20000100800 */
[----:B------:R-:W1:Y:S01]  /*232b0*/  S2R R3, SR_CgaCtaId ;  /* 0x0000000000037919 */ /* 0x000e620000008800 */
[----:B--2---:R-:W-:Y:S02]  /*232c0*/  R2UR UR4, R0 ;  /* 0x00000000000472ca */ /* 0x004fe400000e0000 */
[----:B------:R-:W-:-:S04]  /*232d0*/  MOV R0, 0x400 ;  /* 0x0000040000007802 */ /* 0x000fc80000000f00 */
[----:B-1----:R-:W-:-:S07]  /*232e0*/  LEA R0, R3, R0, 0x18 ;  /* 0x0000000003007211 */ /* 0x002fce00078ec0ff */
[----:B------:R-:W-:-:S04]  /*232f0*/  UIADD3 UR4, UR4, 0x1, URZ ;  /* 0x0000000104047890 */ /* 0x000fc8000fffe03f */
[----:B------:R-:W-:-:S04]  /*23300*/  ULEA.HI UR5, UR4, UR4, URZ, 0x1 ;  /* 0x0000000404057291 */ /* 0x000fc8000f8f083f */
[----:B------:R-:W-:-:S04]  /*23310*/  ULOP3.LUT UR5, UR5, 0xfffffffe, URZ, 0xc0, !UPT ;  /* 0xfffffffe05057892 */ /* 0x000fc8000f8ec03f */
[----:B------:R-:W-:-:S06]  /*23320*/  UIADD3 UR5, UR4, -UR5, URZ ;  /* 0x8000000504057290 */ /* 0x000fcc000fffe03f */
[----:B------:R-:W-:-:S05]  /*23330*/  IMAD.U32 R3, RZ, RZ, UR5 ;  /* 0x00000005ff037e24 */ /* 0x000fca000f8e00ff */
[----:B------:R-:W-:-:S04]  /*23340*/  SHF.L.U32 R3, R3, 0x1f, RZ ;  /* 0x0000001f03037819 */ /* 0x000fc800000006ff */
[----:B------:R-:W1:Y:S02]  /*23350*/  SYNCS.PHASECHK.TRANS64.TRYWAIT P0, [R0+URZ+0x38820], R3 ;  /* 0x03882003000075a7 */ /* 0x000e64000800017f */
[----:B-1----:R-:W-:Y:S05]  /*23360*/  @!P0 BRA `(.L_x_2986) ;  /* 0x00000020009c8947 */ /* 0x002fea0003800000 */
.L_x_3102:
[----:B------:R-:W-:-:S03]  /*23370*/  UMOV UR4, 0xffffffff ;  /* 0xffffffff00047882 */ /* 0x000fc60000000000 */
[----:B------:R-:W-:Y:S05]  /*23380*/  BRA.DIV UR4, `(.L_x_2987) ;  /* 0x0000002204a87947 */ /* 0x000fea000b800000 */
[----:B---3--:R-:W2:Y:S02]  /*23390*/  S2R R2, SR_TID.X ;  /* 0x0000000000027919 */ /* 0x008ea40000002100 */
[----:B--2---:R-:W-:-:S04]  /*233a0*/  SHF.R.U32.HI R2, RZ, 0x5, R2 ;  /* 0x00000005ff027819 */ /* 0x004fc80000011602 */
[----:B------:R-:W-:-:S05]  /*233b0*/  LOP3.LUT R2, R2, 0x3, RZ, 0xc0, !PT ;  /* 0x0000000302027812 */ /* 0x000fca00078ec0ff */
[----:B------:R2:W3:Y:S02]  /*233c0*/  SHFL.IDX PT, R14, R2, RZ, 0x1f ;  /* 0x00001fff020e7589 */ /* 0x0004e400000e0000 */
.L_x_3105:
[----:B---3--:R-:W-:-:S13]  /*233d0*/  ISETP.NE.AND P0, PT, R14, RZ, PT ;  /* 0x000000ff0e00720c */ /* 0x008fda0003f05270 */
[----:B------:R-:W-:Y:S05]  /*233e0*/  @P0 BRA `(.L_x_2667) ;  /* 0x00000000009c0947 */ /* 0x000fea0003800000 */
[----:B------:R-:W-:-:S03]  /*233f0*/  UMOV UR4, 0xffffffff ;  /* 0xffffffff00047882 */ /* 0x000fc60000000000 */
[----:B------:R-:W-:Y:S05]  /*23400*/  BRA.DIV UR4, `(.L_x_2988) ;  /* 0x0000002204bc7947 */ /* 0x000fea000b800000 */
[----:B------:R-:W-:-:S13]  /*23410*/  ELECT P6, URZ, PT ;  /* 0x00000000003f782f */ /* 0x000fda00038c0000 */
.L_x_3108:
[----:B------:R-:W-:Y:S05]  /*23420*/  @!P6 BRA `(.L_x_2667) ;  /* 0x00000000008ce947 */ /* 0x000fea0003800000 */
[----:B--2---:R-:W2:Y:S02]  /*23430*/  LDL R2, [R1+0x30] ;  /* 0x0000300001027983 */ /* 0x004ea40000100800 */
[----:B--2---:R-:W-:-:S13]  /*23440*/  R2UR UR4, R2 ;  /* 0x00000000020472ca */ /* 0x004fda00000e0000 */
[----:B------:R-:W-:-:S06]  /*23450*/  ULOP3.LUT UR4, UR4, 0x2, URZ, 0xfc, !UPT ;  /* 0x0000000204047892 */ /* 0x000fcc000f8efc3f */
[----:B------:R-:W-:-:S04]  /*23460*/  MOV R2, UR4 ;  /* 0x0000000400027c02 */ /* 0x000fc80008000f00 */
[----:B------:R-:W-:-:S13]  /*23470*/  ISETP.NE.AND P2, PT, R2, 0x3, PT ;  /* 0x000000030200780c */ /* 0x000fda0003f45270 */
[----:B------:R-:W-:Y:S05]  /*23480*/  @!P2 BRA `(.L_x_2989) ;  /* 0x000000000004a947 */ /* 0x000fea0003800000 */
[----:B------:R-:W-:Y:S01]  /*23490*/  BPT.TRAP 0x1 ;  /* 0x000000040000795c */ /* 0x000fe20000300000 */
.L_x_2989:
        /* <DEDUP_REMOVED lines=14> */
.L_x_3109:
[----:B------:R-:W2:Y:S02]  /*23580*/  SYNCS.PHASECHK.TRANS64.TRYWAIT P0, [R7+URZ], R2 ;  /* 0x00000002070075a7 */ /* 0x000ea4000800017f */
[----:B--2---:R-:W-:Y:S05]  /*23590*/  @!P0 BRA `(.L_x_2991) ;  /* 0x00000020008c8947 */ /* 0x004fea0003800000 */
.L_x_3110:
[----:B------:R-:W-:Y:S05]  /*235a0*/  @!P2 BRA `(.L_x_2992) ;  /* 0x000000000004a947 */ /* 0x000fea0003800000 */
[----:B------:R-:W-:Y:S01]  /*235b0*/  BPT.TRAP 0x1 ;  /* 0x000000040000795c */ /* 0x000fe20000300000 */
.L_x_2992:
[----:B------:R-:W3:Y:S01]  /*235c0*/  LDL.LU R4, [R1] ;  /* 0x0000000001047983 */ /* 0x000ee20000300800 */
[----:B------:R-:W-:-:S04]  /*235d0*/  VIADD R0, R0, 0x38860 ;  /* 0x0003886000007836 */ /* 0x000fc80000000000 */
[----:B---3--:R-:W-:-:S04]  /*235e0*/  IMAD R4, R4, 0x8, R0 ;  /* 0x0000000804047824 */ /* 0x008fc800078e0200 */
[----:B------:R-:W3:Y:S02]  /*235f0*/  SYNCS.PHASECHK.TRANS64.TRYWAIT P0, [R4+URZ], R5 ;  /* 0x00000005040075a7 */ /* 0x000ee4000800017f */
[----:B---3--:R-:W-:Y:S05]  /*23600*/  @!P0 BRA `(.L_x_2993) ;  /* 0x0000002000848947 */ /* 0x008fea0003800000 */
.L_x_3111:
[----:B------:R-:W-:-:S07]  /*23610*/  IMAD R3, R3, 0x8, R0 ;  /* 0x0000000803037824 */ /* 0x000fce00078e0200 */
.L_x_2994:
[----:B----4-:R4:W0:Y:S02]  /*23620*/  SYNCS.PHASECHK.TRANS64.TRYWAIT P0, [R3+URZ], R2 ;  /* 0x00000002030075a7 */ /* 0x010824000800017f */
[----:B0-----:R-:W-:Y:S05]  /*23630*/  @!P0 NANOSLEEP.SYNCS 0x989680 ;  /* 0x009896800000895d */ /* 0x001fea0003900000 */
[----:B------:R-:W0:Y:S02]  /*23640*/  @!P0 SYNCS.PHASECHK.TRANS64 P0, [R3+URZ], R2 ;  /* 0x00000002030085a7 */ /* 0x000e24000800007f */
[----:B0-----:R-:W-:Y:S05]  /*23650*/  @!P0 BRA `(.L_x_2994) ;  /* 0xfffffffc00f08947 */ /* 0x001fea000383ffff */
.L_x_2667:
[----:B------:R-:W-:Y:S05]  /*23660*/  BSYNC B8 ;  /* 0x0000000000087941 */ /* 0x000fea0003800000 */
.L_x_2664:
[----:B------:R-:W-:Y:S05]  /*23670*/  EXIT ;  /* 0x000000000000794d */ /* 0x000fea0003800000 */
.L_x_2691:
[----:B0-----:R0:W1:Y:S02]  /*23680*/  SYNCS.PHASECHK.TRANS64.TRYWAIT P5, [R70+URZ+0x38890], R77 ;  /* 0x0388904d460075a7 */ /* 0x00106400080a017f */
[----:B-1----:R-:W-:Y:S05]  /*23690*/  @!P5 NANOSLEEP.SYNCS 0x989680 ;  /* 0x009896800000d95d */ /* 0x002fea0003900000 */
[----:B------:R-:W1:Y:S02]  /*236a0*/  @!P5 SYNCS.PHASECHK.TRANS64 P5, [R70+URZ+0x38890], R77 ;  /* 0x0388904d4600d5a7 */ /* 0x000e6400080a007f */
[----:B-1----:R-:W-:Y:S05]  /*236b0*/  @!P5 BRA `(.L_x_2691) ;  /* 0xfffffffc00f0d947 */ /* 0x002fea000383ffff */
[----:B------:R-:W-:Y:S05]  /*236c0*/  BRA `(.L_x_2995) ;  /* 0xfffffdf000bc7947 */ /* 0x000fea000383ffff */
.L_x_2701:
[----:B0-----:R0:W1:Y:S02]  /*236d0*/  SYNCS.PHASECHK.TRANS64.TRYWAIT P5, [R70+URZ+0x38890], R77 ;  /* 0x0388904d460075a7 */ /* 0x00106400080a017f */
[----:B-1----:R-:W-:Y:S05]  /*236e0*/  @!P5 NANOSLEEP.SYNCS 0x989680 ;  /* 0x009896800000d95d */ /* 0x002fea0003900000 */
[----:B------:R-:W1:Y:S02]  /*236f0*/  @!P5 SYNCS.PHASECHK.TRANS64 P5, [R70+URZ+0x38890], R77 ;  /* 0x0388904d4600d5a7 */ /* 0x000e6400080a007f */
[----:B-1----:R-:W-:Y:S05]  /*23700*/  @!P5 BRA `(.L_x_2701) ;  /* 0xfffffffc00f0d947 */ /* 0x002fea000383ffff */
[----:B------:R-:W-:Y:S05]  /*23710*/  BRA `(.L_x_2996) ;  /* 0xfffffdfc00107947 */ /* 0x000fea000383ffff */
.L_x_2706:
[----:B0-----:R0:W1:Y:S02]  /*23720*/  SYNCS.PHASECHK.TRANS64.TRYWAIT P5, [R70+URZ+0x38890], R77 ;  /* 0x0388904d460075a7 */ /* 0x00106400080a017f */
[----:B-1----:R-:W-:Y:S05]  /*23730*/  @!P5 NANOSLEEP.SYNCS 0x989680 ;  /* 0x009896800000d95d */ /* 0x002fea0003900000 */
[----:B------:R-:W1:Y:S02]  /*23740*/  @!P5 SYNCS.PHASECHK.TRANS64 P5, [R70+URZ+0x38890], R77 ;  /* 0x0388904d4600d5a7 */ /* 0x000e6400080a007f */
[----:B-1----:R-:W-:Y:S05]  /*23750*/  @!P5 BRA `(.L_x_2706) ;  /* 0xfffffffc00f0d947 */ /* 0x002fea000383ffff */
[----:B------:R-:W-:Y:S05]  /*23760*/  BRA `(.L_x_2997) ;  /* 0xfffffe0400207947 */ /* 0x000fea000383ffff */
.L_x_2710:
[----:B--2---:R2:W4:Y:S02]  /*23770*/  SYNCS.PHASECHK.TRANS64.TRYWAIT P5, [R70+URZ+0x388b0], R77 ;  /* 0x0388b04d460075a7 */ /* 0x00452400080a017f */
[----:B----4-:R-:W-:Y:S05]  /*23780*/  @!P5 NANOSLEEP.SYNCS 0x989680 ;  /* 0x009896800000d95d */ /* 0x010fea0003900000 */
[----:B------:R-:W4:Y:S02]  /*23790*/  @!P5 SYNCS.PHASECHK.TRANS64 P5, [R70+URZ+0x388b0], R77 ;  /* 0x0388b04d4600d5a7 */ /* 0x000f2400080a007f */
[----:B----4-:R-:W-:Y:S05]  /*237a0*/  @!P5 BRA `(.L_x_2710) ;  /* 0xfffffffc00f0d947 */ /* 0x010fea000383ffff */
[----:B------:R-:W-:Y:S05]  /*237b0*/  BRA `(.L_x_2998) ;  /* 0xfffffe04009c7947 */ /* 0x000fea000383ffff */
.L_x_2753:
[----:B------:R-:W-:Y:S01]  /*237c0*/  BSSY B1, `(.L_x_2999) ;  /* 0x0000008000017945 */ /* 0x000fe20003800000 */
[----:B------:R-:W-:Y:S01]  /*237d0*/  MOV R13, R4 ;  /* 0x00000004000d7202 */ /* 0x000fe20000000f00 */
[----:B------:R-:W-:Y:S02]  /*237e0*/  IMAD.MOV.U32 R12, RZ, RZ, RZ ;  /* 0x000000ffff0c7224 */ /* 0x000fe400078e00ff */
[----:B------:R-:W-:Y:S02]  /*237f0*/  IMAD.MOV.U32 R11, RZ, RZ, 0x1c1f ;  /* 0x00001c1fff0b7424 */ /* 0x000fe400078e00ff */
[----:B------:R-:W-:-:S07]  /*23800*/  IMAD.MOV.U32 R15, RZ, RZ, -0x1 ;  /* 0xffffffffff0f7424 */ /* 0x000fce00078e00ff */
[----:B-----5:R-:W-:Y:S05]  /*23810*/  WARPSYNC.COLLECTIVE R15, `(.L_x_3000) ;  /* 0x000000000f087348 */ /* 0x020fea0003c00000 */
[----:B------:R0:W1:Y:S02]  /*23820*/  SHFL.IDX P6, R14, R13, R12, R11 ;  /* 0x0000000c0d0e7389 */ /* 0x00006400000c000b */
[----:B01---5:R-:W-:Y:S01]  /*23830*/  ENDCOLLECTIVE ;  /* 0x000000000000791b */ /* 0x023fe20003800000 */
.L_x_3000:
[----:B------:R-:W-:Y:S05]  /*23840*/  BSYNC B1 ;  /* 0x0000000000017941 */ /* 0x000fea0003800000 */
.L_x_2999:
[----:B------:R-:W-:Y:S05]  /*23850*/  BRA `(.L_x_3001) ;  /* 0xfffffe4000b07947 */ /* 0x000fea000383ffff */
.L_x_2754:
[----:B------:R-:W-:Y:S01]  /*23860*/  BSSY B1, `(.L_x_3002) ;  /* 0x0000008000017945 */ /* 0x000fe20003800000 */
[----:B------:R-:W-:Y:S02]  /*23870*/  IMAD.MOV.U32 R13, RZ, RZ, R3 ;  /* 0x000000ffff0d7224 */ /* 0x000fe400078e0003 */
[----:B------:R-:W-:Y:S02]  /*23880*/  IMAD.MOV.U32 R12, RZ, RZ, RZ ;  /* 0x000000ffff0c7224 */ /* 0x000fe400078e00ff */
[----:B------:R-:W-:Y:S02]  /*23890*/  IMAD.MOV.U32 R11, RZ, RZ, 0x1c1f ;  /* 0x00001c1fff0b7424 */ /* 0x000fe400078e00ff */
[----:B------:R-:W-:-:S07]  /*238a0*/  IMAD.MOV.U32 R15, RZ, RZ, -0x1 ;  /* 0xffffffffff0f7424 */ /* 0x000fce00078e00ff */
[----:B-----5:R-:W-:Y:S05]  /*238b0*/  WARPSYNC.COLLECTIVE R15, `(.L_x_3003) ;  /* 0x000000000f087348 */ /* 0x020fea0003c00000 */
[----:B------:R0:W1:Y:S02]  /*238c0*/  SHFL.IDX P6, R14, R13, R12, R11 ;  /* 0x0000000c0d0e7389 */ /* 0x00006400000c000b */
[----:B01---5:R-:W-:Y:S01]  /*238d0*/  ENDCOLLECTIVE ;  /* 0x000000000000791b */ /* 0x023fe20003800000 */
.L_x_3003:
[----:B------:R-:W-:Y:S05]  /*238e0*/  BSYNC B1 ;  /* 0x0000000000017941 */ /* 0x000fea0003800000 */
.L_x_3002:
[----:B------:R-:W-:Y:S05]  /*238f0*/  BRA `(.L_x_3004) ;  /* 0xfffffe4000907947 */ /* 0x000fea000383ffff */
.L_x_2755:
        /* <DEDUP_REMOVED lines=8> */
.L_x_3006:
[----:B------:R-:W-:Y:S05]  /*23980*/  BSYNC B1 ;  /* 0x0000000000017941 */ /* 0x000fea0003800000 */
.L_x_3005:
[----:B------:R-:W-:Y:S05]  /*23990*/  BRA `(.L_x_3007) ;  /* 0xfffffe4000707947 */ /* 0x000fea000383ffff */
.L_x_2756:
        /* <DEDUP_REMOVED lines=8> */
.L_x_3009:
[----:B------:R-:W-:Y:S05]  /*23a20*/  BSYNC B1 ;  /* 0x0000000000017941 */ /* 0x000fea0003800000 */
.L_x_3008:
[----:B------:R-:W-:Y:S05]  /*23a30*/  BRA `(.L_x_3010) ;  /* 0xfffffe4000507947 */ /* 0x000fea000383ffff */
.L_x_2757:
[----:B------:R-:W-:Y:S01]  /*23a40*/  BSSY B1, `(.L_x_3011) ;  /* 0x0000008000017945 */ /* 0x000fe20003800000 */
[----:B------:R-:W-:Y:S01]  /*23a50*/  MOV R13, R4 ;  /* 0x00000004000d7202 */ /* 0x000fe20000000f00 */
[----:B------:R-:W-:Y:S02]  /*23a60*/  IMAD.MOV.U32 R12, RZ, RZ, 0x1 ;  /* 0x00000001ff0c7424 */ /* 0x000fe400078e00ff */
[----:B------:R-:W-:Y:S02]  /*23a70*/  IMAD.MOV.U32 R11, RZ, RZ, 0x1c1f ;  /* 0x00001c1fff0b7424 */ /* 0x000fe400078e00ff */
[----:B------:R-:W-:-:S07]  /*23a80*/  IMAD.MOV.U32 R15, RZ, RZ, -0x1 ;  /* 0xffffffffff0f7424 */ /* 0x000fce00078e00ff */
[----:B-----5:R-:W-:Y:S05]  /*23a90*/  WARPSYNC.COLLECTIVE R15, `(.L_x_3012) ;  /* 0x000000000f087348 */ /* 0x020fea0003c00000 */
[----:B------:R0:W1:Y:S02]  /*23aa0*/  SHFL.IDX P6, R14, R13, R12, R11 ;  /* 0x0000000c0d0e7389 */ /* 0x00006400000c000b */
[----:B01---5:R-:W-:Y:S01]  /*23ab0*/  ENDCOLLECTIVE ;  /* 0x000000000000791b */ /* 0x023fe20003800000 */
.L_x_3012:
[----:B------:R-:W-:Y:S05]  /*23ac0*/  BSYNC B1 ;  /* 0x0000000000017941 */ /* 0x000fea0003800000 */
.L_x_3011:
[----:B------:R-:W-:Y:S05]  /*23ad0*/  BRA `(.L_x_3013) ;  /* 0xfffffe4000307947 */ /* 0x000fea000383ffff */
.L_x_2758:
[----:B------:R-:W-:Y:S01]  /*23ae0*/  BSSY B1, `(.L_x_3014) ;  /* 0x0000008000017945 */ /* 0x000fe20003800000 */
[----:B------:R-:W-:Y:S02]  /*23af0*/  IMAD.MOV.U32 R13, RZ, RZ, R3 ;  /* 0x000000ffff0d7224 */ /* 0x000fe400078e0003 */
[----:B------:R-:W-:Y:S02]  /*23b00*/  IMAD.MOV.U32 R12, RZ, RZ, 0x1 ;  /* 0x00000001ff0c7424 */ /* 0x000fe400078e00ff */
[----:B------:R-:W-:Y:S02]  /*23b10*/  IMAD.MOV.U32 R11, RZ, RZ, 0x1c1f ;  /* 0x00001c1fff0b7424 */ /* 0x000fe400078e00ff */
[----:B------:R-:W-:-:S07]  /*23b20*/  IMAD.MOV.U32 R15, RZ, RZ, -0x1 ;  /* 0xffffffffff0f7424 */ /* 0x000fce00078e00ff */
[----:B-----5:R-:W-:Y:S05]  /*23b30*/  WARPSYNC.COLLECTIVE R15, `(.L_x_3015) ;  /* 0x000000000f087348 */ /* 0x020fea0003c00000 */
[----:B------:R0:W1:Y:S02]  /*23b40*/  SHFL.IDX P6, R14, R13, R12, R11 ;  /* 0x0000000c0d0e7389 */ /* 0x00006400000c000b */
[----:B01---5:R-:W-:Y:S01]  /*23b50*/  ENDCOLLECTIVE ;  /* 0x000000000000791b */ /* 0x023fe20003800000 */
.L_x_3015:
[----:B------:R-:W-:Y:S05]  /*23b60*/  BSYNC B1 ;  /* 0x0000000000017941 */ /* 0x000fea0003800000 */
.L_x_3014:
[----:B------:R-:W-:Y:S05]  /*23b70*/  BRA `(.L_x_3016) ;  /* 0xfffffe4000107947 */ /* 0x000fea000383ffff */
.L_x_2759:
        /* <DEDUP_REMOVED lines=8> */
.L_x_3018:
[----:B------:R-:W-:Y:S05]  /*23c00*/  BSYNC B1 ;  /* 0x0000000000017941 */ /* 0x000fea0003800000 */
.L_x_3017:
[----:B------:R-:W-:Y:S05]  /*23c10*/  BRA `(.L_x_3019) ;  /* 0xfffffe3c00f07947 */ /* 0x000fea000383ffff */
.L_x_2760:
        /* <DEDUP_REMOVED lines=8> */
.L_x_3021:
[----:B------:R-:W-:Y:S05]  /*23ca0*/  BSYNC B1 ;  /* 0x0000000000017941 */ /* 0x000fea0003800000 */
.L_x_3020:
[----:B------:R-:W-:Y:S05]  /*23cb0*/  BRA `(.L_x_3022) ;  /* 0xfffffe3c00d07947 */ /* 0x000fea000383ffff */
.L_x_2762:
[----:B0-----:R0:W1:Y:S02]  /*23cc0*/  SYNCS.PHASECHK.TRANS64.TRYWAIT P2, [R18+URZ+0x38800], R5 ;  /* 0x03880005120075a7 */ /* 0x001064000804017f */
[----:B-1----:R-:W-:Y:S05]  /*23cd0*/  @!P2 NANOSLEEP.SYNCS 0x989680 ;  /* 0x009896800000a95d */ /* 0x002fea0003900000 */
[----:B------:R-:W1:Y:S02]  /*23ce0*/  @!P2 SYNCS.PHASECHK.TRANS64 P2, [R18+URZ+0x38800], R5 ;  /* 0x038800051200a5a7 */ /* 0x000e64000804007f */
[----:B-1----:R-:W-:Y:S05]  /*23cf0*/  @!P2 BRA `(.L_x_2762) ;  /* 0xfffffffc00f0a947 */ /* 0x002fea000383ffff */
[----:B------:R-:W-:Y:S05]  /*23d00*/  BRA `(.L_x_3023) ;  /* 0xfffffe4000487947 */ /* 0x000fea000383ffff */
.L_x_2770:
        /* <DEDUP_REMOVED lines=8> */
.L_x_3025:
[----:B------:R-:W-:Y:S05]  /*23d90*/  BSYNC B1 ;  /* 0x0000000000017941 */ /* 0x000fea0003800000 */
.L_x_3024:
[----:B------:R-:W-:Y:S05]  /*23da0*/  BRA `(.L_x_3026) ;  /* 0xfffffe50001c7947 */ /* 0x000fea000383ffff */
.L_x_2771:
        /* <DEDUP_REMOVED lines=8> */
.L_x_3028:
[----:B------:R-:W-:Y:S05]  /*23e30*/  BSYNC B1 ;  /* 0x0000000000017941 */ /* 0x000fea0003800000 */
.L_x_3027:
[----:B------:R-:W-:Y:S05]  /*23e40*/  BRA `(.L_x_3029) ;  /* 0xfffffe4c00fc7947 */ /* 0x000fea000383ffff */
.L_x_2772:
        /* <DEDUP_REMOVED lines=8> */
.L_x_3031:
[----:B------:R-:W-:Y:S05]  /*23ed0*/  BSYNC B1 ;  /* 0x0000000000017941 */ /* 0x000fea0003800000 */
.L_x_3030:
[----:B------:R-:W-:Y:S05]  /*23ee0*/  BRA `(.L_x_3032) ;  /* 0xfffffe4c00dc7947 */ /* 0x000fea000383ffff */
.L_x_2773:
        /* <DEDUP_REMOVED lines=8> */
.L_x_3034:
[----:B------:R-:W-:Y:S05]  /*23f70*/  BSYNC B1 ;  /* 0x0000000000017941 */ /* 0x000fea0003800000 */
.L_x_3033:
[----:B------:R-:W-:Y:S05]  /*23f80*/  BRA `(.L_x_3035) ;  /* 0xfffffe4c00bc7947 */ /* 0x000fea000383ffff */
.L_x_2774:
        /* <DEDUP_REMOVED lines=8> */
.L_x_3037:
[----:B------:R-:W-:Y:S05]  /*24010*/  BSYNC B1 ;  /* 0x0000000000017941 */ /* 0x000fea0003800000 */
.L_x_3036:
[----:B------:R-:W-:Y:S05]  /*24020*/  BRA `(.L_x_3038) ;  /* 0xfffffe4c009c7947 */ /* 0x000fea000383ffff */
.L_x_2775:
        /* <DEDUP_REMOVED lines=8> */
.L_x_3040:
[----:B------:R-:W-:Y:S05]  /*240b0*/  BSYNC B1 ;  /* 0x0000000000017941 */ /* 0x000fea0003800000 */
.L_x_3039:
[----:B------:R-:W-:Y:S05]  /*240c0*/  BRA `(.L_x_3041) ;  /* 0xfffffe4c00807947 */ /* 0x000fea000383ffff */
.L_x_2776:
        /* <DEDUP_REMOVED lines=8> */
.L_x_3043:
[----:B------:R-:W-:Y:S05]  /*24150*/  BSYNC B1 ;  /* 0x0000000000017941 */ /* 0x000fea0003800000 */
.L_x_3042:
[----:B------:R-:W-:Y:S05]  /*24160*/  BRA `(.L_x_3044) ;  /* 0xfffffe4c00647947 */ /* 0x000fea000383ffff */
.L_x_2777:
        /* <DEDUP_REMOVED lines=8> */
.L_x_3046:
[----:B------:R-:W-:Y:S05]  /*241f0*/  BSYNC B1 ;  /* 0x0000000000017941 */ /* 0x000fea0003800000 */
.L_x_3045:
[----:B------:R-:W-:Y:S05]  /*24200*/  BRA `(.L_x_3047) ;  /* 0xfffffe4c00487947 */ /* 0x000fea000383ffff */
.L_x_2779:
[----:B0-----:R0:W1:Y:S02]  /*24210*/  SYNCS.PHASECHK.TRANS64.TRYWAIT P2, [R18+URZ+0x38800], R3 ;  /* 0x03880003120075a7 */ /* 0x001064000804017f */
[----:B-1----:R-:W-:Y:S05]  /*24220*/  @!P2 NANOSLEEP.SYNCS 0x989680 ;  /* 0x009896800000a95d */ /* 0x002fea0003900000 */
[----:B------:R-:W1:Y:S02]  /*24230*/  @!P2 SYNCS.PHASECHK.TRANS64 P2, [R18+URZ+0x38800], R3 ;  /* 0x038800031200a5a7 */ /* 0x000e64000804007f */
[----:B-1----:R-:W-:Y:S05]  /*24240*/  @!P2 BRA `(.L_x_2779) ;  /* 0xfffffffc00f0a947 */ /* 0x002fea000383ffff */
[----:B------:R-:W-:Y:S05]  /*24250*/  BRA `(.L_x_3048) ;  /* 0xfffffe4c00a47947 */ /* 0x000fea000383ffff */
.L_x_2785:
[----:B-1----:R1:W2:Y:S02]  /*24260*/  SYNCS.PHASECHK.TRANS64.TRYWAIT P1, [R14+URZ+0x38830], R7 ;  /* 0x038830070e0075a7 */ /* 0x0022a4000802017f */
[----:B--2---:R-:W-:Y:S05]  /*24270*/  @!P1 NANOSLEEP.SYNCS 0x989680 ;  /* 0x009896800000995d */ /* 0x004fea0003900000 */
[----:B------:R-:W2:Y:S02]  /*24280*/  @!P1 SYNCS.PHASECHK.TRANS64 P1, [R14+URZ+0x38830], R7 ;  /* 0x038830070e0095a7 */ /* 0x000ea4000802007f */
[----:B--2---:R-:W-:Y:S05]  /*24290*/  @!P1 BRA `(.L_x_2785) ;  /* 0xfffffffc00f09947 */ /* 0x004fea000383ffff */
[----:B------:R-:W-:Y:S05]  /*242a0*/  BRA `(.L_x_2784) ;  /* 0xfffffe5800f87947 */ /* 0x000fea000383ffff */
.L_x_2787:
[----:B--2---:R2:W3:Y:S02]  /*242b0*/  SYNCS.PHASECHK.TRANS64.TRYWAIT P1, [R18+URZ+0x38810], R3 ;  /* 0x03881003120075a7 */ /* 0x0044e4000802017f */
[----:B---3--:R-:W-:Y:S05]  /*242c0*/  @!P1 NANOSLEEP.SYNCS 0x989680 ;  /* 0x009896800000995d */ /* 0x008fea0003900000 */
[----:B------:R-:W3:Y:S02]  /*242d0*/  @!P1 SYNCS.PHASECHK.TRANS64 P1, [R18+URZ+0x38810], R3 ;  /* 0x03881003120095a7 */ /* 0x000ee4000802007f */
[----:B---3--:R-:W-:Y:S05]  /*242e0*/  @!P1 BRA `(.L_x_2787) ;  /* 0xfffffffc00f09947 */ /* 0x008fea000383ffff */
[----:B------:R-:W-:Y:S05]  /*242f0*/  BRA `(.L_x_3049) ;  /* 0xfffffe5c00a87947 */ /* 0x000fea000383ffff */
.L_x_2791:
[----:B----4-:R4:W0:Y:S02]  /*24300*/  SYNCS.PHASECHK.TRANS64.TRYWAIT P2, [R14+URZ+0x38850], R7 ;  /* 0x038850070e0075a7 */ /* 0x010824000804017f */
[----:B0-----:R-:W-:Y:S05]  /*24310*/  @!P2 NANOSLEEP.SYNCS 0x989680 ;  /* 0x009896800000a95d */ /* 0x001fea0003900000 */
[----:B------:R-:W0:Y:S02]  /*24320*/  @!P2 SYNCS.PHASECHK.TRANS64 P2, [R14+URZ+0x38850], R7 ;  /* 0x038850070e00a5a7 */ /* 0x000e24000804007f */
[----:B0-----:R-:W-:Y:S05]  /*24330*/  @!P2 BRA `(.L_x_2791) ;  /* 0xfffffffc00f0a947 */ /* 0x001fea000383ffff */
[----:B------:R-:W-:Y:S05]  /*24340*/  BRA `(.L_x_2790) ;  /* 0xfffffe5c00cc7947 */ /* 0x000fea000383ffff */
.L_x_2811:
[----:B-1----:R1:W2:Y:S02]  /*24350*/  SYNCS.PHASECHK.TRANS64.TRYWAIT P2, [R199+URZ+0x38830], R204 ;  /* 0x038830ccc70075a7 */ /* 0x0022a4000804017f */
[----:B--2---:R-:W-:Y:S05]  /*24360*/  @!P2 NANOSLEEP.SYNCS 0x989680 ;  /* 0x009896800000a95d */ /* 0x004fea0003900000 */
[----:B------:R-:W2:Y:S02]  /*24370*/  @!P2 SYNCS.PHASECHK.TRANS64 P2, [R199+URZ+0x38830], R204 ;  /* 0x038830ccc700a5a7 */ /* 0x000ea4000804007f */
[----:B--2---:R-:W-:Y:S05]  /*24380*/  @!P2 BRA `(.L_x_2811) ;  /* 0xfffffffc00f0a947 */ /* 0x004fea000383ffff */
[----:B------:R-:W-:Y:S05]  /*24390*/  BRA `(.L_x_2810) ;  /* 0xfffffe9800607947 */ /* 0x000fea000383ffff */
.L_x_2816:
[----:B---3--:R3:W4:Y:S02]  /*243a0*/  SYNCS.PHASECHK.TRANS64.TRYWAIT P2, [R199+URZ+0x38850], R204 ;  /* 0x038850ccc70075a7 */ /* 0x008724000804017f */
[----:B----4-:R-:W-:Y:S05]  /*243b0*/  @!P2 NANOSLEEP.SYNCS 0x989680 ;  /* 0x009896800000a95d */ /* 0x010fea0003900000 */
[----:B------:R-:W4:Y:S02]  /*243c0*/  @!P2 SYNCS.PHASECHK.TRANS64 P2, [R199+URZ+0x38850], R204 ;  /* 0x038850ccc700a5a7 */ /* 0x000f24000804007f */
[----:B----4-:R-:W-:Y:S05]  /*243d0*/  @!P2 BRA `(.L_x_2816) ;  /* 0xfffffffc00f0a947 */ /* 0x010fea000383ffff */
[----:B------:R-:W-:Y:S05]  /*243e0*/  BRA `(.L_x_2815) ;  /* 0xfffffe9800fc7947 */ /* 0x000fea000383ffff */
.L_x_2837:
[----:B-1----:R1:W2:Y:S02]  /*243f0*/  SYNCS.PHASECHK.TRANS64.TRYWAIT P3, [R14+URZ+0x38830], R21 ;  /* 0x038830150e0075a7 */ /* 0x0022a4000806017f */
[----:B--2---:R-:W-:Y:S05]  /*24400*/  @!P3 NANOSLEEP.SYNCS 0x989680 ;  /* 0x009896800000b95d */ /* 0x004fea0003900000 */
[----:B------:R-:W2:Y:S02]  /*24410*/  @!P3 SYNCS.PHASECHK.TRANS64 P3, [R14+URZ+0x38830], R21 ;  /* 0x038830150e00b5a7 */ /* 0x000ea4000806007f */
[----:B--2---:R-:W-:Y:S05]  /*24420*/  @!P3 BRA `(.L_x_2837) ;  /* 0xfffffffc00f0b947 */ /* 0x004fea000383ffff */
[----:B------:R-:W-:Y:S05]  /*24430*/  BRA `(.L_x_2836) ;  /* 0xfffffedc00147947 */ /* 0x000fea000383ffff */
.L_x_2842:
[----:B---3--:R3:W4:Y:S02]  /*24440*/  SYNCS.PHASECHK.TRANS64.TRYWAIT P3, [R14+URZ+0x38850], R21 ;  /* 0x038850150e0075a7 */ /* 0x008724000806017f */
[----:B----4-:R-:W-:Y:S05]  /*24450*/  @!P3 NANOSLEEP.SYNCS 0x989680 ;  /* 0x009896800000b95d */ /* 0x010fea0003900000 */
[----:B------:R-:W4:Y:S02]  /*24460*/  @!P3 SYNCS.PHASECHK.TRANS64 P3, [R14+URZ+0x38850], R21 ;  /* 0x038850150e00b5a7 */ /* 0x000f24000806007f */
[----:B----4-:R-:W-:Y:S05]  /*24470*/  @!P3 BRA `(.L_x_2842) ;  /* 0xfffffffc00f0b947 */ /* 0x010fea000383ffff */
[----:B------:R-:W-:Y:S05]  /*24480*/  BRA `(.L_x_2841) ;  /* 0xfffffedc00b07947 */ /* 0x000fea000383ffff */
.L_x_2850:
[----:B-1----:R1:W2:Y:S02]  /*24490*/  SYNCS.PHASECHK.TRANS64.TRYWAIT P2, [R191+URZ+0x38830], R190 ;  /* 0x038830bebf0075a7 */ /* 0x0022a4000804017f */
[----:B--2---:R-:W-:Y:S05]  /*244a0*/  @!P2 NANOSLEEP.SYNCS 0x989680 ;  /* 0x009896800000a95d */ /* 0x004fea0003900000 */
[----:B------:R-:W2:Y:S02]  /*244b0*/  @!P2 SYNCS.PHASECHK.TRANS64 P2, [R191+URZ+0x38830], R190 ;  /* 0x038830bebf00a5a7 */ /* 0x000ea4000804007f */
[----:B--2---:R-:W-:Y:S05]  /*244c0*/  @!P2 BRA `(.L_x_2850) ;  /* 0xfffffffc00f0a947 */ /* 0x004fea000383ffff */
[----:B------:R-:W-:Y:S05]  /*244d0*/  BRA `(.L_x_2849) ;  /* 0xffffff10009c7947 */ /* 0x000fea000383ffff */
.L_x_2855:
[----:B---3--:R3:W4:Y:S02]  /*244e0*/  SYNCS.PHASECHK.TRANS64.TRYWAIT P2, [R191+URZ+0x38850], R190 ;  /* 0x038850bebf0075a7 */ /* 0x008724000804017f */
[----:B----4-:R-:W-:Y:S05]  /*244f0*/  @!P2 NANOSLEEP.SYNCS 0x989680 ;  /* 0x009896800000a95d */ /* 0x010fea0003900000 */
[----:B------:R-:W4:Y:S02]  /*24500*/  @!P2 SYNCS.PHASECHK.TRANS64 P2, [R191+URZ+0x38850], R190 ;  /* 0x038850bebf00a5a7 */ /* 0x000f24000804007f */
[----:B----4-:R-:W-:Y:S05]  /*24510*/  @!P2 BRA `(.L_x_2855) ;  /* 0xfffffffc00f0a947 */ /* 0x010fea000383ffff */
[----:B------:R-:W-:Y:S05]  /*24520*/  BRA `(.L_x_2854) ;  /* 0xffffff1400387947 */ /* 0x000fea000383ffff */
.L_x_2899:
[----:B------:R-:W1:Y:S01]  /*24530*/  S2R R11, SR_TID.X ;  /* 0x00000000000b7919 */ /* 0x000e620000002100 */
[----:B------:R-:W-:Y:S01]  /*24540*/  BSSY B1, `(.L_x_3050) ;  /* 0x000000a000017945 */ /* 0x000fe20003800000 */
[----:B------:R-:W-:Y:S02]  /*24550*/  IMAD.MOV.U32 R12, RZ, RZ, RZ ;  /* 0x000000ffff0c7224 */ /* 0x000fe400078e00ff */
[----:B------:R-:W-:Y:S01]  /*24560*/  IMAD.MOV.U32 R15, RZ, RZ, -0x1 ;  /* 0xffffffffff0f7424 */ /* 0x000fe200078e00ff */
[----:B-1----:R-:W-:-:S04]  /*24570*/  SHF.R.U32.HI R11, RZ, 0x5, R11 ;  /* 0x00000005ff0b7819 */ /* 0x002fc8000001160b */
[----:B------:R-:W-:-:S04]  /*24580*/  LOP3.LUT R11, R11, 0x3, RZ, 0xc0, !PT ;  /* 0x000000030b0b7812 */ /* 0x000fc800078ec0ff */
[----:B0-----:R-:W-:Y:S01]  /*24590*/  MOV R13, R11 ;  /* 0x0000000b000d7202 */ /* 0x001fe20000000f00 */
[----:B------:R-:W-:-:S07]  /*245a0*/  IMAD.MOV.U32 R11, RZ, RZ, 0x1f ;  /* 0x0000001fff0b7424 */ /* 0x000fce00078e00ff */
[----:B------:R-:W-:Y:S05]  /*245b0*/  WARPSYNC.COLLECTIVE R15, `(.L_x_3051) ;  /* 0x000000000f087348 */ /* 0x000fea0003c00000 */
[----:B------:R0:W1:Y:S02]  /*245c0*/  SHFL.IDX P6, R14, R13, R12, R11 ;  /* 0x0000000c0d0e7389 */ /* 0x00006400000c000b */
[----:B01----:R-:W-:Y:S01]  /*245d0*/  ENDCOLLECTIVE ;  /* 0x000000000000791b */ /* 0x003fe20003800000 */
.L_x_3051:
[----:B------:R-:W-:Y:S05]  /*245e0*/  BSYNC B1 ;  /* 0x0000000000017941 */ /* 0x000fea0003800000 */
.L_x_3050:
[----:B------:R-:W-:Y:S05]  /*245f0*/  BRA `(.L_x_3052) ;  /* 0xffffff9800607947 */ /* 0x000fea000383ffff */
.L_x_2900:
[----:B------:R-:W-:Y:S01]  /*24600*/  BSSY B1, `(.L_x_3053) ;  /* 0x0000006000017945 */ /* 0x000fe20003800000 */
[----:B------:R-:W-:-:S07]  /*24610*/  IMAD.MOV.U32 R15, RZ, RZ, -0x1 ;  /* 0xffffffffff0f7424 */ /* 0x000fce00078e00ff */
[----:B0-----:R-:W-:Y:S05]  /*24620*/  WARPSYNC.COLLECTIVE R15, `(.L_x_3054) ;  /* 0x000000000f0c7348 */ /* 0x001fea0003c00000 */
[----:B------:R-:W-:Y:S02]  /*24630*/  ELECT P6, UR62, PT ;  /* 0x00000000003e782f */ /* 0x000fe400038c0000 */
[----:B------:R-:W-:Y:S01]  /*24640*/  MOV R14, UR62 ;  /* 0x0000003e000e7c02 */ /* 0x000fe20008000f00 */
[----:B0-----:R-:W-:Y:S10]  /*24650*/  ENDCOLLECTIVE ;  /* 0x000000000000791b */ /* 0x001ff40003800000 */
.L_x_3054:
[----:B------:R-:W-:Y:S05]  /*24660*/  BSYNC B1 ;  /* 0x0000000000017941 */ /* 0x000fea0003800000 */
.L_x_3053:
[----:B------:R-:W-:Y:S05]  /*24670*/  BRA `(.L_x_3055) ;  /* 0xffffff98004c7947 */ /* 0x000fea000383ffff */
.L_x_2901:
[----:B-1----:R1:W2:Y:S02]  /*24680*/  SYNCS.PHASECHK.TRANS64.TRYWAIT P0, [R7+URZ+0x38820], R8 ;  /* 0x03882008070075a7 */ /* 0x0022a4000800017f */
[----:B--2---:R-:W-:Y:S05]  /*24690*/  @!P0 NANOSLEEP.SYNCS 0x989680 ;  /* 0x009896800000895d */ /* 0x004fea0003900000 */
[----:B------:R-:W2:Y:S02]  /*246a0*/  @!P0 SYNCS.PHASECHK.TRANS64 P0, [R7+URZ+0x38820], R8 ;  /* 0x03882008070085a7 */ /* 0x000ea4000800007f */
[----:B--2---:R-:W-:Y:S05]  /*246b0*/  @!P0 BRA `(.L_x_2901) ;  /* 0xfffffffc00f08947 */ /* 0x004fea000383ffff */
[----:B------:R-:W-:Y:S05]  /*246c0*/  BRA `(.L_x_3056) ;  /* 0xffffff98006c7947 */ /* 0x000fea000383ffff */
.L_x_2904:
[----:B-1----:R1:W2:Y:S02]  /*246d0*/  SYNCS.PHASECHK.TRANS64.TRYWAIT P0, [R8+URZ+0x388a0], R9 ;  /* 0x0388a009080075a7 */ /* 0x0022a4000800017f */
[----:B--2---:R-:W-:Y:S05]  /*246e0*/  @!P0 NANOSLEEP.SYNCS 0x989680 ;  /* 0x009896800000895d */ /* 0x004fea0003900000 */
[----:B------:R-:W2:Y:S02]  /*246f0*/  @!P0 SYNCS.PHASECHK.TRANS64 P0, [R8+URZ+0x388a0], R9 ;  /* 0x0388a009080085a7 */ /* 0x000ea4000800007f */
[----:B--2---:R-:W-:Y:S05]  /*24700*/  @!P0 BRA `(.L_x_2904) ;  /* 0xfffffffc00f08947 */ /* 0x004fea000383ffff */
[----:B------:R-:W-:Y:S05]  /*24710*/  BRA `(.L_x_3057) ;  /* 0xffffff9800787947 */ /* 0x000fea000383ffff */
.L_x_2906:
[----:B--2---:R2:W3:Y:S02]  /*24720*/  SYNCS.PHASECHK.TRANS64.TRYWAIT P0, [R8+URZ+0x388c0], R9 ;  /* 0x0388c009080075a7 */ /* 0x0044e4000800017f */
[----:B---3--:R-:W-:Y:S05]  /*24730*/  @!P0 NANOSLEEP.SYNCS 0x989680 ;  /* 0x009896800000895d */ /* 0x008fea0003900000 */
[----:B------:R-:W3:Y:S02]  /*24740*/  @!P0 SYNCS.PHASECHK.TRANS64 P0, [R8+URZ+0x388c0], R9 ;  /* 0x0388c009080085a7 */ /* 0x000ee4000800007f */
[----:B---3--:R-:W-:Y:S05]  /*24750*/  @!P0 BRA `(.L_x_2906) ;  /* 0xfffffffc00f08947 */ /* 0x008fea000383ffff */
[----:B------:R-:W-:Y:S05]  /*24760*/  BRA `(.L_x_3058) ;  /* 0xffffff9800e07947 */ /* 0x000fea000383ffff */
.L_x_2910:
[----:B-1----:R1:W2:Y:S02]  /*24770*/  SYNCS.PHASECHK.TRANS64.TRYWAIT P0, [R9+URZ+0x388a0], R10 ;  /* 0x0388a00a090075a7 */ /* 0x0022a4000800017f */
[----:B--2---:R-:W-:Y:S05]  /*24780*/  @!P0 NANOSLEEP.SYNCS 0x989680 ;  /* 0x009896800000895d */ /* 0x004fea0003900000 */
[----:B------:R-:W2:Y:S02]  /*24790*/  @!P0 SYNCS.PHASECHK.TRANS64 P0, [R9+URZ+0x388a0], R10 ;  /* 0x0388a00a090085a7 */ /* 0x000ea4000800007f */
[----:B--2---:R-:W-:Y:S05]  /*247a0*/  @!P0 BRA `(.L_x_2910) ;  /* 0xfffffffc00f08947 */ /* 0x004fea000383ffff */
[----:B------:R-:W-:Y:S05]  /*247b0*/  BRA `(.L_x_3059) ;  /* 0xffffffa000247947 */ /* 0x000fea000383ffff */
.L_x_2912:
[----:B--2---:R2:W3:Y:S02]  /*247c0*/  SYNCS.PHASECHK.TRANS64.TRYWAIT P1, [R9+URZ+0x388c0], R10 ;  /* 0x0388c00a090075a7 */ /* 0x0044e4000802017f */
[----:B---3--:R-:W-:Y:S05]  /*247d0*/  @!P1 NANOSLEEP.SYNCS 0x989680 ;  /* 0x009896800000995d */ /* 0x008fea0003900000 */
[----:B------:R-:W3:Y:S02]  /*247e0*/  @!P1 SYNCS.PHASECHK.TRANS64 P1, [R9+URZ+0x388c0], R10 ;  /* 0x0388c00a090095a7 */ /* 0x000ee4000802007f */
[----:B---3--:R-:W-:Y:S05]  /*247f0*/  @!P1 BRA `(.L_x_2912) ;  /* 0xfffffffc00f09947 */ /* 0x008fea000383ffff */
[----:B------:R-:W-:Y:S05]  /*24800*/  BRA `(.L_x_3060) ;  /* 0xffffffa000847947 */ /* 0x000fea000383ffff */
.L_x_2930:
[----:B------:R-:W0:Y:S01]  /*24810*/  S2R R5, SR_TID.X ;  /* 0x0000000000057919 */ /* 0x000e220000002100 */
[----:B------:R-:W-:Y:S01]  /*24820*/  BSSY B0, `(.L_x_3061) ;  /* 0x000000a000007945 */ /* 0x000fe20003800000 */
[----:B------:R-:W-:Y:S01]  /*24830*/  IMAD.MOV.U32 R12, RZ, RZ, RZ ;  /* 0x000000ffff0c7224 */ /* 0x000fe200078e00ff */
[----:B------:R-:W-:Y:S01]  /*24840*/  MOV R15, 0xffffffff ;  /* 0xffffffff000f7802 */ /* 0x000fe20000000f00 */
[----:B-1----:R-:W-:Y:S01]  /*24850*/  IMAD.MOV.U32 R11, RZ, RZ, 0x1f ;  /* 0x0000001fff0b7424 */ /* 0x002fe200078e00ff */
[----:B0-----:R-:W-:-:S04]  /*24860*/  SHF.R.U32.HI R5, RZ, 0x5, R5 ;  /* 0x00000005ff057819 */ /* 0x001fc80000011605 */
[----:B------:R-:W-:-:S05]  /*24870*/  LOP3.LUT R5, R5, 0x3, RZ, 0xc0, !PT ;  /* 0x0000000305057812 */ /* 0x000fca00078ec0ff */
[----:B------:R-:W-:-:S07]  /*24880*/  IMAD.MOV.U32 R13, RZ, RZ, R5 ;  /* 0x000000ffff0d7224 */ /* 0x000fce00078e0005 */
[----:B------:R-:W-:Y:S05]  /*24890*/  WARPSYNC.COLLECTIVE R15, `(.L_x_3062) ;  /* 0x000000000f087348 */ /* 0x000fea0003c00000 */
[----:B------:R0:W1:Y:S02]  /*248a0*/  SHFL.IDX P6, R14, R13, R12, R11 ;  /* 0x0000000c0d0e7389 */ /* 0x00006400000c000b */
[----:B01----:R-:W-:Y:S01]  /*248b0*/  ENDCOLLECTIVE ;  /* 0x000000000000791b */ /* 0x003fe20003800000 */
.L_x_3062:
[----:B------:R-:W-:Y:S05]  /*248c0*/  BSYNC B0 ;  /* 0x0000000000007941 */ /* 0x000fea0003800000 */
.L_x_3061:
[----:B------:R-:W-:Y:S05]  /*248d0*/  BRA `(.L_x_3063) ;  /* 0xffffffb0005c7947 */ /* 0x000fea000383ffff */
.L_x_2931:
[----:B------:R-:W-:Y:S01]  /*248e0*/  BSSY B0, `(.L_x_3064) ;  /* 0x0000006000007945 */ /* 0x000fe20003800000 */
[----:B------:R-:W-:-:S07]  /*248f0*/  IMAD.MOV.U32 R15, RZ, RZ, -0x1 ;  /* 0xffffffffff0f7424 */ /* 0x000fce00078e00ff */
[----:B-1----:R-:W-:Y:S05]  /*24900*/  WARPSYNC.COLLECTIVE R15, `(.L_x_3065) ;  /* 0x000000000f0c7348 */ /* 0x002fea0003c00000 */
[----:B------:R-:W-:Y:S02]  /*24910*/  ELECT P6, UR62, PT ;  /* 0x00000000003e782f */ /* 0x000fe400038c0000 */
[----:B------:R-:W-:Y:S01]  /*24920*/  MOV R14, UR62 ;  /* 0x0000003e000e7c02 */ /* 0x000fe20008000f00 */
[----:B-1----:R-:W-:Y:S10]  /*24930*/  ENDCOLLECTIVE ;  /* 0x000000000000791b */ /* 0x002ff40003800000 */
.L_x_3065:
[----:B------:R-:W-:Y:S05]  /*24940*/  BSYNC B0 ;  /* 0x0000000000007941 */ /* 0x000fea0003800000 */
.L_x_3064:
[----:B------:R-:W-:Y:S05]  /*24950*/  BRA `(.L_x_3066) ;  /* 0xffffffb0004c7947 */ /* 0x000fea000383ffff */
.L_x_2934:
[----:B0-----:R0:W1:Y:S02]  /*24960*/  SYNCS.PHASECHK.TRANS64.TRYWAIT P0, [R5+URZ+0x38840], R7 ;  /* 0x03884007050075a7 */ /* 0x001064000800017f */
[----:B-1----:R-:W-:Y:S05]  /*24970*/  @!P0 NANOSLEEP.SYNCS 0x989680 ;  /* 0x009896800000895d */ /* 0x002fea0003900000 */
[----:B------:R-:W1:Y:S02]  /*24980*/  @!P0 SYNCS.PHASECHK.TRANS64 P0, [R5+URZ+0x38840], R7 ;  /* 0x03884007050085a7 */ /* 0x000e64000800007f */
[----:B-1----:R-:W-:Y:S05]  /*24990*/  @!P0 BRA `(.L_x_2934) ;  /* 0xfffffffc00f08947 */ /* 0x002fea000383ffff */
[----:B------:R-:W-:Y:S05]  /*249a0*/  BRA `(.L_x_3067) ;  /* 0xffffffb000b47947 */ /* 0x000fea000383ffff */
.L_x_2938:
        /* <DEDUP_REMOVED lines=8> */
.L_x_2941:
[----:B0-----:R0:W1:Y:S02]  /*24a30*/  SYNCS.PHASECHK.TRANS64.TRYWAIT P0, [R2+URZ+0x38860], R5 ;  /* 0x03886005020075a7 */ /* 0x001064000800017f */
[----:B-1----:R-:W-:Y:S05]  /*24a40*/  @!P0 NANOSLEEP.SYNCS 0x989680 ;  /* 0x009896800000895d */ /* 0x002fea0003900000 */
[----:B------:R-:W1:Y:S02]  /*24a50*/  @!P0 SYNCS.PHASECHK.TRANS64 P0, [R2+URZ+0x38860], R5 ;  /* 0x03886005020085a7 */ /* 0x000e64000800007f */
[----:B-1----:R-:W-:Y:S05]  /*24a60*/  @!P0 BRA `(.L_x_2941) ;  /* 0xfffffffc00f08947 */ /* 0x002fea000383ffff */
[----:B------:R-:W-:Y:S05]  /*24a70*/  BRA `(.L_x_3069) ;  /* 0xffffffb800b87947 */ /* 0x000fea000383ffff */
.L_x_2950:
[----:B--2---:R2:W3:Y:S02]  /*24a80*/  SYNCS.PHASECHK.TRANS64.TRYWAIT P0, [R2+URZ+0x38840], R3 ;  /* 0x03884003020075a7 */ /* 0x0044e4000800017f */
[----:B---3--:R-:W-:Y:S05]  /*24a90*/  @!P0 NANOSLEEP.SYNCS 0x989680 ;  /* 0x009896800000895d */ /* 0x008fea0003900000 */
[----:B------:R-:W3:Y:S02]  /*24aa0*/  @!P0 SYNCS.PHASECHK.TRANS64 P0, [R2+URZ+0x38840], R3 ;  /* 0x03884003020085a7 */ /* 0x000ee4000800007f */
[----:B---3--:R-:W-:Y:S05]  /*24ab0*/  @!P0 BRA `(.L_x_2950) ;  /* 0xfffffffc00f08947 */ /* 0x008fea000383ffff */
[----:B------:R-:W-:Y:S05]  /*24ac0*/  BRA `(.L_x_3070) ;  /* 0xffffffc0008c7947 */ /* 0x000fea000383ffff */
.L_x_2952:
[----:B0-----:R0:W3:Y:S02]  /*24ad0*/  SYNCS.PHASECHK.TRANS64.TRYWAIT P0, [R2+URZ+0x38860], R3 ;  /* 0x03886003020075a7 */ /* 0x0010e4000800017f */
[----:B---3--:R-:W-:Y:S05]  /*24ae0*/  @!P0 NANOSLEEP.SYNCS 0x989680 ;  /* 0x009896800000895d */ /* 0x008fea0003900000 */
[----:B------:R-:W3:Y:S02]  /*24af0*/  @!P0 SYNCS.PHASECHK.TRANS64 P0, [R2+URZ+0x38860], R3 ;  /* 0x03886003020085a7 */ /* 0x000ee4000800007f */
[----:B---3--:R-:W-:Y:S05]  /*24b00*/  @!P0 BRA `(.L_x_2952) ;  /* 0xfffffffc00f08947 */ /* 0x008fea000383ffff */
[----:B------:R-:W-:Y:S05]  /*24b10*/  BRA `(.L_x_3071) ;  /* 0xffffffc400007947 */ /* 0x000fea000383ffff */
.L_x_2957:
[----:B---3--:R3:W4:Y:S02]  /*24b20*/  SYNCS.PHASECHK.TRANS64.TRYWAIT P0, [R2+URZ+0x38840], R3 ;  /* 0x03884003020075a7 */ /* 0x008724000800017f */
[----:B----4-:R-:W-:Y:S05]  /*24b30*/  @!P0 NANOSLEEP.SYNCS 0x989680 ;  /* 0x009896800000895d */ /* 0x010fea0003900000 */
[----:B------:R-:W4:Y:S02]  /*24b40*/  @!P0 SYNCS.PHASECHK.TRANS64 P0, [R2+URZ+0x38840], R3 ;  /* 0x03884003020085a7 */ /* 0x000f24000800007f */
[----:B----4-:R-:W-:Y:S05]  /*24b50*/  @!P0 BRA `(.L_x_2957) ;  /* 0xfffffffc00f08947 */ /* 0x010fea000383ffff */
[----:B------:R-:W-:Y:S05]  /*24b60*/  BRA `(.L_x_3072) ;  /* 0xffffffc800a07947 */ /* 0x000fea000383ffff */
.L_x_2959:
[----:B0-----:R0:W2:Y:S02]  /*24b70*/  SYNCS.PHASECHK.TRANS64.TRYWAIT P1, [R2+URZ+0x38860], R3 ;  /* 0x03886003020075a7 */ /* 0x0010a4000802017f */
[----:B--2---:R-:W-:Y:S05]  /*24b80*/  @!P1 NANOSLEEP.SYNCS 0x989680 ;  /* 0x009896800000995d */ /* 0x004fea0003900000 */
[----:B------:R-:W2:Y:S02]  /*24b90*/  @!P1 SYNCS.PHASECHK.TRANS64 P1, [R2+URZ+0x38860], R3 ;  /* 0x03886003020095a7 */ /* 0x000ea4000802007f */
[----:B--2---:R-:W-:Y:S05]  /*24ba0*/  @!P1 BRA `(.L_x_2959) ;  /* 0xfffffffc00f09947 */ /* 0x004fea000383ffff */
[----:B------:R-:W-:Y:S05]  /*24bb0*/  BRA `(.L_x_3073) ;  /* 0xffffffcc00107947 */ /* 0x000fea000383ffff */
.L_x_2964:
[----:B---3--:R3:W4:Y:S02]  /*24bc0*/  SYNCS.PHASECHK.TRANS64.TRYWAIT P0, [R2+URZ+0x38840], R3 ;  /* 0x03884003020075a7 */ /* 0x008724000800017f */
[----:B----4-:R-:W-:Y:S05]  /*24bd0*/  @!P0 NANOSLEEP.SYNCS 0x989680 ;  /* 0x009896800000895d */ /* 0x010fea0003900000 */
[----:B------:R-:W4:Y:S02]  /*24be0*/  @!P0 SYNCS.PHASECHK.TRANS64 P0, [R2+URZ+0x38840], R3 ;  /* 0x03884003020085a7 */ /* 0x000f24000800007f */
[----:B----4-:R-:W-:Y:S05]  /*24bf0*/  @!P0 BRA `(.L_x_2964) ;  /* 0xfffffffc00f08947 */ /* 0x010fea000383ffff */
[----:B------:R-:W-:Y:S05]  /*24c00*/  BRA `(.L_x_3074) ;  /* 0xffffffd0008c7947 */ /* 0x000fea000383ffff */
.L_x_2966:
[----:B0-----:R0:W2:Y:S02]  /*24c10*/  SYNCS.PHASECHK.TRANS64.TRYWAIT P1, [R2+URZ+0x38860], R3 ;  /* 0x03886003020075a7 */ /* 0x0010a4000802017f */
[----:B--2---:R-:W-:Y:S05]  /*24c20*/  @!P1 NANOSLEEP.SYNCS 0x989680 ;  /* 0x009896800000995d */ /* 0x004fea0003900000 */
[----:B------:R-:W2:Y:S02]  /*24c30*/  @!P1 SYNCS.PHASECHK.TRANS64 P1, [R2+URZ+0x38860], R3 ;  /* 0x03886003020095a7 */ /* 0x000ea4000802007f */
[----:B--2---:R-:W-:Y:S05]  /*24c40*/  @!P1 BRA `(.L_x_2966) ;  /* 0xfffffffc00f09947 */ /* 0x004fea000383ffff */
[----:B------:R-:W-:Y:S05]  /*24c50*/  BRA `(.L_x_3075) ;  /* 0xffffffd400007947 */ /* 0x000fea000383ffff */
.L_x_2971:
[----:B------:R-:W-:Y:S01]  /*24c60*/  BSSY B0, `(.L_x_3076) ;  /* 0x0000008000007945 */ /* 0x000fe20003800000 */
[----:B0-----:R-:W-:Y:S02]  /*24c70*/  IMAD.MOV.U32 R13, RZ, RZ, R16 ;  /* 0x000000ffff0d7224 */ /* 0x001fe400078e0010 */
[----:B------:R-:W-:Y:S02]  /*24c80*/  IMAD.MOV.U32 R12, RZ, RZ, RZ ;  /* 0x000000ffff0c7224 */ /* 0x000fe400078e00ff */
[----:B-1----:R-:W-:Y:S02]  /*24c90*/  IMAD.MOV.U32 R11, RZ, RZ, 0x1f ;  /* 0x0000001fff0b7424 */ /* 0x002fe400078e00ff */
[----:B------:R-:W-:-:S07]  /*24ca0*/  IMAD.MOV.U32 R15, RZ, RZ, -0x1 ;  /* 0xffffffffff0f7424 */ /* 0x000fce00078e00ff */
[----:B--23--:R-:W-:Y:S05]  /*24cb0*/  WARPSYNC.COLLECTIVE R15, `(.L_x_3077) ;  /* 0x000000000f087348 */ /* 0x00cfea0003c00000 */
[----:B------:R0:W1:Y:S02]  /*24cc0*/  SHFL.IDX P6, R14, R13, R12, R11 ;  /* 0x0000000c0d0e7389 */ /* 0x00006400000c000b */
[----:B0123--:R-:W-:Y:S01]  /*24cd0*/  ENDCOLLECTIVE ;  /* 0x000000000000791b */ /* 0x00ffe20003800000 */
.L_x_3077:
[----:B------:R-:W-:Y:S05]  /*24ce0*/  BSYNC B0 ;  /* 0x0000000000007941 */ /* 0x000fea0003800000 */
.L_x_3076:
[----:B------:R-:W-:Y:S01]  /*24cf0*/  IMAD.MOV.U32 R13, RZ, RZ, R16 ;  /* 0x000000ffff0d7224 */ /* 0x000fe200078e0010 */
[----:B------:R-:W-:Y:S01]  /*24d00*/  MOV R12, 0x1 ;  /* 0x00000001000c7802 */ /* 0x000fe20000000f00 */
[----:B------:R-:W-:Y:S02]  /*24d10*/  IMAD.MOV.U32 R11, RZ, RZ, 0x1f ;  /* 0x0000001fff0b7424 */ /* 0x000fe400078e00ff */
[----:B------:R-:W-:Y:S02]  /*24d20*/  IMAD.MOV.U32 R15, RZ, RZ, -0x1 ;  /* 0xffffffffff0f7424 */ /* 0x000fe400078e00ff */
[----:B------:R-:W-:-:S07]  /*24d30*/  IMAD.MOV.U32 R4, RZ, RZ, R14 ;  /* 0x000000ffff047224 */ /* 0x000fce00078e000e */
[----:B------:R-:W-:Y:S05]  /*24d40*/  WARPSYNC.COLLECTIVE R15, `(.L_x_3078) ;  /* 0x000000000f087348 */ /* 0x000fea0003c00000 */
[----:B------:R0:W1:Y:S02]  /*24d50*/  SHFL.IDX P6, R14, R13, R12, R11 ;  /* 0x0000000c0d0e7389 */ /* 0x00006400000c000b */
[----:B01----:R-:W-:Y:S01]  /*24d60*/  ENDCOLLECTIVE ;  /* 0x000000000000791b */ /* 0x003fe20003800000 */
.L_x_3078:
[----:B------:R-:W-:Y:S01]  /*24d70*/  IMAD.MOV.U32 R16, RZ, RZ, R14 ;  /* 0x000000ffff107224 */ /* 0x000fe200078e000e */
[----:B------:R-:W-:Y:S06]  /*24d80*/  BRA `(.L_x_3079) ;  /* 0xffffffd800507947 */ /* 0x000fec000383ffff */
.L_x_2974:
[----:B------:R-:W-:Y:S01]  /*24d90*/  BSSY B0, `(.L_x_3080) ;  /* 0x0000008000007945 */ /* 0x000fe20003800000 */
[----:B0----5:R-:W-:Y:S02]  /*24da0*/  IMAD.MOV.U32 R13, RZ, RZ, R17 ;  /* 0x000000ffff0d7224 */ /* 0x021fe400078e0011 */
[----:B------:R-:W-:Y:S02]  /*24db0*/  IMAD.MOV.U32 R12, RZ, RZ, 0x1 ;  /* 0x00000001ff0c7424 */ /* 0x000fe400078e00ff */
[----:B-1----:R-:W-:Y:S02]  /*24dc0*/  IMAD.MOV.U32 R11, RZ, RZ, RZ ;  /* 0x000000ffff0b7224 */ /* 0x002fe400078e00ff */
[----:B------:R-:W-:-:S07]  /*24dd0*/  IMAD.MOV.U32 R15, RZ, RZ, -0x1 ;  /* 0xffffffffff0f7424 */ /* 0x000fce00078e00ff */
[----:B--234-:R-:W-:Y:S05]  /*24de0*/  WARPSYNC.COLLECTIVE R15, `(.L_x_3081) ;  /* 0x000000000f087348 */ /* 0x01cfea0003c00000 */
[----:B------:R0:W1:Y:S02]  /*24df0*/  SHFL.UP P6, R14, R13, R12, R11 ;  /* 0x0400000c0d0e7389 */ /* 0x00006400000c000b */
[----:B01234-:R-:W-:Y:S01]  /*24e00*/  ENDCOLLECTIVE ;  /* 0x000000000000791b */ /* 0x01ffe20003800000 */
.L_x_3081:
[----:B------:R-:W-:Y:S05]  /*24e10*/  BSYNC B0 ;  /* 0x0000000000007941 */ /* 0x000fea0003800000 */
.L_x_3080:
[C---:B------:R-:W-:Y:S01]  /*24e20*/  ISETP.NE.AND P0, PT, R7.reuse, RZ, PT ;  /* 0x000000ff0700720c */ /* 0x040fe20003f05270 */
        /* <DEDUP_REMOVED lines=9> */
.L_x_3082:
        /* <DEDUP_REMOVED lines=8> */
.L_x_3083:
        /* <DEDUP_REMOVED lines=8> */
.L_x_3084:
        /* <DEDUP_REMOVED lines=8> */
.L_x_3085:
        /* <DEDUP_REMOVED lines=8> */
.L_x_3086:
[----:B------:R-:W-:Y:S05]  /*250c0*/  BRA `(.L_x_3087) ;  /* 0xffffffd800147947 */ /* 0x000fea000383ffff */
.L_x_2979:
[----:B------:R-:W-:Y:S01]  /*250d0*/  BSSY B0, `(.L_x_3088) ;  /* 0x0000008000007945 */ /* 0x000fe20003800000 */
[----:B-----5:R-:W-:Y:S02]  /*250e0*/  IMAD.MOV.U32 R13, RZ, RZ, R17 ;  /* 0x000000ffff0d7224 */ /* 0x020fe400078e0011 */
[----:B------:R-:W-:Y:S02]  /*250f0*/  IMAD.MOV.U32 R12, RZ, RZ, 0x1 ;  /* 0x00000001ff0c7424 */ /* 0x000fe400078e00ff */
[----:B-1----:R-:W-:Y:S02]  /*25100*/  IMAD.MOV.U32 R11, RZ, RZ, RZ ;  /* 0x000000ffff0b7224 */ /* 0x002fe400078e00ff */
[----:B------:R-:W-:-:S07]  /*25110*/  IMAD.MOV.U32 R15, RZ, RZ, -0x1 ;  /* 0xffffffffff0f7424 */ /* 0x000fce00078e00ff */
[----:B0-2---:R-:W-:Y:S05]  /*25120*/  WARPSYNC.COLLECTIVE R15, `(.L_x_3089) ;  /* 0x000000000f087348 */ /* 0x005fea0003c00000 */
[----:B------:R1:W3:Y:S02]  /*25130*/  SHFL.UP P6, R14, R13, R12, R11 ;  /* 0x0400000c0d0e7389 */ /* 0x0002e400000c000b */
[----:B0123--:R-:W-:Y:S01]  /*25140*/  ENDCOLLECTIVE ;  /* 0x000000000000791b */ /* 0x00ffe20003800000 */
.L_x_3089:
[----:B------:R-:W-:Y:S05]  /*25150*/  BSYNC B0 ;  /* 0x0000000000007941 */ /* 0x000fea0003800000 */
.L_x_3088:
[----:B------:R-:W-:Y:S01]  /*25160*/  ISETP.NE.AND P0, PT, R6, RZ, PT ;  /* 0x000000ff0600720c */ /* 0x000fe20003f05270 */
[----:B------:R-:W-:Y:S01]  /*25170*/  IMAD.MOV.U32 R12, RZ, RZ, 0x2 ;  /* 0x00000002ff0c7424 */ /* 0x000fe200078e00ff */
[----:B------:R-:W-:Y:S01]  /*25180*/  MOV R11, RZ ;  /* 0x000000ff000b7202 */ /* 0x000fe20000000f00 */
[----:B------:R-:W-:Y:S01]  /*25190*/  IMAD.MOV.U32 R15, RZ, RZ, -0x1 ;  /* 0xffffffffff0f7424 */ /* 0x000fe200078e00ff */
[----:B------:R-:W-:Y:S02]  /*251a0*/  SEL R2, R14, RZ, P0 ;  /* 0x000000ff0e027207 */ /* 0x000fe40000000000 */
[----:B------:R-:W-:-:S03]  /*251b0*/  ISETP.GE.U32.AND P0, PT, R6, 0x2, PT ;  /* 0x000000020600780c */ /* 0x000fc60003f06070 */
[----:B------:R-:W-:-:S04]  /*251c0*/  IMAD.IADD R2, R17, 0x1, R2 ;  /* 0x0000000111027824 */ /* 0x000fc800078e0202 */
[----:B------:R-:W-:-:S07]  /*251d0*/  IMAD.MOV.U32 R13, RZ, RZ, R2 ;  /* 0x000000ffff0d7224 */ /* 0x000fce00078e0002 */
[----:B------:R-:W-:Y:S05]  /*251e0*/  WARPSYNC.COLLECTIVE R15, `(.L_x_3090) ;  /* 0x000000000f087348 */ /* 0x000fea0003c00000 */
[----:B------:R0:W1:Y:S02]  /*251f0*/  SHFL.UP P6, R14, R13, R12, R11 ;  /* 0x0400000c0d0e7389 */ /* 0x00006400000c000b */
[----:B01----:R-:W-:Y:S01]  /*25200*/  ENDCOLLECTIVE ;  /* 0x000000000000791b */ /* 0x003fe20003800000 */
.L_x_3090:
        /* <DEDUP_REMOVED lines=8> */
.L_x_3091:
        /* <DEDUP_REMOVED lines=8> */
.L_x_3092:
        /* <DEDUP_REMOVED lines=8> */
.L_x_3093:
[----:B------:R-:W-:Y:S02]  /*25390*/  IMAD.MOV.U32 R12, RZ, RZ, 0x1f ;  /* 0x0000001fff0c7424 */ /* 0x000fe400078e00ff */
[----:B------:R-:W-:Y:S01]  /*253a0*/  IMAD.MOV.U32 R11, RZ, RZ, 0x1f ;  /* 0x0000001fff0b7424 */ /* 0x000fe200078e00ff */
[----:B------:R-:W-:-:S05]  /*253b0*/  SEL R3, R14, RZ, P0 ;  /* 0x000000ff0e037207 */ /* 0x000fca0000000000 */
[----:B------:R-:W-:-:S04]  /*253c0*/  IMAD.IADD R2, R2, 0x1, R3 ;  /* 0x0000000102027824 */ /* 0x000fc800078e0203 */
[----:B------:R-:W-:-:S07]  /*253d0*/  IMAD.MOV.U32 R13, RZ, RZ, R2 ;  /* 0x000000ffff0d7224 */ /* 0x000fce00078e0002 */
[----:B------:R-:W-:Y:S05]  /*253e0*/  WARPSYNC.COLLECTIVE R15, `(.L_x_3094) ;  /* 0x000000000f087348 */ /* 0x000fea0003c00000 */
[----:B------:R0:W1:Y:S02]  /*253f0*/  SHFL.IDX P6, R14, R13, R12, R11 ;  /* 0x0000000c0d0e7389 */ /* 0x00006400000c000b */
[----:B01----:R-:W-:Y:S01]  /*25400*/  ENDCOLLECTIVE ;  /* 0x000000000000791b */ /* 0x003fe20003800000 */
.L_x_3094:
[----:B------:R-:W-:Y:S05]  /*25410*/  BRA `(.L_x_3095) ;  /* 0xffffffd400f47947 */ /* 0x000fea000383ffff */
.L_x_2981:
[----:B------:R-:W-:Y:S01]  /*25420*/  BSSY B0, `(.L_x_3096) ;  /* 0x0000006000007945 */ /* 0x000fe20003800000 */
[----:B------:R-:W-:Y:S01]  /*25430*/  PLOP3.LUT P6, PT, P6, PT, PT, 0x8, 0x0 ;  /* 0x000000000000781c */ /* 0x000fe200037ce170 */
[----:B------:R-:W-:-:S12]  /*25440*/  IMAD.MOV.U32 R15, RZ, RZ, -0x1 ;  /* 0xffffffffff0f7424 */ /* 0x000fd800078e00ff */
[----:B01----:R-:W-:Y:S05]  /*25450*/  WARPSYNC.COLLECTIVE R15, `(.L_x_3097) ;  /* 0x000000000f087348 */ /* 0x003fea0003c00000 */
[----:B------:R-:W-:Y:S01]  /*25460*/  VOTE.ANY R14, PT, P6 ;  /* 0x00000000000e7806 */ /* 0x000fe200030e0100 */
[----:B01----:R-:W-:Y:S06]  /*25470*/  ENDCOLLECTIVE ;  /* 0x000000000000791b */ /* 0x003fec0003800000 */
.L_x_3097:
[----:B------:R-:W-:Y:S05]  /*25480*/  BSYNC B0 ;  /* 0x0000000000007941 */ /* 0x000fea0003800000 */
.L_x_3096:
        /* <DEDUP_REMOVED lines=9> */
.L_x_3098:
[----:B------:R-:W-:Y:S01]  /*25520*/  IMAD.MOV.U32 R17, RZ, RZ, R14 ;  /* 0x000000ffff117224 */ /* 0x000fe200078e000e */
[----:B------:R-:W-:Y:S06]  /*25530*/  BRA `(.L_x_3099) ;  /* 0xffffffd400e47947 */ /* 0x000fec000383ffff */
.L_x_2983:
[----:B------:R-:W-:Y:S01]  /*25540*/  BSSY B0, `(.L_x_3100) ;  /* 0x0000007000007945 */ /* 0x000fe20003800000 */
[----:B------:R-:W-:Y:S01]  /*25550*/  IMAD.MOV.U32 R13, RZ, RZ, R2 ;  /* 0x000000ffff0d7224 */ /* 0x000fe200078e0002 */
[----:B------:R-:W-:Y:S01]  /*25560*/  MOV R15, 0xffffffff ;  /* 0xffffffff000f7802 */ /* 0x000fe20000000f00 */
[----:B-1----:R-:W-:-:S07]  /*25570*/  IMAD.MOV.U32 R11, RZ, RZ, 0x1f ;  /* 0x0000001fff0b7424 */ /* 0x002fce00078e00ff */
[----:B0-23--:R-:W-:Y:S05]  /*25580*/  WARPSYNC.COLLECTIVE R15, `(.L_x_3101) ;  /* 0x000000000f087348 */ /* 0x00dfea0003c00000 */
[----:B------:R1:W4:Y:S02]  /*25590*/  SHFL.IDX P6, R14, R13, R12, R11 ;  /* 0x0000000c0d0e7389 */ /* 0x00032400000c000b */
[----:B01234-:R-:W-:Y:S01]  /*255a0*/  ENDCOLLECTIVE ;  /* 0x000000000000791b */ /* 0x01ffe20003800000 */
.L_x_3101:
[----:B------:R-:W-:Y:S05]  /*255b0*/  BSYNC B0 ;  /* 0x0000000000007941 */ /* 0x000fea0003800000 */
.L_x_3100:
[----:B------:R-:W-:Y:S01]  /*255c0*/  IMAD.MOV.U32 R7, RZ, RZ, R14 ;  /* 0x000000ffff077224 */ /* 0x000fe200078e000e */
[----:B------:R-:W-:Y:S06]  /*255d0*/  BRA `(.L_x_2982) ;  /* 0xffffffd400d87947 */ /* 0x000fec000383ffff */
.L_x_2986:
[----:B-1----:R1:W2:Y:S02]  /*255e0*/  SYNCS.PHASECHK.TRANS64.TRYWAIT P0, [R0+URZ+0x38820], R3 ;  /* 0x03882003000075a7 */ /* 0x0022a4000800017f */
[----:B--2---:R-:W-:Y:S05]  /*255f0*/  @!P0 NANOSLEEP.SYNCS 0x989680 ;  /* 0x009896800000895d */ /* 0x004fea0003900000 */
[----:B------:R-:W2:Y:S02]  /*25600*/  @!P0 SYNCS.PHASECHK.TRANS64 P0, [R0+URZ+0x38820], R3 ;  /* 0x03882003000085a7 */ /* 0x000ea4000800007f */
[----:B--2---:R-:W-:Y:S05]  /*25610*/  @!P0 BRA `(.L_x_2986) ;  /* 0xfffffffc00f08947 */ /* 0x004fea000383ffff */
[----:B------:R-:W-:Y:S05]  /*25620*/  BRA `(.L_x_3102) ;  /* 0xffffffdc00507947 */ /* 0x000fea000383ffff */
.L_x_2987:
[----:B---3--:R-:W2:Y:S01]  /*25630*/  S2R R2, SR_TID.X ;  /* 0x0000000000027919 */ /* 0x008ea20000002100 */
[----:B------:R-:W-:Y:S01]  /*25640*/  BSSY B0, `(.L_x_3103) ;  /* 0x000000a000007945 */ /* 0x000fe20003800000 */
[----:B------:R-:W-:Y:S02]  /*25650*/  IMAD.MOV.U32 R12, RZ, RZ, RZ ;  /* 0x000000ffff0c7224 */ /* 0x000fe400078e00ff */
        /* <DEDUP_REMOVED lines=8> */
.L_x_3104:
[----:B------:R-:W-:Y:S05]  /*256e0*/  BSYNC B0 ;  /* 0x0000000000007941 */ /* 0x000fea0003800000 */
.L_x_3103:
[----:B------:R-:W-:Y:S05]  /*256f0*/  BRA `(.L_x_3105) ;  /* 0xffffffdc00347947 */ /* 0x000fea000383ffff */
.L_x_2988:
[----:B------:R-:W-:Y:S01]  /*25700*/  BSSY B0, `(.L_x_3106) ;  /* 0x0000006000007945 */ /* 0x000fe20003800000 */
[----:B------:R-:W-:-:S07]  /*25710*/  IMAD.MOV.U32 R15, RZ, RZ, -0x1 ;  /* 0xffffffffff0f7424 */ /* 0x000fce00078e00ff */
[----:B012---:R-:W-:Y:S05]  /*25720*/  WARPSYNC.COLLECTIVE R15, `(.L_x_3107) ;  /* 0x000000000f0c7348 */ /* 0x007fea0003c00000 */
[----:B------:R-:W-:Y:S02]  /*25730*/  ELECT P6, UR62, PT ;  /* 0x00000000003e782f */ /* 0x000fe400038c0000 */
[----:B------:R-:W-:Y:S01]  /*25740*/  MOV R14, UR62 ;  /* 0x0000003e000e7c02 */ /* 0x000fe20008000f00 */
[----:B012---:R-:W-:Y:S10]  /*25750*/  ENDCOLLECTIVE ;  /* 0x000000000000791b */ /* 0x007ff40003800000 */
.L_x_3107:
[----:B------:R-:W-:Y:S05]  /*25760*/  BSYNC B0 ;  /* 0x0000000000007941 */ /* 0x000fea0003800000 */
.L_x_3106:
[----:B------:R-:W-:Y:S05]  /*25770*/  BRA `(.L_x_3108) ;  /* 0xffffffdc00287947 */ /* 0x000fea000383ffff */
.L_x_2990:
[----:B-1----:R1:W2:Y:S02]  /*25780*/  SYNCS.PHASECHK.TRANS64.TRYWAIT P0, [R6+URZ], R5 ;  /* 0x00000005060075a7 */ /* 0x0022a4000800017f */
[----:B--2---:R-:W-:Y:S05]  /*25790*/  @!P0 NANOSLEEP.SYNCS 0x989680 ;  /* 0x009896800000895d */ /* 0x004fea0003900000 */
[----:B------:R-:W2:Y:S02]  /*257a0*/  @!P0 SYNCS.PHASECHK.TRANS64 P0, [R6+URZ], R5 ;  /* 0x00000005060085a7 */ /* 0x000ea4000800007f */
[----:B--2---:R-:W-:Y:S05]  /*257b0*/  @!P0 BRA `(.L_x_2990) ;  /* 0xfffffffc00f08947 */ /* 0x004fea000383ffff */
[----:B------:R-:W-:Y:S05]  /*257c0*/  BRA `(.L_x_3109) ;  /* 0xffffffdc006c7947 */ /* 0x000fea000383ffff */
.L_x_2991:
[----:B--2---:R2:W3:Y:S02]  /*257d0*/  SYNCS.PHASECHK.TRANS64.TRYWAIT P0, [R7+URZ], R2 ;  /* 0x00000002070075a7 */ /* 0x0044e4000800017f */
[----:B---3--:R-:W-:Y:S05]  /*257e0*/  @!P0 NANOSLEEP.SYNCS 0x989680 ;  /* 0x009896800000895d */ /* 0x008fea0003900000 */
[----:B------:R-:W3:Y:S02]  /*257f0*/  @!P0 SYNCS.PHASECHK.TRANS64 P0, [R7+URZ], R2 ;  /* 0x00000002070085a7 */ /* 0x000ee4000800007f */
[----:B---3--:R-:W-:Y:S05]  /*25800*/  @!P0 BRA `(.L_x_2991) ;  /* 0xfffffffc00f08947 */ /* 0x008fea000383ffff */
[----:B------:R-:W-:Y:S05]  /*25810*/  BRA `(.L_x_3110) ;  /* 0xffffffdc00607947 */ /* 0x000fea000383ffff */
.L_x_2993:
[----:B---3--:R3:W4:Y:S02]  /*25820*/  SYNCS.PHASECHK.TRANS64.TRYWAIT P0, [R4+URZ], R5 ;  /* 0x00000005040075a7 */ /* 0x008724000800017f */
[----:B----4-:R-:W-:Y:S05]  /*25830*/  @!P0 NANOSLEEP.SYNCS 0x989680 ;  /* 0x009896800000895d */ /* 0x010fea0003900000 */
[----:B------:R-:W4:Y:S02]  /*25840*/  @!P0 SYNCS.PHASECHK.TRANS64 P0, [R4+URZ], R5 ;  /* 0x00000005040085a7 */ /* 0x000f24000800007f */
[----:B----4-:R-:W-:Y:S05]  /*25850*/  @!P0 BRA `(.L_x_2993) ;  /* 0xfffffffc00f08947 */ /* 0x010fea000383ffff */
[----:B------:R-:W-:Y:S05]  /*25860*/  BRA `(.L_x_3111) ;  /* 0xffffffdc00687947 */ /* 0x000fea000383ffff */
.L_x_3112:
        /* <DEDUP_REMOVED lines=9> */
.L_x_4560:


//--------------------- .text._ZN7cutlass13device_kernelIN5flash11enable_sm90INS1_16FlashAttnFwdSm90INS1_25CollectiveMainloopFwdSm90ILi2EN4cute5tupleIJNS5_1CILi1EEES8_S8_EEENS6_IJNS7_ILi64EEESA_SA_EEELi512ENS_6half_tEfNS_4arch4Sm90ELb1ELb0ELb1ELb0ELb0ELb0ELb0ELb0ELb0ELb0ELb0ELb0EEENS1_21CollectiveEpilogueFwdINS6_IJSA_NS7_ILi512EEESA_EEES9_SC_SE_Li256ELb0ELb0ELb0ELb0EEENS1_30DynamicPersistentTileSchedulerILi256ELi32ELb0ELb0ELb1EEEEEEEEEvNT_6ParamsE --------------------------
	.section	.text._ZN7cutlass13device_kernelIN5flash11enable_sm90INS1_16FlashAttnFwdSm90INS1_25CollectiveMainloopFwdSm90ILi2EN4cute5tupleIJNS5_1CILi1EEES8_S8_EEENS6_IJNS7_ILi64EEESA_SA_EEELi512ENS_6half_tEfNS_4arch4Sm90ELb1ELb0ELb1ELb0ELb0ELb0ELb0ELb0ELb0ELb0ELb0ELb0EEENS1_21CollectiveEpilogueFwdINS6_IJSA_NS7_ILi512EEESA_EEES9_SC_SE_Li256ELb0ELb0ELb0ELb0EEENS1_30DynamicPersistentTileSchedulerILi256ELi32ELb0ELb0ELb1EEEEEEEEEvNT_6ParamsE,"ax",@progbits
	.align	128
.text._ZN7cutlass13device_kernelIN5flash11enable_sm90INS1_16FlashAttnFwdSm90INS1_25CollectiveMainloopFwdSm90ILi2EN4cute5tupleIJNS5_1CILi1EEES8_S8_EEENS6_IJNS7_ILi64EEESA_SA_EEELi512ENS_6half_tEfNS_4arch4Sm90ELb1ELb0ELb1ELb0ELb0ELb0ELb0ELb0ELb0ELb0ELb0ELb0EEENS1_21CollectiveEpilogueFwdINS6_IJSA_NS7_ILi512EEESA_EEES9_SC_SE_Li256ELb0ELb0ELb0ELb0EEENS1_30DynamicPersistentTileSchedulerILi256ELi32ELb0ELb0ELb1EEEEEEEEEvNT_6ParamsE:
        .type           _ZN7cutlass13device_kernelIN5flash11enable_sm90INS1_16FlashAttnFwdSm90INS1_25CollectiveMainloopFwdSm90ILi2EN4cute5tupleIJNS5_1CILi1EEES8_S8_EEENS6_IJNS7_ILi64EEESA_SA_EEELi512ENS_6half_tEfNS_4arch4Sm90ELb1ELb0ELb1ELb0ELb0ELb0ELb0ELb0ELb0ELb0ELb0ELb0EEENS1_21CollectiveEpilogueFwdINS6_IJSA_NS7_ILi512EEESA_EEES9_SC_SE_Li256ELb0ELb0ELb0ELb0EEENS1_30DynamicPersistentTileSchedulerILi256ELi32ELb0ELb0ELb1EEEEEEEEEvNT_6ParamsE,@function
        .size           _ZN7cutlass13device_kernelIN5flash11enable_sm90INS1_16FlashAttnFwdSm90INS1_25CollectiveMainloopFwdSm90ILi2EN4cute5tupleIJNS5_1CILi1EEES8_S8_EEENS6_IJNS7_ILi64EEESA_SA_EEELi512ENS_6half_tEfNS_4arch4Sm90ELb1ELb0ELb1ELb0ELb0ELb0ELb0ELb0ELb0ELb0ELb0ELb0EEENS1_21CollectiveEpilogueFwdINS6_IJSA_NS7_ILi512EEESA_EEES9_SC_SE_Li256ELb0ELb0ELb0ELb0EEENS1_30DynamicPersistentTileSchedulerILi256ELi32ELb0ELb0ELb1EEEEEEEEEvNT_6ParamsE,(.L_x_4561 - _ZN7cutlass13device_kernelIN5flash11enable_sm90INS1_16FlashAttnFwdSm90INS1_25CollectiveMainloopFwdSm90ILi2EN4cute5tupleIJNS5_1CILi1EEES8_S8_EEENS6_IJNS7_ILi64EEESA_SA_EEELi512ENS_6half_tEfNS_4arch4Sm90ELb1ELb0ELb1ELb0ELb0ELb0ELb0ELb0ELb0ELb0ELb0ELb0EEENS1_21CollectiveEpilogueFwdINS6_IJSA_NS7_ILi512EEESA_EEES9_SC_SE_Li256ELb0ELb0ELb0ELb0EEENS1_30DynamicPersistentTileSchedulerILi256ELi32ELb0ELb0ELb1EEEEEEEEEvNT_6ParamsE)
        .other          _ZN7cutlass13device_kernelIN5flash11enable_sm90INS1_16FlashAttnFwdSm90INS1_25CollectiveMainloopFwdSm90ILi2EN4cute5tupleIJNS5_1CILi1EEES8_S8_EEENS6_IJNS7_ILi64EEESA_SA_EEELi512ENS_6half_tEfNS_4arch4Sm90ELb1ELb0ELb1ELb0ELb0ELb0ELb0ELb0ELb0ELb0ELb0ELb0EEENS1_21CollectiveEpilogueFwdINS6_IJSA_NS7_ILi512EEESA_EEES9_SC_SE_Li256ELb0ELb0ELb0ELb0EEENS1_30DynamicPersistentTileSchedulerILi256ELi32ELb0ELb0ELb1EEEEEEEEEvNT_6ParamsE,@"STO_CUDA_ENTRY STV_DEFAULT"
_ZN7cutlass13device_kernelIN5flash11enable_sm90INS1_16FlashAttnFwdSm90INS1_25CollectiveMainloopFwdSm90ILi2EN4cute5tupleIJNS5_1CILi1EEES8_S8_EEENS6_IJNS7_ILi64EEESA_SA_EEELi512ENS_6half_tEfNS_4arch4Sm90ELb1ELb0ELb1ELb0ELb0ELb0ELb0ELb0ELb0ELb0ELb0ELb0EEENS1_21CollectiveEpilogueFwdINS6_IJSA_NS7_ILi512EEESA_EEES9_SC_SE_Li256ELb0ELb0ELb0ELb0EEENS1_30DynamicPersistentTileSchedulerILi256ELi32ELb0ELb0ELb1EEEEEEEEEvNT_6ParamsE:
        /* <DEDUP_REMOVED lines=23> */
.L_x_3114:
[----:B------:R-:W-:Y:S05]  /*0170*/  BSYNC B0 ;  /* 0x0000000000007941 */ /* 0x000fea0003800000 */
.L_x_3113:
        /* <DEDUP_REMOVED lines=33> */
.L_x_3115:
        /* <DEDUP_REMOVED lines=22> */
.L_x_3116:
        /* <DEDUP_REMOVED lines=18> */
.L_x_3117:
        /* <DEDUP_REMOVED lines=22> */
.L_x_3118:
        /* <DEDUP_REMOVED lines=22> */
.L_x_3119:
[----:B------:R-:W-:Y:S01]  /*08d0*/  PLOP3.LUT P0, PT, PT, PT, UP0, 0x80, 0x0 ;  /* 0x000000000000781c */ /* 0x000fe20003f0f008 */
[----:B------:R-:W-:Y:S01]  /*08e0*/  UMOV UR36, 0x1 ;  /* 0x0000000100247882 */ /* 0x000fe20000000000 */
[----:B------:R-:W-:Y:S01]  /*08f0*/  NOP ;  /* 0x0000000000007918 */ /* 0x000fe20000000000 */
[----:B------:R-:W-:Y:S01]  /*0900*/  USEL UR36, UR36, 0x2, !UP0 ;  /* 0x0000000224247887 */ /* 0x000fe2000c000000 */
[----:B------:R-:W-:Y:S01]  /*0910*/  ULDC.64 UR50, c[0x0][0x208] ;  /* 0x0000820000327ab9 */ /* 0x000fe20000000a00 */
[----:B-123--:R-:W-:Y:S08]  /*0920*/  BAR.SYNC.DEFER_BLOCKING 0x0 ;  /* 0x0000000000007b1d */ /* 0x00eff00000010000 */
[----:B------:R-:W-:Y:S05]  /*0930*/  @!P0 BRA `(.L_x_3120) ;  /* 0x000000a400f88947 */ /* 0x000fea0003800000 */
.L_x_3121:
[----:B------:R-:W-:-:S08]  /*0940*/  NOP ;  /* 0x0000000000007918 */ /* 0x000fd00000000000 */
[----:B------:R-:W1:Y:S02]  /*0950*/  USETMAXREG.TRY_ALLOC.CTAPOOL UP0, 0xf0 ;  /* 0x000000f0000079c8 */ /* 0x000e640008000600 */
[----:B-1----:R-:W-:-:S13]  /*0960*/  PLOP3.LUT P0, PT, PT, PT, UP0, 0x80, 0x0 ;  /* 0x000000000000781c */ /* 0x002fda0003f0f008 */
[----:B------:R-:W-:Y:S05]  /*0970*/  @!P0 BRA `(.L_x_3121) ;  /* 0xfffffffc00f08947 */ /* 0x000fea000383ffff */
[----:B------:R-:W1:Y:S01]  /*0980*/  S2R R2, SR_TID.X ;  /* 0x0000000000027919 */ /* 0x000e620000002100 */
[----:B------:R-:W2:Y:S08]  /*0990*/  S2UR UR4, SR_CTAID.X ;  /* 0x00000000000479c3 */ /* 0x000eb00000002500 */
[----:B------:R-:W-:Y:S06]  /*09a0*/  BAR.ARV 0x4, 0x120 ;  /* 0x0104800000007b1d */ /* 0x000fec0000002000 */
[----:B-1----:R-:W-:-:S04]  /*09b0*/  LOP3.LUT R0, R2, 0xffffff80, RZ, 0xc0, !PT ;  /* 0xffffff8002007812 */ /* 0x002fc800078ec0ff */
[----:B------:R-:W-:Y:S02]  /*09c0*/  ISETP.NE.AND P0, PT, R0, 0x80, PT ;  /* 0x000000800000780c */ /* 0x000fe40003f05270 */
[----:B------:R-:W2:Y:S11]  /*09d0*/  LDC R0, c[0x0][0xda8] ;  /* 0x00036a00ff007b82 */ /* 0x000eb60000000800 */
[----:B------:R-:W-:Y:S06]  /*09e0*/  @!P0 BAR.ARV 0x8, 0xa0 ;  /* 0x0202800000008b1d */ /* 0x000fec0000002000 */
[----:B------:R-:W-:-:S13]  /*09f0*/  ISETP.GE.U32.AND P0, PT, R2, 0x100, PT ;  /* 0x000001000200780c */ /* 0x000fda0003f06070 */
[----:B------:R-:W-:Y:S06]  /*0a00*/  @P0 BAR.ARV 0xf, 0x100 ;  /* 0x03c4000000000b1d */ /* 0x000fec0000002000 */
[----:B--2---:R-:W-:-:S13]  /*0a10*/  ISETP.LE.AND P0, PT, R0, UR4, PT ;  /* 0x0000000400007c0c */ /* 0x004fda000bf03270 */
        /* <DEDUP_REMOVED lines=13> */
[----:B------:R-:W-:Y:S02]  /*0af0*/  LOP3.LUT R6, R4, 0xfffffff0, RZ, 0xc0, !PT ;  /* 0xfffffff004067812 */ /* 0x000fe400078ec0ff */
[----:B------:R-:W-:Y:S02]  /*0b00*/  LEA.HI R3, R0, R191, RZ, 0x7 ;  /* 0x000000bf00037211 */ /* 0x000fe400078f38ff */
[--C-:B------:R-:W-:Y:S02]  /*0b10*/  SHF.R.S32.HI R189, RZ, 0x5, R2.reuse ;  /* 0x00000005ffbd7819 */ /* 0x100fe40000011402 */
[----:B------:R-:W-:Y:S02]  /*0b20*/  SHF.R.S32.HI R8, RZ, 0x1f, R2 ;  /* 0x0000001fff087819 */ /* 0x000fe40000011402 */
[----:B------:R-:W-:Y:S02]  /*0b30*/  IADD3 R9, R191, -R6, RZ ;  /* 0x80000006bf097210 */ /* 0x000fe40007ffe0ff */
[----:B------:R-:W-:-:S02]  /*0b40*/  LOP3.LUT R2, R3, 0xffffff80, RZ, 0xc0, !PT ;  /* 0xffffff8003027812 */ /* 0x000fc400078ec0ff */
[----:B------:R-:W-:Y:S01]  /*0b50*/  LEA.HI R8, R8, R189, RZ, 0x2 ;  /* 0x000000bd08087211 */ /* 0x000fe200078f10ff */
[----:B-1----:R-:W-:Y:S01]  /*0b60*/  ULEA UR48, UR5, UR48, 0x18 ;  /* 0x0000003005307291 */ /* 0x002fe2000f8ec03f */
[----:B------:R-:W-:Y:S02]  /*0b70*/  SHF.R.S32.HI R6, RZ, 0x1f, R9 ;  /* 0x0000001fff067819 */ /* 0x000fe40000011409 */
[----:B------:R-:W-:Y:S02]  /*0b80*/  SHF.R.S32.HI R11, RZ, 0x4, R4 ;  /* 0x00000004ff0b7819 */ /* 0x000fe40000011404 */
[----:B------:R-:W-:Y:S02]  /*0b90*/  IADD3 R2, R191, -R2, RZ ;  /* 0x80000002bf027210 */ /* 0x000fe40007ffe0ff */
[----:B------:R-:W-:Y:S02]  /*0ba0*/  LOP3.LUT R10, R8, 0x3ffffc, RZ, 0xc0, !PT ;  /* 0x003ffffc080a7812 */ /* 0x000fe400078ec0ff */
[----:B------:R-:W-:-:S02]  /*0bb0*/  LEA.HI R8, R6, R9, RZ, 0x3 ;  /* 0x0000000906087211 */ /* 0x000fc400078f18ff */
[----:B------:R-:W-:Y:S02]  /*0bc0*/  LEA.HI R4, R4, R11, RZ, 0x1 ;  /* 0x0000000b04047211 */ /* 0x000fe400078f08ff */
[----:B------:R-:W-:Y:S02]  /*0bd0*/  SHF.R.S32.HI R5, RZ, 0x1f, R2 ;  /* 0x0000001fff057819 */ /* 0x000fe40000011402 */
[----:B------:R-:W-:Y:S02]  /*0be0*/  IADD3 R13, R189, -R10, RZ ;  /* 0x8000000abd0d7210 */ /* 0x000fe40007ffe0ff */
[----:B------:R-:W-:Y:S02]  /*0bf0*/  LOP3.LUT R10, R8, 0xfffffff8, RZ, 0xc0, !PT ;  /* 0xfffffff8080a7812 */ /* 0x000fe400078ec0ff */
[----:B------:R-:W-:Y:S02]  /*0c00*/  SHF.R.S32.HI R188, RZ, 0x7, R3 ;  /* 0x00000007ffbc7819 */ /* 0x000fe40000011403 */
[----:B------:R-:W-:Y:S01]  /*0c10*/  LOP3.LUT R12, R4, 0x1ffffffe, RZ, 0xc0, !PT ;  /* 0x1ffffffe040c7812 */ /* 0x000fe200078ec0ff */
[----:B------:R-:W-:Y:S01]  /*0c20*/  IMAD.IADD R10, R9, 0x1, -R10 ;  /* 0x00000001090a7824 */ /* 0x000fe200078e0a0a */
[----:B------:R-:W-:Y:S01]  /*0c30*/  LEA.HI R4, R5, R2, RZ, 0x2 ;  /* 0x0000000205047211 */ /* 0x000fe200078f10ff */
[----:B------:R-:W-:Y:S01]  /*0c40*/  IMAD R14, R188, 0x100, R9 ;  /* 0x00000100bc0e7824 */ /* 0x000fe200078e0209 */
[----:B------:R-:W-:-:S02]  /*0c50*/  IADD3 R12, R11, -R12, RZ ;  /* 0x8000000c0b0c7210 */ /* 0x000fc40007ffe0ff */
[----:B------:R-:W-:Y:S02]  /*0c60*/  LOP3.LUT R9, R4, 0x7ffffffc, RZ, 0xc0, !PT ;  /* 0x7ffffffc04097812 */ /* 0x000fe400078ec0ff */
[--C-:B------:R-:W-:Y:S02]  /*0c70*/  SHF.R.S32.HI R6, RZ, 0x2, R4.reuse ;  /* 0x00000002ff067819 */ /* 0x100fe40000011404 */
[----:B------:R-:W-:Y:S02]  /*0c80*/  SHF.R.S32.HI R7, RZ, 0x1f, R4 ;  /* 0x0000001fff077819 */ /* 0x000fe40000011404 */
[----:B------:R-:W-:Y:S02]  /*0c90*/  SHF.L.U32 R4, R10, 0x6, RZ ;  /* 0x000000060a047819 */ /* 0x000fe400000006ff */
[----:B------:R-:W-:Y:S01]  /*0ca0*/  IADD3 R16, R2, -R9, RZ ;  /* 0x8000000902107210 */ /* 0x000fe20007ffe0ff */
[----:B------:R-:W-:Y:S01]  /*0cb0*/  IMAD.SHL.U32 R9, R12, 0x8, RZ ;  /* 0x000000080c097824 */ /* 0x000fe200078e00ff */
[----:B------:R-:W-:-:S02]  /*0cc0*/  LEA R14, R13, R14, 0x4 ;  /* 0x0000000e0d0e7211 */ /* 0x000fc400078e20ff */
[----:B------:R-:W-:Y:S02]  /*0cd0*/  SHF.L.U32 R8, R8, 0x6, RZ ;  /* 0x0000000608087819 */ /* 0x000fe400000006ff */
[----:B------:R-:W-:Y:S02]  /*0ce0*/  LOP3.LUT R4, R4, 0x1c0, RZ, 0xc0, !PT ;  /* 0x000001c004047812 */ /* 0x000fe400078ec0ff */
[----:B------:R-:W-:Y:S02]  /*0cf0*/  LEA R190, R14, R9, 0x6 ;  /* 0x000000090ebe7211 */ /* 0x000fe400078e30ff */
[----:B------:R-:W-:Y:S02]  /*0d00*/  LOP3.LUT R8, R8, 0x7ffffe00, RZ, 0xc0, !PT ;  /* 0x7ffffe0008087812 */ /* 0x000fe400078ec0ff */
[----:B------:R-:W-:Y:S02]  /*0d10*/  LOP3.LUT R9, R4, 0x8, R9, 0xf8, !PT ;  /* 0x0000000804097812 */ /* 0x000fe400078ef809 */
[----:B------:R-:W-:Y:S01]  /*0d20*/  SHF.R.U32.HI R4, RZ, 0x3, R4 ;  /* 0x00000003ff047819 */ /* 0x000fe20000011604 */
[----:B------:R-:W-:Y:S01]  /*0d30*/  IMAD R8, R189, 0x400, R8 ;  /* 0x00000400bd087824 */ /* 0x000fe200078e0208 */
[----:B------:R-:W-:-:S02]  /*0d40*/  R2P PR, R10, 0x6 ;  /* 0x000000060a007804 */ /* 0x000fc40000000000 */
[----:B------:R-:W-:Y:S02]  /*0d50*/  LOP3.LUT R9, R9, R4, RZ, 0x3c, !PT ;  /* 0x0000000409097212 */ /* 0x000fe400078e3cff */
[----:B------:R-:W-:Y:S02]  /*0d60*/  LEA.HI R7, R7, R6, RZ, 0x3 ;  /* 0x0000000607077211 */ /* 0x000fe400078f18ff */
[----:B------:R-:W-:Y:S02]  /*0d70*/  IADD3 R8, R8, R9, RZ ;  /* 0x0000000908087210 */ /* 0x000fe40007ffe0ff */
[----:B------:R-:W-:Y:S02]  /*0d80*/  LEA.HI R0, R0, R191, RZ, 0x3 ;  /* 0x000000bf00007211 */ /* 0x000fe400078f18ff */
[----:B------:R-:W-:Y:S02]  /*0d90*/  LEA R18, R8, UR48, 0x1 ;  /* 0x0000003008127c11 */ /* 0x000fe4000f8e08ff */
[----:B------:R-:W-:-:S02]  /*0da0*/  LEA.HI R3, R3, R188, RZ, 0x1 ;  /* 0x000000bc03037211 */ /* 0x000fc400078f08ff */
[----:B------:R-:W-:Y:S01]  /*0db0*/  LOP3.LUT R7, R7, 0xfffffff8, RZ, 0xc0, !PT ;  /* 0xfffffff807077812 */ /* 0x000fe200078ec0ff */
[----:B------:R-:W-:Y:S01]  /*0dc0*/  VIADD R23, R18, 0x26800 ;  /* 0x0002680012177836 */ /* 0x000fe20000000000 */
[----:B------:R-:W-:Y:S02]  /*0dd0*/  LEA.HI R5, R5, R2, RZ, 0x5 ;  /* 0x0000000205057211 */ /* 0x000fe400078f28ff */
[----:B------:R-:W-:Y:S02]  /*0de0*/  LOP3.LUT R4, R0, 0x1ffffff8, RZ, 0xc0, !PT ;  /* 0x1ffffff800047812 */ /* 0x000fe400078ec0ff */
[----:B------:R-:W-:Y:S02]  /*0df0*/  LOP3.LUT R3, R3, 0xfffffe, RZ, 0xc0, !PT ;  /* 0x00fffffe03037812 */ /* 0x000fe400078ec0ff */
[----:B------:R-:W-:Y:S01]  /*0e00*/  IADD3 R19, R18, 0x26820, RZ ;  /* 0x0002682012137810 */ /* 0x000fe20007ffe0ff */
[----:B------:R-:W-:Y:S01]  /*0e10*/  @P1 VIADD R19, R23, 0xffffffe0 ;  /* 0xffffffe017131836 */ /* 0x000fe20000000000 */
[----:B------:R-:W-:-:S02]  /*0e20*/  SEL R22, R22, 0xffffffc0, !P2 ;  /* 0xffffffc016167807 */ /* 0x000fc40005000000 */
[----:B------:R-:W-:Y:S02]  /*0e30*/  IADD3 R7, R6, -R7, RZ ;  /* 0x8000000706077210 */ /* 0x000fe40007ffe0ff */
[----:B------:R-:W-:Y:S02]  /*0e40*/  SHF.R.S32.HI R2, RZ, 0x5, R5 ;  /* 0x00000005ff027819 */ /* 0x000fe40000011405 */
[----:B------:R-:W-:Y:S02]  /*0e50*/  IADD3 R4, R191, -R4, RZ ;  /* 0x80000004bf047210 */ /* 0x000fe40007ffe0ff */
[----:B------:R-:W-:Y:S02]  /*0e60*/  IADD3 R3, R188, -R3, RZ ;  /* 0x80000003bc037210 */ /* 0x000fe40007ffe0ff */
[----:B------:R-:W-:Y:S01]  /*0e70*/  IADD3 R23, R23, R22, RZ ;  /* 0x0000001617177210 */ /* 0x000fe20007ffe0ff */
[----:B------:R-:W-:Y:S01]  /*0e80*/  IMAD.IADD R22, R22, 0x1, R19 ;  /* 0x0000000116167824 */ /* 0x000fe200078e0213 */
[----:B------:R-:W-:-:S02]  /*0e90*/  LEA R2, R2, R7, 0x4 ;  /* 0x0000000702027211 */ /* 0x000fc400078e20ff */
[----:B------:R-:W-:Y:S02]  /*0ea0*/  SHF.R.S32.HI R186, RZ, 0x3, R0 ;  /* 0x00000003ffba7819 */ /* 0x000fe40000011400 */
[----:B------:R-:W-:Y:S02]  /*0eb0*/  SHF.L.U32 R184, R4, 0x3, RZ ;  /* 0x0000000304b87819 */ /* 0x000fe400000006ff */
[----:B------:R-:W-:Y:S02]  /*0ec0*/  SHF.L.U32 R17, R3, 0x8, RZ ;  /* 0x0000000803117819 */ /* 0x000fe400000006ff */
[----:B------:R-:W-:-:S07]  /*0ed0*/  SHF.L.U32 R16, R16, 0x1, RZ ;  /* 0x0000000110107819 */ /* 0x000fce00000006ff */
.L_x_3174:
        /* <DEDUP_REMOVED lines=20> */
.L_x_3122:
[----:B------:R-:W-:Y:S01]  /*1020*/  ULDC UR6, c[0x0][0xdc4] ;  /* 0x0003710000067ab9 */ /* 0x000fe20000000800 */
[----:B------:R-:W-:Y:S01]  /*1030*/  UMOV UR40, UR7 ;  /* 0x0000000700287c82 */ /* 0x000fe20008000000 */
[----:B------:R-:W-:-:S11]  /*1040*/  UISETP.NE.AND UP0, UPT, UR6, 0x1, UPT ;  /* 0x000000010600788c */ /* 0x000fd6000bf05270 */
[----:B------:R-:W-:Y:S02]  /*1050*/  @UP0 ULDC.64 UR10, c[0x0][0xdc8] ;  /* 0x00037200000a0ab9 */ /* 0x000fe40000000a00 */
[----:B------:R-:W-:-:S04]  /*1060*/  UIMAD.WIDE.U32 UR4, UR7, UR10, URZ ;  /* 0x0000000a070472a5 */ /* 0x000fc8000f8e003f */
[----:B------:R-:W-:-:S04]  /*1070*/  @UP0 USHF.R.U32.HI UR40, URZ, UR11, UR5 ;  /* 0x0000000b3f280299 */ /* 0x000fc80008011605 */
[----:B------:R-:W-:-:S12]  /*1080*/  UIMAD UR4, UR40, UR6, URZ ;  /* 0x00000006280472a4 */ /* 0x000fd8000f8e023f */
.L_x_3123:
[----:B------:R-:W-:Y:S01]  /*1090*/  ULOP3.LUT UR5, URZ, UR40, URZ, 0x33, !UPT ;  /* 0x000000283f057292 */ /* 0x000fe2000f8e333f */
[----:B------:R-:W-:Y:S01]  /*10a0*/  CS2R R154, SRZ ;  /* 0x00000000009a7805 */ /* 0x000fe2000001ff00 */
[----:B------:R-:W-:Y:S01]  /*10b0*/  ULDC.64 UR10, c[0x0][0x3f8] ;  /* 0x0000fe00000a7ab9 */ /* 0x000fe20000000a00 */
[----:B------:R-:W-:Y:S01]  /*10c0*/  ULDC UR6, c[0x0][0xdac] ;  /* 0x00036b0000067ab9 */ /* 0x000fe20000000800 */
[----:B------:R-:W-:Y:S01]  /*10d0*/  UISETP.NE.U32.AND UP0, UPT, UR10, URZ, UPT ;  /* 0x0000003f0a00728c */ /* 0x000fe2000bf05070 */
[----:B------:R-:W-:Y:S01]  /*10e0*/  CS2R R156, SRZ ;  /* 0x00000000009c7805 */ /* 0x000fe2000001ff00 */
[----:B------:R-:W-:Y:S01]  /*10f0*/  UIADD3 UR5, UR5, UR6, URZ ;  /* 0x0000000605057290 */ /* 0x000fe2000fffe03f */
[----:B------:R-:W-:Y:S01]  /*1100*/  CS2R R150, SRZ ;  /* 0x0000000000967805 */ /* 0x000fe2000001ff00 */
[----:B------:R-:W-:Y:S01]  /*1110*/  UISETP.NE.AND.EX UP0, UPT, UR11, URZ, UPT, UP0 ;  /* 0x0000003f0b00728c */ /* 0x000fe2000bf05300 */
[----:B------:R-:W-:Y:S01]  /*1120*/  CS2R R148, SRZ ;  /* 0x0000000000947805 */ /* 0x000fe2000001ff00 */
[----:B------:R-:W-:Y:S01]  /*1130*/  USHF.L.U32 UR42, UR5, 0x6, URZ ;  /* 0x00000006052a7899 */ /* 0x000fe2000800063f */
[----:B------:R-:W-:Y:S01]  /*1140*/  CS2R R146, SRZ ;  /* 0x0000000000927805 */ /* 0x000fe2000001ff00 */
[----:B------:R-:W-:Y:S01]  /*1150*/  UIADD3 UR4, UR7, -UR4, URZ ;  /* 0x8000000407047290 */ /* 0x000fe2000fffe03f */
[----:B------:R-:W-:Y:S01]  /*1160*/  CS2R R144, SRZ ;  /* 0x0000000000907805 */ /* 0x000fe2000001ff00 */
[----:B------:R-:W-:Y:S01]  /*1170*/  ULDC UR43, c[0x0][0xdb8] ;  /* 0x00036e00002b7ab9 */ /* 0x000fe20000000800 */
[----:B------:R-:W-:Y:S01]  /*1180*/  ULDC UR49, c[0x0][0x404] ;  /* 0x0001010000317ab9 */ /* 0x000fe20000000800 */
[----:B------:R-:W-:Y:S01]  /*1190*/  ULDC UR7, c[0x0][0x288] ;  /* 0x0000a20000077ab9 */ /* 0x000fe20000000800 */
[----:B------:R-:W-:Y:S01]  /*11a0*/  UISETP.NE.AND UP1, UPT, UR43, 0x1, UPT ;  /* 0x000000012b00788c */ /* 0x000fe2000bf25270 */
[----:B------:R-:W-:Y:S01]  /*11b0*/  CS2R R142, SRZ ;  /* 0x00000000008e7805 */ /* 0x000fe2000001ff00 */
[----:B------:R-:W-:Y:S01]  /*11c0*/  USEL UR49, UR49, 0x1, UP0 ;  /* 0x0000000131317887 */ /* 0x000fe20008000000 */
[----:B------:R-:W-:Y:S01]  /*11d0*/  CS2R R140, SRZ ;  /* 0x00000000008c7805 */ /* 0x000fe2000001ff00 */
[----:B------:R-:W-:Y:S01]  /*11e0*/  UIADD3 UR7, UR42, 0x7f, -UR7 ;  /* 0x0000007f2a077890 */ /* 0x000fe2000fffe807 */
[----:B------:R-:W-:Y:S01]  /*11f0*/  CS2R R138, SRZ ;  /* 0x00000000008a7805 */ /* 0x000fe2000001ff00 */
[----:B------:R-:W-:Y:S01]  /*1200*/  ULDC UR10, c[0x0][0xdc4] ;  /* 0x00037100000a7ab9 */ /* 0x000fe20000000800 */
[----:B------:R-:W-:Y:S01]  /*1210*/  ULDC UR9, c[0x0][0x2e0] ;  /* 0x0000b80000097ab9 */ /* 0x000fe20000000800 */
[----:B------:R-:W-:Y:S01]  /*1220*/  UIMAD UR10, UR8, UR10, UR4 ;  /* 0x0000000a080a72a4 */ /* 0x000fe2000f8e0204 */
[----:B------:R-:W-:Y:S01]  /*1230*/  CS2R R136, SRZ ;  /* 0x0000000000887805 */ /* 0x000fe2000001ff00 */
[----:B------:R-:W-:Y:S01]  /*1240*/  UIMAD UR6, UR49, UR9, 0x3f ;  /* 0x0000003f310674a4 */ /* 0x000fe2000f8e0209 */
[----:B------:R-:W-:Y:S01]  /*1250*/  CS2R R134, SRZ ;  /* 0x0000000000867805 */ /* 0x000fe2000001ff00 */
[----:B------:R-:W-:Y:S01]  /*1260*/  UIMAD UR8, UR49, UR9, UR7 ;  /* 0x00000009310872a4 */ /* 0x000fe2000f8e0207 */
[----:B------:R-:W-:Y:S01]  /*1270*/  CS2R R132, SRZ ;  /* 0x0000000000847805 */ /* 0x000fe2000001ff00 */
[----:B------:R-:W-:Y:S01]  /*1280*/  UISETP.NE.AND UP2, UPT, UR46, 0x1, UPT ;  /* 0x000000012e00788c */ /* 0x000fe2000bf45270 */
[----:B------:R-:W-:Y:S01]  /*1290*/  CS2R R130, SRZ ;  /* 0x0000000000827805 */ /* 0x000fe2000001ff00 */
[----:B------:R-:W-:Y:S01]  /*12a0*/  USHF.R.S32.HI UR7, URZ, 0x1f, UR6 ;  /* 0x0000001f3f077899 */ /* 0x000fe20008011406 */
[----:B------:R-:W-:Y:S01]  /*12b0*/  CS2R R128, SRZ ;  /* 0x0000000000807805 */ /* 0x000fe2000001ff00 */
[----:B------:R-:W-:Y:S01]  /*12c0*/  USHF.R.S32.HI UR9, URZ, 0x1f, UR8 ;  /* 0x0000001f3f097899 */ /* 0x000fe20008011408 */
[----:B------:R-:W-:Y:S01]  /*12d0*/  CS2R R126, SRZ ;  /* 0x00000000007e7805 */ /* 0x000fe2000001ff00 */
[----:B------:R-:W-:Y:S01]  /*12e0*/  @UP1 ULDC UR4, c[0x0][0xdbc] ;  /* 0x00036f0000041ab9 */ /* 0x000fe20000000800 */
[----:B------:R-:W-:Y:S01]  /*12f0*/  ULEA.HI UR7, UR7, UR6, URZ, 0x6 ;  /* 0x0000000607077291 */ /* 0x000fe2000f8f303f */
[----:B------:R-:W-:Y:S01]  /*1300*/  PLOP3.LUT P0, PT, PT, PT, UP2, 0x80, 0x0 ;  /* 0x000000000000781c */ /* 0x000fe20003f0f028 */
[----:B------:R-:W-:Y:S01]  /*1310*/  UIMAD.WIDE.U32 UR4, UR10, UR4, URZ ;  /* 0x000000040a0472a5 */ /* 0x000fe2000f8e003f */
[----:B------:R-:W-:Y:S01]  /*1320*/  CS2R R124, SRZ ;  /* 0x00000000007c7805 */ /* 0x000fe2000001ff00 */
[----:B------:R-:W-:Y:S01]  /*1330*/  ULEA.HI UR9, UR9, UR8, URZ, 0x6 ;  /* 0x0000000809097291 */ /* 0x000fe2000f8f303f */
[----:B------:R-:W-:Y:S01]  /*1340*/  CS2R R122, SRZ ;  /* 0x00000000007a7805 */ /* 0x000fe2000001ff00 */
[----:B------:R-:W-:Y:S01]  /*1350*/  @UP1 ULDC UR11, c[0x0][0xdc0] ;  /* 0x00037000000b1ab9 */ /* 0x000fe20000000800 */
[----:B------:R-:W-:Y:S01]  /*1360*/  UMOV UR44, UR10 ;  /* 0x0000000a002c7c82 */ /* 0x000fe20008000000 */
[----:B------:R-:W-:Y:S01]  /*1370*/  @UP1 USHF.R.U32.HI UR44, URZ, UR11, UR5 ;  /* 0x0000000b3f2c1299 */ /* 0x000fe20008011605 */
[----:B------:R-:W-:Y:S01]  /*1380*/  CS2R R120, SRZ ;  /* 0x0000000000787805 */ /* 0x000fe2000001ff00 */
[----:B------:R-:W-:Y:S01]  /*1390*/  USHF.R.S32.HI UR7, URZ, 0x6, UR7 ;  /* 0x000000063f077899 */ /* 0x000fe20008011407 */
[----:B------:R-:W-:Y:S01]  /*13a0*/  CS2R R118, SRZ ;  /* 0x0000000000767805 */ /* 0x000fe2000001ff00 */
[----:B------:R-:W-:Y:S01]  /*13b0*/  USHF.R.S32.HI UR9, URZ, 0x6, UR9 ;  /* 0x000000063f097899 */ /* 0x000fe20008011409 */
[----:B------:R-:W-:Y:S01]  /*13c0*/  CS2R R116, SRZ ;  /* 0x0000000000747805 */ /* 0x000fe2000001ff00 */
[----:B------:R-:W-:Y:S01]  /*13d0*/  UIADD3 UR4, -UR44, URZ, URZ ;  /* 0x0000003f2c047290 */ /* 0x000fe2000fffe13f */
[----:B------:R-:W-:Y:S01]  /*13e0*/  CS2R R170, SRZ ;  /* 0x0000000000aa7805 */ /* 0x000fe2000001ff00 */
[----:B------:R-:W-:Y:S01]  /*13f0*/  UISETP.LT.AND UP0, UPT, UR7, UR9, UPT ;  /* 0x000000090700728c */ /* 0x000fe2000bf01270 */
[----:B------:R-:W-:Y:S01]  /*1400*/  CS2R R112, SRZ ;  /* 0x0000000000707805 */ /* 0x000fe2000001ff00 */
[----:B------:R-:W-:Y:S01]  /*1410*/  UIMAD UR43, UR43, UR4, UR10 ;  /* 0x000000042b2b72a4 */ /* 0x000fe2000f8e020a */
[----:B------:R-:W-:Y:S01]  /*1420*/  CS2R R168, SRZ ;  /* 0x0000000000a87805 */ /* 0x000fe2000001ff00 */
[----:B------:R-:W-:Y:S01]  /*1430*/  USEL UR45, UR7, UR9, UP0 ;  /* 0x00000009072d7287 */ /* 0x000fe20008000000 */
        /* <DEDUP_REMOVED lines=42> */
[----:B------:R-:W-:Y:S06]  /*16e0*/  @!P0 BRA `(.L_x_3124) ;  /* 0x00000018005c8947 */ /* 0x000fec0003800000 */
[----:B------:R-:W-:Y:S01]  /*16f0*/  UISETP.GE.AND UP0, UPT, UR45, 0x1, UPT ;  /* 0x000000012d00788c */ /* 0x000fe2000bf06270 */
[----:B------:R-:W-:-:S05]  /*1700*/  PLOP3.LUT P0, PT, PT, PT, PT, 0x80, 0x0 ;  /* 0x000000000000781c */ /* 0x000fca0003f0f070 */
[----:B------:R-:W-:-:S13]  /*1710*/  PLOP3.LUT P1, PT, PT, PT, UP0, 0x80, 0x0 ;  /* 0x000000000000781c */ /* 0x000fda0003f2f008 */
[----:B------:R-:W-:Y:S05]  /*1720*/  @!P1 BRA `(.L_x_3125) ;  /* 0x0000007c00d89947 */ /* 0x000fea0003800000 */
        /* <DEDUP_REMOVED lines=14> */
.L_x_3126:
[----:B------:R-:W-:Y:S01]  /*1810*/  ULEA UR16, UR39, UR48, 0x3 ;  /* 0x0000003027107291 */ /* 0x000fe2000f8e183f */
[----:B------:R-:W-:-:S04]  /*1820*/  MOV R0, UR38 ;  /* 0x0000002600007c02 */ /* 0x000fc80008000f00 */
[----:B------:R-:W-:-:S04]  /*1830*/  SHF.L.U32 R0, R0, 0x1f, RZ ;  /* 0x0000001f00007819 */ /* 0x000fc800000006ff */
[----:B------:R-:W1:Y:S02]  /*1840*/  SYNCS.PHASECHK.TRANS64.TRYWAIT P0, [UR16+0x28c50], R0 ;  /* 0x028c5000ff0075a7 */ /* 0x000e640008000150 */
[----:B-1----:R-:W-:Y:S05]  /*1850*/  @!P0 BRA `(.L_x_3127) ;  /* 0x000000c8007c8947 */ /* 0x002fea0003800000 */
.L_x_3233:
        /* <DEDUP_REMOVED lines=48> */
[----:B------:R-:W-:-:S07]  /*1b60*/  IMAD.U32 R0, RZ, RZ, UR45 ;  /* 0x0000002dff007e24 */ /* 0x000fce000f8e00ff */
.L_x_3133:
[----:B------:R-:W-:Y:S01]  /*1b70*/  BAR.SYNC.DEFER_BLOCKING 0xe, 0x100 ;  /* 0x0384000000007b1d */ /* 0x000fe20000010000 */
[----:B-1----:R-:W-:Y:S01]  /*1b80*/  MOV R3, UR39 ;  /* 0x0000002700037c02 */ /* 0x002fe20008000f00 */
[----:B------:R-:W-:Y:S01]  /*1b90*/  UISETP.NE.AND UP1, UPT, UR47, 0x3, UPT ;  /* 0x000000032f00788c */ /* 0x000fe2000bf25270 */
[C---:B------:R-:W-:Y:S01]  /*1ba0*/  ISETP.GT.AND P1, PT, R0.reuse, RZ, PT ;  /* 0x000000ff0000720c */ /* 0x040fe20003f24270 */
[----:B------:R-:W-:Y:S01]  /*1bb0*/  UIADD3 UR39, UR39, 0x1, URZ ;  /* 0x0000000127277890 */ /* 0x000fe2000fffe03f */
[----:B------:R-:W-:Y:S02]  /*1bc0*/  LEA R3, R3, R2, 0x6 ;  /* 0x0000000203037211 */ /* 0x000fe400078e30ff */
[----:B------:R-:W-:Y:S01]  /*1bd0*/  IADD3 R0, R0, -0x1, RZ ;  /* 0xffffffff00007810 */ /* 0x000fe20007ffe0ff */
[----:B------:R-:W-:Y:S01]  /*1be0*/  UISETP.NE.AND UP0, UPT, UR39, 0x2, UPT ;  /* 0x000000022700788c */ /* 0x000fe2000bf05270 */
[----:B------:R-:W-:Y:S02]  /*1bf0*/  LEA R3, R3, UR48, 0x2 ;  /* 0x0000003003037c11 */ /* 0x000fe4000f8e10ff */
[----:B------:R-:W-:Y:S01]  /*1c00*/  PLOP3.LUT P2, PT, PT, PT, UP1, 0x80, 0x0 ;  /* 0x000000000000781c */ /* 0x000fe20003f4f018 */
        /* <DEDUP_REMOVED lines=135> */
.L_x_3129:
[----:B------:R-:W-:Y:S01]  /*2480*/  ULEA UR6, UR39, UR48, 0x3 ;  /* 0x0000003027067291 */ /* 0x000fe2000f8e183f */
[----:B------:R-:W-:-:S05]  /*2490*/  IMAD.U32 R3, RZ, RZ, UR38 ;  /* 0x00000026ff037e24 */ /* 0x000fca000f8e00ff */
[----:B------:R-:W-:-:S04]  /*24a0*/  SHF.L.U32 R3, R3, 0x1f, RZ ;  /* 0x0000001f03037819 */ /* 0x000fc800000006ff */
[----:B------:R1:W2:Y:S01]  /*24b0*/  SYNCS.PHASECHK.TRANS64.TRYWAIT P0, [UR6+0x28c50], R3 ;  /* 0x028c5003ff0075a7 */ /* 0x0002a20008000146 */
[----:B------:R-:W-:Y:S05]  /*24c0*/  @!P2 BRA `(.L_x_3130) ;  /* 0x000000000004a947 */ /* 0x000fea0003800000 */
[----:B------:R-:W-:Y:S01]  /*24d0*/  BPT.TRAP 0x1 ;  /* 0x000000040000795c */ /* 0x000fe20000300000 */
.L_x_3130:
[----:B--2---:R-:W-:Y:S05]  /*24e0*/  @P0 BRA `(.L_x_3131) ;  /* 0x0000000000080947 */ /* 0x004fea0003800000 */
[----:B------:R-:W2:Y:S02]  /*24f0*/  SYNCS.PHASECHK.TRANS64.TRYWAIT P0, [UR6+0x28c50], R3 ;  /* 0x028c5003ff0075a7 */ /* 0x000ea40008000146 */
[----:B--2---:R-:W-:Y:S05]  /*2500*/  @!P0 BRA `(.L_x_3132) ;  /* 0x000000bc00688947 */ /* 0x004fea0003800000 */
.L_x_3131:
        /* <DEDUP_REMOVED lines=19> */
[----:B------:R-:W-:-:S04]  /*2640*/  @!P0 LEA R3, R3, UR48, 0x3 ;  /* 0x0000003003038c11 */ /* 0x000fc8000f8e18ff */
        /* <DEDUP_REMOVED lines=17> */
.L_x_3128:
[----:B------:R-:W-:Y:S01]  /*2760*/  BAR.SYNC.DEFER_BLOCKING 0xe, 0x100 ;  /* 0x0384000000007b1d */ /* 0x000fe20000010000 */
[----:B-1----:R-:W-:Y:S01]  /*2770*/  MOV R3, UR39 ;  /* 0x0000002700037c02 */ /* 0x002fe20008000f00 */
[----:B------:R-:W-:Y:S01]  /*2780*/  UIADD3 UR39, UR39, 0x1, URZ ;  /* 0x0000000127277890 */ /* 0x000fe2000fffe03f */
[----:B------:R-:W-:Y:S02]  /*2790*/  PLOP3.LUT P0, PT, PT, PT, PT, 0x8, 0x0 ;  /* 0x000000000000781c */ /* 0x000fe40003f0e170 */
[----:B------:R-:W-:Y:S01]  /*27a0*/  MOV R156, RZ ;  /* 0x000000ff009c7202 */ /* 0x000fe20000000f00 */
[----:B------:R-:W-:Y:S01]  /*27b0*/  IMAD R0, R3, 0x40, R2 ;  /* 0x0000004003007824 */ /* 0x000fe200078e0202 */
[----:B------:R-:W-:Y:S01]  /*27c0*/  UISETP.NE.AND UP0, UPT, UR39, 0x2, UPT ;  /* 0x000000022700788c */ /* 0x000fe2000bf05270 */
[----:B------:R-:W-:-:S03]  /*27d0*/  MOV R155, RZ ;  /* 0x000000ff009b7202 */ /* 0x000fc60000000f00 */
        /* <DEDUP_REMOVED lines=136> */
.L_x_3124:
[----:B------:R-:W-:Y:S01]  /*3060*/  UISETP.GE.AND UP0, UPT, UR45, 0x1, UPT ;  /* 0x000000012d00788c */ /* 0x000fe2000bf06270 */
[----:B------:R-:W-:-:S05]  /*3070*/  PLOP3.LUT P0, PT, PT, PT, PT, 0x80, 0x0 ;  /* 0x000000000000781c */ /* 0x000fca0003f0f070 */
[----:B------:R-:W-:-:S13]  /*3080*/  PLOP3.LUT P1, PT, PT, PT, UP0, 0x80, 0x0 ;  /* 0x000000000000781c */ /* 0x000fda0003f2f008 */
[----:B------:R-:W-:Y:S05]  /*3090*/  @!P1 BRA `(.L_x_3125) ;  /* 0x00000064007c9947 */ /* 0x000fea0003800000 */
        /* <DEDUP_REMOVED lines=18> */
[----:B------:R1:W2:Y:S01]  /*31c0*/  LDC.64 R14, c[0x4][R0] ;  /* 0x01000000000e7b82 */ /* 0x0002a20000000a00 */
[----:B------:R-:W-:Y:S01]  /*31d0*/  IMAD.U32 R5, RZ, RZ, UR5 ;  /* 0x00000005ff057e24 */ /* 0x000fe2000f8e00ff */
        /* <DEDUP_REMOVED lines=10> */
.L_x_3134:
        /* <DEDUP_REMOVED lines=9> */
.L_x_3234:
[----:B------:R-:W-:Y:S05]  /*3310*/  @!P0 BRA `(.L_x_3136) ;  /* 0x0000000000048947 */ /* 0x000fea0003800000 */
[----:B------:R-:W-:Y:S01]  /*3320*/  BPT.TRAP 0x1 ;  /* 0x000000040000795c */ /* 0x000fe20000300000 */
.L_x_3136:
[----:B------:R-:W-:Y:S02]  /*3330*/  MOV R7, UR39 ;  /* 0x0000002700077c02 */ /* 0x000fe40008000f00 */
[----:B------:R-:W-:Y:S02]  /*3340*/  MOV R8, UR38 ;  /* 0x0000002600087c02 */ /* 0x000fe40008000f00 */
[----:B------:R-:W-:Y:S02]  /*3350*/  LEA R7, R7, UR48, 0x3 ;  /* 0x0000003007077c11 */ /* 0x000fe4000f8e18ff */
[----:B------:R-:W-:-:S04]  /*3360*/  SHF.L.U32 R8, R8, 0x1f, RZ ;  /* 0x0000001f08087819 */ /* 0x000fc800000006ff */
[----:B------:R2:W3:Y:S01]  /*3370*/  SYNCS.PHASECHK.TRANS64.TRYWAIT P1, [R7+URZ+0x28c30], R8 ;  /* 0x028c3008070075a7 */ /* 0x0004e2000802017f */
[----:B------:R-:W-:Y:S05]  /*3380*/  @!P0 BRA `(.L_x_3137) ;  /* 0x0000000000048947 */ /* 0x000fea0003800000 */
[----:B------:R-:W-:Y:S01]  /*3390*/  BPT.TRAP 0x1 ;  /* 0x000000040000795c */ /* 0x000fe20000300000 */
.L_x_3137:
[----:B---3--:R-:W-:Y:S05]  /*33a0*/  @P1 BRA `(.L_x_3138) ;  /* 0x0000000000081947 */ /* 0x008fea0003800000 */
[----:B------:R-:W3:Y:S02]  /*33b0*/  SYNCS.PHASECHK.TRANS64.TRYWAIT P1, [R7+URZ+0x28c30], R8 ;  /* 0x028c3008070075a7 */ /* 0x000ee4000802017f */
[----:B---3--:R-:W-:Y:S05]  /*33c0*/  @!P1 BRA `(.L_x_3139) ;  /* 0x000000ac00e89947 */ /* 0x008fea0003800000 */
.L_x_3138:
[----:B-1----:R-:W1:Y:S01]  /*33d0*/  S2R R0, SR_TID.X ;  /* 0x0000000000007919 */ /* 0x002e620000002100 */
[----:B------:R-:W-:-:S04]  /*33e0*/  UIADD3 UR4, UR48, 0x22400, URZ ;  /* 0x0002240030047890 */ /* 0x000fc8000fffe03f */
[----:B------:R-:W-:-:S04]  /*33f0*/  USHF.R.U32.HI UR4, URZ, 0x4, UR4 ;  /* 0x000000043f047899 */ /* 0x000fc80008011604 */
[----:B------:R-:W-:Y:S01]  /*3400*/  ULOP3.LUT UR4, UR4, 0x3fff, URZ, 0xc0, !UPT ;  /* 0x00003fff04047892 */ /* 0x000fe2000f8ec03f */
[----:B-1----:R-:W-:-:S05]  /*3410*/  LOP3.LUT R3, R0, 0x7f, RZ, 0xc0, !PT ;  /* 0x0000007f00037812 */ /* 0x002fca00078ec0ff */
        /* <DEDUP_REMOVED lines=10> */
[----:B------:R-:W-:Y:S01]  /*34c0*/  IADD3 R5, R2, UR42, RZ ;  /* 0x0000002a02057c10 */ /* 0x000fe2000fffe0ff */
[----:B------:R-:W-:Y:S01]  /*34d0*/  UMOV UR7, 0x40000040 ;  /* 0x4000004000077882 */ /* 0x000fe20000000000 */
[----:B------:R-:W-:Y:S01]  /*34e0*/  UMOV UR5, 0x40000040 ;  /* 0x4000004000057882 */ /* 0x000fe20000000000 */
        /* <DEDUP_REMOVED lines=16> */
[----:B------:R-:W-:Y:S01]  /*35f0*/  HGMMA.64x64x16.F32 R24, gdesc[UR4], R24, gsb0 ;  /* 0x00e00000041879f0 */ /* 0x000fe20008000818 */
[----:B------:R-:W-:Y:S02]  /*3600*/  UMOV UR6, 0xffffffc0 ;  /* 0xffffffc000067882 */ /* 0x000fe40000000000 */
[----:B------:R-:W-:-:S04]  /*3610*/  UIMAD UR6, UR45, UR6, 0x40 ;  /* 0x000000402d0674a4 */ /* 0x000fc8000f8e0206 */
[----:B------:R-:W-:Y:S01]  /*3620*/  UIADD3 UR7, UR6, 0x1, URZ ;  /* 0x0000000106077890 */ /* 0x000fe2000fffe03f */
[----:B------:R-:W-:Y:S02]  /*3630*/  WARPGROUP.DEPBAR.LE gsb0, 0x0 ;  /* 0x00008000000079c5 */ /* 0x000fe40000010000 */
[----:B------:R-:W-:-:S06]  /*3640*/  WARPGROUP.ARRIVE ;  /* 0x00000000000079c5 */ /* 0x000fcc0000000000 */
[----:B------:R-:W-:Y:S01]  /*3650*/  HGMMA.64x64x16.F32 R24, gdesc[UR8], R24, gsb0 ;  /* 0x00e00000081879f0 */ /* 0x000fe20008000818 */
[----:B------:R-:W-:Y:S02]  /*3660*/  ULDC UR10, c[0x0][0x9d8] ;  /* 0x00027600000a7ab9 */ /* 0x000fe40000000800 */
[----:B------:R-:W-:Y:S02]  /*3670*/  WARPGROUP.DEPBAR.LE gsb0, 0x0 ;  /* 0x00008000000079c5 */ /* 0x000fe40000010000 */
[----:B------:R-:W-:-:S06]  /*3680*/  WARPGROUP.ARRIVE ;  /* 0x00000000000079c5 */ /* 0x000fcc0000000000 */
[----:B------:R-:W-:Y:S01]  /*3690*/  HGMMA.64x64x16.F32 R24, gdesc[UR12], R24, gsb0 ;  /* 0x00e000000c1879f0 */ /* 0x000fe20008000818 */
[----:B------:R-:W-:Y:S01]  /*36a0*/  ULDC UR14, c[0x0][0x2e0] ;  /* 0x0000b800000e7ab9 */ /* 0x000fe20000000800 */
[----:B------:R-:W-:Y:S01]  /*36b0*/  ULDC UR15, c[0x0][0x288] ;  /* 0x0000a200000f7ab9 */ /* 0x000fe20000000800 */
[----:B------:R-:W-:Y:S01]  /*36c0*/  UIMAD UR7, UR49, UR14, UR7 ;  /* 0x0000000e310772a4 */ /* 0x000fe2000f8e0207 */
[----:B------:R-:W-:Y:S01]  /*36d0*/  MOV R3, UR15 ;  /* 0x0000000f00037c02 */ /* 0x000fe20008000f00 */
[----:B------:R-:W-:-:S04]  /*36e0*/  UIMAD UR6, UR49, UR14, UR6 ;  /* 0x0000000e310672a4 */ /* 0x000fc8000f8e0206 */
[----:B------:R-:W-:Y:S02]  /*36f0*/  IADD3 R4, -R3, UR7, -R16 ;  /* 0x0000000703047c10 */ /* 0x000fe4000fffe910 */
[----:B------:R-:W-:Y:S02]  /*3700*/  IADD3 R3, -R16, UR6, RZ ;  /* 0x0000000610037c10 */ /* 0x000fe4000fffe1ff */
[----:B------:R-:W-:Y:S02]  /*3710*/  IADD3 R6, R4, 0x8, R5 ;  /* 0x0000000804067810 */ /* 0x000fe40007ffe005 */
[----:B------:R-:W-:Y:S02]  /*3720*/  VIADDMNMX R4, R5, R4, R3, PT ;  /* 0x0000000405047246 */ /* 0x000fe40003800103 */
[----:B------:R-:W-:Y:S02]  /*3730*/  VIMNMX R6, R3, R6, PT ;  /* 0x0000000603067248 */ /* 0x000fe40003fe0100 */
[----:B------:R-:W-:-:S02]  /*3740*/  ISETP.GT.AND P5, PT, R4, 0x28, PT ;  /* 0x000000280400780c */ /* 0x000fc40003fa4270 */
[C---:B------:R-:W-:Y:S02]  /*3750*/  ISETP.GT.AND P2, PT, R6.reuse, RZ, PT ;  /* 0x000000ff0600720c */ /* 0x040fe40003f44270 */
[C---:B------:R-:W-:Y:S02]  /*3760*/  ISETP.GT.AND P3, PT, R6.reuse, 0x1, PT ;  /* 0x000000010600780c */ /* 0x040fe40003f64270 */
[----:B------:R-:W-:Y:S01]  /*3770*/  ISETP.GT.AND P4, PT, R6, 0x8, PT ;  /* 0x000000080600780c */ /* 0x000fe20003f84270 */
        /* <DEDUP_REMOVED lines=26> */
[----:B------:R-:W-:Y:S01]  /*3920*/  ISETP.GT.AND P2, PT, R6, 0x9, PT ;  /* 0x000000090600780c */ /* 0x000fe20003f44270 */
[----:B------:R-:W-:Y:S01]  /*3930*/  FMUL.FTZ R33, R33, UR10 ;  /* 0x0000000a21217c20 */ /* 0x000fe20008410000 */
[----:B------:R-:W-:Y:S01]  /*3940*/  FMUL.FTZ R36, R36, UR10 ;  /* 0x0000000a24247c20 */ /* 0x000fe20008410000 */
[----:B------:R-:W-:Y:S01]  /*3950*/  FMUL.FTZ R37, R37, UR10 ;  /* 0x0000000a25257c20 */ /* 0x000fe20008410000 */
[----:B------:R-:W-:Y:S01]  /*3960*/  FMUL.FTZ R40, R40, UR10 ;  /* 0x0000000a28287c20 */ /* 0x000fe20008410000 */
[----:B------:R-:W1:Y:S01]  /*3970*/  MUFU.TANH R31, R31 ;  /* 0x0000001f001f7308 */ /* 0x000e620000002400 */
[----:B----4-:R-:W-:Y:S01]  /*3980*/  FSEL R27, R27, -INF , P3 ;  /* 0xff8000001b1b7808 */ /* 0x010fe20001800000 */
[----:B------:R-:W-:Y:S01]  /*3990*/  FMUL.FTZ R41, R41, UR10 ;  /* 0x0000000a29297c20 */ /* 0x000fe20008410000 */
[----:B------:R-:W-:Y:S01]  /*39a0*/  ISETP.GT.AND P3, PT, R6, 0x10, PT ;  /* 0x000000100600780c */ /* 0x000fe20003f64270 */
[----:B------:R-:W-:Y:S01]  /*39b0*/  FMUL.FTZ R44, R44, UR10 ;  /* 0x0000000a2c2c7c20 */ /* 0x000fe20008410000 */
[----:B------:R-:W-:Y:S01]  /*39c0*/  FMNMX.FTZ R9, R26, R27, !PT ;  /* 0x0000001b1a097209 */ /* 0x000fe20007810000 */
[----:B------:R-:W-:Y:S01]  /*39d0*/  FMUL.FTZ R45, R45, UR10 ;  /* 0x0000000a2d2d7c20 */ /* 0x000fe20008410000 */
[----:B------:R-:W-:Y:S01]  /*39e0*/  FMUL.FTZ R48, R48, UR10 ;  /* 0x0000000a30307c20 */ /* 0x000fe20008410000 */
[----:B------:R-:W4:Y:S01]  /*39f0*/  MUFU.TANH R34, R34 ;  /* 0x0000002200227308 */ /* 0x000f220000002400 */
[----:B-----5:R-:W-:Y:S01]  /*3a00*/  FSEL R30, R30, -INF , P4 ;  /* 0xff8000001e1e7808 */ /* 0x020fe20002000000 */
[----:B------:R-:W-:Y:S01]  /*3a10*/  FMUL.FTZ R49, R49, UR10 ;  /* 0x0000000a31317c20 */ /* 0x000fe20008410000 */
[----:B------:R-:W-:Y:S01]  /*3a20*/  ISETP.GT.AND P4, PT, R4, 0x8, PT ;  /* 0x000000080400780c */ /* 0x000fe20003f84270 */
[----:B------:R-:W-:Y:S01]  /*3a30*/  FMUL.FTZ R52, R52, UR10 ;  /* 0x0000000a34347c20 */ /* 0x000fe20008410000 */
[----:B------:R-:W-:Y:S01]  /*3a40*/  FMNMX.FTZ R10, R30, R9, !PT ;  /* 0x000000091e0a7209 */ /* 0x000fe20007810000 */
[----:B------:R-:W-:Y:S01]  /*3a50*/  FMUL.FTZ R53, R53, UR10 ;  /* 0x0000000a35357c20 */ /* 0x000fe20008410000 */
[----:B------:R-:W-:Y:S01]  /*3a60*/  ULDC UR10, c[0x0][0x988] ;  /* 0x00026200000a7ab9 */ /* 0x000fe20000000800 */
[----:B------:R-:W5:Y:S01]  /*3a70*/  MUFU.TANH R35, R35 ;  /* 0x0000002300237308 */ /* 0x000f620000002400 */
[----:B-1----:R-:W-:-:S02]  /*3a80*/  FSEL R31, R31, -INF , P2 ;  /* 0xff8000001f1f7808 */ /* 0x002fc40001000000 */
[----:B------:R-:W-:Y:S02]  /*3a90*/  ISETP.GT.AND P2, PT, R6, 0x11, PT ;  /* 0x000000110600780c */ /* 0x000fe40003f44270 */
[----:B------:R-:W-:-:S03]  /*3aa0*/  FMNMX.FTZ R9, R31, R10, !PT ;  /* 0x0000000a1f097209 */ /* 0x000fc60007810000 */
[----:B------:R-:W1:Y:S01]  /*3ab0*/  MUFU.TANH R38, R38 ;  /* 0x0000002600267308 */ /* 0x000e620000002400 */
[----:B----4-:R-:W-:Y:S02]  /*3ac0*/  FSEL R34, R34, -INF , P3 ;  /* 0xff80000022227808 */ /* 0x010fe40001800000 */
[----:B------:R-:W-:Y:S02]  /*3ad0*/  ISETP.GT.AND P3, PT, R6, 0x18, PT ;  /* 0x000000180600780c */ /* 0x000fe40003f64270 */
[----:B------:R-:W-:-:S03]  /*3ae0*/  FMNMX.FTZ R10, R34, R9, !PT ;  /* 0x00000009220a7209 */ /* 0x000fc60007810000 */
[----:B------:R-:W4:Y:S01]  /*3af0*/  MUFU.TANH R39, R39 ;  /* 0x0000002700277308 */ /* 0x000f220000002400 */
[----:B-----5:R-:W-:Y:S02]  /*3b00*/  FSEL R35, R35, -INF , P2 ;  /* 0xff80000023237808 */ /* 0x020fe40001000000 */
[----:B------:R-:W-:Y:S02]  /*3b10*/  ISETP.GT.AND P2, PT, R6, 0x19, PT ;  /* 0x000000190600780c */ /* 0x000fe40003f44270 */
[----:B------:R-:W-:-:S03]  /*3b20*/  FMNMX.FTZ R9, R35, R10, !PT ;  /* 0x0000000a23097209 */ /* 0x000fc60007810000 */
[----:B------:R-:W5:Y:S01]  /*3b30*/  MUFU.TANH R42, R42 ;  /* 0x0000002a002a7308 */ /* 0x000f620000002400 */
[----:B-1----:R-:W-:Y:S02]  /*3b40*/  FSEL R38, R38, -INF , P3 ;  /* 0xff80000026267808 */ /* 0x002fe40001800000 */
        /* <DEDUP_REMOVED lines=36> */
[----:B------:R-:W-:Y:S02]  /*3d90*/  ISETP.GT.AND P2, PT, R4, RZ, PT ;  /* 0x000000ff0400720c */ /* 0x000fe40003f44270 */
[----:B------:R-:W-:-:S03]  /*3da0*/  FMNMX.FTZ R6, R55, R6, !PT ;  /* 0x0000000637067209 */ /* 0x000fc60007810000 */
[----:B------:R-:W1:Y:S01]  /*3db0*/  MUFU.TANH R28, R28 ;  /* 0x0000001c001c7308 */ /* 0x000e620000002400 */
[----:B----4-:R-:W-:Y:S01]  /*3dc0*/  FSEL R24, R24, -INF , P2 ;  /* 0xff80000018187808 */ /* 0x010fe20001000000 */
[----:B------:R-:W4:Y:S01]  /*3dd0*/  SHFL.BFLY PT, R9, R6, 0x2, 0x1f ;  /* 0x0c401f0006097f89 */ /* 0x000f2200000e0000 */
[----:B------:R-:W-:-:S05]  /*3de0*/  ISETP.GT.AND P2, PT, R4, 0x9, PT ;  /* 0x000000090400780c */ /* 0x000fca0003f44270 */
[----:B------:R-:W2:Y:S01]  /*3df0*/  MUFU.TANH R29, R29 ;  /* 0x0000001d001d7308 */ /* 0x000ea20000002400 */
[----:B-----5:R-:W-:Y:S02]  /*3e00*/  FSEL R25, R25, -INF , P3 ;  /* 0xff80000019197808 */ /* 0x020fe40001800000 */
[----:B------:R-:W-:Y:S02]  /*3e10*/  ISETP.GT.AND P3, PT, R4, 0x10, PT ;  /* 0x000000100400780c */ /* 0x000fe40003f64270 */
[----:B------:R-:W-:-:S03]  /*3e20*/  FMNMX.FTZ R5, R24, R25, !PT ;  /* 0x0000001918057209 */ /* 0x000fc60007810000 */
[----:B------:R-:W5:Y:S01]  /*3e30*/  MUFU.TANH R32, R32 ;  /* 0x0000002000207308 */ /* 0x000f620000002400 */
[----:B-1----:R-:W-:Y:S02]  /*3e40*/  FSEL R28, R28, -INF , P4 ;  /* 0xff8000001c1c7808 */ /* 0x002fe40002000000 */
[----:B------:R-:W-:-:S05]  /*3e50*/  ISETP.GT.AND P4, PT, R4, 0x19, PT ;  /* 0x000000190400780c */ /* 0x000fca0003f84270 */
[----:B------:R-:W1:Y:S01]  /*3e60*/  MUFU.TANH R33, R33 ;  /* 0x0000002100217308 */ /* 0x000e620000002400 */
[----:B--2---:R-:W-:Y:S02]  /*3e70*/  FSEL R29, R29, -INF , P2 ;  /* 0xff8000001d1d7808 */ /* 0x004fe40001000000 */
[----:B----4-:R-:W-:Y:S02]  /*3e80*/  FMNMX.FTZ R9, R6, R9, !PT ;  /* 0x0000000906097209 */ /* 0x010fe40007810000 */
[----:B------:R-:W-:-:S03]  /*3e90*/  ISETP.GT.AND P2, PT, R4, 0x11, PT ;  /* 0x000000110400780c */ /* 0x000fc60003f44270 */
[----:B------:R-:W2:Y:S01]  /*3ea0*/  SHFL.BFLY PT, R6, R9, 0x1, 0x1f ;  /* 0x0c201f0009067f89 */ /* 0x000ea200000e0000 */
[----:B------:R-:W4:Y:S01]  /*3eb0*/  MUFU.TANH R36, R36 ;  /* 0x0000002400247308 */ /* 0x000f220000002400 */
[----:B-----5:R-:W-:Y:S02]  /*3ec0*/  FSEL R32, R32, -INF , P3 ;  /* 0xff80000020207808 */ /* 0x020fe40001800000 */
[----:B------:R-:W-:-:S05]  /*3ed0*/  ISETP.GT.AND P3, PT, R4, 0x18, PT ;  /* 0x000000180400780c */ /* 0x000fca0003f64270 */
[----:B------:R-:W5:Y:S01]  /*3ee0*/  MUFU.TANH R37, R37 ;  /* 0x0000002500257308 */ /* 0x000f620000002400 */
[----:B-1----:R-:W-:Y:S02]  /*3ef0*/  FSEL R33, R33, -INF , P2 ;  /* 0xff80000021217808 */ /* 0x002fe40001000000 */
[----:B------:R-:W-:-:S05]  /*3f00*/  ISETP.GT.AND P2, PT, R4, 0x20, PT ;  /* 0x000000200400780c */ /* 0x000fca0003f44270 */
[----:B------:R-:W1:Y:S01]  /*3f10*/  MUFU.TANH R40, R40 ;  /* 0x0000002800287308 */ /* 0x000e620000002400 */
[----:B----4-:R-:W-:Y:S02]  /*3f20*/  FSEL R36, R36, -INF , P3 ;  /* 0xff80000024247808 */ /* 0x010fe40001800000 */
[----:B------:R-:W-:Y:S02]  /*3f30*/  ISETP.GT.AND P3, PT, R4, 0x21, PT ;  /* 0x000000210400780c */ /* 0x000fe40003f64270 */
[----:B--2---:R-:W-:-:S03]  /*3f40*/  FMNMX.FTZ R3, R9, R6, !PT ;  /* 0x0000000609037209 */ /* 0x004fc60007810000 */
[----:B------:R-:W2:Y:S01]  /*3f50*/  MUFU.TANH R41, R41 ;  /* 0x0000002900297308 */ /* 0x000ea20000002400 */
[----:B------:R-:W-:Y:S02]  /*3f60*/  FMNMX.FTZ R6, R28, R5, !PT ;  /* 0x000000051c067209 */ /* 0x000fe40007810000 */
[----:B-----5:R-:W-:Y:S01]  /*3f70*/  FSEL R37, R37, -INF , P4 ;  /* 0xff80000025257808 */ /* 0x020fe20002000000 */
[----:B------:R-:W-:Y:S01]  /*3f80*/  FMUL.FTZ R9, R3, UR10 ;  /* 0x0000000a03097c20 */ /* 0x000fe20008410000 */
[----:B------:R-:W-:Y:S02]  /*3f90*/  FMNMX.FTZ R5, R29, R6, !PT ;  /* 0x000000061d057209 */ /* 0x000fe40007810000 */
[----:B------:R-:W-:Y:S01]  /*3fa0*/  ISETP.GT.AND P4, PT, R4, 0x29, PT ;  /* 0x000000290400780c */ /* 0x000fe20003f84270 */
[----:B------:R-:W4:Y:S01]  /*3fb0*/  MUFU.TANH R44, R44 ;  /* 0x0000002c002c7308 */ /* 0x000f220000002400 */
[----:B------:R-:W-:Y:S02]  /*3fc0*/  FMNMX.FTZ R6, R32, R5, !PT ;  /* 0x0000000520067209 */ /* 0x000fe40007810000 */
[----:B-1----:R-:W-:-:S02]  /*3fd0*/  FSEL R40, R40, -INF , P2 ;  /* 0xff80000028287808 */ /* 0x002fc40001000000 */
[----:B------:R-:W-:Y:S02]  /*3fe0*/  FMNMX.FTZ R5, R33, R6, !PT ;  /* 0x0000000621057209 */ /* 0x000fe40007810000 */
[----:B------:R-:W-:Y:S01]  /*3ff0*/  ISETP.GT.AND P2, PT, R4, 0x30, PT ;  /* 0x000000300400780c */ /* 0x000fe20003f44270 */
[----:B------:R-:W1:Y:S01]  /*4000*/  MUFU.TANH R45, R45 ;  /* 0x0000002d002d7308 */ /* 0x000e620000002400 */
[----:B------:R-:W-:Y:S02]  /*4010*/  FMNMX.FTZ R6, R36, R5, !PT ;  /* 0x0000000524067209 */ /* 0x000fe40007810000 */
[----:B--2---:R-:W-:Y:S02]  /*4020*/  FSEL R41, R41, -INF , P3 ;  /* 0xff80000029297808 */ /* 0x004fe40001800000 */
[----:B------:R-:W-:Y:S02]  /*4030*/  FMNMX.FTZ R5, R37, R6, !PT ;  /* 0x0000000625057209 */ /* 0x000fe40007810000 */
[----:B------:R-:W-:Y:S01]  /*4040*/  FSETP.NEU.FTZ.AND P3, PT, R3, -INF , PT ;  /* 0xff8000000300780b */ /* 0x000fe20003f7d000 */
[----:B------:R-:W2:Y:S01]  /*4050*/  MUFU.TANH R48, R48 ;  /* 0x0000003000307308 */ /* 0x000ea20000002400 */
[----:B------:R-:W-:-:S02]  /*4060*/  FMNMX.FTZ R6, R40, R5, !PT ;  /* 0x0000000528067209 */ /* 0x000fc40007810000 */
[----:B----4-:R-:W-:Y:S02]  /*4070*/  FSEL R44, R44, -INF , P5 ;  /* 0xff8000002c2c7808 */ /* 0x010fe40002800000 */
[----:B------:R-:W-:Y:S02]  /*4080*/  FMNMX.FTZ R5, R41, R6, !PT ;  /* 0x0000000629057209 */ /* 0x000fe40007810000 */
[----:B------:R-:W-:Y:S01]  /*4090*/  FSEL R9, R9, RZ, P3 ;  /* 0x000000ff09097208 */ /* 0x000fe20001800000 */
[----:B------:R-:W4:Y:S01]  /*40a0*/  MUFU.TANH R49, R49 ;  /* 0x0000003100317308 */ /* 0x000f220000002400 */
[----:B-1----:R-:W-:Y:S02]  /*40b0*/  FSEL R45, R45, -INF , P4 ;  /* 0xff8000002d2d7808 */ /* 0x002fe40002000000 */
[----:B------:R-:W-:Y:S01]  /*40c0*/  FMNMX.FTZ R6, R44, R5, !PT ;  /* 0x000000052c067209 */ /* 0x000fe20007810000 */
[--C-:B------:R-:W-:Y:S01]  /*40d0*/  FFMA.FTZ R26, R26, UR10, -R9.reuse ;  /* 0x0000000a1a1a7c23 */ /* 0x100fe20008010809 */
[----:B------:R-:W-:Y:S01]  /*40e0*/  ISETP.GT.AND P3, PT, R4, 0x31, PT ;  /* 0x000000310400780c */ /* 0x000fe20003f64270 */
[--C-:B------:R-:W-:Y:S01]  /*40f0*/  FFMA.FTZ R27, R27, UR10, -R9.reuse ;  /* 0x0000000a1b1b7c23 */ /* 0x100fe20008010809 */
[----:B------:R-:W-:Y:S01]  /*4100*/  FMNMX.FTZ R5, R45, R6, !PT ;  /* 0x000000062d057209 */ /* 0x000fe20007810000 */
[----:B------:R-:W1:Y:S01]  /*4110*/  MUFU.TANH R52, R52 ;  /* 0x0000003400347308 */ /* 0x000e620000002400 */
[----:B--2---:R-:W-:Y:S01]  /*4120*/  FSEL R48, R48, -INF , P2 ;  /* 0xff80000030307808 */ /* 0x004fe20001000000 */
[--C-:B------:R-:W-:Y:S01]  /*4130*/  FFMA.FTZ R30, R30, UR10, -R9.reuse ;  /* 0x0000000a1e1e7c23 */ /* 0x100fe20008010809 */
[----:B------:R-:W-:Y:S01]  /*4140*/  ISETP.GT.AND P2, PT, R4, 0x38, PT ;  /* 0x000000380400780c */ /* 0x000fe20003f44270 */
[--C-:B------:R-:W-:Y:S01]  /*4150*/  FFMA.FTZ R31, R31, UR10, -R9.reuse ;  /* 0x0000000a1f1f7c23 */ /* 0x100fe20008010809 */
[----:B------:R-:W-:Y:S01]  /*4160*/  FMNMX.FTZ R6, R48, R5, !PT ;  /* 0x0000000530067209 */ /* 0x000fe20007810000 */
[--C-:B------:R-:W-:Y:S01]  /*4170*/  FFMA.FTZ R34, R34, UR10, -R9.reuse ;  /* 0x0000000a22227c23 */ /* 0x100fe20008010809 */
[--C-:B------:R-:W-:Y:S01]  /*4180*/  FFMA.FTZ R35, R35, UR10, -R9.reuse ;  /* 0x0000000a23237c23 */ /* 0x100fe20008010809 */
[----:B------:R-:W2:Y:S01]  /*4190*/  MUFU.TANH R53, R53 ;  /* 0x0000003500357308 */ /* 0x000ea20000002400 */
[----:B----4-:R-:W-:Y:S01]  /*41a0*/  FSEL R49, R49, -INF , P3 ;  /* 0xff80000031317808 */ /* 0x010fe20001800000 */
[--C-:B------:R-:W-:Y:S01]  /*41b0*/  FFMA.FTZ R38, R38, UR10, -R9.reuse ;  /* 0x0000000a26267c23 */ /* 0x100fe20008010809 */
[----:B------:R-:W-:Y:S01]  /*41c0*/  ISETP.GT.AND P3, PT, R4, 0x39, PT ;  /* 0x000000390400780c */ /* 0x000fe20003f64270 */
[--C-:B------:R-:W-:Y:S01]  /*41d0*/  FFMA.FTZ R39, R39, UR10, -R9.reuse ;  /* 0x0000000a27277c23 */ /* 0x100fe20008010809 */
[----:B------:R-:W-:Y:S01]  /*41e0*/  FMNMX.FTZ R5, R49, R6, !PT ;  /* 0x0000000631057209 */ /* 0x000fe20007810000 */
[--C-:B------:R-:W-:Y:S01]  /*41f0*/  FFMA.FTZ R42, R42, UR10, -R9.reuse ;  /* 0x0000000a2a2a7c23 */ /* 0x100fe20008010809 */
[--C-:B------:R-:W-:Y:S01]  /*4200*/  FFMA.FTZ R43, R43, UR10, -R9.reuse ;  /* 0x0000000a2b2b7c23 */ /* 0x100fe20008010809 */
[----:B------:R-:W-:Y:S01]  /*4210*/  MUFU.EX2 R26, R26 ;  /* 0x0000001a001a7308 */ /* 0x000fe20000000800 */
[----:B-1----:R-:W-:Y:S01]  /*4220*/  FSEL R52, R52, -INF , P2 ;  /* 0xff80000034347808 */ /* 0x002fe20001000000 */
[--C-:B------:R-:W-:Y:S01]  /*4230*/  FFMA.FTZ R46, R46, UR10, -R9.reuse ;  /* 0x0000000a2e2e7c23 */ /* 0x100fe20008010809 */
[--C-:B------:R-:W-:Y:S01]  /*4240*/  FFMA.FTZ R47, R47, UR10, -R9.reuse ;  /* 0x0000000a2f2f7c23 */ /* 0x100fe20008010809 */
[--C-:B------:R-:W-:Y:S01]  /*4250*/  FFMA.FTZ R50, R50, UR10, -R9.reuse ;  /* 0x0000000a32327c23 */ /* 0x100fe20008010809 */
[----:B------:R-:W-:Y:S01]  /*4260*/  FMNMX.FTZ R4, R52, R5, !PT ;  /* 0x0000000534047209 */ /* 0x000fe20007810000 */
[--C-:B------:R-:W-:Y:S01]  /*4270*/  FFMA.FTZ R51, R51, UR10, -R9.reuse ;  /* 0x0000000a33337c23 */ /* 0x100fe20008010809 */
[--C-:B------:R-:W-:Y:S01]  /*4280*/  FFMA.FTZ R54, R54, UR10, -R9.reuse ;  /* 0x0000000a36367c23 */ /* 0x100fe20008010809 */
[----:B------:R-:W1:Y:S01]  /*4290*/  MUFU.EX2 R27, R27 ;  /* 0x0000001b001b7308 */ /* 0x000e620000000800 */
[----:B--2---:R-:W-:Y:S01]  /*42a0*/  FSEL R53, R53, -INF , P3 ;  /* 0xff80000035357808 */ /* 0x004fe20001800000 */
[----:B------:R-:W-:-:S03]  /*42b0*/  FFMA.FTZ R9, R55, UR10, -R9 ;  /* 0x0000000a37097c23 */ /* 0x000fc60008010809 */
[----:B------:R-:W-:-:S03]  /*42c0*/  FMNMX.FTZ R4, R53, R4, !PT ;  /* 0x0000000435047209 */ /* 0x000fc60007810000 */
[----:B------:R-:W-:Y:S02]  /*42d0*/  MUFU.EX2 R30, R30 ;  /* 0x0000001e001e7308 */ /* 0x000fe40000000800 */
[----:B------:R-:W2:Y:S06]  /*42e0*/  SHFL.BFLY PT, R5, R4, 0x2, 0x1f ;  /* 0x0c401f0004057f89 */ /* 0x000eac00000e0000 */
[----:B------:R-:W4:Y:S01]  /*42f0*/  MUFU.EX2 R31, R31 ;  /* 0x0000001f001f7308 */ /* 0x000f220000000800 */
[----:B-1----:R-:W-:-:S07]  /*4300*/  F2FP.F16.F32.PACK_AB R153, R27, R26 ;  /* 0x0000001a1b99723e */ /* 0x002fce00000000ff */
[----:B------:R-:W-:Y:S08]  /*4310*/  MUFU.EX2 R34, R34 ;  /* 0x0000002200227308 */ /* 0x000ff00000000800 */
[----:B------:R-:W1:Y:S01]  /*4320*/  MUFU.EX2 R35, R35 ;  /* 0x0000002300237308 */ /* 0x000e620000000800 */
[----:B----4-:R-:W-:Y:S02]  /*4330*/  F2FP.F16.F32.PACK_AB R155, R31, R30 ;  /* 0x0000001e1f9b723e */ /* 0x010fe400000000ff */
[----:B--2---:R-:W-:-:S05]  /*4340*/  FMNMX.FTZ R5, R4, R5, !PT ;  /* 0x0000000504057209 */ /* 0x004fca0007810000 */
[----:B------:R-:W2:Y:S01]  /*4350*/  SHFL.BFLY PT, R4, R5, 0x1, 0x1f ;  /* 0x0c201f0005047f89 */ /* 0x000ea200000e0000 */
[----:B------:R-:W-:Y:S08]  /*4360*/  MUFU.EX2 R38, R38 ;  /* 0x0000002600267308 */ /* 0x000ff00000000800 */
[----:B------:R-:W4:Y:S01]  /*4370*/  MUFU.EX2 R39, R39 ;  /* 0x0000002700277308 */ /* 0x000f220000000800 */
[----:B-1----:R-:W-:-:S07]  /*4380*/  F2FP.F16.F32.PACK_AB R157, R35, R34 ;  /* 0x00000022239d723e */ /* 0x002fce00000000ff */
[----:B------:R-:W-:Y:S01]  /*4390*/  MUFU.EX2 R42, R42 ;  /* 0x0000002a002a7308 */ /* 0x000fe20000000800 */
[----:B--2---:R-:W-:-:S07]  /*43a0*/  FMNMX.FTZ R4, R5, R4, !PT ;  /* 0x0000000405047209 */ /* 0x004fce0007810000 */
[----:B------:R-:W1:Y:S01]  /*43b0*/  MUFU.EX2 R43, R43 ;  /* 0x0000002b002b7308 */ /* 0x000e620000000800 */
[----:B----4-:R-:W-:Y:S02]  /*43c0*/  F2FP.F16.F32.PACK_AB R159, R39, R38 ;  /* 0x00000026279f723e */ /* 0x010fe400000000ff */
[C---:B------:R-:W-:Y:S01]  /*43d0*/  FSETP.NEU.FTZ.AND P2, PT, R4.reuse, -INF , PT ;  /* 0xff8000000400780b */ /* 0x040fe20003f5d000 */
[----:B------:R-:W-:-:S04]  /*43e0*/  FMUL.FTZ R5, R4, UR10 ;  /* 0x0000000a04057c20 */ /* 0x000fc80008410000 */
[----:B------:R-:W-:Y:S01]  /*43f0*/  MUFU.EX2 R46, R46 ;  /* 0x0000002e002e7308 */ /* 0x000fe20000000800 */
[----:B------:R-:W-:Y:S01]  /*4400*/  FSEL R6, R5, RZ, P2 ;  /* 0x000000ff05067208 */ /* 0x000fe20001000000 */
[----:B------:R-:W-:-:S04]  /*4410*/  FADD.FTZ R5, R26, R27 ;  /* 0x0000001b1a057221 */ /* 0x000fc80000010000 */
        /* <DEDUP_REMOVED lines=8> */
[----:B------:R-:W-:Y:S01]  /*44a0*/  FADD.FTZ R10, R30, R5 ;  /* 0x000000051e0a7221 */ /* 0x000fe20000010000 */
[----:B------:R-:W-:Y:S01]  /*44b0*/  @!P1 IADD3 R5, R7, 0x28c40, RZ ;  /* 0x00028c4007059810 */ /* 0x000fe20007ffe0ff */
[--C-:B------:R-:W-:Y:S01]  /*44c0*/  FFMA.FTZ R37, R37, UR10, -R6.reuse ;  /* 0x0000000a25257c23 */ /* 0x100fe20008010806 */
[----:B------:R-:W-:Y:S01]  /*44d0*/  FFMA.FTZ R40, R40, UR10, -R6 ;  /* 0x0000000a28287c23 */ /* 0x000fe20008010806 */
[----:B------:R-:W-:Y:S01]  /*44e0*/  FADD.FTZ R13, R31, R10 ;  /* 0x0000000a1f0d7221 */ /* 0x000fe20000010000 */
[----:B------:R-:W-:Y:S01]  /*44f0*/  @!P1 PRMT R5, RZ, 0x654, R5 ;  /* 0x00000654ff059816 */ /* 0x000fe20000000005 */
[----:B------:R-:W2:Y:S01]  /*4500*/  MUFU.EX2 R25, R25 ;  /* 0x0000001900197308 */ /* 0x000ea20000000800 */
[--C-:B------:R-:W-:Y:S01]  /*4510*/  FFMA.FTZ R41, R41, UR10, -R6.reuse ;  /* 0x0000000a29297c23 */ /* 0x100fe20008010806 */
[----:B------:R-:W-:Y:S01]  /*4520*/  FADD.FTZ R12, R34, R13 ;  /* 0x0000000d220c7221 */ /* 0x000fe20000010000 */
[----:B------:R4:W-:Y:S01]  /*4530*/  @!P1 SYNCS.ARRIVE.TRANS64.RED.A1T0 RZ, [R5+URZ], RZ ;  /* 0x000000ff05ff99a7 */ /* 0x0009e2000810043f */
[--C-:B------:R-:W-:Y:S01]  /*4540*/  FFMA.FTZ R44, R44, UR10, -R6.reuse ;  /* 0x0000000a2c2c7c23 */ /* 0x100fe20008010806 */
[--C-:B------:R-:W-:Y:S01]  /*4550*/  FFMA.FTZ R45, R45, UR10, -R6.reuse ;  /* 0x0000000a2d2d7c23 */ /* 0x100fe20008010806 */
[--C-:B------:R-:W-:Y:S01]  /*4560*/  FFMA.FTZ R48, R48, UR10, -R6.reuse ;  /* 0x0000000a30307c23 */ /* 0x100fe20008010806 */
[--C-:B------:R-:W-:Y:S01]  /*4570*/  FFMA.FTZ R49, R49, UR10, -R6.reuse ;  /* 0x0000000a31317c23 */ /* 0x100fe20008010806 */
[----:B------:R-:W5:Y:S01]  /*4580*/  MUFU.EX2 R28, R28 ;  /* 0x0000001c001c7308 */ /* 0x000f620000000800 */
[--C-:B------:R-:W-:Y:S01]  /*4590*/  FFMA.FTZ R52, R52, UR10, -R6.reuse ;  /* 0x0000000a34347c23 */ /* 0x100fe20008010806 */
[----:B------:R-:W-:Y:S01]  /*45a0*/  FFMA.FTZ R6, R53, UR10, -R6 ;  /* 0x0000000a35067c23 */ /* 0x000fe20008010806 */
[----:B-1----:R-:W-:-:S05]  /*45b0*/  F2FP.F16.F32.PACK_AB R161, R43, R42 ;  /* 0x0000002a2ba1723e */ /* 0x002fca00000000ff */
        /* <DEDUP_REMOVED lines=15> */
[----:B------:R-:W-:Y:S01]  /*46b0*/  FADD.FTZ R13, R43, R12 ;  /* 0x0000000c2b0d7221 */ /* 0x000fe20000010000 */
[----:B--2---:R-:W-:-:S06]  /*46c0*/  FADD.FTZ R5, R33, R10 ;  /* 0x0000000a21057221 */ /* 0x004fcc0000010000 */
        /* <DEDUP_REMOVED lines=9> */
[----:B------:R-:W-:Y:S01]  /*4760*/  MUFU.EX2 R44, R44 ;  /* 0x0000002c002c7308 */ /* 0x000fe20000000800 */
[----:B----4-:R-:W-:-:S07]  /*4770*/  FADD.FTZ R10, R40, R11 ;  /* 0x0000000b280a7221 */ /* 0x010fce0000010000 */
[----:B------:R-:W2:Y:S01]  /*4780*/  MUFU.EX2 R47, R47 ;  /* 0x0000002f002f7308 */ /* 0x000ea20000000800 */
[C---:B-----5:R-:W-:Y:S01]  /*4790*/  FADD.FTZ R11, R41.reuse, R10 ;  /* 0x0000000a290b7221 */ /* 0x060fe20000010000 */
[----:B------:R-:W-:Y:S01]  /*47a0*/  FADD.FTZ R10, R46, R13 ;  /* 0x0000000d2e0a7221 */ /* 0x000fe20000010000 */
[----:B------:R-:W-:-:S05]  /*47b0*/  F2FP.F16.F32.PACK_AB R160, R41, R40 ;  /* 0x0000002829a0723e */ /* 0x000fca00000000ff */
        /* <DEDUP_REMOVED lines=12> */
[----:B------:R-:W-:Y:S08]  /*4880*/  MUFU.EX2 R54, R54 ;  /* 0x0000003600367308 */ /* 0x000ff00000000800 */
[----:B------:R-:W2:Y:S01]  /*4890*/  MUFU.EX2 R9, R9 ;  /* 0x0000000900097308 */ /* 0x000ea20000000800 */
[----:B----4-:R-:W-:-:S07]  /*48a0*/  F2FP.F16.F32.PACK_AB R164, R49, R48 ;  /* 0x0000003031a4723e */ /* 0x010fce00000000ff */
[----:B------:R-:W-:Y:S08]  /*48b0*/  MUFU.EX2 R52, R52 ;  /* 0x0000003400347308 */ /* 0x000ff00000000800 */
[----:B------:R4:W5:Y:S01]  /*48c0*/  MUFU.EX2 R5, R6 ;  /* 0x0000000600057308 */ /* 0x0009620000000800 */
[----:B--2---:R-:W-:Y:S01]  /*48d0*/  F2FP.F16.F32.PACK_AB R167, R9, R54 ;  /* 0x0000003609a7723e */ /* 0x004fe200000000ff */
[----:B----4-:R-:W-:-:S04]  /*48e0*/  FADD.FTZ R6, R44, R11 ;  /* 0x0000000b2c067221 */ /* 0x010fc80000010000 */
[----:B------:R-:W-:Y:S01]  /*48f0*/  FADD.FTZ R45, R45, R6 ;  /* 0x000000062d2d7221 */ /* 0x000fe20000010000 */
[----:B------:R-:W-:-:S03]  /*4900*/  FADD.FTZ R6, R54, R51 ;  /* 0x0000003336067221 */ /* 0x000fc60000010000 */
[----:B------:R-:W-:Y:S01]  /*4910*/  FADD.FTZ R48, R48, R45 ;  /* 0x0000002d30307221 */ /* 0x000fe20000010000 */
[----:B-----5:R-:W-:Y:S01]  /*4920*/  F2FP.F16.F32.PACK_AB R166, R5, R52 ;  /* 0x0000003405a6723e */ /* 0x020fe200000000ff */
[----:B------:R-:W-:Y:S02]  /*4930*/  FADD.FTZ R6, R9, R6 ;  /* 0x0000000609067221 */ /* 0x000fe40000010000 */
[----:B------:R-:W-:Y:S02]  /*4940*/  FADD.FTZ R49, R49, R48 ;  /* 0x0000003031317221 */ /* 0x000fe40000010000 */
[----:B------:R1:W-:Y:S02]  /*4950*/  STSM.16.M88.4 [R22], R164 ;  /* 0x000000a416007844 */ /* 0x0003e40000000200 */
[----:B------:R-:W-:-:S04]  /*4960*/  FADD.FTZ R52, R52, R49 ;  /* 0x0000003134347221 */ /* 0x000fc80000010000 */
[----:B------:R-:W-:Y:S01]  /*4970*/  FADD.FTZ R5, R5, R52 ;  /* 0x0000003405057221 */ /* 0x000fe20000010000 */
[----:B------:R-:W-:Y:S06]  /*4980*/  @!P0 BRA `(.L_x_3140) ;  /* 0x0000000000048947 */ /* 0x000fec0003800000 */
[----:B------:R-:W-:Y:S01]  /*4990*/  BPT.TRAP 0x1 ;  /* 0x000000040000795c */ /* 0x000fe20000300000 */
.L_x_3140:
[----:B------:R2:W4:Y:S01]  /*49a0*/  SYNCS.PHASECHK.TRANS64.TRYWAIT P2, [R7+URZ+0x28c50], R8 ;  /* 0x028c5008070075a7 */ /* 0x000522000804017f */
[----:B------:R-:W-:Y:S05]  /*49b0*/  @!P0 BRA `(.L_x_3141) ;  /* 0x0000000000048947 */ /* 0x000fea0003800000 */
[----:B------:R-:W-:Y:S01]  /*49c0*/  BPT.TRAP 0x1 ;  /* 0x000000040000795c */ /* 0x000fe20000300000 */
.L_x_3141:
[----:B----4-:R-:W-:Y:S05]  /*49d0*/  @P2 BRA `(.L_x_3142) ;  /* 0x0000000000082947 */ /* 0x010fea0003800000 */
[----:B------:R-:W4:Y:S02]  /*49e0*/  SYNCS.PHASECHK.TRANS64.TRYWAIT P2, [R7+URZ+0x28c50], R8 ;  /* 0x028c5008070075a7 */ /* 0x000f24000804017f */
[----:B----4-:R-:W-:Y:S05]  /*49f0*/  @!P2 BRA `(.L_x_3143) ;  /* 0x000000980070a947 */ /* 0x010fea0003800000 */
.L_x_3142:
[----:B------:R-:W-:Y:S01]  /*4a00*/  ULEA UR11, UR39, UR41, 0xc ;  /* 0x00000029270b7291 */ /* 0x000fe2000f8e603f */
[----:B------:R-:W-:Y:S01]  /*4a10*/  WARPGROUP.ARRIVE ;  /* 0x00000000000079c5 */ /* 0x000fe20000000000 */
[----:B------:R-:W-:Y:S01]  /*4a20*/  UMOV UR7, 0x40000040 ;  /* 0x4000004000077882 */ /* 0x000fe20000000000 */
[----:B------:R-:W-:Y:S01]  /*4a30*/  UIMAD UR49, UR49, UR14, -UR15 ;  /* 0x0000000e313172a4 */ /* 0x000fe2000f8e0a0f */
[----:B--234-:R-:W-:Y:S01]  /*4a40*/  @!P1 IADD3 R7, R7, 0x28c60, RZ ;  /* 0x00028c6007079810 */ /* 0x01cfe20007ffe0ff */
[----:B------:R-:W-:Y:S02]  /*4a50*/  UIADD3 UR22, UR45, -0x2, URZ ;  /* 0xfffffffe2d167890 */ /* 0x000fe4000fffe03f */
[----:B------:R-:W-:Y:S01]  /*4a60*/  UMOV UR6, UR11 ;  /* 0x0000000b00067c82 */ /* 0x000fe20008000000 */
[----:B------:R-:W-:Y:S01]  /*4a70*/  UIADD3 UR49, UR42, UR49, URZ ;  /* 0x000000312a317290 */ /* 0x000fe2000fffe03f */
[----:B------:R-:W-:Y:S01]  /*4a80*/  HGMMA.64x256x16.F32 R24, R152, gdesc[UR4].tnspB, RZ, !UPT, gsb0 ;  /* 0x43e0000498187df0 */ /* 0x000fe2000c0008ff */
[----:B------:R-:W-:Y:S01]  /*4a90*/  UIADD3 UR6, UR11, 0x80, URZ ;  /* 0x000000800b067890 */ /* 0x000fe2000fffe03f */
[----:B------:R-:W-:Y:S01]  /*4aa0*/  @!P1 PRMT R7, RZ, 0x654, R7 ;  /* 0x00000654ff079816 */ /* 0x000fe20000000007 */
        /* <DEDUP_REMOVED lines=17> */
[----:B------:R-:W-:-:S04]  /*4bc0*/  USHF.R.S32.HI UR6, URZ, 0x1f, UR49 ;  /* 0x0000001f3f067899 */ /* 0x000fc80008011431 */
[----:B------:R-:W-:-:S04]  /*4bd0*/  ULEA.HI UR6, UR6, UR49, URZ, 0x6 ;  /* 0x0000003106067291 */ /* 0x000fc8000f8f303f */
[----:B------:R-:W-:-:S04]  /*4be0*/  USHF.R.S32.HI UR6, URZ, 0x6, UR6 ;  /* 0x000000063f067899 */ /* 0x000fc80008011406 */
[----:B------:R-:W-:-:S04]  /*4bf0*/  UISETP.LT.AND UP0, UPT, URZ, UR6, UPT ;  /* 0x000000063f00728c */ /* 0x000fc8000bf01270 */
[----:B------:R-:W-:-:S04]  /*4c00*/  USEL UR23, URZ, UR6, !UP0 ;  /* 0x000000063f177287 */ /* 0x000fc8000c000000 */
[----:B------:R-:W-:-:S06]  /*4c10*/  UISETP.GE.AND UP0, UPT, UR22, UR23, UPT ;  /* 0x000000171600728c */ /* 0x000fcc000bf06270 */
[----:B------:R-:W-:Y:S01]  /*4c20*/  PLOP3.LUT P2, PT, PT, PT, UP0, 0x80, 0x0 ;  /* 0x000000000000781c */ /* 0x000fe20003f4f008 */
        /* <DEDUP_REMOVED lines=11> */
[----:B------:R-:W-:Y:S01]  /*4ce0*/  IMAD.MOV.U32 R8, RZ, RZ, R3 ;  /* 0x000000ffff087224 */ /* 0x000fe200078e0003 */
[----:B------:R-:W-:Y:S01]  /*4cf0*/  MOV R9, R4 ;  /* 0x0000000400097202 */ /* 0x000fe20000000f00 */
[----:B------:R-:W-:Y:S01]  /*4d00*/  UMOV UR29, UR39 ;  /* 0x00000027001d7c82 */ /* 0x000fe20008000000 */
[----:B------:R-:W-:Y:S01]  /*4d10*/  ULDC UR25, c[0x0][0x2e0] ;  /* 0x0000b80000197ab9 */ /* 0x000fe20000000800 */
[----:B------:R-:W-:Y:S01]  /*4d20*/  ULDC UR26, c[0x0][0x288] ;  /* 0x0000a200001a7ab9 */ /* 0x000fe20000000800 */
[----:B------:R-:W-:Y:S01]  /*4d30*/  ULDC UR27, c[0x0][0x404] ;  /* 0x00010100001b7ab9 */ /* 0x000fe20000000800 */
[----:B------:R-:W-:Y:S01]  /*4d40*/  ULDC UR28, c[0x0][0x9d8] ;  /* 0x00027600001c7ab9 */ /* 0x000fe20000000800 */
[----:B------:R-:W-:Y:S01]  /*4d50*/  ULDC UR24, c[0x0][0x988] ;  /* 0x0002620000187ab9 */ /* 0x000fe20000000800 */
[----:B------:R-:W-:-:S05]  /*4d60*/  ULDC.64 UR20, c[0x0][0x3f8] ;  /* 0x0000fe0000147ab9 */ /* 0x000fca0000000a00 */
.L_x_3153:
[----:B------:R-:W-:-:S04]  /*4d70*/  UIADD3 UR39, UR29, 0x1, URZ ;  /* 0x000000011d277890 */ /* 0x000fc8000fffe03f */
[----:B------:R-:W-:-:S04]  /*4d80*/  UISETP.NE.AND UP0, UPT, UR39, 0x2, UPT ;  /* 0x000000022700788c */ /* 0x000fc8000bf05270 */
[----:B------:R-:W-:Y:S02]  /*4d90*/  USEL UR6, URZ, 0x1, UP0 ;  /* 0x000000013f067887 */ /* 0x000fe40008000000 */
[----:B------:R-:W-:Y:S02]  /*4da0*/  USEL UR39, UR39, URZ, UP0 ;  /* 0x0000003f27277287 */ /* 0x000fe40008000000 */
[----:B------:R-:W-:Y:S01]  /*4db0*/  ULOP3.LUT UR38, UR38, UR6, URZ, 0x3c, !UPT ;  /* 0x0000000626267292 */ /* 0x000fe2000f8e3c3f */
[----:B---3--:R-:W-:Y:S11]  /*4dc0*/  @!P0 BRA `(.L_x_3145) ;  /* 0x0000000000048947 */ /* 0x008ff60003800000 */
[----:B------:R-:W-:Y:S01]  /*4dd0*/  BPT.TRAP 0x1 ;  /* 0x000000040000795c */ /* 0x000fe20000300000 */
.L_x_3145:
[----:B------:R-:W-:Y:S01]  /*4de0*/  ULEA UR30, UR39, UR48, 0x3 ;  /* 0x00000030271e7291 */ /* 0x000fe2000f8e183f */
[----:B--2---:R-:W-:-:S04]  /*4df0*/  MOV R7, UR38 ;  /* 0x0000002600077c02 */ /* 0x004fc80008000f00 */
[----:B------:R-:W-:-:S04]  /*4e00*/  SHF.L.U32 R7, R7, 0x1f, RZ ;  /* 0x0000001f07077819 */ /* 0x000fc800000006ff */
[----:B------:R2:W3:Y:S01]  /*4e10*/  SYNCS.PHASECHK.TRANS64.TRYWAIT P2, [UR30+0x28c30], R7 ;  /* 0x028c3007ff0075a7 */ /* 0x0004e2000804015e */
[----:B------:R-:W-:Y:S05]  /*4e20*/  @!P0 BRA `(.L_x_3146) ;  /* 0x0000000000048947 */ /* 0x000fea0003800000 */
[----:B------:R-:W-:Y:S01]  /*4e30*/  BPT.TRAP 0x1 ;  /* 0x000000040000795c */ /* 0x000fe20000300000 */
.L_x_3146:
[----:B---3--:R-:W-:Y:S05]  /*4e40*/  @P2 BRA `(.L_x_3147) ;  /* 0x0000000000082947 */ /* 0x008fea0003800000 */
[----:B------:R-:W3:Y:S02]  /*4e50*/  SYNCS.PHASECHK.TRANS64.TRYWAIT P2, [UR30+0x28c30], R7 ;  /* 0x028c3007ff0075a7 */ /* 0x000ee4000804015e */
[----:B---3--:R-:W-:Y:S05]  /*4e60*/  @!P2 BRA `(.L_x_3148) ;  /* 0x000000940068a947 */ /* 0x008fea0003800000 */
.L_x_3147:
[----:B------:R-:W-:Y:S01]  /*4e70*/  R2UR UR18, R0 ;  /* 0x00000000001272ca */ /* 0x000fe200000e0000 */
[----:B-1----:R-:W-:Y:S01]  /*4e80*/  WARPGROUP.ARRIVE ;  /* 0x00000000000079c5 */ /* 0x002fe20000000000 */
[----:B------:R-:W-:Y:S01]  /*4e90*/  UMOV UR19, 0x40000040 ;  /* 0x4000004000137882 */ /* 0x000fe20000000000 */
[----:B------:R-:W-:Y:S01]  /*4ea0*/  UMOV UR7, 0x40000040 ;  /* 0x4000004000077882 */ /* 0x000fe20000000000 */
[----:B------:R-:W-:Y:S01]  /*4eb0*/  UMOV UR11, 0x40000040 ;  /* 0x40000040000b7882 */ /* 0x000fe20000000000 */
[----:B------:R-:W-:Y:S01]  /*4ec0*/  UMOV UR15, 0x40000040 ;  /* 0x40000040000f7882 */ /* 0x000fe20000000000 */
[----:B------:R-:W-:-:S04]  /*4ed0*/  UISETP.NE.U32.AND UP0, UPT, UR20, URZ, UPT ;  /* 0x0000003f1400728c */ /* 0x000fc8000bf05070 */
[----:B------:R-:W-:-:S03]  /*4ee0*/  UISETP.NE.AND.EX UP0, UPT, UR21, URZ, UPT, UP0 ;  /* 0x0000003f1500728c */ /* 0x000fc6000bf05300 */
[----:B------:R-:W-:-:S04]  /*4ef0*/  ULEA UR18, UR39, UR18, 0x9 ;  /* 0x0000001227127291 */ /* 0x000fc8000f8e483f */
[----:B------:R-:W-:Y:S02]  /*4f00*/  UIADD3 UR6, UR18, 0x2, URZ ;  /* 0x0000000212067890 */ /* 0x000fe4000fffe03f */
[----:B------:R-:W-:Y:S02]  /*4f10*/  UIADD3 UR10, UR18, 0x4, URZ ;  /* 0x00000004120a7890 */ /* 0x000fe4000fffe03f */
[----:B------:R-:W-:Y:S02]  /*4f20*/  UIADD3 UR14, UR18, 0x6, URZ ;  /* 0x00000006120e7890 */ /* 0x000fe4000fffe03f */
[----:B------:R-:W-:Y:S03]  /*4f30*/  HGMMA.64x64x16.F32 R152, gdesc[UR16], RZ, !UPT, gsb0 ;  /* 0x00e00000109879f0 */ /* 0x000fe6000c0008ff */
[----:B------:R-:W-:Y:S02]  /*4f40*/  WARPGROUP.DEPBAR.LE gsb0, 0x0 ;  /* 0x00008000000079c5 */ /* 0x000fe40000010000 */
[----:B------:R-:W-:-:S06]  /*4f50*/  WARPGROUP.ARRIVE ;  /* 0x00000000000079c5 */ /* 0x000fcc0000000000 */
[----:B------:R-:W-:Y:S01]  /*4f60*/  HGMMA.64x64x16.F32 R152, gdesc[UR4], R152, gsb0 ;  /* 0x00e00000049879f0 */ /* 0x000fe20008000898 */
[----:B------:R-:W-:Y:S01]  /*4f70*/  UMOV UR6, 0xffffffc0 ;  /* 0xffffffc000067882 */ /* 0x000fe20000000000 */
[----:B------:R-:W-:Y:S02]  /*4f80*/  USEL UR7, UR27, 0x1, UP0 ;  /* 0x000000011b077887 */ /* 0x000fe40008000000 */
[----:B------:R-:W-:-:S04]  /*4f90*/  UIMAD UR6, UR22, UR6, 0x1 ;  /* 0x00000001160674a4 */ /* 0x000fc8000f8e0206 */
[----:B------:R-:W-:-:S04]  /*4fa0*/  UIADD3 UR6, UR42, UR6, URZ ;  /* 0x000000062a067290 */ /* 0x000fc8000fffe03f */
[----:B------:R-:W-:Y:S01]  /*4fb0*/  UIMAD UR6, UR7, UR25, UR6 ;  /* 0x00000019070672a4 */ /* 0x000fe2000f8e0206 */
        /* <DEDUP_REMOVED lines=20> */
[----:B------:R4:W5:Y:S01]  /*5100*/  MUFU.TANH R10, R153 ;  /* 0x00000099000a7308 */ /* 0x0009620000002400 */
        /* <DEDUP_REMOVED lines=8> */
[----:B----4-:R-:W-:Y:S01]  /*5190*/  MOV R153, UR26 ;  /* 0x0000001a00997c02 */ /* 0x010fe20008000f00 */
[----:B------:R-:W-:Y:S01]  /*51a0*/  FMUL.FTZ R162, R162, UR28 ;  /* 0x0000001ca2a27c20 */ /* 0x000fe20008410000 */
[----:B------:R-:W-:Y:S01]  /*51b0*/  FMUL.FTZ R163, R163, UR28 ;  /* 0x0000001ca3a37c20 */ /* 0x000fe20008410000 */
[----:B------:R-:W-:Y:S01]  /*51c0*/  FMUL.FTZ R166, R166, UR28 ;  /* 0x0000001ca6a67c20 */ /* 0x000fe20008410000 */
[----:B------:R-:W-:Y:S01]  /*51d0*/  IADD3 R153, -R153, UR6, -R16 ;  /* 0x0000000699997c10 */ /* 0x000fe2000fffe910 */
[----:B------:R-:W-:Y:S01]  /*51e0*/  FMUL.FTZ R167, R167, UR28 ;  /* 0x0000001ca7a77c20 */ /* 0x000fe20008410000 */
[----:B------:R-:W-:Y:S01]  /*51f0*/  FMUL.FTZ R170, R170, UR28 ;  /* 0x0000001caaaa7c20 */ /* 0x000fe20008410000 */
[----:B------:R4:W2:Y:S01]  /*5200*/  MUFU.TANH R11, R157 ;  /* 0x0000009d000b7308 */ /* 0x0008a20000002400 */
[----:B---3--:R-:W-:Y:S01]  /*5210*/  IADD3 R4, R2, R153, RZ ;  /* 0x0000009902047210 */ /* 0x008fe20007ffe0ff */
[----:B------:R-:W-:Y:S01]  /*5220*/  FMUL.FTZ R171, R171, UR28 ;  /* 0x0000001cabab7c20 */ /* 0x000fe20008410000 */
[----:B------:R-:W-:Y:S01]  /*5230*/  FMUL.FTZ R174, R174, UR28 ;  /* 0x0000001caeae7c20 */ /* 0x000fe20008410000 */
[----:B------:R-:W-:Y:S01]  /*5240*/  FMUL.FTZ R175, R175, UR28 ;  /* 0x0000001cafaf7c20 */ /* 0x000fe20008410000 */
[----:B------:R-:W-:Y:S01]  /*5250*/  ISETP.GT.AND P2, PT, R4, RZ, PT ;  /* 0x000000ff0400720c */ /* 0x000fe20003f44270 */
[----:B------:R-:W-:Y:S01]  /*5260*/  FMUL.FTZ R178, R178, UR28 ;  /* 0x0000001cb2b27c20 */ /* 0x000fe20008410000 */
[----:B------:R-:W-:Y:S01]  /*5270*/  ISETP.GT.AND P3, PT, R4, 0x1, PT ;  /* 0x000000010400780c */ /* 0x000fe20003f64270 */
[----:B------:R3:W3:Y:S01]  /*5280*/  MUFU.TANH R13, R160 ;  /* 0x000000a0000d7308 */ /* 0x0006e20000002400 */
[----:B-1----:R-:W-:Y:S01]  /*5290*/  FSEL R12, R12, -INF , P2 ;  /* 0xff8000000c0c7808 */ /* 0x002fe20001000000 */
[----:B------:R-:W-:Y:S01]  /*52a0*/  FMUL.FTZ R179, R179, UR28 ;  /* 0x0000001cb3b37c20 */ /* 0x000fe20008410000 */
[----:B------:R-:W-:Y:S01]  /*52b0*/  ISETP.GT.AND P2, PT, R4, 0x8, PT ;  /* 0x000000080400780c */ /* 0x000fe20003f44270 */
[----:B------:R-:W-:Y:S01]  /*52c0*/  FMUL.FTZ R182, R182, UR28 ;  /* 0x0000001cb6b67c20 */ /* 0x000fe20008410000 */
[----:B-----5:R-:W-:Y:S01]  /*52d0*/  FSEL R10, R10, -INF , P3 ;  /* 0xff8000000a0a7808 */ /* 0x020fe20001800000 */
[----:B------:R-:W-:Y:S01]  /*52e0*/  FMUL.FTZ R183, R183, UR28 ;  /* 0x0000001cb7b77c20 */ /* 0x000fe20008410000 */
[----:B----4-:R-:W-:Y:S01]  /*52f0*/  FMNMX.FTZ R157, R12, R9, !PT ;  /* 0x000000090c9d7209 */ /* 0x010fe20007810000 */
[----:B------:R1:W4:Y:S01]  /*5300*/  MUFU.TANH R14, R161 ;  /* 0x000000a1000e7308 */ /* 0x0003220000002400 */
[----:B------:R-:W-:-:S02]  /*5310*/  ISETP.GT.AND P3, PT, R4, 0x9, PT ;  /* 0x000000090400780c */ /* 0x000fc40003f64270 */
[----:B--2---:R-:W-:Y:S02]  /*5320*/  FSEL R3, R3, -INF , P2 ;  /* 0xff80000003037808 */ /* 0x004fe40001000000 */
[----:B---3--:R-:W-:Y:S02]  /*5330*/  FMNMX.FTZ R160, R10, R157, !PT ;  /* 0x0000009d0aa07209 */ /* 0x008fe40007810000 */
[----:B------:R-:W-:Y:S01]  /*5340*/  ISETP.GT.AND P2, PT, R4, 0x10, PT ;  /* 0x000000100400780c */ /* 0x000fe20003f44270 */
[----:B------:R-:W2:Y:S01]  /*5350*/  MUFU.TANH R15, R164 ;  /* 0x000000a4000f7308 */ /* 0x000ea20000002400 */
[----:B------:R-:W-:Y:S01]  /*5360*/  FSEL R11, R11, -INF , P3 ;  /* 0xff8000000b0b7808 */ /* 0x000fe20001800000 */
[----:B-1----:R-:W-:Y:S01]  /*5370*/  FMUL.FTZ R161, R154, UR28 ;  /* 0x0000001c9aa17c20 */ /* 0x002fe20008410000 */
[----:B------:R-:W-:Y:S02]  /*5380*/  FMNMX.FTZ R160, R3, R160, !PT ;  /* 0x000000a003a07209 */ /* 0x000fe40007810000 */
[----:B------:R-:W-:-:S02]  /*5390*/  ISETP.GT.AND P3, PT, R4, 0x11, PT ;  /* 0x000000110400780c */ /* 0x000fc40003f64270 */
[----:B------:R-:W-:Y:S01]  /*53a0*/  FSEL R13, R13, -INF , P2 ;  /* 0xff8000000d0d7808 */ /* 0x000fe20001000000 */
[----:B------:R-:W1:Y:S01]  /*53b0*/  MUFU.TANH R20, R165 ;  /* 0x000000a500147308 */ /* 0x000e620000002400 */
[----:B------:R-:W-:Y:S02]  /*53c0*/  FMNMX.FTZ R160, R11, R160, !PT ;  /* 0x000000a00ba07209 */ /* 0x000fe40007810000 */
[----:B------:R-:W-:Y:S02]  /*53d0*/  ISETP.GT.AND P2, PT, R4, 0x18, PT ;  /* 0x000000180400780c */ /* 0x000fe40003f44270 */
[----:B----4-:R-:W-:Y:S02]  /*53e0*/  FSEL R14, R14, -INF , P3 ;  /* 0xff8000000e0e7808 */ /* 0x010fe40001800000 */
[----:B------:R-:W-:Y:S01]  /*53f0*/  FMNMX.FTZ R157, R13, R160, !PT ;  /* 0x000000a00d9d7209 */ /* 0x000fe20007810000 */
[----:B------:R-:W3:Y:S01]  /*5400*/  MUFU.TANH R21, R168 ;  /* 0x000000a800157308 */ /* 0x000ee20000002400 */
[----:B------:R-:W-:-:S02]  /*5410*/  ISETP.GT.AND P3, PT, R4, 0x19, PT ;  /* 0x000000190400780c */ /* 0x000fc40003f64270 */
[----:B--2---:R-:W-:Y:S02]  /*5420*/  FSEL R15, R15, -INF , P2 ;  /* 0xff8000000f0f7808 */ /* 0x004fe40001000000 */
[----:B------:R-:W-:Y:S02]  /*5430*/  FMNMX.FTZ R164, R14, R157, !PT ;  /* 0x0000009d0ea47209 */ /* 0x000fe40007810000 */
[----:B------:R-:W-:Y:S01]  /*5440*/  ISETP.GT.AND P2, PT, R4, 0x20, PT ;  /* 0x000000200400780c */ /* 0x000fe20003f44270 */
[----:B------:R-:W2:Y:S01]  /*5450*/  MUFU.TANH R152, R169 ;  /* 0x000000a900987308 */ /* 0x000ea20000002400 */
[----:B-1----:R-:W-:Y:S02]  /*5460*/  FSEL R20, R20, -INF , P3 ;  /* 0xff80000014147808 */ /* 0x002fe40001800000 */
[----:B------:R-:W-:Y:S02]  /*5470*/  FMNMX.FTZ R157, R15, R164, !PT ;  /* 0x000000a40f9d7209 */ /* 0x000fe40007810000 */
[----:B------:R-:W-:-:S02]  /*5480*/  ISETP.GT.AND P3, PT, R4, 0x21, PT ;  /* 0x000000210400780c */ /* 0x000fc40003f64270 */
[----:B------:R-:W-:Y:S01]  /*5490*/  FMNMX.FTZ R164, R20, R157, !PT ;  /* 0x0000009d14a47209 */ /* 0x000fe20007810000 */
[----:B------:R-:W1:Y:S01]  /*54a0*/  MUFU.TANH R153, R172 ;  /* 0x000000ac00997308 */ /* 0x000e620000002400 */
[----:B---3--:R-:W-:Y:S02]  /*54b0*/  FSEL R21, R21, -INF , P2 ;  /* 0xff80000015157808 */ /* 0x008fe40001000000 */
[----:B------:R-:W-:Y:S02]  /*54c0*/  ISETP.GT.AND P2, PT, R4, 0x28, PT ;  /* 0x000000280400780c */ /* 0x000fe40003f44270 */
[----:B------:R-:W-:-:S03]  /*54d0*/  FMNMX.FTZ R157, R21, R164, !PT ;  /* 0x000000a4159d7209 */ /* 0x000fc60007810000 */
[----:B------:R-:W3:Y:S01]  /*54e0*/  MUFU.TANH R156, R173 ;  /* 0x000000ad009c7308 */ /* 0x000ee20000002400 */
[----:B--2---:R-:W-:Y:S02]  /*54f0*/  FSEL R152, R152, -INF , P3 ;  /* 0xff80000098987808 */ /* 0x004fe40001800000 */
[----:B------:R-:W-:Y:S02]  /*5500*/  ISETP.GT.AND P3, PT, R4, 0x29, PT ;  /* 0x000000290400780c */ /* 0x000fe40003f64270 */
[----:B------:R-:W-:-:S03]  /*5510*/  FMNMX.FTZ R164, R152, R157, !PT ;  /* 0x0000009d98a47209 */ /* 0x000fc60007810000 */
[----:B------:R-:W2:Y:S01]  /*5520*/  MUFU.TANH R176, R176 ;  /* 0x000000b000b07308 */ /* 0x000ea20000002400 */
[----:B-1----:R-:W-:Y:S02]  /*5530*/  FSEL R153, R153, -INF , P2 ;  /* 0xff80000099997808 */ /* 0x002fe40001000000 */
[----:B------:R-:W-:Y:S02]  /*5540*/  ISETP.GT.AND P2, PT, R4, 0x30, PT ;  /* 0x000000300400780c */ /* 0x000fe40003f44270 */
[----:B------:R-:W-:Y:S01]  /*5550*/  FMNMX.FTZ R165, R153, R164, !PT ;  /* 0x000000a499a57209 */ /* 0x000fe20007810000 */
[----:B------:R-:W-:Y:S02]  /*5560*/  FMUL.FTZ R164, R155, UR28 ;  /* 0x0000001c9ba47c20 */ /* 0x000fe40008410000 */
[----:B------:R-:W1:Y:S01]  /*5570*/  MUFU.TANH R160, R177 ;  /* 0x000000b100a07308 */ /* 0x000e620000002400 */
[----:B---3--:R-:W-:Y:S02]  /*5580*/  FSEL R156, R156, -INF , P3 ;  /* 0xff8000009c9c7808 */ /* 0x008fe40001800000 */
[----:B------:R-:W-:-:S02]  /*5590*/  ISETP.GT.AND P3, PT, R4, 0x31, PT ;  /* 0x000000310400780c */ /* 0x000fc40003f64270 */
[----:B------:R-:W-:-:S03]  /*55a0*/  FMNMX.FTZ R165, R156, R165, !PT ;  /* 0x000000a59ca57209 */ /* 0x000fc60007810000 */
[----:B------:R-:W3:Y:S01]  /*55b0*/  MUFU.TANH R180, R180 ;  /* 0x000000b400b47308 */ /* 0x000ee20000002400 */
[----:B--2---:R-:W-:Y:S01]  /*55c0*/  FSEL R154, R176, -INF , P2 ;  /* 0xff800000b09a7808 */ /* 0x004fe20001000000 */
[C---:B------:R-:W-:Y:S01]  /*55d0*/  VIADD R176, R4.reuse, 0x8 ;  /* 0x0000000804b07836 */ /* 0x040fe20000000000 */
[----:B------:R-:W-:Y:S02]  /*55e0*/  ISETP.GT.AND P2, PT, R4, 0x38, PT ;  /* 0x000000380400780c */ /* 0x000fe40003f44270 */
[----:B------:R-:W-:Y:S02]  /*55f0*/  FMNMX.FTZ R165, R154, R165, !PT ;  /* 0x000000a59aa57209 */ /* 0x000fe40007810000 */
[----:B------:R-:W-:Y:S01]  /*5600*/  ISETP.GT.AND P4, PT, R176, 0x20, PT ;  /* 0x00000020b000780c */ /* 0x000fe20003f84270 */
[----:B------:R-:W2:Y:S01]  /*5610*/  MUFU.TANH R157, R181 ;  /* 0x000000b5009d7308 */ /* 0x000ea20000002400 */
[----:B-1----:R-:W-:Y:S02]  /*5620*/  FSEL R160, R160, -INF , P3 ;  /* 0xff800000a0a07808 */ /* 0x002fe40001800000 */
[----:B------:R-:W-:-:S02]  /*5630*/  ISETP.GT.AND P3, PT, R4, 0x39, PT ;  /* 0x000000390400780c */ /* 0x000fc40003f64270 */
[----:B------:R-:W-:Y:S02]  /*5640*/  FMNMX.FTZ R168, R160, R165, !PT ;  /* 0x000000a5a0a87209 */ /* 0x000fe40007810000 */
[----:B------:R-:W-:Y:S01]  /*5650*/  ISETP.GT.AND P5, PT, R176, 0x21, PT ;  /* 0x00000021b000780c */ /* 0x000fe20003fa4270 */
[----:B------:R-:W1:Y:S01]  /*5660*/  MUFU.TANH R161, R161 ;  /* 0x000000a100a17308 */ /* 0x000e620000002400 */
[----:B---3--:R-:W-:Y:S02]  /*5670*/  FSEL R155, R180, -INF , P2 ;  /* 0xff800000b49b7808 */ /* 0x008fe40001000000 */
[----:B------:R-:W-:Y:S02]  /*5680*/  ISETP.GT.AND P2, PT, R176, RZ, PT ;  /* 0x000000ffb000720c */ /* 0x000fe40003f44270 */
[----:B------:R-:W-:-:S03]  /*5690*/  FMNMX.FTZ R168, R155, R168, !PT ;  /* 0x000000a89ba87209 */ /* 0x000fc60007810000 */
[----:B------:R-:W3:Y:S01]  /*56a0*/  MUFU.TANH R164, R164 ;  /* 0x000000a400a47308 */ /* 0x000ee20000002400 */
[----:B--2---:R-:W-:Y:S02]  /*56b0*/  FSEL R157, R157, -INF , P3 ;  /* 0xff8000009d9d7808 */ /* 0x004fe40001800000 */
[----:B------:R-:W-:Y:S02]  /*56c0*/  ISETP.GT.AND P3, PT, R176, 0x1, PT ;  /* 0x00000001b000780c */ /* 0x000fe40003f64270 */
[----:B------:R-:W-:-:S03]  /*56d0*/  FMNMX.FTZ R172, R157, R168, !PT ;  /* 0x000000a89dac7209 */ /* 0x000fc60007810000 */
[----:B------:R-:W2:Y:S02]  /*56e0*/  MUFU.TANH R158, R158 ;  /* 0x0000009e009e7308 */ /* 0x000ea40000002400 */
[----:B------:R-:W4:Y:S06]  /*56f0*/  SHFL.BFLY PT, R173, R172, 0x2, 0x1f ;  /* 0x0c401f00acad7f89 */ /* 0x000f2c00000e0000 */
[----:B------:R1:W5:Y:S08]  /*5700*/  MUFU.TANH R165, R159 ;  /* 0x0000009f00a57308 */ /* 0x0003700000002400 */
[----:B------:R2:W5:Y:S01]  /*5710*/  MUFU.TANH R168, R162 ;  /* 0x000000a200a87308 */ /* 0x0005620000002400 */
[----:B-1----:R-:W-:-:S02]  /*5720*/  FSEL R159, R161, -INF , P2 ;  /* 0xff800000a19f7808 */ /* 0x002fc40001000000 */
[----:B------:R-:W-:Y:S02]  /*5730*/  ISETP.GT.AND P2, PT, R176, 0x8, PT ;  /* 0x00000008b000780c */ /* 0x000fe40003f44270 */
[----:B---3--:R-:W-:Y:S02]  /*5740*/  FSEL R161, R164, -INF , P3 ;  /* 0xff800000a4a17808 */ /* 0x008fe40001800000 */
[----:B------:R-:W-:Y:S01]  /*5750*/  ISETP.GT.AND P3, PT, R176, 0x9, PT ;  /* 0x00000009b000780c */ /* 0x000fe20003f64270 */
[----:B------:R1:W3:Y:S01]  /*5760*/  MUFU.TANH R169, R163 ;  /* 0x000000a300a97308 */ /* 0x0002e20000002400 */
[----:B--2---:R-:W-:Y:S02]  /*5770*/  FMNMX.FTZ R162, R159, R8, !PT ;  /* 0x000000089fa27209 */ /* 0x004fe40007810000 */
[----:B----4-:R-:W-:Y:S02]  /*5780*/  FMNMX.FTZ R177, R172, R173, !PT ;  /* 0x000000adacb17209 */ /* 0x010fe40007810000 */
[----:B------:R-:W-:-:S02]  /*5790*/  FSEL R158, R158, -INF , P2 ;  /* 0xff8000009e9e7808 */ /* 0x000fc40001000000 */
[----:B------:R-:W-:Y:S01]  /*57a0*/  ISETP.GT.AND P2, PT, R176, 0x10, PT ;  /* 0x00000010b000780c */ /* 0x000fe20003f44270 */
[----:B------:R-:W2:Y:S01]  /*57b0*/  MUFU.TANH R166, R166 ;  /* 0x000000a600a67308 */ /* 0x000ea20000002400 */
[----:B-1----:R-:W-:Y:S01]  /*57c0*/  FMNMX.FTZ R163, R161, R162, !PT ;  /* 0x000000a2a1a37209 */ /* 0x002fe20007810000 */
[----:B------:R-:W1:Y:S01]  /*57d0*/  SHFL.BFLY PT, R180, R177, 0x1, 0x1f ;  /* 0x0c201f00b1b47f89 */ /* 0x000e6200000e0000 */
[----:B-----5:R-:W-:Y:S02]  /*57e0*/  FSEL R162, R165, -INF , P3 ;  /* 0xff800000a5a27808 */ /* 0x020fe40001800000 */
[----:B------:R-:W-:Y:S02]  /*57f0*/  FMNMX.FTZ R165, R158, R163, !PT ;  /* 0x000000a39ea57209 */ /* 0x000fe40007810000 */
[----:B------:R-:W-:Y:S01]  /*5800*/  ISETP.GT.AND P3, PT, R176, 0x11, PT ;  /* 0x00000011b000780c */ /* 0x000fe20003f64270 */
[----:B------:R-:W4:Y:S01]  /*5810*/  MUFU.TANH R167, R167 ;  /* 0x000000a700a77308 */ /* 0x000f220000002400 */
[----:B------:R-:W-:-:S02]  /*5820*/  FSEL R163, R168, -INF , P2 ;  /* 0xff800000a8a37808 */ /* 0x000fc40001000000 */
[----:B------:R-:W-:Y:S02]  /*5830*/  FMNMX.FTZ R164, R162, R165, !PT ;  /* 0x000000a5a2a47209 */ /* 0x000fe40007810000 */
[----:B------:R-:W-:Y:S02]  /*5840*/  ISETP.GT.AND P2, PT, R176, 0x18, PT ;  /* 0x00000018b000780c */ /* 0x000fe40003f44270 */
[----:B------:R-:W-:Y:S01]  /*5850*/  FMNMX.FTZ R165, R163, R164, !PT ;  /* 0x000000a4a3a57209 */ /* 0x000fe20007810000 */
[----:B------:R3:W5:Y:S08]  /*5860*/  MUFU.TANH R172, R170 ;  /* 0x000000aa00ac7308 */ /* 0x0007700000002400 */
[----:B------:R4:W1:Y:S01]  /*5870*/  MUFU.TANH R173, R171 ;  /* 0x000000ab00ad7308 */ /* 0x0008620000002400 */
[----:B---3--:R-:W-:-:S02]  /*5880*/  FSEL R170, R169, -INF , P3 ;  /* 0xff800000a9aa7808 */ /* 0x008fc40001800000 */
[----:B------:R-:W-:Y:S02]  /*5890*/  ISETP.GT.AND P3, PT, R176, 0x19, PT ;  /* 0x00000019b000780c */ /* 0x000fe40003f64270 */
[----:B--2---:R-:W-:Y:S02]  /*58a0*/  FSEL R169, R166, -INF , P2 ;  /* 0xff800000a6a97808 */ /* 0x004fe40001000000 */
[----:B------:R-:W-:Y:S01]  /*58b0*/  FMNMX.FTZ R164, R170, R165, !PT ;  /* 0x000000a5aaa47209 */ /* 0x000fe20007810000 */
[----:B------:R-:W2:Y:S01]  /*58c0*/  MUFU.TANH R174, R174 ;  /* 0x000000ae00ae7308 */ /* 0x000ea20000002400 */
[----:B----4-:R-:W-:Y:S02]  /*58d0*/  FSEL R171, R167, -INF , P3 ;  /* 0xff800000a7ab7808 */ /* 0x010fe40001800000 */
[----:B------:R-:W-:Y:S02]  /*58e0*/  FMNMX.FTZ R166, R169, R164, !PT ;  /* 0x000000a4a9a67209 */ /* 0x000fe40007810000 */
[----:B-----5:R-:W-:-:S02]  /*58f0*/  FSEL R164, R172, -INF , P4 ;  /* 0xff800000aca47808 */ /* 0x020fc40002000000 */
[----:B------:R-:W-:Y:S01]  /*5900*/  FMNMX.FTZ R165, R171, R166, !PT ;  /* 0x000000a6aba57209 */ /* 0x000fe20007810000 */
[----:B------:R-:W3:Y:S01]  /*5910*/  MUFU.TANH R175, R175 ;  /* 0x000000af00af7308 */ /* 0x000ee20000002400 */
[----:B-1----:R-:W-:Y:S02]  /*5920*/  FMNMX.FTZ R4, R177, R180, !PT ;  /* 0x000000b4b1047209 */ /* 0x002fe40007810000 */
[----:B------:R-:W-:Y:S02]  /*5930*/  ISETP.GT.AND P3, PT, R176, 0x28, PT ;  /* 0x00000028b000780c */ /* 0x000fe40003f64270 */
[----:B------:R-:W-:Y:S01]  /*5940*/  FSEL R166, R173, -INF , P5 ;  /* 0xff800000ada67808 */ /* 0x000fe20002800000 */
[----:B------:R-:W-:Y:S01]  /*5950*/  FMUL.FTZ R173, R4, UR10 ;  /* 0x0000000a04ad7c20 */ /* 0x000fe20008410000 */
[----:B------:R-:W-:Y:S01]  /*5960*/  FMNMX.FTZ R167, R164, R165, !PT ;  /* 0x000000a5a4a77209 */ /* 0x000fe20007810000 */
[----:B------:R-:W1:Y:S01]  /*5970*/  MUFU.TANH R168, R178 ;  /* 0x000000b200a87308 */ /* 0x000e620000002400 */
[----:B------:R-:W-:-:S02]  /*5980*/  ISETP.GT.AND P2, PT, R176, 0x29, PT ;  /* 0x00000029b000780c */ /* 0x000fc40003f44270 */
[----:B--2---:R-:W-:Y:S02]  /*5990*/  FSEL R165, R174, -INF , P3 ;  /* 0xff800000aea57808 */ /* 0x004fe40001800000 */
[----:B------:R-:W-:Y:S02]  /*59a0*/  FMNMX.FTZ R172, R166, R167, !PT ;  /* 0x000000a7a6ac7209 */ /* 0x000fe40007810000 */
[----:B------:R-:W-:Y:S01]  /*59b0*/  FSETP.NEU.FTZ.AND P5, PT, R4, -INF , PT ;  /* 0xff8000000400780b */ /* 0x000fe20003fbd000 */
[----:B------:R-:W2:Y:S01]  /*59c0*/  MUFU.TANH R179, R179 ;  /* 0x000000b300b37308 */ /* 0x000ea20000002400 */
[----:B------:R-:W-:Y:S02]  /*59d0*/  ISETP.GT.AND P4, PT, R176, 0x30, PT ;  /* 0x00000030b000780c */ /* 0x000fe40003f84270 */
[----:B---3--:R-:W-:Y:S02]  /*59e0*/  FSEL R167, R175, -INF , P2 ;  /* 0xff800000afa77808 */ /* 0x008fe40001000000 */
[----:B------:R-:W-:-:S02]  /*59f0*/  FMNMX.FTZ R172, R165, R172, !PT ;  /* 0x000000aca5ac7209 */ /* 0x000fc40007810000 */
[----:B------:R-:W-:Y:S01]  /*5a00*/  FSEL R192, R173, RZ, P5 ;  /* 0x000000ffadc07208 */ /* 0x000fe20002800000 */
[----:B------:R-:W3:Y:S01]  /*5a10*/  MUFU.TANH R182, R182 ;  /* 0x000000b600b67308 */ /* 0x000ee20000002400 */
[----:B------:R-:W-:Y:S02]  /*5a20*/  ISETP.GT.AND P2, PT, R176, 0x31, PT ;  /* 0x00000031b000780c */ /* 0x000fe40003f44270 */
[----:B-1----:R-:W-:Y:S01]  /*5a30*/  FSEL R168, R168, -INF , P4 ;  /* 0xff800000a8a87808 */ /* 0x002fe20002000000 */
[--C-:B------:R-:W-:Y:S01]  /*5a40*/  FFMA.FTZ R178, R12, UR10, -R192.reuse ;  /* 0x0000000a0cb27c23 */ /* 0x100fe200080108c0 */
[----:B------:R-:W-:Y:S01]  /*5a50*/  FMNMX.FTZ R173, R167, R172, !PT ;  /* 0x000000aca7ad7209 */ /* 0x000fe20007810000 */
[--C-:B------:R-:W-:Y:S01]  /*5a60*/  FFMA.FTZ R160, R160, UR10, -R192.reuse ;  /* 0x0000000aa0a07c23 */ /* 0x100fe200080108c0 */
[----:B------:R-:W-:Y:S01]  /*5a70*/  ISETP.GT.AND P3, PT, R176, 0x38, PT ;  /* 0x00000038b000780c */ /* 0x000fe20003f64270 */
[----:B------:R-:W1:Y:S01]  /*5a80*/  MUFU.TANH R183, R183 ;  /* 0x000000b700b77308 */ /* 0x000e620000002400 */
[----:B--2---:R-:W-:Y:S01]  /*5a90*/  FSEL R12, R179, -INF , P2 ;  /* 0xff800000b30c7808 */ /* 0x004fe20001000000 */
[--C-:B------:R-:W-:Y:S01]  /*5aa0*/  FFMA.FTZ R179, R10, UR10, -R192.reuse ;  /* 0x0000000a0ab37c23 */ /* 0x100fe200080108c0 */
[----:B------:R-:W-:Y:S01]  /*5ab0*/  FMNMX.FTZ R175, R168, R173, !PT ;  /* 0x000000ada8af7209 */ /* 0x000fe20007810000 */
[--C-:B------:R-:W-:Y:S01]  /*5ac0*/  FFMA.FTZ R181, R155, UR10, -R192.reuse ;  /* 0x0000000a9bb57c23 */ /* 0x100fe200080108c0 */
[----:B------:R-:W-:Y:S01]  /*5ad0*/  ISETP.GT.AND P2, PT, R176, 0x39, PT ;  /* 0x00000039b000780c */ /* 0x000fe20003f44270 */
[--C-:B------:R-:W-:Y:S01]  /*5ae0*/  FFMA.FTZ R14, R14, UR10, -R192.reuse ;  /* 0x0000000a0e0e7c23 */ /* 0x100fe200080108c0 */
[----:B------:R-:W-:Y:S01]  /*5af0*/  FMNMX.FTZ R174, R12, R175, !PT ;  /* 0x000000af0cae7209 */ /* 0x000fe20007810000 */
[----:B------:R2:W-:Y:S01]  /*5b00*/  MUFU.EX2 R172, R178 ;  /* 0x000000b200ac7308 */ /* 0x0005e20000000800 */
[----:B---3--:R-:W-:Y:S01]  /*5b10*/  FSEL R173, R182, -INF , P3 ;  /* 0xff800000b6ad7808 */ /* 0x008fe20001800000 */
[--C-:B------:R-:W-:Y:S01]  /*5b20*/  FFMA.FTZ R182, R157, UR10, -R192.reuse ;  /* 0x0000000a9db67c23 */ /* 0x100fe200080108c0 */
[----:B------:R-:W-:-:S02]  /*5b30*/  FFMA.FTZ R20, R20, UR10, -R192 ;  /* 0x0000000a14147c23 */ /* 0x000fc400080108c0 */
[----:B------:R-:W-:Y:S01]  /*5b40*/  FMNMX.FTZ R177, R173, R174, !PT ;  /* 0x000000aeadb17209 */ /* 0x000fe20007810000 */
[--C-:B------:R-:W-:Y:S02]  /*5b50*/  FFMA.FTZ R174, R3, UR10, -R192.reuse ;  /* 0x0000000a03ae7c23 */ /* 0x100fe400080108c0 */
[----:B------:R3:W-:Y:S01]  /*5b60*/  MUFU.EX2 R175, R179 ;  /* 0x000000b300af7308 */ /* 0x0007e20000000800 */
[----:B-1----:R-:W-:Y:S01]  /*5b70*/  FSEL R10, R183, -INF , P2 ;  /* 0xff800000b70a7808 */ /* 0x002fe20001000000 */
[----:B--2---:R-:W-:-:S03]  /*5b80*/  FFMA.FTZ R178, R156, UR10, -R192 ;  /* 0x0000000a9cb27c23 */ /* 0x004fc600080108c0 */
[----:B------:R-:W-:Y:S01]  /*5b90*/  FMNMX.FTZ R3, R10, R177, !PT ;  /* 0x000000b10a037209 */ /* 0x000fe20007810000 */
[--C-:B------:R-:W-:Y:S01]  /*5ba0*/  FFMA.FTZ R177, R11, UR10, -R192.reuse ;  /* 0x0000000a0bb17c23 */ /* 0x100fe200080108c0 */
[--C-:B------:R-:W-:Y:S01]  /*5bb0*/  FFMA.FTZ R11, R13, UR10, -R192.reuse ;  /* 0x0000000a0d0b7c23 */ /* 0x100fe200080108c0 */
[--C-:B------:R-:W-:Y:S01]  /*5bc0*/  FFMA.FTZ R13, R15, UR10, -R192.reuse ;  /* 0x0000000a0f0d7c23 */ /* 0x100fe200080108c0 */
[--C-:B---3--:R-:W-:Y:S01]  /*5bd0*/  FFMA.FTZ R179, R154, UR10, -R192.reuse ;  /* 0x0000000a9ab37c23 */ /* 0x108fe200080108c0 */
[----:B------:R-:W1:Y:S01]  /*5be0*/  SHFL.BFLY PT, R176, R3, 0x2, 0x1f ;  /* 0x0c401f0003b07f89 */ /* 0x000e6200000e0000 */
[----:B------:R-:W-:Y:S01]  /*5bf0*/  FSEL R154, R4, RZ, P5 ;  /* 0x000000ff049a7208 */ /* 0x000fe20002800000 */
[--C-:B------:R-:W-:Y:S01]  /*5c00*/  FFMA.FTZ R15, R21, UR10, -R192.reuse ;  /* 0x0000000a150f7c23 */ /* 0x100fe200080108c0 */
[----:B------:R-:W-:Y:S01]  /*5c10*/  FFMA.FTZ R21, R153, UR10, -R192 ;  /* 0x0000000a99157c23 */ /* 0x000fe200080108c0 */
[----:B------:R-:W-:Y:S02]  /*5c20*/  MUFU.EX2 R174, R174 ;  /* 0x000000ae00ae7308 */ /* 0x000fe40000000800 */
[----:B------:R-:W-:-:S04]  /*5c30*/  FADD.FTZ R154, -R154, R9 ;  /* 0x000000099a9a7221 */ /* 0x000fc80000010100 */
[----:B------:R-:W-:Y:S02]  /*5c40*/  FMUL.FTZ R9, R154, UR10 ;  /* 0x0000000a9a097c20 */ /* 0x000fe40008410000 */
[----:B------:R-:W-:Y:S08]  /*5c50*/  MUFU.EX2 R177, R177 ;  /* 0x000000b100b17308 */ /* 0x000ff00000000800 */
[----:B------:R-:W2:Y:S01]  /*5c60*/  MUFU.EX2 R9, R9 ;  /* 0x0000000900097308 */ /* 0x000ea20000000800 */
[----:B-1----:R-:W-:Y:S01]  /*5c70*/  FMNMX.FTZ R180, R3, R176, !PT ;  /* 0x000000b003b47209 */ /* 0x002fe20007810000 */
[----:B------:R-:W-:-:S06]  /*5c80*/  FFMA.FTZ R176, R152, UR10, -R192 ;  /* 0x0000000a98b07c23 */ /* 0x000fcc00080108c0 */
[----:B------:R-:W-:Y:S01]  /*5c90*/  MUFU.EX2 R11, R11 ;  /* 0x0000000b000b7308 */ /* 0x000fe20000000800 */
[----:B------:R-:W1:Y:S07]  /*5ca0*/  SHFL.BFLY PT, R3, R180, 0x1, 0x1f ;  /* 0x0c201f00b4037f89 */ /* 0x000e6e00000e0000 */
[----:B------:R-:W-:Y:S01]  /*5cb0*/  MUFU.EX2 R14, R14 ;  /* 0x0000000e000e7308 */ /* 0x000fe20000000800 */
[-C--:B--2---:R-:W-:Y:S01]  /*5cc0*/  FMUL.FTZ R24, R24, R9.reuse ;  /* 0x0000000918187220 */ /* 0x084fe20000410000 */
        /* <DEDUP_REMOVED lines=15> */
[----:B-1----:R-:W-:Y:S01]  /*5dc0*/  FMNMX.FTZ R3, R180, R3, !PT ;  /* 0x00000003b4037209 */ /* 0x002fe20007810000 */
[-C--:B------:R-:W-:Y:S01]  /*5dd0*/  FMUL.FTZ R52, R52, R9.reuse ;  /* 0x0000000934347220 */ /* 0x080fe20000410000 */
[-C--:B------:R-:W-:Y:S01]  /*5de0*/  FMUL.FTZ R53, R53, R9.reuse ;  /* 0x0000000935357220 */ /* 0x080fe20000410000 */
[-C--:B------:R-:W-:Y:S01]  /*5df0*/  FMUL.FTZ R56, R56, R9.reuse ;  /* 0x0000000938387220 */ /* 0x080fe20000410000 */
[C---:B------:R-:W-:Y:S01]  /*5e00*/  FSETP.NEU.FTZ.AND P2, PT, R3.reuse, -INF , PT ;  /* 0xff8000000300780b */ /* 0x040fe20003f5d000 */
[----:B------:R-:W-:Y:S01]  /*5e10*/  FMUL.FTZ R152, R3, UR10 ;  /* 0x0000000a03987c20 */ /* 0x000fe20008410000 */
[-C--:B------:R-:W-:Y:S01]  /*5e20*/  FMUL.FTZ R57, R57, R9.reuse ;  /* 0x0000000939397220 */ /* 0x080fe20000410000 */
[----:B------:R1:W-:Y:S01]  /*5e30*/  MUFU.EX2 R180, R160 ;  /* 0x000000a000b47308 */ /* 0x0003e20000000800 */
[-C--:B------:R-:W-:Y:S01]  /*5e40*/  FMUL.FTZ R60, R60, R9.reuse ;  /* 0x000000093c3c7220 */ /* 0x080fe20000410000 */
[-C--:B------:R-:W-:Y:S01]  /*5e50*/  FMUL.FTZ R61, R61, R9.reuse ;  /* 0x000000093d3d7220 */ /* 0x080fe20000410000 */
[----:B------:R-:W-:Y:S01]  /*5e60*/  FSEL R152, R152, RZ, P2 ;  /* 0x000000ff98987208 */ /* 0x000fe20001000000 */
[-C--:B------:R-:W-:Y:S01]  /*5e70*/  FMUL.FTZ R64, R64, R9.reuse ;  /* 0x0000000940407220 */ /* 0x080fe20000410000 */
[-C--:B------:R-:W-:Y:S01]  /*5e80*/  FMUL.FTZ R65, R65, R9.reuse ;  /* 0x0000000941417220 */ /* 0x080fe20000410000 */
[-C--:B------:R-:W-:Y:S01]  /*5e90*/  FMUL.FTZ R68, R68, R9.reuse ;  /* 0x0000000944447220 */ /* 0x080fe20000410000 */
[----:B------:R-:W-:Y:S01]  /*5ea0*/  FMUL.FTZ R69, R69, R9 ;  /* 0x0000000945457220 */ /* 0x000fe20000410000 */
[--C-:B------:R-:W-:Y:S01]  /*5eb0*/  FFMA.FTZ R156, R161, UR10, -R152.reuse ;  /* 0x0000000aa19c7c23 */ /* 0x100fe20008010898 */
[----:B------:R-:W-:Y:S01]  /*5ec0*/  FSEL R161, R3, RZ, P2 ;  /* 0x000000ff03a17208 */ /* 0x000fe20001000000 */
[--C-:B------:R-:W-:Y:S01]  /*5ed0*/  FFMA.FTZ R153, R159, UR10, -R152.reuse ;  /* 0x0000000a9f997c23 */ /* 0x100fe20008010898 */
[--C-:B------:R-:W-:Y:S01]  /*5ee0*/  FFMA.FTZ R155, R158, UR10, -R152.reuse ;  /* 0x0000000a9e9b7c23 */ /* 0x100fe20008010898 */
[----:B-1----:R-:W-:Y:S01]  /*5ef0*/  FFMA.FTZ R160, R170, UR10, -R152 ;  /* 0x0000000aaaa07c23 */ /* 0x002fe20008010898 */
[----:B------:R-:W-:Y:S01]  /*5f00*/  MOV R170, UR30 ;  /* 0x0000001e00aa7c02 */ /* 0x000fe20008000f00 */
[----:B------:R-:W-:Y:S01]  /*5f10*/  FADD.FTZ R161, -R161, R8 ;  /* 0x00000008a1a17221 */ /* 0x000fe20000010100 */
[----:B------:R-:W-:Y:S01]  /*5f20*/  MUFU.EX2 R156, R156 ;  /* 0x0000009c009c7308 */ /* 0x000fe20000000800 */
[--C-:B------:R-:W-:Y:S01]  /*5f30*/  FFMA.FTZ R158, R162, UR10, -R152.reuse ;  /* 0x0000000aa29e7c23 */ /* 0x100fe20008010898 */
[----:B------:R-:W-:Y:S01]  /*5f40*/  @!P1 IADD3 R154, R170, 0x28c40, RZ ;  /* 0x00028c40aa9a9810 */ /* 0x000fe20007ffe0ff */
[----:B------:R-:W-:Y:S01]  /*5f50*/  FMUL.FTZ R8, R161, UR10 ;  /* 0x0000000aa1087c20 */ /* 0x000fe20008410000 */
[--C-:B------:R-:W-:Y:S01]  /*5f60*/  FFMA.FTZ R157, R163, UR10, -R152.reuse ;  /* 0x0000000aa39d7c23 */ /* 0x100fe20008010898 */
[----:B------:R-:W-:Y:S01]  /*5f70*/  IADD3 R163, -R17, RZ, RZ ;  /* 0x000000ff11a37210 */ /* 0x000fe20007ffe1ff */
[----:B------:R-:W-:Y:S01]  /*5f80*/  FFMA.FTZ R159, R169, UR10, -R152 ;  /* 0x0000000aa99f7c23 */ /* 0x000fe20008010898 */
[----:B------:R-:W-:Y:S01]  /*5f90*/  @!P1 PRMT R154, RZ, 0x654, R154 ;  /* 0x00000654ff9a9816 */ /* 0x000fe2000000009a */
[----:B------:R-:W-:Y:S01]  /*5fa0*/  MUFU.EX2 R153, R153 ;  /* 0x0000009900997308 */ /* 0x000fe20000000800 */
[----:B------:R-:W-:Y:S01]  /*5fb0*/  ISETP.NE.AND P2, PT, R16, R163, PT ;  /* 0x000000a31000720c */ /* 0x000fe20003f45270 */
[--C-:B------:R-:W-:Y:S01]  /*5fc0*/  FFMA.FTZ R162, R171, UR10, -R152.reuse ;  /* 0x0000000aaba27c23 */ /* 0x100fe20008010898 */
[----:B------:R1:W-:Y:S01]  /*5fd0*/  @!P1 SYNCS.ARRIVE.TRANS64.RED.A1T0 RZ, [R154+URZ], RZ ;  /* 0x000000ff9aff99a7 */ /* 0x0003e2000810043f */
[--C-:B------:R-:W-:Y:S01]  /*5fe0*/  FFMA.FTZ R161, R164, UR10, -R152.reuse ;  /* 0x0000000aa4a17c23 */ /* 0x100fe20008010898 */
[----:B------:R-:W-:Y:S01]  /*5ff0*/  MOV R163, UR29 ;  /* 0x0000001d00a37c02 */ /* 0x000fe20008000f00 */
[--C-:B------:R-:W-:Y:S01]  /*6000*/  FFMA.FTZ R164, R166, UR10, -R152.reuse ;  /* 0x0000000aa6a47c23 */ /* 0x100fe20008010898 */
[--C-:B------:R-:W-:Y:S01]  /*6010*/  FFMA.FTZ R165, R165, UR10, -R152.reuse ;  /* 0x0000000aa5a57c23 */ /* 0x100fe20008010898 */
[----:B------:R-:W2:Y:S01]  /*6020*/  MUFU.EX2 R8, R8 ;  /* 0x0000000800087308 */ /* 0x000ea20000000800 */
[--C-:B------:R-:W-:Y:S01]  /*6030*/  FFMA.FTZ R167, R167, UR10, -R152.reuse ;  /* 0x0000000aa7a77c23 */ /* 0x100fe20008010898 */
[----:B------:R-:W-:Y:S01]  /*6040*/  FFMA.FTZ R168, R168, UR10, -R152 ;  /* 0x0000000aa8a87c23 */ /* 0x000fe20008010898 */
[----:B-1----:R-:W-:Y:S01]  /*6050*/  FFMA.FTZ R154, R9, R5, R172 ;  /* 0x00000005099a7223 */ /* 0x002fe200000100ac */
[--C-:B------:R-:W-:Y:S01]  /*6060*/  FFMA.FTZ R12, R12, UR10, -R152.reuse ;  /* 0x0000000a0c0c7c23 */ /* 0x100fe20008010898 */
[----:B------:R-:W-:Y:S01]  /*6070*/  FFMA.FTZ R173, R173, UR10, -R152 ;  /* 0x0000000aadad7c23 */ /* 0x000fe20008010898 */
[----:B------:R-:W-:-:S02]  /*6080*/  @!P2 IMAD R5, R163, 0x40, R2 ;  /* 0x00000040a305a824 */ /* 0x000fc400078e0202 */
[----:B------:R-:W-:Y:S01]  /*6090*/  FADD.FTZ R171, R175, R154 ;  /* 0x0000009aafab7221 */ /* 0x000fe20000010000 */
[----:B------:R-:W1:Y:S01]  /*60a0*/  MUFU.EX2 R155, R155 ;  /* 0x0000009b009b7308 */ /* 0x000e620000000800 */
[----:B------:R-:W-:Y:S01]  /*60b0*/  FFMA.FTZ R10, R10, UR10, -R152 ;  /* 0x0000000a0a0a7c23 */ /* 0x000fe20008010898 */
[-C--:B------:R-:W-:Y:S01]  /*60c0*/  FMUL.FTZ R72, R72, R9.reuse ;  /* 0x0000000948487220 */ /* 0x080fe20000410000 */
[----:B------:R-:W-:Y:S01]  /*60d0*/  FADD.FTZ R154, R174, R171 ;  /* 0x000000abae9a7221 */ /* 0x000fe20000010000 */
[----:B------:R-:W-:Y:S01]  /*60e0*/  @!P2 LEA R5, R5, UR48, 0x2 ;  /* 0x000000300505ac11 */ /* 0x000fe2000f8e10ff */
[-C--:B------:R-:W-:Y:S01]  /*60f0*/  FMUL.FTZ R73, R73, R9.reuse ;  /* 0x0000000949497220 */ /* 0x080fe20000410000 */
[----:B------:R-:W-:Y:S01]  /*6100*/  FMUL.FTZ R76, R76, R9 ;  /* 0x000000094c4c7220 */ /* 0x000fe20000410000 */
[----:B------:R-:W-:Y:S01]  /*6110*/  FADD.FTZ R154, R177, R154 ;  /* 0x0000009ab19a7221 */ /* 0x000fe20000010000 */
[----:B------:R-:W3:Y:S01]  /*6120*/  MUFU.EX2 R158, R158 ;  /* 0x0000009e009e7308 */ /* 0x000ee20000000800 */
[----:B--2---:R-:W-:Y:S01]  /*6130*/  FFMA.FTZ R169, R8, R6, R153 ;  /* 0x0000000608a97223 */ /* 0x004fe20000010099 */
[----:B------:R-:W-:Y:S01]  /*6140*/  @!P2 STS [R5+0x28800], R9 ;  /* 0x028800090500a388 */ /* 0x000fe20000000800 */
[C---:B------:R-:W-:Y:S01]  /*6150*/  F2FP.F16.F32.PACK_AB R153, R156.reuse, R153 ;  /* 0x000000999c99723e */ /* 0x040fe200000000ff */
[----:B------:R-:W-:Y:S01]  /*6160*/  FMUL.FTZ R77, R77, R9 ;  /* 0x000000094d4d7220 */ /* 0x000fe20000410000 */
[----:B------:R-:W-:Y:S01]  /*6170*/  FADD.FTZ R6, R156, R169 ;  /* 0x000000a99c067221 */ /* 0x000fe20000010000 */
[----:B------:R2:W-:Y:S01]  /*6180*/  @!P2 STS [R5+0x28820], R8 ;  /* 0x028820080500a388 */ /* 0x0005e20000000800 */
[----:B------:R-:W-:Y:S01]  /*6190*/  F2FP.F16.F32.PACK_AB R156, R14, R11 ;  /* 0x0000000b0e9c723e */ /* 0x000fe200000000ff */
        /* <DEDUP_REMOVED lines=57> */
[----:B-1----:R-:W-:Y:S01]  /*6530*/  FADD.FTZ R165, R11, R154 ;  /* 0x0000009a0ba57221 */ /* 0x002fe20000010000 */
[----:B------:R-:W-:Y:S01]  /*6540*/  FADD.FTZ R154, R160, R169 ;  /* 0x000000a9a09a7221 */ /* 0x000fe20000010000 */
[-C--:B------:R-:W-:Y:S01]  /*6550*/  FMUL.FTZ R42, R42, R8.reuse ;  /* 0x000000082a2a7220 */ /* 0x080fe20000410000 */
[----:B------:R-:W-:Y:S01]  /*6560*/  FMUL.FTZ R43, R43, R8 ;  /* 0x000000082b2b7220 */ /* 0x000fe20000410000 */
[----:B------:R-:W-:Y:S01]  /*6570*/  FADD.FTZ R152, R14, R165 ;  /* 0x000000a50e987221 */ /* 0x000fe20000010000 */
[----:B---3--:R-:W-:Y:S01]  /*6580*/  FADD.FTZ R169, R159, R154 ;  /* 0x0000009a9fa97221 */ /* 0x008fe20000010000 */
[----:B------:R-:W-:Y:S01]  /*6590*/  F2FP.F16.F32.PACK_AB R154, R177, R174 ;  /* 0x000000aeb19a723e */ /* 0x000fe200000000ff */
[----:B------:R-:W1:Y:S01]  /*65a0*/  MUFU.EX2 R176, R176 ;  /* 0x000000b000b07308 */ /* 0x000e620000000800 */
[----:B----4-:R-:W-:Y:S01]  /*65b0*/  F2FP.F16.F32.PACK_AB R159, R162, R159 ;  /* 0x0000009fa29f723e */ /* 0x010fe200000000ff */
        /* <DEDUP_REMOVED lines=15> */
[----:B---3--:R-:W-:Y:S01]  /*66b0*/  FADD.FTZ R167, R13, R152 ;  /* 0x000000980da77221 */ /* 0x008fe20000010000 */
[----:B------:R-:W-:Y:S01]  /*66c0*/  F2FP.F16.F32.PACK_AB R152, R175, R172 ;  /* 0x000000acaf98723e */ /* 0x000fe200000000ff */
[----:B------:R-:W-:Y:S01]  /*66d0*/  FADD.FTZ R172, R162, R169 ;  /* 0x000000a9a2ac7221 */ /* 0x000fe20000010000 */
[----:B------:R-:W-:Y:S01]  /*66e0*/  BAR.SYNC.DEFER_BLOCKING 0xf, 0x100 ;  /* 0x03c4000000007b1d */ /* 0x000fe20000010000 */
[----:B------:R-:W-:Y:S01]  /*66f0*/  FADD.FTZ R166, R20, R167 ;  /* 0x000000a714a67221 */ /* 0x000fe20000010000 */
[----:B-1----:R-:W-:Y:S01]  /*6700*/  F2FP.F16.F32.PACK_AB R160, R176, R15 ;  /* 0x0000000fb0a0723e */ /* 0x002fe200000000ff */
[----:B------:R-:W-:Y:S01]  /*6710*/  FADD.FTZ R169, R161, R172 ;  /* 0x000000aca1a97221 */ /* 0x000fe20000010000 */
[C---:B------:R-:W-:Y:S01]  /*6720*/  F2FP.F16.F32.PACK_AB R161, R164.reuse, R161 ;  /* 0x000000a1a4a1723e */ /* 0x040fe200000000ff */
[----:B------:R-:W-:Y:S01]  /*6730*/  FADD.FTZ R167, R15, R166 ;  /* 0x000000a60fa77221 */ /* 0x000fe20000010000 */
[----:B------:R-:W1:Y:S01]  /*6740*/  MUFU.EX2 R165, R168 ;  /* 0x000000a800a57308 */ /* 0x000e620000000800 */
[----:B------:R-:W-:Y:S01]  /*6750*/  FADD.FTZ R166, R164, R169 ;  /* 0x000000a9a4a67221 */ /* 0x000fe20000010000 */
[-C--:B------:R-:W-:Y:S01]  /*6760*/  FMUL.FTZ R71, R71, R8.reuse ;  /* 0x0000000847477220 */ /* 0x080fe20000410000 */
[----:B------:R-:W-:Y:S01]  /*6770*/  FADD.FTZ R158, R176, R167 ;  /* 0x000000a7b09e7221 */ /* 0x000fe20000010000 */
[-C--:B------:R-:W-:Y:S01]  /*6780*/  FMUL.FTZ R74, R74, R8.reuse ;  /* 0x000000084a4a7220 */ /* 0x080fe20000410000 */
[----:B------:R-:W-:Y:S01]  /*6790*/  FADD.FTZ R11, R163, R166 ;  /* 0x000000a6a30b7221 */ /* 0x000fe20000010000 */
[----:B----4-:R-:W-:Y:S01]  /*67a0*/  F2FP.F16.F32.PACK_AB R163, R6, R163 ;  /* 0x000000a306a3723e */ /* 0x010fe200000000ff */
[----:B--2---:R-:W-:Y:S01]  /*67b0*/  FADD.FTZ R5, R21, R158 ;  /* 0x0000009e15057221 */ /* 0x004fe20000010000 */
[----:B------:R-:W2:Y:S01]  /*67c0*/  MUFU.EX2 R178, R178 ;  /* 0x000000b200b27308 */ /* 0x000ea20000000800 */
[----:B------:R-:W-:Y:S01]  /*67d0*/  F2FP.F16.F32.PACK_AB R158, R20, R13 ;  /* 0x0000000d149e723e */ /* 0x000fe200000000ff */
[----:B------:R-:W-:Y:S01]  /*67e0*/  FADD.FTZ R20, R6, R11 ;  /* 0x0000000b06147221 */ /* 0x000fe20000010000 */
[-C--:B------:R-:W-:Y:S01]  /*67f0*/  FMUL.FTZ R75, R75, R8.reuse ;  /* 0x000000084b4b7220 */ /* 0x080fe20000410000 */
[-C--:B------:R-:W-:Y:S01]  /*6800*/  FMUL.FTZ R78, R78, R8.reuse ;  /* 0x000000084e4e7220 */ /* 0x080fe20000410000 */
        /* <DEDUP_REMOVED lines=9> */
[----:B------:R1:W-:Y:S01]  /*68a0*/  STSM.16.M88.4 [R19], R156 ;  /* 0x0000009c13007844 */ /* 0x0003e20000000200 */
[-C--:B------:R-:W-:Y:S01]  /*68b0*/  FMUL.FTZ R91, R91, R8.reuse ;  /* 0x000000085b5b7220 */ /* 0x080fe20000410000 */
[----:B------:R-:W4:Y:S01]  /*68c0*/  MUFU.EX2 R179, R179 ;  /* 0x000000b300b37308 */ /* 0x000f220000000800 */
        /* <DEDUP_REMOVED lines=17> */
[----:B------:R-:W-:Y:S01]  /*69e0*/  F2FP.F16.F32.PACK_AB R164, R180, R179 ;  /* 0x000000b3b4a4723e */ /* 0x000fe200000000ff */
[-C--:B------:R-:W-:Y:S01]  /*69f0*/  FMUL.FTZ R111, R111, R8.reuse ;  /* 0x000000086f6f7220 */ /* 0x080fe20000410000 */
[-C--:B------:R-:W-:Y:S01]  /*6a00*/  FMUL.FTZ R114, R114, R8.reuse ;  /* 0x0000000872727220 */ /* 0x080fe20000410000 */
[----:B------:R-:W-:Y:S01]  /*6a10*/  FADD.FTZ R14, R180, R5 ;  /* 0x00000005b40e7221 */ /* 0x000fe20000010000 */
        /* <DEDUP_REMOVED lines=18> */
[-C--:B------:R-:W-:Y:S01]  /*6b40*/  FMUL.FTZ R143, R143, R8.reuse ;  /* 0x000000088f8f7220 */ /* 0x080fe20000410000 */
[C---:B----4-:R-:W-:Y:S01]  /*6b50*/  F2FP.F16.F32.PACK_AB R166, R182.reuse, R181 ;  /* 0x000000b5b6a6723e */ /* 0x050fe200000000ff */
[----:B------:R-:W-:Y:S01]  /*6b60*/  FADD.FTZ R5, R182, R5 ;  /* 0x00000005b6057221 */ /* 0x000fe20000010000 */
[-C--:B------:R-:W-:Y:S01]  /*6b70*/  FMUL.FTZ R146, R146, R8.reuse ;  /* 0x0000000892927220 */ /* 0x080fe20000410000 */
[-C--:B------:R-:W-:Y:S01]  /*6b80*/  FMUL.FTZ R147, R147, R8.reuse ;  /* 0x0000000893937220 */ /* 0x080fe20000410000 */
[-C--:B------:R-:W-:Y:S01]  /*6b90*/  FMUL.FTZ R150, R150, R8.reuse ;  /* 0x0000000896967220 */ /* 0x080fe20000410000 */
[----:B------:R-:W-:Y:S01]  /*6ba0*/  FMUL.FTZ R151, R151, R8 ;  /* 0x0000000897977220 */ /* 0x000fe20000410000 */
[C---:B--2---:R-:W-:Y:S01]  /*6bb0*/  F2FP.F16.F32.PACK_AB R167, R10.reuse, R167 ;  /* 0x000000a70aa7723e */ /* 0x044fe200000000ff */
[----:B------:R-:W-:-:S04]  /*6bc0*/  FADD.FTZ R6, R10, R11 ;  /* 0x0000000b0a067221 */ /* 0x000fc80000010000 */
[----:B------:R1:W-:Y:S01]  /*6bd0*/  STSM.16.M88.4 [R22], R164 ;  /* 0x000000a416007844 */ /* 0x0003e20000000200 */
[----:B------:R-:W-:Y:S05]  /*6be0*/  @!P0 BRA `(.L_x_3149) ;  /* 0x0000000000048947 */ /* 0x000fea0003800000 */
[----:B------:R-:W-:Y:S01]  /*6bf0*/  BPT.TRAP 0x1 ;  /* 0x000000040000795c */ /* 0x000fe20000300000 */
.L_x_3149:
[----:B------:R2:W3:Y:S01]  /*6c00*/  SYNCS.PHASECHK.TRANS64.TRYWAIT P2, [UR30+0x28c50], R7 ;  /* 0x028c5007ff0075a7 */ /* 0x0004e2000804015e */
[----:B------:R-:W-:Y:S05]  /*6c10*/  @!P0 BRA `(.L_x_3150) ;  /* 0x0000000000048947 */ /* 0x000fea0003800000 */
[----:B------:R-:W-:Y:S01]  /*6c20*/  BPT.TRAP 0x1 ;  /* 0x000000040000795c */ /* 0x000fe20000300000 */
.L_x_3150:
[----:B---3--:R-:W-:Y:S05]  /*6c30*/  @P2 BRA `(.L_x_3151) ;  /* 0x0000000000082947 */ /* 0x008fea0003800000 */
[----:B------:R-:W3:Y:S02]  /*6c40*/  SYNCS.PHASECHK.TRANS64.TRYWAIT P2, [UR30+0x28c50], R7 ;  /* 0x028c5007ff0075a7 */ /* 0x000ee4000804015e */
[----:B---3--:R-:W-:Y:S05]  /*6c50*/  @!P2 BRA `(.L_x_3152) ;  /* 0x000000780004a947 */ /* 0x008fea0003800000 */
.L_x_3151:
[----:B------:R-:W-:Y:S01]  /*6c60*/  ULEA UR11, UR39, UR41, 0xc ;  /* 0x00000029270b7291 */ /* 0x000fe2000f8e603f */
[----:B------:R-:W-:Y:S01]  /*6c70*/  WARPGROUP.ARRIVE ;  /* 0x00000000000079c5 */ /* 0x000fe20000000000 */
[----:B------:R-:W-:Y:S01]  /*6c80*/  UMOV UR7, 0x40000040 ;  /* 0x4000004000077882 */ /* 0x000fe20000000000 */
[----:B------:R-:W-:Y:S01]  /*6c90*/  UISETP.GT.AND UP0, UPT, UR22, UR23, UPT ;  /* 0x000000171600728c */ /* 0x000fe2000bf04270 */
[----:B---3--:R-:W-:Y:S01]  /*6ca0*/  @!P1 IADD3 R170, R170, 0x28c60, RZ ;  /* 0x00028c60aaaa9810 */ /* 0x008fe20007ffe0ff */
[----:B------:R-:W-:Y:S01]  /*6cb0*/  UIADD3 UR22, UR22, -0x1, URZ ;  /* 0xffffffff16167890 */ /* 0x000fe2000fffe03f */
[----:B------:R-:W-:Y:S01]  /*6cc0*/  MOV R8, R3 ;  /* 0x0000000300087202 */ /* 0x000fe20000000f00 */
[----:B------:R-:W-:Y:S01]  /*6cd0*/  UMOV UR6, UR11 ;  /* 0x0000000b00067c82 */ /* 0x000fe20008000000 */
[----:B------:R-:W-:Y:S01]  /*6ce0*/  @!P1 PRMT R170, RZ, 0x654, R170 ;  /* 0x00000654ffaa9816 */ /* 0x000fe200000000aa */
[----:B------:R-:W-:Y:S01]  /*6cf0*/  HGMMA.64x256x16.F32 R24, R152, gdesc[UR4].tnspB, R24, gsb0 ;  /* 0x43e0000498187df0 */ /* 0x000fe20008000818 */
[----:B------:R-:W-:Y:S01]  /*6d00*/  UIADD3 UR6, UR11, 0x80, URZ ;  /* 0x000000800b067890 */ /* 0x000fe2000fffe03f */
[----:B------:R-:W-:Y:S01]  /*6d10*/  PLOP3.LUT P2, PT, PT, PT, UP0, 0x80, 0x0 ;  /* 0x000000000000781c */ /* 0x000fe20003f4f008 */
[----:B------:R-:W-:Y:S01]  /*6d20*/  UMOV UR7, 0x40000040 ;  /* 0x4000004000077882 */ /* 0x000fe20000000000 */
[----:B------:R-:W-:Y:S01]  /*6d30*/  UMOV UR29, UR39 ;  /* 0x00000027001d7c82 */ /* 0x000fe20008000000 */
[----:B------:R-:W-:Y:S01]  /*6d40*/  MOV R9, R4 ;  /* 0x0000000400097202 */ /* 0x000fe20000000f00 */
[----:B------:R-:W-:-:S02]  /*6d50*/  WARPGROUP.DEPBAR.LE gsb0, 0x0 ;  /* 0x00008000000079c5 */ /* 0x000fc40000010000 */
[----:B------:R-:W-:-:S15]  /*6d60*/  WARPGROUP.ARRIVE ;  /* 0x00000000000079c5 */ /* 0x000fde0000000000 */
[----:B------:R-:W-:-:S05]  /*6d70*/  NOP ;  /* 0x0000000000007918 */ /* 0x000fca0000000000 */
        /* <DEDUP_REMOVED lines=24> */
.L_x_3144:
[----:B------:R-:W-:-:S13]  /*6f00*/  ISETP.LE.AND P2, PT, RZ, UR22, PT ;  /* 0x00000016ff007c0c */ /* 0x000fda000bf43270 */
[----:B------:R-:W-:Y:S05]  /*6f10*/  @!P2 BRA `(.L_x_3154) ;  /* 0x0000001c0030a947 */ /* 0x000fea0003800000 */
[----:B------:R-:W-:Y:S01]  /*6f20*/  MOV R8, R3 ;  /* 0x0000000300087202 */ /* 0x000fe20000000f00 */
[----:B------:R-:W-:Y:S01]  /*6f30*/  IMAD.MOV.U32 R13, RZ, RZ, R4 ;  /* 0x000000ffff0d7224 */ /* 0x000fe200078e0004 */
[----:B------:R-:W-:Y:S01]  /*6f40*/  UMOV UR21, UR39 ;  /* 0x0000002700157c82 */ /* 0x000fe20008000000 */
[----:B------:R-:W-:Y:S01]  /*6f50*/  ULDC UR23, c[0x0][0x9d8] ;  /* 0x0002760000177ab9 */ /* 0x000fe20000000800 */
[----:B------:R-:W-:-:S05]  /*6f60*/  ULDC UR20, c[0x0][0x988] ;  /* 0x0002620000147ab9 */ /* 0x000fca0000000800 */
.L_x_3163:
[----:B------:R-:W-:-:S04]  /*6f70*/  UIADD3 UR39, UR21, 0x1, URZ ;  /* 0x0000000115277890 */ /* 0x000fc8000fffe03f */
[----:B------:R-:W-:-:S04]  /*6f80*/  UISETP.NE.AND UP0, UPT, UR39, 0x2, UPT ;  /* 0x000000022700788c */ /* 0x000fc8000bf05270 */
[----:B------:R-:W-:Y:S02]  /*6f90*/  USEL UR6, URZ, 0x1, UP0 ;  /* 0x000000013f067887 */ /* 0x000fe40008000000 */
[----:B------:R-:W-:Y:S02]  /*6fa0*/  USEL UR39, UR39, URZ, UP0 ;  /* 0x0000003f27277287 */ /* 0x000fe40008000000 */
[----:B------:R-:W-:Y:S01]  /*6fb0*/  ULOP3.LUT UR38, UR38, UR6, URZ, 0x3c, !UPT ;  /* 0x0000000626267292 */ /* 0x000fe2000f8e3c3f */
[----:B-1-34-:R-:W-:Y:S11]  /*6fc0*/  @!P0 BRA `(.L_x_3155) ;  /* 0x0000000000048947 */ /* 0x01aff60003800000 */
[----:B------:R-:W-:Y:S01]  /*6fd0*/  BPT.TRAP 0x1 ;  /* 0x000000040000795c */ /* 0x000fe20000300000 */
.L_x_3155:
[----:B------:R-:W-:Y:S01]  /*6fe0*/  ULEA UR24, UR39, UR48, 0x3 ;  /* 0x0000003027187291 */ /* 0x000fe2000f8e183f */
[----:B--2---:R-:W-:-:S04]  /*6ff0*/  MOV R7, UR38 ;  /* 0x0000002600077c02 */ /* 0x004fc80008000f00 */
[----:B------:R-:W-:-:S04]  /*7000*/  SHF.L.U32 R7, R7, 0x1f, RZ ;  /* 0x0000001f07077819 */ /* 0x000fc800000006ff */
[----:B------:R2:W4:Y:S01]  /*7010*/  SYNCS.PHASECHK.TRANS64.TRYWAIT P2, [UR24+0x28c30], R7 ;  /* 0x028c3007ff0075a7 */ /* 0x0005220008040158 */
[----:B------:R-:W-:Y:S05]  /*7020*/  @!P0 BRA `(.L_x_3156) ;  /* 0x0000000000048947 */ /* 0x000fea0003800000 */
[----:B------:R-:W-:Y:S01]  /*7030*/  BPT.TRAP 0x1 ;  /* 0x000000040000795c */ /* 0x000fe20000300000 */
.L_x_3156:
[----:B----4-:R-:W-:Y:S05]  /*7040*/  @P2 BRA `(.L_x_3157) ;  /* 0x0000000000082947 */ /* 0x010fea0003800000 */
[----:B------:R-:W4:Y:S02]  /*7050*/  SYNCS.PHASECHK.TRANS64.TRYWAIT P2, [UR24+0x28c30], R7 ;  /* 0x028c3007ff0075a7 */ /* 0x000f240008040158 */
[----:B----4-:R-:W-:Y:S05]  /*7060*/  @!P2 BRA `(.L_x_3158) ;  /* 0x000000740014a947 */ /* 0x010fea0003800000 */
.L_x_3157:
[----:B------:R-:W-:Y:S01]  /*7070*/  R2UR UR18, R0 ;  /* 0x00000000001272ca */ /* 0x000fe200000e0000 */
[----:B-1-3--:R-:W-:Y:S01]  /*7080*/  WARPGROUP.ARRIVE ;  /* 0x00000000000079c5 */ /* 0x00afe20000000000 */
        /* <DEDUP_REMOVED lines=43> */
[----:B----4-:R-:W-:Y:S01]  /*7340*/  FMNMX.FTZ R4, R14, R13, !PT ;  /* 0x0000000d0e047209 */ /* 0x010fe20007810000 */
[----:B------:R-:W-:Y:S01]  /*7350*/  FMUL.FTZ R172, R175, UR23 ;  /* 0x00000017afac7c20 */ /* 0x000fe20008410000 */
[----:B------:R-:W-:Y:S01]  /*7360*/  FMUL.FTZ R168, R171, UR23 ;  /* 0x00000017aba87c20 */ /* 0x000fe20008410000 */
[----:B------:R-:W-:-:S04]  /*7370*/  FMUL.FTZ R171, R179, UR23 ;  /* 0x00000017b3ab7c20 */ /* 0x000fc80008410000 */
        /* <DEDUP_REMOVED lines=19> */
[----:B------:R-:W-:Y:S01]  /*74b0*/  FMUL.FTZ R162, R163, UR23 ;  /* 0x00000017a3a27c20 */ /* 0x000fe20008410000 */
[----:B------:R-:W-:Y:S01]  /*74c0*/  FMUL.FTZ R163, R166, UR23 ;  /* 0x00000017a6a37c20 */ /* 0x000fe20008410000 */
[----:B------:R-:W-:Y:S01]  /*74d0*/  FMUL.FTZ R166, R167, UR23 ;  /* 0x00000017a7a67c20 */ /* 0x000fe20008410000 */
[----:B------:R-:W-:Y:S01]  /*74e0*/  FMUL.FTZ R167, R170, UR23 ;  /* 0x00000017aaa77c20 */ /* 0x000fe20008410000 */
[----:B------:R-:W-:Y:S01]  /*74f0*/  FMUL.FTZ R170, R178, UR23 ;  /* 0x00000017b2aa7c20 */ /* 0x000fe20008410000 */
        /* <DEDUP_REMOVED lines=10> */
[----:B------:R-:W-:Y:S01]  /*75a0*/  FMUL.FTZ R169, R174, UR23 ;  /* 0x00000017aea97c20 */ /* 0x000fe20008410000 */
[----:B------:R-:W-:-:S05]  /*75b0*/  FMUL.FTZ R174, R183, UR23 ;  /* 0x00000017b7ae7c20 */ /* 0x000fca0008410000 */
[----:B------:R-:W3:Y:S01]  /*75c0*/  MUFU.TANH R10, R10 ;  /* 0x0000000a000a7308 */ /* 0x000ee20000002400 */
[----:B----4-:R-:W-:-:S05]  /*75d0*/  FMNMX.FTZ R4, R165, R4, !PT ;  /* 0x00000004a5047209 */ /* 0x010fca0007810000 */
[----:B------:R-:W4:Y:S02]  /*75e0*/  SHFL.BFLY PT, R173, R4, 0x2, 0x1f ;  /* 0x0c401f0004ad7f89 */ /* 0x000f2400000e0000 */
[----:B------:R-:W5:Y:S08]  /*75f0*/  MUFU.TANH R11, R11 ;  /* 0x0000000b000b7308 */ /* 0x000f700000002400 */
[----:B------:R-:W2:Y:S08]  /*7600*/  MUFU.TANH R12, R12 ;  /* 0x0000000c000c7308 */ /* 0x000eb00000002400 */
[----:B------:R-:W2:Y:S01]  /*7610*/  MUFU.TANH R161, R161 ;  /* 0x000000a100a17308 */ /* 0x000ea20000002400 */
[----:B----4-:R-:W-:-:S02]  /*7620*/  FMNMX.FTZ R176, R4, R173, !PT ;  /* 0x000000ad04b07209 */ /* 0x010fc40007810000 */
[----:B-1----:R-:W-:-:S05]  /*7630*/  FMNMX.FTZ R173, R9, R8, !PT ;  /* 0x0000000809ad7209 */ /* 0x002fca0007810000 */
[----:B------:R-:W1:Y:S01]  /*7640*/  MUFU.TANH R162, R162 ;  /* 0x000000a200a27308 */ /* 0x000e620000002400 */
[----:B------:R-:W4:Y:S01]  /*7650*/  SHFL.BFLY PT, R177, R176, 0x1, 0x1f ;  /* 0x0c201f00b0b17f89 */ /* 0x000f2200000e0000 */
[----:B---3--:R-:W-:Y:S01]  /*7660*/  FMNMX.FTZ R4, R10, R173, !PT ;  /* 0x000000ad0a047209 */ /* 0x008fe20007810000 */
[----:B------:R-:W-:-:S03]  /*7670*/  FMUL.FTZ R173, R182, UR23 ;  /* 0x00000017b6ad7c20 */ /* 0x000fc60008410000 */
[----:B-----5:R-:W-:Y:S02]  /*7680*/  FMNMX.FTZ R175, R11, R4, !PT ;  /* 0x000000040baf7209 */ /* 0x020fe40007810000 */
[----:B------:R-:W3:Y:S02]  /*7690*/  MUFU.TANH R163, R163 ;  /* 0x000000a300a37308 */ /* 0x000ee40000002400 */
[----:B--2---:R-:W-:-:S04]  /*76a0*/  FMNMX.FTZ R4, R12, R175, !PT ;  /* 0x000000af0c047209 */ /* 0x004fc80007810000 */
[----:B------:R-:W-:Y:S02]  /*76b0*/  FMNMX.FTZ R175, R161, R4, !PT ;  /* 0x00000004a1af7209 */ /* 0x000fe40007810000 */
[----:B------:R-:W2:Y:S08]  /*76c0*/  MUFU.TANH R166, R166 ;  /* 0x000000a600a67308 */ /* 0x000eb00000002400 */
[----:B------:R-:W5:Y:S01]  /*76d0*/  MUFU.TANH R167, R167 ;  /* 0x000000a700a77308 */ /* 0x000f620000002400 */
[----:B----4-:R-:W-:-:S02]  /*76e0*/  FMNMX.FTZ R4, R176, R177, !PT ;  /* 0x000000b1b0047209 */ /* 0x010fc40007810000 */
[----:B-1----:R-:W-:-:S03]  /*76f0*/  FMNMX.FTZ R176, R162, R175, !PT ;  /* 0x000000afa2b07209 */ /* 0x002fc60007810000 */
[C---:B------:R-:W-:Y:S02]  /*7700*/  FADD.FTZ R175, -R4.reuse, R13 ;  /* 0x0000000d04af7221 */ /* 0x040fe40000010100 */
[----:B------:R-:W1:Y:S01]  /*7710*/  MUFU.TANH R168, R168 ;  /* 0x000000a800a87308 */ /* 0x000e620000002400 */
[----:B---3--:R-:W-:Y:S01]  /*7720*/  FMNMX.FTZ R13, R163, R176, !PT ;  /* 0x000000b0a30d7209 */ /* 0x008fe20007810000 */
[----:B------:R-:W-:Y:S01]  /*7730*/  FMUL.FTZ R179, R4, UR10 ;  /* 0x0000000a04b37c20 */ /* 0x000fe20008410000 */
[----:B------:R-:W-:Y:S02]  /*7740*/  FMUL.FTZ R176, R175, UR10 ;  /* 0x0000000aafb07c20 */ /* 0x000fe40008410000 */
[----:B--2---:R-:W-:Y:S01]  /*7750*/  FMNMX.FTZ R178, R166, R13, !PT ;  /* 0x0000000da6b27209 */ /* 0x004fe20007810000 */
[--C-:B------:R-:W-:Y:S01]  /*7760*/  FFMA.FTZ R177, R14, UR10, -R179.reuse ;  /* 0x0000000a0eb17c23 */ /* 0x100fe200080108b3 */
[--C-:B------:R-:W-:Y:S01]  /*7770*/  FFMA.FTZ R15, R15, UR10, -R179.reuse ;  /* 0x0000000a0f0f7c23 */ /* 0x100fe200080108b3 */
[----:B------:R-:W2:Y:S01]  /*7780*/  MUFU.TANH R169, R169 ;  /* 0x000000a900a97308 */ /* 0x000ea20000002400 */
[----:B-----5:R-:W-:Y:S01]  /*7790*/  FMNMX.FTZ R13, R167, R178, !PT ;  /* 0x000000b2a70d7209 */ /* 0x020fe20007810000 */
        /* <DEDUP_REMOVED lines=16> */
[----:B---3--:R-:W-:-:S07]  /*78a0*/  FMNMX.FTZ R175, R172, R175, !PT ;  /* 0x000000afacaf7209 */ /* 0x008fce0007810000 */
[----:B------:R-:W3:Y:S01]  /*78b0*/  MUFU.TANH R173, R173 ;  /* 0x000000ad00ad7308 */ /* 0x000ee20000002400 */
[----:B-1----:R-:W-:-:S07]  /*78c0*/  FMNMX.FTZ R178, R170, R175, !PT ;  /* 0x000000afaab27209 */ /* 0x002fce0007810000 */
[----:B------:R-:W1:Y:S01]  /*78d0*/  MUFU.TANH R174, R174 ;  /* 0x000000ae00ae7308 */ /* 0x000e620000002400 */
[----:B--2---:R-:W-:-:S07]  /*78e0*/  FMNMX.FTZ R178, R171, R178, !PT ;  /* 0x000000b2abb27209 */ /* 0x004fce0007810000 */
[----:B------:R-:W2:Y:S01]  /*78f0*/  MUFU.EX2 R176, R176 ;  /* 0x000000b000b07308 */ /* 0x000ea20000000800 */
[----:B---3--:R-:W-:Y:S01]  /*7900*/  FMNMX.FTZ R3, R173, R178, !PT ;  /* 0x000000b2ad037209 */ /* 0x008fe20007810000 */
[----:B------:R-:W-:-:S06]  /*7910*/  FFMA.FTZ R178, R152, UR10, -R179 ;  /* 0x0000000a98b27c23 */ /* 0x000fcc00080108b3 */
[----:B------:R3:W4:Y:S01]  /*7920*/  MUFU.EX2 R13, R177 ;  /* 0x000000b1000d7308 */ /* 0x0007220000000800 */
[----:B-1----:R-:W-:-:S05]  /*7930*/  FMNMX.FTZ R3, R174, R3, !PT ;  /* 0x00000003ae037209 */ /* 0x002fca0007810000 */
[----:B------:R-:W1:Y:S02]  /*7940*/  SHFL.BFLY PT, R182, R3, 0x2, 0x1f ;  /* 0x0c401f0003b67f89 */ /* 0x000e6400000e0000 */
[----:B------:R-:W-:Y:S01]  /*7950*/  MUFU.EX2 R14, R14 ;  /* 0x0000000e000e7308 */ /* 0x000fe20000000800 */
[----:B---3--:R-:W-:Y:S01]  /*7960*/  FFMA.FTZ R177, R164, UR10, -R179 ;  /* 0x0000000aa4b17c23 */ /* 0x008fe200080108b3 */
[-C--:B--2---:R-:W-:Y:S01]  /*7970*/  FMUL.FTZ R24, R24, R176.reuse ;  /* 0x000000b018187220 */ /* 0x084fe20000410000 */
[-C--:B------:R-:W-:Y:S01]  /*7980*/  FMUL.FTZ R25, R25, R176.reuse ;  /* 0x000000b019197220 */ /* 0x080fe20000410000 */
[-C--:B------:R-:W-:Y:S01]  /*7990*/  FMUL.FTZ R28, R28, R176.reuse ;  /* 0x000000b01c1c7220 */ /* 0x080fe20000410000 */
[-C--:B------:R-:W-:Y:S01]  /*79a0*/  FMUL.FTZ R29, R29, R176.reuse ;  /* 0x000000b01d1d7220 */ /* 0x080fe20000410000 */
[-C--:B------:R-:W-:Y:S01]  /*79b0*/  FMUL.FTZ R32, R32, R176.reuse ;  /* 0x000000b020207220 */ /* 0x080fe20000410000 */
[-C--:B------:R-:W-:Y:S01]  /*79c0*/  FMUL.FTZ R33, R33, R176.reuse ;  /* 0x000000b021217220 */ /* 0x080fe20000410000 */
[----:B------:R-:W-:Y:S01]  /*79d0*/  MUFU.EX2 R15, R15 ;  /* 0x0000000f000f7308 */ /* 0x000fe20000000800 */
[----:B----4-:R-:W-:Y:S01]  /*79e0*/  FFMA.FTZ R5, R176, R5, R13 ;  /* 0x00000005b0057223 */ /* 0x010fe2000001000d */
        /* <DEDUP_REMOVED lines=12> */
[----:B-1----:R-:W-:Y:S01]  /*7ab0*/  FMNMX.FTZ R152, R3, R182, !PT ;  /* 0x000000b603987209 */ /* 0x002fe20007810000 */
[----:B------:R-:W-:Y:S01]  /*7ac0*/  FFMA.FTZ R182, R156, UR10, -R179 ;  /* 0x0000000a9cb67c23 */ /* 0x000fe200080108b3 */
[----:B------:R-:W-:Y:S01]  /*7ad0*/  MUFU.EX2 R21, R21 ;  /* 0x0000001500157308 */ /* 0x000fe20000000800 */
[----:B------:R-:W-:Y:S01]  /*7ae0*/  IADD3 R179, -R17, RZ, RZ ;  /* 0x000000ff11b37210 */ /* 0x000fe20007ffe1ff */
[-C--:B------:R-:W-:Y:S01]  /*7af0*/  FMUL.FTZ R57, R57, R176.reuse ;  /* 0x000000b039397220 */ /* 0x080fe20000410000 */
[----:B------:R-:W1:Y:S01]  /*7b00*/  SHFL.BFLY PT, R3, R152, 0x1, 0x1f ;  /* 0x0c201f0098037f89 */ /* 0x000e6200000e0000 */
[-C--:B------:R-:W-:Y:S01]  /*7b10*/  FMUL.FTZ R60, R60, R176.reuse ;  /* 0x000000b03c3c7220 */ /* 0x080fe20000410000 */
[----:B------:R-:W-:Y:S01]  /*7b20*/  ISETP.NE.AND P2, PT, R16, R179, PT ;  /* 0x000000b31000720c */ /* 0x000fe20003f45270 */
[-C--:B------:R-:W-:Y:S01]  /*7b30*/  FMUL.FTZ R61, R61, R176.reuse ;  /* 0x000000b03d3d7220 */ /* 0x080fe20000410000 */
[----:B------:R-:W-:Y:S01]  /*7b40*/  MOV R179, UR21 ;  /* 0x0000001500b37c02 */ /* 0x000fe20008000f00 */
        /* <DEDUP_REMOVED lines=10> */
[----:B------:R-:W-:Y:S01]  /*7bf0*/  @!P2 LEA R154, R179, R2, 0x6 ;  /* 0x00000002b39aa211 */ /* 0x000fe200078e30ff */
[-C--:B------:R-:W-:Y:S01]  /*7c00*/  FMUL.FTZ R80, R80, R176.reuse ;  /* 0x000000b050507220 */ /* 0x080fe20000410000 */
[-C--:B------:R-:W-:Y:S01]  /*7c10*/  FMUL.FTZ R81, R81, R176.reuse ;  /* 0x000000b051517220 */ /* 0x080fe20000410000 */
[-C--:B------:R-:W-:Y:S01]  /*7c20*/  FMUL.FTZ R84, R84, R176.reuse ;  /* 0x000000b054547220 */ /* 0x080fe20000410000 */
[----:B------:R-:W-:Y:S01]  /*7c30*/  @!P2 LEA R154, R154, UR48, 0x2 ;  /* 0x000000309a9aac11 */ /* 0x000fe2000f8e10ff */
[-C--:B------:R-:W-:Y:S01]  /*7c40*/  FMUL.FTZ R85, R85, R176.reuse ;  /* 0x000000b055557220 */ /* 0x080fe20000410000 */
[----:B------:R-:W2:Y:S01]  /*7c50*/  MUFU.EX2 R180, R180 ;  /* 0x000000b400b47308 */ /* 0x000ea20000000800 */
        /* <DEDUP_REMOVED lines=11> */
[--C-:B------:R-:W-:Y:S01]  /*7d10*/  FFMA.FTZ R196, R9, UR10, -R156.reuse ;  /* 0x0000000a09c47c23 */ /* 0x100fe2000801089c */
[----:B------:R-:W-:Y:S01]  /*7d20*/  FMUL.FTZ R152, R152, UR10 ;  /* 0x0000000a98987c20 */ /* 0x000fe20008410000 */
[--C-:B------:R-:W-:Y:S01]  /*7d30*/  FFMA.FTZ R200, R168, UR10, -R156.reuse ;  /* 0x0000000aa8c87c23 */ /* 0x100fe2000801089c */
[----:B------:R-:W-:Y:S01]  /*7d40*/  MOV R168, UR24 ;  /* 0x0000001800a87c02 */ /* 0x000fe20008000f00 */
[--C-:B------:R-:W-:Y:S01]  /*7d50*/  FFMA.FTZ R9, R10, UR10, -R156.reuse ;  /* 0x0000000a0a097c23 */ /* 0x100fe2000801089c */
[--C-:B------:R-:W-:Y:S01]  /*7d60*/  FFMA.FTZ R10, R11, UR10, -R156.reuse ;  /* 0x0000000a0b0a7c23 */ /* 0x100fe2000801089c */
[----:B------:R1:W3:Y:S01]  /*7d70*/  MUFU.EX2 R175, R152 ;  /* 0x0000009800af7308 */ /* 0x0002e20000000800 */
[--C-:B------:R-:W-:Y:S01]  /*7d80*/  FFMA.FTZ R11, R12, UR10, -R156.reuse ;  /* 0x0000000a0c0b7c23 */ /* 0x100fe2000801089c */
[--C-:B------:R-:W-:Y:S01]  /*7d90*/  FFMA.FTZ R12, R161, UR10, -R156.reuse ;  /* 0x0000000aa10c7c23 */ /* 0x100fe2000801089c */
[--C-:B------:R-:W-:Y:S01]  /*7da0*/  FFMA.FTZ R161, R162, UR10, -R156.reuse ;  /* 0x0000000aa2a17c23 */ /* 0x100fe2000801089c */
[--C-:B------:R-:W-:Y:S01]  /*7db0*/  FFMA.FTZ R163, R163, UR10, -R156.reuse ;  /* 0x0000000aa3a37c23 */ /* 0x100fe2000801089c */
[--C-:B------:R-:W-:Y:S01]  /*7dc0*/  FFMA.FTZ R198, R166, UR10, -R156.reuse ;  /* 0x0000000aa6c67c23 */ /* 0x100fe2000801089c */
[--C-:B------:R-:W-:Y:S01]  /*7dd0*/  FFMA.FTZ R171, R171, UR10, -R156.reuse ;  /* 0x0000000aabab7c23 */ /* 0x100fe2000801089c */
[----:B------:R-:W-:Y:S01]  /*7de0*/  FFMA.FTZ R172, R172, UR10, -R156 ;  /* 0x0000000aacac7c23 */ /* 0x000fe2000801089c */
[----:B------:R-:W4:Y:S01]  /*7df0*/  MUFU.EX2 R196, R196 ;  /* 0x000000c400c47308 */ /* 0x000f220000000800 */
[----:B-1----:R-:W-:-:S02]  /*7e00*/  @!P1 VIADD R152, R168, 0x28c40 ;  /* 0x00028c40a8989836 */ /* 0x002fc40000000000 */
[--C-:B------:R-:W-:Y:S01]  /*7e10*/  FFMA.FTZ R173, R173, UR10, -R156.reuse ;  /* 0x0000000aadad7c23 */ /* 0x100fe2000801089c */
[----:B------:R-:W-:Y:S01]  /*7e20*/  FFMA.FTZ R174, R174, UR10, -R156 ;  /* 0x0000000aaeae7c23 */ /* 0x000fe2000801089c */
[----:B--2---:R-:W-:Y:S01]  /*7e30*/  F2FP.F16.F32.PACK_AB R158, R180, R153 ;  /* 0x00000099b49e723e */ /* 0x004fe200000000ff */
[-C--:B------:R-:W-:Y:S01]  /*7e40*/  FMUL.FTZ R101, R101, R176.reuse ;  /* 0x000000b065657220 */ /* 0x080fe20000410000 */
[----:B------:R-:W-:Y:S01]  /*7e50*/  @!P1 PRMT R152, RZ, 0x654, R152 ;  /* 0x00000654ff989816 */ /* 0x000fe20000000098 */
[-C--:B------:R-:W-:Y:S01]  /*7e60*/  FMUL.FTZ R104, R104, R176.reuse ;  /* 0x000000b068687220 */ /* 0x080fe20000410000 */
[----:B------:R-:W1:Y:S01]  /*7e70*/  MUFU.EX2 R9, R9 ;  /* 0x0000000900097308 */ /* 0x000e620000000800 */
[-C--:B------:R-:W-:Y:S01]  /*7e80*/  FMUL.FTZ R105, R105, R176.reuse ;  /* 0x000000b069697220 */ /* 0x080fe20000410000 */
[----:B------:R2:W-:Y:S01]  /*7e90*/  @!P1 SYNCS.ARRIVE.TRANS64.RED.A1T0 RZ, [R152+URZ], RZ ;  /* 0x000000ff98ff99a7 */ /* 0x0005e2000810043f */
[----:B------:R-:W-:Y:S01]  /*7ea0*/  @!P2 STS [R154+0x28800], R176 ;  /* 0x028800b09a00a388 */ /* 0x000fe20000000800 */
[-C--:B------:R-:W-:Y:S01]  /*7eb0*/  FMUL.FTZ R108, R108, R176.reuse ;  /* 0x000000b06c6c7220 */ /* 0x080fe20000410000 */
[-C--:B------:R-:W-:Y:S01]  /*7ec0*/  FMUL.FTZ R109, R109, R176.reuse ;  /* 0x000000b06d6d7220 */ /* 0x080fe20000410000 */
[----:B------:R-:W-:Y:S01]  /*7ed0*/  FMUL.FTZ R112, R112, R176 ;  /* 0x000000b070707220 */ /* 0x000fe20000410000 */
[----:B---3--:R3:W-:Y:S01]  /*7ee0*/  @!P2 STS [R154+0x28820], R175 ;  /* 0x028820af9a00a388 */ /* 0x0087e20000000800 */
[----:B------:R-:W5:Y:S01]  /*7ef0*/  MUFU.EX2 R10, R10 ;  /* 0x0000000a000a7308 */ /* 0x000f620000000800 */
[----:B----4-:R-:W-:Y:S01]  /*7f00*/  FFMA.FTZ R6, R175, R6, R196 ;  /* 0x00000006af067223 */ /* 0x010fe200000100c4 */
[----:B--2---:R-:W-:Y:S01]  /*7f10*/  FADD.FTZ R152, R14, R5 ;  /* 0x000000050e987221 */ /* 0x004fe20000010000 */
[-C--:B------:R-:W-:Y:S01]  /*7f20*/  FMUL.FTZ R113, R113, R176.reuse ;  /* 0x000000b071717220 */ /* 0x080fe20000410000 */
[-C--:B------:R-:W-:Y:S01]  /*7f30*/  FMUL.FTZ R116, R116, R176.reuse ;  /* 0x000000b074747220 */ /* 0x080fe20000410000 */
[-C--:B------:R-:W-:Y:S01]  /*7f40*/  FMUL.FTZ R117, R117, R176.reuse ;  /* 0x000000b075757220 */ /* 0x080fe20000410000 */
[----:B------:R-:W-:Y:S01]  /*7f50*/  FADD.FTZ R5, R15, R152 ;  /* 0x000000980f057221 */ /* 0x000fe20000010000 */
[-C--:B------:R-:W-:Y:S01]  /*7f60*/  FMUL.FTZ R120, R120, R176.reuse ;  /* 0x000000b078787220 */ /* 0x080fe20000410000 */
[----:B------:R-:W2:Y:S01]  /*7f70*/  MUFU.EX2 R11, R11 ;  /* 0x0000000b000b7308 */ /* 0x000ea20000000800 */
[C---:B---3--:R-:W-:Y:S01]  /*7f80*/  F2FP.F16.F32.PACK_AB R154, R20.reuse, R15 ;  /* 0x0000000f149a723e */ /* 0x048fe200000000ff */
[----:B------:R-:W-:Y:S01]  /*7f90*/  FADD.FTZ R152, R20, R5 ;  /* 0x0000000514987221 */ /* 0x000fe20000010000 */
[----:B-1----:R-:W-:Y:S01]  /*7fa0*/  FADD.FTZ R5, R9, R6 ;  /* 0x0000000609057221 */ /* 0x002fe20000010000 */
[-C--:B------:R-:W-:Y:S01]  /*7fb0*/  FMUL.FTZ R121, R121, R176.reuse ;  /* 0x000000b079797220 */ /* 0x080fe20000410000 */
[-C--:B------:R-:W-:Y:S01]  /*7fc0*/  FMUL.FTZ R124, R124, R176.reuse ;  /* 0x000000b07c7c7220 */ /* 0x080fe20000410000 */
[-C--:B------:R-:W-:Y:S01]  /*7fd0*/  FMUL.FTZ R125, R125, R176.reuse ;  /* 0x000000b07d7d7220 */ /* 0x080fe20000410000 */
[-C--:B------:R-:W-:Y:S01]  /*7fe0*/  FMUL.FTZ R128, R128, R176.reuse ;  /* 0x000000b080807220 */ /* 0x080fe20000410000 */
[----:B------:R-:W1:Y:S01]  /*7ff0*/  MUFU.EX2 R12, R12 ;  /* 0x0000000c000c7308 */ /* 0x000e620000000800 */
        /* <DEDUP_REMOVED lines=13> */
[----:B------:R-:W-:Y:S01]  /*80d0*/  FMUL.FTZ R149, R149, R176 ;  /* 0x000000b095957220 */ /* 0x000fe20000410000 */
        /* <DEDUP_REMOVED lines=10> */
[--C-:B--2---:R-:W-:Y:S01]  /*8180*/  FFMA.FTZ R165, R167, UR10, -R156.reuse ;  /* 0x0000000aa7a57c23 */ /* 0x104fe2000801089c */
[--C-:B------:R-:W-:Y:S01]  /*8190*/  FFMA.FTZ R167, R169, UR10, -R156.reuse ;  /* 0x0000000aa9a77c23 */ /* 0x100fe2000801089c */
[----:B------:R-:W-:Y:S01]  /*81a0*/  FFMA.FTZ R169, R170, UR10, -R156 ;  /* 0x0000000aaaa97c23 */ /* 0x000fe2000801089c */
[----:B---3--:R-:W-:Y:S01]  /*81b0*/  FADD.FTZ R6, R161, R6 ;  /* 0x00000006a1067221 */ /* 0x008fe20000010000 */
[----:B------:R-:W-:Y:S01]  /*81c0*/  F2FP.F16.F32.PACK_AB R156, R178, R21 ;  /* 0x00000015b29c723e */ /* 0x000fe200000000ff */
        /* <DEDUP_REMOVED lines=12> */
[----:B-1----:R-:W-:Y:S01]  /*8290*/  FADD.FTZ R5, R163, R6 ;  /* 0x00000006a3057221 */ /* 0x002fe20000010000 */
[-C--:B------:R-:W-:Y:S01]  /*82a0*/  FMUL.FTZ R58, R58, R175.reuse ;  /* 0x000000af3a3a7220 */ /* 0x080fe20000410000 */
[-C--:B------:R-:W-:Y:S01]  /*82b0*/  FMUL.FTZ R59, R59, R175.reuse ;  /* 0x000000af3b3b7220 */ /* 0x080fe20000410000 */
[----:B------:R-:W-:Y:S01]  /*82c0*/  FADD.FTZ R152, R178, R171 ;  /* 0x000000abb2987221 */ /* 0x000fe20000010000 */
[-C--:B------:R-:W-:Y:S01]  /*82d0*/  FMUL.FTZ R62, R62, R175.reuse ;  /* 0x000000af3e3e7220 */ /* 0x080fe20000410000 */
[-C--:B------:R-:W-:Y:S01]  /*82e0*/  FMUL.FTZ R63, R63, R175.reuse ;  /* 0x000000af3f3f7220 */ /* 0x080fe20000410000 */
[----:B------:R-:W1:Y:S01]  /*82f0*/  MUFU.EX2 R182, R182 ;  /* 0x000000b600b67308 */ /* 0x000e620000000800 */
[----:B------:R-:W-:Y:S01]  /*8300*/  FADD.FTZ R171, R153, R152 ;  /* 0x0000009899ab7221 */ /* 0x000fe20000010000 */
[----:B------:R-:W-:Y:S01]  /*8310*/  F2FP.F16.F32.PACK_AB R153, R9, R196 ;  /* 0x000000c40999723e */ /* 0x000fe200000000ff */
[-C--:B------:R-:W-:Y:S01]  /*8320*/  FMUL.FTZ R66, R66, R175.reuse ;  /* 0x000000af42427220 */ /* 0x080fe20000410000 */
[-C--:B------:R-:W-:Y:S01]  /*8330*/  FMUL.FTZ R67, R67, R175.reuse ;  /* 0x000000af43437220 */ /* 0x080fe20000410000 */
[----:B------:R-:W-:Y:S01]  /*8340*/  FADD.FTZ R152, R180, R171 ;  /* 0x000000abb4987221 */ /* 0x000fe20000010000 */
[-C--:B------:R-:W-:Y:S01]  /*8350*/  FMUL.FTZ R70, R70, R175.reuse ;  /* 0x000000af46467220 */ /* 0x080fe20000410000 */
[-C--:B------:R-:W-:Y:S01]  /*8360*/  FMUL.FTZ R71, R71, R175.reuse ;  /* 0x000000af47477220 */ /* 0x080fe20000410000 */
[----:B------:R-:W2:Y:S01]  /*8370*/  MUFU.EX2 R165, R165 ;  /* 0x000000a500a57308 */ /* 0x000ea20000000800 */
[----:B------:R-:W-:Y:S01]  /*8380*/  FADD.FTZ R171, R155, R152 ;  /* 0x000000989bab7221 */ /* 0x000fe20000010000 */
[----:B---3--:R-:W-:Y:S01]  /*8390*/  FADD.FTZ R6, R198, R5 ;  /* 0x00000005c6067221 */ /* 0x008fe20000010000 */
        /* <DEDUP_REMOVED lines=24> */
[----:B------:R-:W-:Y:S01]  /*8520*/  BAR.SYNC.DEFER_BLOCKING 0xf, 0x100 ;  /* 0x03c4000000007b1d */ /* 0x000fe20000010000 */
        /* <DEDUP_REMOVED lines=17> */
[----:B------:R-:W-:Y:S01]  /*8640*/  F2FP.F16.F32.PACK_AB R157, R161, R12 ;  /* 0x0000000ca19d723e */ /* 0x000fe200000000ff */
[----:B------:R-:W-:Y:S01]  /*8650*/  FMUL.FTZ R127, R127, R175 ;  /* 0x000000af7f7f7220 */ /* 0x000fe20000410000 */
[----:B------:R-:W-:Y:S01]  /*8660*/  F2FP.F16.F32.PACK_AB R161, R200, R165 ;  /* 0x000000a5c8a1723e */ /* 0x000fe200000000ff */
[-C--:B------:R-:W-:Y:S01]  /*8670*/  FMUL.FTZ R130, R130, R175.reuse ;  /* 0x000000af82827220 */ /* 0x080fe20000410000 */
[----:B------:R-:W2:Y:S01]  /*8680*/  MUFU.EX2 R172, R172 ;  /* 0x000000ac00ac7308 */ /* 0x000ea20000000800 */
[----:B---3--:R-:W-:Y:S01]  /*8690*/  FADD.FTZ R5, R167, R6 ;  /* 0x00000006a7057221 */ /* 0x008fe20000010000 */
[----:B------:R3:W-:Y:S01]  /*86a0*/  STSM.16.M88.4 [R18+0x26800], R152 ;  /* 0x0268009812007844 */ /* 0x0007e20000000200 */
        /* <DEDUP_REMOVED lines=14> */
[----:B--2---:R-:W-:-:S07]  /*8790*/  FADD.FTZ R6, R172, R5 ;  /* 0x00000005ac067221 */ /* 0x004fce0000010000 */
[----:B------:R-:W2:Y:S01]  /*87a0*/  MUFU.EX2 R177, R177 ;  /* 0x000000b100b17308 */ /* 0x000ea20000000800 */
[C---:B----4-:R-:W-:Y:S01]  /*87b0*/  FADD.FTZ R14, R194.reuse, R13 ;  /* 0x0000000dc20e7221 */ /* 0x050fe20000010000 */
[----:B------:R-:W-:Y:S02]  /*87c0*/  F2FP.F16.F32.PACK_AB R164, R194, R159 ;  /* 0x0000009fc2a4723e */ /* 0x000fe400000000ff */
[----:B------:R-:W-:Y:S02]  /*87d0*/  F2FP.F16.F32.PACK_AB R159, R198, R163 ;  /* 0x000000a3c69f723e */ /* 0x000fe400000000ff */
[----:B------:R-:W-:Y:S02]  /*87e0*/  F2FP.F16.F32.PACK_AB R163, R172, R167 ;  /* 0x000000a7aca3723e */ /* 0x000fe400000000ff */
[----:B------:R-:W4:Y:S01]  /*87f0*/  MUFU.EX2 R173, R173 ;  /* 0x000000ad00ad7308 */ /* 0x000f220000000800 */
[----:B-1----:R-:W-:Y:S01]  /*8800*/  FADD.FTZ R13, R169, R6 ;  /* 0x00000006a90d7221 */ /* 0x002fe20000010000 */
[C---:B------:R-:W-:Y:S01]  /*8810*/  F2FP.F16.F32.PACK_AB R165, R170.reuse, R169 ;  /* 0x000000a9aaa5723e */ /* 0x040fe200000000ff */
[----:B------:R3:W-:Y:S02]  /*8820*/  STSM.16.M88.4 [R19], R156 ;  /* 0x0000009c13007844 */ /* 0x0007e40000000200 */
[----:B------:R-:W-:-:S02]  /*8830*/  FADD.FTZ R6, R170, R13 ;  /* 0x0000000daa067221 */ /* 0x000fc40000010000 */
[----:B------:R3:W-:Y:S01]  /*8840*/  STSM.16.M88.4 [R23], R160 ;  /* 0x000000a017007844 */ /* 0x0007e20000000200 */
[----:B------:R-:W1:Y:S01]  /*8850*/  MUFU.EX2 R174, R174 ;  /* 0x000000ae00ae7308 */ /* 0x000e620000000800 */
[----:B--2---:R-:W-:Y:S01]  /*8860*/  F2FP.F16.F32.PACK_AB R166, R8, R177 ;  /* 0x000000b108a6723e */ /* 0x004fe200000000ff */
[----:B------:R-:W-:-:S04]  /*8870*/  FADD.FTZ R5, R177, R14 ;  /* 0x0000000eb1057221 */ /* 0x000fc80000010000 */
[----:B------:R-:W-:Y:S01]  /*8880*/  FADD.FTZ R5, R8, R5 ;  /* 0x0000000508057221 */ /* 0x000fe20000010000 */
[----:B----4-:R-:W-:Y:S01]  /*8890*/  FADD.FTZ R9, R173, R6 ;  /* 0x00000006ad097221 */ /* 0x010fe20000010000 */
[----:B-1----:R-:W-:-:S03]  /*88a0*/  F2FP.F16.F32.PACK_AB R167, R174, R173 ;  /* 0x000000adaea7723e */ /* 0x002fc600000000ff */
[----:B------:R-:W-:Y:S02]  /*88b0*/  FADD.FTZ R6, R174, R9 ;  /* 0x00000009ae067221 */ /* 0x000fe40000010000 */
[----:B------:R3:W-:Y:S01]  /*88c0*/  STSM.16.M88.4 [R22], R164 ;  /* 0x000000a416007844 */ /* 0x0007e20000000200 */
[----:B------:R-:W-:Y:S05]  /*88d0*/  @!P0 BRA `(.L_x_3159) ;  /* 0x0000000000048947 */ /* 0x000fea0003800000 */
[----:B------:R-:W-:Y:S01]  /*88e0*/  BPT.TRAP 0x1 ;  /* 0x000000040000795c */ /* 0x000fe20000300000 */
.L_x_3159:
[----:B------:R1:W2:Y:S01]  /*88f0*/  SYNCS.PHASECHK.TRANS64.TRYWAIT P2, [UR24+0x28c50], R7 ;  /* 0x028c5007ff0075a7 */ /* 0x0002a20008040158 */
[----:B------:R-:W-:Y:S05]  /*8900*/  @!P0 BRA `(.L_x_3160) ;  /* 0x0000000000048947 */ /* 0x000fea0003800000 */
[----:B------:R-:W-:Y:S01]  /*8910*/  BPT.TRAP 0x1 ;  /* 0x000000040000795c */ /* 0x000fe20000300000 */
.L_x_3160:
[----:B--2---:R-:W-:Y:S05]  /*8920*/  @P2 BRA `(.L_x_3161) ;  /* 0x0000000000082947 */ /* 0x004fea0003800000 */
[----:B------:R-:W2:Y:S02]  /*8930*/  SYNCS.PHASECHK.TRANS64.TRYWAIT P2, [UR24+0x28c50], R7 ;  /* 0x028c5007ff0075a7 */ /* 0x000ea40008040158 */
[----:B--2---:R-:W-:Y:S05]  /*8940*/  @!P2 BRA `(.L_x_3162) ;  /* 0x0000005800f4a947 */ /* 0x004fea0003800000 */
.L_x_3161:
[----:B------:R-:W-:Y:S01]  /*8950*/  ULEA UR11, UR39, UR41, 0xc ;  /* 0x00000029270b7291 */ /* 0x000fe2000f8e603f */
[----:B------:R-:W-:Y:S01]  /*8960*/  WARPGROUP.ARRIVE ;  /* 0x00000000000079c5 */ /* 0x000fe20000000000 */
[----:B------:R-:W-:Y:S01]  /*8970*/  UMOV UR7, 0x40000040 ;  /* 0x4000004000077882 */ /* 0x000fe20000000000 */
[----:B------:R-:W-:Y:S01]  /*8980*/  ISETP.LT.AND P2, PT, RZ, UR22, PT ;  /* 0x00000016ff007c0c */ /* 0x000fe2000bf41270 */
[----:B------:R-:W-:Y:S01]  /*8990*/  UIADD3 UR22, UR22, -0x1, URZ ;  /* 0xffffffff16167890 */ /* 0x000fe2000fffe03f */
[----:B--2---:R-:W-:Y:S01]  /*89a0*/  @!P1 IADD3 R168, R168, 0x28c60, RZ ;  /* 0x00028c60a8a89810 */ /* 0x004fe20007ffe0ff */
[----:B------:R-:W-:Y:S01]  /*89b0*/  UMOV UR21, UR39 ;  /* 0x0000002700157c82 */ /* 0x000fe20008000000 */
[----:B------:R-:W-:Y:S01]  /*89c0*/  UMOV UR6, UR11 ;  /* 0x0000000b00067c82 */ /* 0x000fe20008000000 */
[----:B------:R-:W-:Y:S01]  /*89d0*/  MOV R8, R3 ;  /* 0x0000000300087202 */ /* 0x000fe20000000f00 */
[----:B------:R-:W-:Y:S01]  /*89e0*/  HGMMA.64x256x16.F32 R24, R152, gdesc[UR4].tnspB, R24, gsb0 ;  /* 0x43e0000498187df0 */ /* 0x000fe20008000818 */
[----:B------:R-:W-:Y:S01]  /*89f0*/  UIADD3 UR6, UR11, 0x80, URZ ;  /* 0x000000800b067890 */ /* 0x000fe2000fffe03f */
[----:B------:R-:W-:Y:S01]  /*8a00*/  @!P1 PRMT R168, RZ, 0x654, R168 ;  /* 0x00000654ffa89816 */ /* 0x000fe200000000a8 */
[----:B------:R-:W-:Y:S01]  /*8a10*/  UMOV UR7, 0x40000040 ;  /* 0x4000004000077882 */ /* 0x000fe20000000000 */
[----:B------:R-:W-:Y:S01]  /*8a20*/  MOV R13, R4 ;  /* 0x00000004000d7202 */ /* 0x000fe20000000f00 */
        /* <DEDUP_REMOVED lines=27> */
.L_x_3154:
[----:B------:R-:W5:Y:S01]  /*8be0*/  SHFL.BFLY PT, R0, R5, 0x2, 0x1f ;  /* 0x0c401f0005007f89 */ /* 0x000f6200000e0000 */
[----:B------:R-:W-:Y:S01]  /*8bf0*/  MOV R11, UR10 ;  /* 0x0000000a000b7c02 */ /* 0x000fe20008000f00 */
[----:B------:R-:W-:Y:S01]  /*8c00*/  UIADD3 UR37, UR37, 0x1, URZ ;  /* 0x0000000125257890 */ /* 0x000fe2000fffe03f */
[----:B-1-3--:R-:W-:Y:S01]  /*8c10*/  MOV R156, 0xff800000 ;  /* 0xff800000009c7802 */ /* 0x00afe20000000f00 */
[----:B------:R-:W1:Y:S01]  /*8c20*/  SHFL.BFLY PT, R9, R6, 0x2, 0x1f ;  /* 0x0c401f0006097f89 */ /* 0x000e6200000e0000 */
[----:B------:R-:W-:Y:S01]  /*8c30*/  MOV R155, 0xff800000 ;  /* 0xff800000009b7802 */ /* 0x000fe20000000f00 */
[----:B------:R-:W-:Y:S08]  /*8c40*/  BAR.ARV 0x8, 0xa0 ;  /* 0x0202800000007b1d */ /* 0x000ff00000002000 */
[----:B------:R-:W-:Y:S01]  /*8c50*/  BAR.SYNC.DEFER_BLOCKING 0xf, 0x100 ;  /* 0x03c4000000007b1d */ /* 0x000fe20000010000 */
[----:B-----5:R-:W-:Y:S01]  /*8c60*/  FADD.FTZ R0, R0, R5 ;  /* 0x0000000500007221 */ /* 0x020fe20000010000 */
[----:B------:R-:W-:Y:S01]  /*8c70*/  MOV R5, UR39 ;  /* 0x0000002700057c02 */ /* 0x000fe20008000f00 */
[----:B------:R-:W-:Y:S01]  /*8c80*/  UIADD3 UR39, UR39, 0x1, URZ ;  /* 0x0000000127277890 */ /* 0x000fe2000fffe03f */
[----:B-1----:R-:W-:-:S02]  /*8c90*/  FADD.FTZ R9, R9, R6 ;  /* 0x0000000609097221 */ /* 0x002fc40000010000 */
[----:B--2---:R-:W1:Y:S01]  /*8ca0*/  SHFL.BFLY PT, R7, R0, 0x1, 0x1f ;  /* 0x0c201f0000077f89 */ /* 0x004e6200000e0000 */
[----:B------:R-:W-:-:S03]  /*8cb0*/  UISETP.NE.AND UP0, UPT, UR39, 0x2, UPT ;  /* 0x000000022700788c */ /* 0x000fc6000bf05270 */
[----:B------:R-:W2:Y:S01]  /*8cc0*/  SHFL.BFLY PT, R8, R9, 0x1, 0x1f ;  /* 0x0c201f0009087f89 */ /* 0x000ea200000e0000 */
[----:B------:R-:W-:Y:S02]  /*8cd0*/  USEL UR4, URZ, 0x1, UP0 ;  /* 0x000000013f047887 */ /* 0x000fe40008000000 */
[----:B------:R-:W-:Y:S02]  /*8ce0*/  USEL UR39, UR39, URZ, UP0 ;  /* 0x0000003f27277287 */ /* 0x000fe40008000000 */
[----:B------:R-:W-:Y:S01]  /*8cf0*/  ULOP3.LUT UR38, UR38, UR4, URZ, 0x3c, !UPT ;  /* 0x0000000426267292 */ /* 0x000fe2000f8e3c3f */
[----:B-1----:R-:W-:Y:S01]  /*8d00*/  FADD.FTZ R10, R0, R7 ;  /* 0x00000007000a7221 */ /* 0x002fe20000010000 */
[----:B------:R-:W-:Y:S01]  /*8d10*/  IMAD.MOV R7, RZ, RZ, -R17 ;  /* 0x000000ffff077224 */ /* 0x000fe200078e0a11 */
[----:B------:R-:W-:Y:S01]  /*8d20*/  MOV R0, RZ ;  /* 0x000000ff00007202 */ /* 0x000fe20000000f00 */
[----:B--2---:R-:W-:Y:S02]  /*8d30*/  FADD.FTZ R8, R9, R8 ;  /* 0x0000000809087221 */ /* 0x004fe40000010000 */
[----:B------:R-:W-:Y:S01]  /*8d40*/  FSETP.NE.FTZ.AND P1, PT, R10, RZ, PT ;  /* 0x000000ff0a00720b */ /* 0x000fe20003f35000 */
[----:B------:R-:W-:Y:S01]  /*8d50*/  IMAD.U32 R9, RZ, RZ, UR10 ;  /* 0x0000000aff097e24 */ /* 0x000fe2000f8e00ff */
[----:B------:R-:W-:-:S02]  /*8d60*/  ISETP.NE.AND P0, PT, R16, R7, PT ;  /* 0x000000071000720c */ /* 0x000fc40003f05270 */
[----:B------:R-:W-:Y:S02]  /*8d70*/  FSETP.NE.FTZ.AND P2, PT, R8, RZ, PT ;  /* 0x000000ff0800720b */ /* 0x000fe40003f55000 */
[----:B------:R-:W-:-:S07]  /*8d80*/  MOV R7, RZ ;  /* 0x000000ff00077202 */ /* 0x000fce0000000f00 */
[----:B------:R-:W1:Y:S02]  /*8d90*/  @P1 MUFU.RCP R7, R10 ;  /* 0x0000000a00071308 */ /* 0x000e640000001000 */
[----:B------:R-:W-:-:S04]  /*8da0*/  @!P0 LEA R5, R5, R2, 0x6 ;  /* 0x0000000205058211 */ /* 0x000fc800078e30ff */
[----:B------:R-:W-:Y:S02]  /*8db0*/  @!P0 LEA R5, R5, UR48, 0x2 ;  /* 0x0000003005058c11 */ /* 0x000fe4000f8e10ff */
[----:B------:R-:W-:Y:S08]  /*8dc0*/  @P2 MUFU.RCP R0, R8 ;  /* 0x0000000800002308 */ /* 0x000ff00000001000 */
[----:B------:R-:W2:Y:S01]  /*8dd0*/  @P1 MUFU.LG2 R6, R10 ;  /* 0x0000000a00061308 */ /* 0x000ea20000000c00 */
        /* <DEDUP_REMOVED lines=65> */
[----:B--2---:R-:W-:Y:S01]  /*91f0*/  @P1 FMUL.FTZ R6, R6, 0.69314718246459960938 ;  /* 0x3f31721806061820 */ /* 0x004fe20000410000 */
[-C--:B------:R-:W-:Y:S01]  /*9200*/  FMUL.FTZ R26, R26, R0.reuse ;  /* 0x000000001a1a7220 */ /* 0x080fe20000410000 */
[-C--:B------:R-:W-:Y:S01]  /*9210*/  FMUL.FTZ R27, R27, R0.reuse ;  /* 0x000000001b1b7220 */ /* 0x080fe20000410000 */
[----:B------:R2:W-:Y:S01]  /*9220*/  @!P0 STS [R5+0x28820], R0 ;  /* 0x0288200005008388 */ /* 0x0005e20000000800 */
[----:B------:R-:W-:Y:S01]  /*9230*/  PLOP3.LUT P0, PT, PT, PT, PT, 0x8, 0x0 ;  /* 0x000000000000781c */ /* 0x000fe20003f0e170 */
[-C--:B------:R-:W-:Y:S01]  /*9240*/  FMUL.FTZ R30, R30, R0.reuse ;  /* 0x000000001e1e7220 */ /* 0x080fe20000410000 */
[-C--:B------:R-:W-:Y:S01]  /*9250*/  FMUL.FTZ R31, R31, R0.reuse ;  /* 0x000000001f1f7220 */ /* 0x080fe20000410000 */
[-C--:B------:R-:W-:Y:S01]  /*9260*/  FMUL.FTZ R34, R34, R0.reuse ;  /* 0x0000000022227220 */ /* 0x080fe20000410000 */
[-C--:B------:R-:W-:Y:S01]  /*9270*/  FMUL.FTZ R35, R35, R0.reuse ;  /* 0x0000000023237220 */ /* 0x080fe20000410000 */
[----:B-1----:R-:W1:Y:S01]  /*9280*/  @P2 MUFU.LG2 R7, R8 ;  /* 0x0000000800072308 */ /* 0x002e620000000c00 */
[-C--:B------:R-:W-:Y:S01]  /*9290*/  FMUL.FTZ R38, R38, R0.reuse ;  /* 0x0000000026267220 */ /* 0x080fe20000410000 */
[-C--:B------:R-:W-:Y:S01]  /*92a0*/  FMUL.FTZ R39, R39, R0.reuse ;  /* 0x0000000027277220 */ /* 0x080fe20000410000 */
[-C--:B------:R-:W-:Y:S01]  /*92b0*/  FMUL.FTZ R42, R42, R0.reuse ;  /* 0x000000002a2a7220 */ /* 0x080fe20000410000 */
[----:B--2---:R-:W-:Y:S01]  /*92c0*/  @P1 FMUL.FTZ R5, R9, 0.69314718246459960938 ;  /* 0x3f31721809051820 */ /* 0x004fe20000410000 */
[----:B------:R-:W-:Y:S01]  /*92d0*/  @P2 FMUL.FTZ R9, R11, 0.69314718246459960938 ;  /* 0x3f3172180b092820 */ /* 0x000fe20000410000 */
        /* <DEDUP_REMOVED lines=59> */
.L_x_3125:
        /* <DEDUP_REMOVED lines=34> */
[----:B------:R-:W-:-:S02]  /*98b0*/  IADD3 R175, P4, R114, 0x60, RZ ;  /* 0x0000006072af7810 */ /* 0x000fc40007f9e0ff */
[C---:B------:R-:W-:Y:S02]  /*98c0*/  LOP3.LUT R3, R114.reuse, 0x380, RZ, 0xc0, !PT ;  /* 0x0000038072037812 */ /* 0x040fe400078ec0ff */
[C---:B------:R-:W-:Y:S02]  /*98d0*/  IADD3 R179, P6, R114.reuse, 0x2020, RZ ;  /* 0x0000202072b37810 */ /* 0x040fe40007fde0ff */
[-C--:B------:R-:W-:Y:S02]  /*98e0*/  IADD3.X R5, RZ, R115.reuse, RZ, P2, !PT ;  /* 0x00000073ff057210 */ /* 0x080fe400017fe4ff */
[-C--:B------:R-:W-:Y:S01]  /*98f0*/  IADD3.X R7, RZ, R115.reuse, RZ, P3, !PT ;  /* 0x00000073ff077210 */ /* 0x080fe20001ffe4ff */
[----:B------:R-:W-:Y:S01]  /*9900*/  IMAD.X R13, RZ, RZ, R115, P6 ;  /* 0x000000ffff0d7224 */ /* 0x000fe200030e0673 */
[----:B------:R-:W-:Y:S02]  /*9910*/  IADD3.X R9, RZ, R115, RZ, P4, !PT ;  /* 0x00000073ff097210 */ /* 0x000fe400027fe4ff */
        /* <DEDUP_REMOVED lines=13> */
[C---:B------:R-:W-:Y:S01]  /*99f0*/  IADD3 R197, P1, R114.reuse, 0x6000, RZ ;  /* 0x0000600072c57810 */ /* 0x040fe20007f3e0ff */
[--C-:B------:R-:W-:Y:S01]  /*9a00*/  IMAD.X R91, RZ, RZ, R115.reuse, P5 ;  /* 0x000000ffff5b7224 */ /* 0x100fe200028e0673 */
[C---:B------:R-:W-:Y:S02]  /*9a10*/  IADD3 R199, P2, R114.reuse, 0x6020, RZ ;  /* 0x0000602072c77810 */ /* 0x040fe40007f5e0ff */
[C---:B------:R-:W-:Y:S02]  /*9a20*/  IADD3 R106, P3, R114.reuse, 0x6040, RZ ;  /* 0x00006040726a7810 */ /* 0x040fe40007f7e0ff */
[----:B------:R-:W-:Y:S02]  /*9a30*/  IADD3 R201, P4, R114, 0x6060, RZ ;  /* 0x0000606072c97810 */ /* 0x000fe40007f9e0ff */
[----:B------:R-:W-:Y:S02]  /*9a40*/  LOP3.LUT R114, R3, R114, RZ, 0x3c, !PT ;  /* 0x0000007203727212 */ /* 0x000fe400078e3cff */
[----:B------:R-:W-:Y:S01]  /*9a50*/  LOP3.LUT R3, R6, 0x380, RZ, 0xc0, !PT ;  /* 0x0000038006037812 */ /* 0x000fe200078ec0ff */
[----:B------:R-:W-:Y:S01]  /*9a60*/  IMAD.X R111, RZ, RZ, R115, P4 ;  /* 0x000000ffff6f7224 */ /* 0x000fe200020e0673 */
[----:B------:R-:W-:-:S02]  /*9a70*/  LOP3.LUT R0, R173, 0x380, RZ, 0xc0, !PT ;  /* 0x00000380ad007812 */ /* 0x000fc400078ec0ff */
[----:B------:R-:W-:Y:S02]  /*9a80*/  SHF.R.U64 R3, R3, 0x3, RZ ;  /* 0x0000000303037819 */ /* 0x000fe400000012ff */
[----:B------:R-:W-:Y:S02]  /*9a90*/  SHF.R.U64 R0, R0, 0x3, RZ ;  /* 0x0000000300007819 */ /* 0x000fe400000012ff */
[----:B------:R-:W-:Y:S02]  /*9aa0*/  LOP3.LUT R6, R3, R6, RZ, 0x3c, !PT ;  /* 0x0000000603067212 */ /* 0x000fe400078e3cff */
[----:B------:R-:W-:Y:S02]  /*9ab0*/  LOP3.LUT R3, R14, 0x380, RZ, 0xc0, !PT ;  /* 0x000003800e037812 */ /* 0x000fe400078ec0ff */
[----:B------:R-:W-:Y:S02]  /*9ac0*/  LOP3.LUT R4, R0, R173, RZ, 0x3c, !PT ;  /* 0x000000ad00047212 */ /* 0x000fe400078e3cff */
[----:B------:R-:W-:-:S02]  /*9ad0*/  LOP3.LUT R0, R179, 0x380, RZ, 0xc0, !PT ;  /* 0x00000380b3007812 */ /* 0x000fc400078ec0ff */
[----:B------:R-:W-:Y:S02]  /*9ae0*/  SHF.R.U64 R3, R3, 0x3, RZ ;  /* 0x0000000303037819 */ /* 0x000fe400000012ff */
[----:B------:R-:W-:Y:S02]  /*9af0*/  SHF.R.U64 R0, R0, 0x3, RZ ;  /* 0x0000000300007819 */ /* 0x000fe400000012ff */
[----:B------:R-:W-:Y:S02]  /*9b00*/  LOP3.LUT R14, R3, R14, RZ, 0x3c, !PT ;  /* 0x0000000e030e7212 */ /* 0x000fe400078e3cff */
[----:B------:R-:W-:Y:S02]  /*9b10*/  LOP3.LUT R3, R90, 0x380, RZ, 0xc0, !PT ;  /* 0x000003805a037812 */ /* 0x000fe400078ec0ff */
[----:B------:R-:W-:Y:S02]  /*9b20*/  LOP3.LUT R12, R0, R179, RZ, 0x3c, !PT ;  /* 0x000000b3000c7212 */ /* 0x000fe400078e3cff */
[----:B------:R-:W-:-:S02]  /*9b30*/  LOP3.LUT R8, R175, 0x380, RZ, 0xc0, !PT ;  /* 0x00000380af087812 */ /* 0x000fc400078ec0ff */
[----:B------:R-:W-:Y:S02]  /*9b40*/  LOP3.LUT R0, R193, 0x380, RZ, 0xc0, !PT ;  /* 0x00000380c1007812 */ /* 0x000fe400078ec0ff */
[----:B------:R-:W-:Y:S02]  /*9b50*/  LOP3.LUT R10, R177, 0x380, RZ, 0xc0, !PT ;  /* 0x00000380b10a7812 */ /* 0x000fe400078ec0ff */
[----:B------:R-:W-:Y:S02]  /*9b60*/  SHF.R.U64 R3, R3, 0x3, RZ ;  /* 0x0000000303037819 */ /* 0x000fe400000012ff */
[----:B------:R-:W-:Y:S02]  /*9b70*/  LOP3.LUT R27, R201, 0x380, RZ, 0xc0, !PT ;  /* 0x00000380c91b7812 */ /* 0x000fe400078ec0ff */
[----:B------:R-:W-:Y:S02]  /*9b80*/  LOP3.LUT R82, R183, 0x380, RZ, 0xc0, !PT ;  /* 0x00000380b7527812 */ /* 0x000fe400078ec0ff */
[----:B------:R-:W-:-:S02]  /*9b90*/  SHF.R.U64 R8, R8, 0x3, RZ ;  /* 0x0000000308087819 */ /* 0x000fc400000012ff */
[----:B------:R-:W-:Y:S02]  /*9ba0*/  LOP3.LUT R20, R181, 0x380, RZ, 0xc0, !PT ;  /* 0x00000380b5147812 */ /* 0x000fe400078ec0ff */
[----:B------:R-:W-:Y:S02]  /*9bb0*/  SHF.R.U64 R0, R0, 0x3, RZ ;  /* 0x0000000300007819 */ /* 0x000fe400000012ff */
[----:B------:R-:W-:Y:S02]  /*9bc0*/  SHF.R.U64 R10, R10, 0x3, RZ ;  /* 0x000000030a0a7819 */ /* 0x000fe400000012ff */
[----:B------:R-:W-:Y:S02]  /*9bd0*/  LOP3.LUT R98, R197, 0x380, RZ, 0xc0, !PT ;  /* 0x00000380c5627812 */ /* 0x000fe400078ec0ff */
[----:B------:R-:W-:Y:S02]  /*9be0*/  LOP3.LUT R90, R3, R90, RZ, 0x3c, !PT ;  /* 0x0000005a035a7212 */ /* 0x000fe400078e3cff */
[----:B------:R-:W-:-:S02]  /*9bf0*/  SHF.R.U64 R28, R27, 0x3, RZ ;  /* 0x000000031b1c7819 */ /* 0x000fc400000012ff */
[----:B------:R-:W-:Y:S02]  /*9c00*/  LOP3.LUT R3, R106, 0x380, RZ, 0xc0, !PT ;  /* 0x000003806a037812 */ /* 0x000fe400078ec0ff */
[----:B------:R-:W-:Y:S02]  /*9c10*/  SHF.R.U64 R82, R82, 0x3, RZ ;  /* 0x0000000352527819 */ /* 0x000fe400000012ff */
[----:B------:R-:W-:Y:S02]  /*9c20*/  LOP3.LUT R8, R8, R175, RZ, 0x3c, !PT ;  /* 0x000000af08087212 */ /* 0x000fe400078e3cff */
[----:B------:R-:W-:Y:S02]  /*9c30*/  SHF.R.U64 R20, R20, 0x3, RZ ;  /* 0x0000000314147819 */ /* 0x000fe400000012ff */
[----:B------:R-:W-:Y:S02]  /*9c40*/  LOP3.LUT R94, R195, 0x380, RZ, 0xc0, !PT ;  /* 0x00000380c35e7812 */ /* 0x000fe400078ec0ff */
[----:B------:R-:W-:-:S02]  /*9c50*/  LOP3.LUT R86, R0, R193, RZ, 0x3c, !PT ;  /* 0x000000c100567212 */ /* 0x000fc400078e3cff */
[----:B------:R-:W-:Y:S02]  /*9c60*/  LOP3.LUT R10, R10, R177, RZ, 0x3c, !PT ;  /* 0x000000b10a0a7212 */ /* 0x000fe400078e3cff */
[----:B------:R-:W-:Y:S02]  /*9c70*/  SHF.R.U64 R98, R98, 0x3, RZ ;  /* 0x0000000362627819 */ /* 0x000fe400000012ff */
[----:B------:R-:W-:Y:S02]  /*9c80*/  MOV R114, R114 ;  /* 0x0000007200727202 */ /* 0x000fe40000000f00 */
[----:B------:R-:W-:Y:S02]  /*9c90*/  LOP3.LUT R0, R199, 0x380, RZ, 0xc0, !PT ;  /* 0x00000380c7007812 */ /* 0x000fe400078ec0ff */
[----:B------:R-:W-:Y:S02]  /*9ca0*/  F2FP.F16.F32.PACK_AB R27, R31, R30 ;  /* 0x0000001e1f1b723e */ /* 0x000fe400000000ff */
[----:B------:R-:W-:-:S02]  /*9cb0*/  LOP3.LUT R110, R28, R201, RZ, 0x3c, !PT ;  /* 0x000000c91c6e7212 */ /* 0x000fc400078e3cff */
[----:B------:R-:W-:Y:S01]  /*9cc0*/  SHF.R.U64 R3, R3, 0x3, RZ ;  /* 0x0000000303037819 */ /* 0x000fe200000012ff */
[----:B------:R1:W-:Y:S01]  /*9cd0*/  STSM.16.M88.4 [R114], R24 ;  /* 0x0000001872007844 */ /* 0x0003e20000000200 */
[----:B------:R-:W-:Y:S02]  /*9ce0*/  MOV R28, R4 ;  /* 0x00000004001c7202 */ /* 0x000fe40000000f00 */
[----:B------:R-:W-:Y:S02]  /*9cf0*/  LOP3.LUT R82, R82, R183, RZ, 0x3c, !PT ;  /* 0x000000b752527212 */ /* 0x000fe400078e3cff */
[----:B------:R-:W-:Y:S01]  /*9d00*/  MOV R6, R6 ;  /* 0x0000000600067202 */ /* 0x000fe20000000f00 */
[----:B------:R2:W-:Y:S01]  /*9d10*/  STSM.16.M88.4 [R28], R32 ;  /* 0x000000201c007844 */ /* 0x0005e20000000200 */
[----:B------:R-:W-:Y:S02]  /*9d20*/  LOP3.LUT R20, R20, R181, RZ, 0x3c, !PT ;  /* 0x000000b514147212 */ /* 0x000fe400078e3cff */
[----:B------:R-:W-:Y:S01]  /*9d30*/  SHF.R.U64 R94, R94, 0x3, RZ ;  /* 0x000000035e5e7819 */ /* 0x000fe200000012ff */
[----:B------:R2:W-:Y:S01]  /*9d40*/  STSM.16.M88.4 [R6], R40 ;  /* 0x0000002806007844 */ /* 0x0005e20000000200 */
[----:B------:R-:W-:-:S02]  /*9d50*/  MOV R8, R8 ;  /* 0x0000000800087202 */ /* 0x000fc40000000f00 */
[----:B------:R-:W-:Y:S02]  /*9d60*/  F2FP.F16.F32.PACK_AB R51, R55, R54 ;  /* 0x000000363733723e */ /* 0x000fe400000000ff */
[----:B------:R-:W-:Y:S02]  /*9d70*/  F2FP.F16.F32.PACK_AB R57, R59, R58 ;  /* 0x0000003a3b39723e */ /* 0x000fe400000000ff */
[----:B------:R-:W-:Y:S01]  /*9d80*/  F2FP.F16.F32.PACK_AB R64, R65, R64 ;  /* 0x000000404140723e */ /* 0x000fe200000000ff */
[----:B------:R2:W-:Y:S01]  /*9d90*/  STSM.16.M88.4 [R8], R48 ;  /* 0x0000003008007844 */ /* 0x0005e20000000200 */
[----:B------:R-:W-:Y:S02]  /*9da0*/  IADD3.X R99, RZ, R115, RZ, P1, !PT ;  /* 0x00000073ff637210 */ /* 0x000fe40000ffe4ff */
[----:B------:R-:W-:Y:S02]  /*9db0*/  LOP3.LUT R98, R98, R197, RZ, 0x3c, !PT ;  /* 0x000000c562627212 */ /* 0x000fe400078e3cff */
[----:B------:R-:W-:-:S02]  /*9dc0*/  SHF.R.U64 R0, R0, 0x3, RZ ;  /* 0x0000000300007819 */ /* 0x000fc400000012ff */
[----:B------:R-:W-:Y:S02]  /*9dd0*/  MOV R10, R10 ;  /* 0x0000000a000a7202 */ /* 0x000fe40000000f00 */
[----:B------:R-:W-:Y:S02]  /*9de0*/  F2FP.F16.F32.PACK_AB R58, R61, R60 ;  /* 0x0000003c3d3a723e */ /* 0x000fe400000000ff */
[----:B------:R-:W-:Y:S02]  /*9df0*/  F2FP.F16.F32.PACK_AB R59, R63, R62 ;  /* 0x0000003e3f3b723e */ /* 0x000fe400000000ff */
[----:B------:R-:W-:Y:S02]  /*9e00*/  F2FP.F16.F32.PACK_AB R65, R67, R66 ;  /* 0x000000424341723e */ /* 0x000fe400000000ff */
[----:B------:R-:W-:Y:S01]  /*9e10*/  F2FP.F16.F32.PACK_AB R72, R73, R72 ;  /* 0x000000484948723e */ /* 0x000fe200000000ff */
[----:B------:R2:W-:Y:S01]  /*9e20*/  STSM.16.M88.4 [R10], R56 ;  /* 0x000000380a007844 */ /* 0x0005e20000000200 */
[----:B------:R-:W-:-:S02]  /*9e30*/  IADD3.X R107, RZ, R115, RZ, P3, !PT ;  /* 0x00000073ff6b7210 */ /* 0x000fc40001ffe4ff */
[----:B------:R-:W-:Y:S02]  /*9e40*/  LOP3.LUT R106, R3, R106, RZ, 0x3c, !PT ;  /* 0x0000006a036a7212 */ /* 0x000fe400078e3cff */
[----:B------:R-:W-:Y:S02]  /*9e50*/  MOV R12, R12 ;  /* 0x0000000c000c7202 */ /* 0x000fe40000000f00 */
        /* <DEDUP_REMOVED lines=9> */
[----:B------:R-:W-:Y:S01]  /*9ef0*/  IADD3.X R95, RZ, R115, RZ, P6, !PT ;  /* 0x00000073ff5f7210 */ /* 0x000fe200037fe4ff */
[----:B------:R2:W-:Y:S01]  /*9f00*/  STSM.16.M88.4 [R14], R72 ;  /* 0x000000480e007844 */ /* 0x0005e20000000200 */
[----:B------:R-:W-:Y:S02]  /*9f10*/  LOP3.LUT R94, R94, R195, RZ, 0x3c, !PT ;  /* 0x000000c35e5e7212 */ /* 0x000fe400078e3cff */
[----:B------:R-:W-:-:S02]  /*9f20*/  MOV R20, R20 ;  /* 0x0000001400147202 */ /* 0x000fc40000000f00 */
[----:B------:R-:W-:Y:S02]  /*9f30*/  MOV R4, R90 ;  /* 0x0000005a00047202 */ /* 0x000fe40000000f00 */
        /* <DEDUP_REMOVED lines=11> */
[----:B------:R-:W-:Y:S01]  /*9ff0*/  IADD3.X R103, RZ, R115, RZ, P2, !PT ;  /* 0x00000073ff677210 */ /* 0x000fe200017fe4ff */
[----:B------:R2:W-:Y:S01]  /*a000*/  STSM.16.M88.4 [R5], R88 ;  /* 0x0000005805007844 */ /* 0x0005e20000000200 */
[----:B------:R-:W-:-:S02]  /*a010*/  MOV R86, R86 ;  /* 0x0000005600567202 */ /* 0x000fc40000000f00 */
[----:B------:R-:W-:Y:S02]  /*a020*/  MOV R0, R106 ;  /* 0x0000006a00007202 */ /* 0x000fe40000000f00 */
        /* <DEDUP_REMOVED lines=45> */
[----:B--2---:R-:W1:Y:S01]  /*a300*/  LDC.64 R6, c[0x0][0xb78] ;  /* 0x0002de00ff067b82 */ /* 0x004e620000000a00 */
[----:B------:R-:W-:Y:S01]  /*a310*/  USHF.R.S32.HI UR5, URZ, 0x1f, UR43 ;  /* 0x0000001f3f057899 */ /* 0x000fe2000801142b */
[----:B------:R-:W-:Y:S01]  /*a320*/  IADD3 R3, -R17, RZ, RZ ;  /* 0x000000ff11037210 */ /* 0x000fe20007ffe1ff */
[----:B------:R-:W-:Y:S01]  /*a330*/  ULDC.64 UR8, c[0x0][0xb70] ;  /* 0x0002dc0000087ab9 */ /* 0x000fe20000000a00 */
[----:B------:R-:W-:Y:S01]  /*a340*/  VIADD R9, R2, UR42 ;  /* 0x0000002a02097c36 */ /* 0x000fe20008000000 */
[----:B------:R-:W-:Y:S01]  /*a350*/  UIMAD UR5, UR5, UR8, URZ ;  /* 0x00000008050572a4 */ /* 0x000fe2000f8e023f */
[----:B------:R-:W-:Y:S01]  /*a360*/  ISETP.NE.AND P0, PT, R16, R3, PT ;  /* 0x000000031000720c */ /* 0x000fe20003f05270 */
[----:B------:R-:W-:Y:S02]  /*a370*/  UIMAD.WIDE.U32 UR6, UR43, UR8, URZ ;  /* 0x000000082b0672a5 */ /* 0x000fe4000f8e003f */
[----:B------:R-:W-:Y:S01]  /*a380*/  UIMAD UR5, UR43, UR9, UR5 ;  /* 0x000000092b0572a4 */ /* 0x000fe2000f8e0205 */
[----:B------:R-:W-:Y:S01]  /*a390*/  SHF.R.S32.HI R3, RZ, 0x1f, R9 ;  /* 0x0000001fff037819 */ /* 0x000fe20000011409 */
[----:B------:R-:W-:-:S02]  /*a3a0*/  USHF.R.S32.HI UR8, URZ, 0x1f, UR44 ;  /* 0x0000001f3f087899 */ /* 0x000fc4000801142c */
[----:B------:R-:W-:Y:S02]  /*a3b0*/  UIADD3 UR5, UR7, UR5, URZ ;  /* 0x0000000507057290 */ /* 0x000fe4000fffe03f */
[----:B------:R-:W-:Y:S02]  /*a3c0*/  MOV R5, UR7 ;  /* 0x0000000700057c02 */ /* 0x000fe40008000f00 */
[----:B------:R-:W-:Y:S01]  /*a3d0*/  MOV R4, UR6 ;  /* 0x0000000600047c02 */ /* 0x000fe20008000f00 */
[----:B------:R-:W-:Y:S01]  /*a3e0*/  ULDC.64 UR6, c[0x0][0xb40] ;  /* 0x0002d00000067ab9 */ /* 0x000fe20000000a00 */
[----:B------:R-:W-:Y:S01]  /*a3f0*/  MOV R5, UR5 ;  /* 0x0000000500057c02 */ /* 0x000fe20008000f00 */
[----:B------:R-:W-:Y:S02]  /*a400*/  ULDC UR5, c[0x0][0xa88] ;  /* 0x0002a20000057ab9 */ /* 0x000fe40000000800 */
[----:B------:R-:W-:Y:S01]  /*a410*/  ISETP.GE.OR P1, PT, R9, UR5, P0 ;  /* 0x0000000509007c0c */ /* 0x000fe20008726670 */
[----:B-1----:R-:W-:-:S02]  /*a420*/  IMAD R0, R6, UR8, RZ ;  /* 0x0000000806007c24 */ /* 0x002fc4000f8e02ff */
[----:B------:R-:W-:-:S04]  /*a430*/  IMAD.WIDE.U32 R4, R6, UR44, R4 ;  /* 0x0000002c06047c25 */ /* 0x000fc8000f8e0004 */
[----:B------:R-:W-:Y:S01]  /*a440*/  IMAD R6, R7, UR44, R0 ;  /* 0x0000002c07067c24 */ /* 0x000fe2000f8e0200 */
[C---:B------:R-:W-:Y:S02]  /*a450*/  IADD3 R7, R9.reuse, 0x8, RZ ;  /* 0x0000000809077810 */ /* 0x040fe40007ffe0ff */
[----:B------:R-:W-:Y:S02]  /*a460*/  IADD3 R0, P2, R9, R4, RZ ;  /* 0x0000000409007210 */ /* 0x000fe40007f5e0ff */
[----:B------:R-:W-:Y:S02]  /*a470*/  ISETP.GE.OR P0, PT, R7, UR5, P0 ;  /* 0x0000000507007c0c */ /* 0x000fe40008706670 */
[----:B------:R-:W-:Y:S02]  /*a480*/  IADD3.X R3, R3, R5, R6, P2, !PT ;  /* 0x0000000503037210 */ /* 0x000fe400017fe406 */
[----:B------:R-:W-:-:S04]  /*a490*/  LEA R4, P2, R0, UR6, 0x2 ;  /* 0x0000000600047c11 */ /* 0x000fc8000f8410ff */
[----:B------:R-:W-:-:S05]  /*a4a0*/  LEA.HI.X R5, R0, UR7, R3, 0x2, P2 ;  /* 0x0000000700057c11 */ /* 0x000fca00090f1403 */
[----:B------:R1:W-:Y:S04]  /*a4b0*/  @!P1 STG.E desc[UR50][R4.64], R156 ;  /* 0x0000009c04009986 */ /* 0x0003e8000c101932 */
[----:B------:R1:W-:Y:S02]  /*a4c0*/  @!P0 STG.E desc[UR50][R4.64+0x20], R155 ;  /* 0x0000209b04008986 */ /* 0x0003e4000c101932 */
.L_x_3165:
        /* <DEDUP_REMOVED lines=53> */
.L_x_3168:
[----:B------:R-:W-:Y:S05]  /*a820*/  BSYNC B0 ;  /* 0x0000000000007941 */ /* 0x000fea0003800000 */
.L_x_3167:
[----:B------:R-:W-:Y:S05]  /*a830*/  BRA `(.L_x_3166) ;  /* 0x0000000800287947 */ /* 0x000fea0003800000 */
.L_x_3164:
        /* <DEDUP_REMOVED lines=8> */
[----:B------:R-:W-:Y:S01]  /*a8c0*/  MOV R4, UR42 ;  /* 0x0000002a00047c02 */ /* 0x000fe20008000f00 */
[----:B------:R-:W-:-:S03]  /*a8d0*/  ULDC UR6, c[0x0][0xa88] ;  /* 0x0002a20000067ab9 */ /* 0x000fc60000000800 */
        /* <DEDUP_REMOVED lines=19> */
.L_x_3170:
[----:B------:R-:W-:Y:S05]  /*aa10*/  BSYNC B0 ;  /* 0x0000000000007941 */ /* 0x000fea0003800000 */
.L_x_3169:
[----:B------:R-:W-:Y:S01]  /*aa20*/  ULDC.64 UR6, c[0x0][0xa88] ;  /* 0x0002a20000067ab9 */ /* 0x000fe20000000a00 */
[----:B-12---:R-:W-:Y:S01]  /*aa30*/  IMAD R6, R8, UR5, RZ ;  /* 0x0000000508067c24 */ /* 0x006fe2000f8e02ff */
[----:B------:R-:W-:Y:S01]  /*aa40*/  ISETP.GE.AND P1, PT, R12, UR7, PT ;  /* 0x000000070c007c0c */ /* 0x000fe2000bf26270 */
[----:B------:R-:W1:Y:S01]  /*aa50*/  LDC.64 R10, c[0x0][0xae8] ;  /* 0x0002ba00ff0a7b82 */ /* 0x000e620000000a00 */
[C---:B------:R-:W-:Y:S01]  /*aa60*/  ISETP.GE.AND P0, PT, R184.reuse, UR7, PT ;  /* 0x00000007b8007c0c */ /* 0x040fe2000bf06270 */
[----:B------:R-:W-:Y:S01]  /*aa70*/  IMAD R7, R9, UR43, R6 ;  /* 0x0000002b09077c24 */ /* 0x000fe2000f8e0206 */
[----:B------:R-:W-:Y:S01]  /*aa80*/  SEL R3, RZ, 0xffffffff, P1 ;  /* 0xffffffffff037807 */ /* 0x000fe20000800000 */
[C---:B------:R-:W-:Y:S01]  /*aa90*/  VIADD R14, R184.reuse, 0x80 ;  /* 0x00000080b80e7836 */ /* 0x040fe20000000000 */
[----:B------:R-:W-:Y:S01]  /*aaa0*/  IADD3 R15, R184, 0xc0, RZ ;  /* 0x000000c0b80f7810 */ /* 0x000fe20007ffe0ff */
[----:B------:R-:W-:Y:S01]  /*aab0*/  UIADD3 UR42, -UR42, UR6, URZ ;  /* 0x000000062a2a7290 */ /* 0x000fe2000fffe13f */
[----:B------:R-:W-:Y:S01]  /*aac0*/  SEL R0, RZ, 0x1, P0 ;  /* 0x00000001ff007807 */ /* 0x000fe20000000000 */
[----:B------:R-:W2:Y:S01]  /*aad0*/  LDC R9, c[0x0][0xdac] ;  /* 0x00036b00ff097b82 */ /* 0x000ea20000000800 */
[----:B------:R-:W-:Y:S01]  /*aae0*/  SHF.L.U32 R3, R3, 0x1, RZ ;  /* 0x0000000103037819 */ /* 0x000fe200000006ff */
[----:B------:R-:W-:Y:S01]  /*aaf0*/  ULOP3.LUT UR40, URZ, UR40, URZ, 0x33, !UPT ;  /* 0x000000283f287292 */ /* 0x000fe2000f8e333f */
[----:B------:R-:W-:Y:S01]  /*ab00*/  ISETP.GE.AND P0, PT, R14, UR7, PT ;  /* 0x000000070e007c0c */ /* 0x000fe2000bf06270 */
[----:B------:R-:W-:Y:S01]  /*ab10*/  BSSY B0, `(.L_x_3171) ;  /* 0x000003d000007945 */ /* 0x000fe20003800000 */
[----:B------:R-:W-:-:S02]  /*ab20*/  ISETP.GE.AND P2, PT, R15, UR7, PT ;  /* 0x000000070f007c0c */ /* 0x000fc4000bf46270 */
[C---:B------:R-:W-:Y:S02]  /*ab30*/  IADD3 R21, R184.reuse, 0x140, RZ ;  /* 0x00000140b8157810 */ /* 0x040fe40007ffe0ff */
[----:B------:R-:W-:Y:S02]  /*ab40*/  LOP3.LUT R0, R3, 0x2, R0, 0xe2, !PT ;  /* 0x0000000203007812 */ /* 0x000fe400078ee200 */
[C---:B------:R-:W-:Y:S02]  /*ab50*/  IADD3 R20, R184.reuse, 0x100, RZ ;  /* 0x00000100b8147810 */ /* 0x040fe40007ffe0ff */
[----:B------:R-:W-:Y:S02]  /*ab60*/  SHF.R.S32.HI R185, RZ, 0x1f, R184 ;  /* 0x0000001fffb97819 */ /* 0x000fe400000114b8 */
[C---:B------:R-:W-:Y:S02]  /*ab70*/  IADD3 R4, R184.reuse, 0x180, RZ ;  /* 0x00000180b8047810 */ /* 0x040fe40007ffe0ff */
[----:B------:R-:W-:-:S02]  /*ab80*/  IADD3 R5, R184, 0x1c0, RZ ;  /* 0x000001c0b8057810 */ /* 0x000fc40007ffe0ff */
[----:B------:R-:W-:Y:S02]  /*ab90*/  SEL R3, RZ, 0x4, P0 ;  /* 0x00000004ff037807 */ /* 0x000fe40000000000 */
[----:B------:R-:W-:Y:S02]  /*aba0*/  SEL R6, RZ, 0x8, P2 ;  /* 0x00000008ff067807 */ /* 0x000fe40001000000 */
[----:B------:R-:W-:Y:S02]  /*abb0*/  ISETP.GE.AND P2, PT, R21, UR7, PT ;  /* 0x0000000715007c0c */ /* 0x000fe4000bf46270 */
[----:B------:R-:W-:Y:S02]  /*abc0*/  ISETP.GE.AND P0, PT, R20, UR7, PT ;  /* 0x0000000714007c0c */ /* 0x000fe4000bf06270 */
[----:B------:R-:W-:Y:S02]  /*abd0*/  ISETP.GE.AND P3, PT, R4, UR7, PT ;  /* 0x0000000704007c0c */ /* 0x000fe4000bf66270 */
[----:B------:R-:W-:Y:S01]  /*abe0*/  ISETP.GE.AND P1, PT, R5, UR7, PT ;  /* 0x0000000705007c0c */ /* 0x000fe2000bf26270 */
[----:B------:R-:W-:Y:S01]  /*abf0*/  IMAD.WIDE.U32 R4, R8, UR43, R184 ;  /* 0x0000002b08047c25 */ /* 0x000fe2000f8e00b8 */
[----:B------:R-:W-:-:S02]  /*ac00*/  LOP3.LUT R0, R6, R0, R3, 0xfe, !PT ;  /* 0x0000000006007212 */ /* 0x000fc400078efe03 */
[----:B------:R-:W-:Y:S01]  /*ac10*/  SEL R6, RZ, 0x20, P2 ;  /* 0x00000020ff067807 */ /* 0x000fe20001000000 */
[----:B------:R-:W-:Y:S01]  /*ac20*/  IMAD.IADD R5, R5, 0x1, R7 ;  /* 0x0000000105057824 */ /* 0x000fe200078e0207 */
[C---:B------:R-:W-:Y:S02]  /*ac30*/  IADD3 R8, R186.reuse, 0x20, RZ ;  /* 0x00000020ba087810 */ /* 0x040fe40007ffe0ff */
[----:B------:R-:W-:Y:S02]  /*ac40*/  ISETP.GE.AND P2, PT, R186, UR42, PT ;  /* 0x0000002aba007c0c */ /* 0x000fe4000bf46270 */
[----:B------:R-:W-:Y:S02]  /*ac50*/  SEL R3, RZ, 0x10, P0 ;  /* 0x00000010ff037807 */ /* 0x000fe40000000000 */
[----:B------:R-:W-:Y:S01]  /*ac60*/  ISETP.GE.AND P0, PT, R8, UR42, PT ;  /* 0x0000002a08007c0c */ /* 0x000fe2000bf06270 */
[----:B-1----:R-:W-:Y:S01]  /*ac70*/  IMAD R8, R10, UR8, RZ ;  /* 0x000000080a087c24 */ /* 0x002fe2000f8e02ff */
[----:B------:R-:W-:-:S02]  /*ac80*/  LOP3.LUT R3, R6, R0, R3, 0xfe, !PT ;  /* 0x0000000006037212 */ /* 0x000fc400078efe03 */
[----:B------:R-:W-:Y:S01]  /*ac90*/  SEL R0, RZ, 0x40, P3 ;  /* 0x00000040ff007807 */ /* 0x000fe20001800000 */
[----:B------:R-:W-:Y:S01]  /*aca0*/  IMAD R11, R11, UR44, R8 ;  /* 0x0000002c0b0b7c24 */ /* 0x000fe2000f8e0208 */
[----:B--2---:R-:W-:Y:S01]  /*acb0*/  IADD3 R7, R9, UR40, RZ ;  /* 0x0000002809077c10 */ /* 0x004fe2000fffe0ff */
[----:B------:R-:W-:Y:S01]  /*acc0*/  IMAD.WIDE.U32 R8, R10, UR44, R4 ;  /* 0x0000002c0a087c25 */ /* 0x000fe2000f8e0004 */
[--C-:B------:R-:W-:Y:S02]  /*acd0*/  SHF.R.S32.HI R187, RZ, 0x1f, R186.reuse ;  /* 0x0000001fffbb7819 */ /* 0x100fe400000114ba */
[----:B------:R-:W-:Y:S02]  /*ace0*/  LOP3.LUT R3, R3, R0, RZ, 0xfc, !PT ;  /* 0x0000000003037212 */ /* 0x000fe400078efcff */
[----:B------:R-:W-:Y:S01]  /*acf0*/  SEL R0, RZ, 0x80, P1 ;  /* 0x00000080ff007807 */ /* 0x000fe20000800000 */
[----:B------:R-:W-:Y:S01]  /*ad00*/  IMAD.WIDE R6, R7, 0x40, R186 ;  /* 0x0000004007067825 */ /* 0x000fe200078e02ba */
[----:B------:R-:W-:-:S02]  /*ad10*/  IADD3 R13, R9, R11, RZ ;  /* 0x0000000b090d7210 */ /* 0x000fc40007ffe0ff */
[----:B------:R-:W-:Y:S01]  /*ad20*/  LOP3.LUT R0, R3, R0, RZ, 0xfc, !PT ;  /* 0x0000000003007212 */ /* 0x000fe200078efcff */
[----:B------:R-:W-:Y:S06]  /*ad30*/  @P2 BRA `(.L_x_3172) ;  /* 0x0000000000682947 */ /* 0x000fec0003800000 */
[----:B------:R-:W-:Y:S01]  /*ad40*/  ULDC.64 UR8, c[0x0][0xad8] ;  /* 0x0002b60000087ab9 */ /* 0x000fe20000000a00 */
[----:B------:R-:W-:Y:S01]  /*ad50*/  MOV R4, R8 ;  /* 0x0000000800047202 */ /* 0x000fe20000000f00 */
[----:B------:R-:W-:Y:S01]  /*ad60*/  IMAD R11, R7, UR8, RZ ;  /* 0x00000008070b7c24 */ /* 0x000fe2000f8e02ff */
[----:B------:R-:W-:Y:S02]  /*ad70*/  MOV R5, R13 ;  /* 0x0000000d00057202 */ /* 0x000fe40000000f00 */
[----:B------:R-:W-:Y:S01]  /*ad80*/  ISETP.GE.AND P6, PT, R184, UR7, PT ;  /* 0x00000007b8007c0c */ /* 0x000fe2000bfc6270 */
[----:B------:R-:W-:Y:S01]  /*ad90*/  IMAD R11, R6, UR9, R11 ;  /* 0x00000009060b7c24 */ /* 0x000fe2000f8e020b */
[----:B------:R-:W-:Y:S01]  /*ada0*/  ISETP.GE.AND P1, PT, R12, UR7, PT ;  /* 0x000000070c007c0c */ /* 0x000fe2000bf26270 */
        /* <DEDUP_REMOVED lines=19> */
.L_x_3172:
[----:B------:R-:W-:Y:S05]  /*aee0*/  BSYNC B0 ;  /* 0x0000000000007941 */ /* 0x000fea0003800000 */
.L_x_3171:
[----:B------:R-:W-:Y:S04]  /*aef0*/  BSSY B0, `(.L_x_3166) ;  /* 0x000001e000007945 */ /* 0x000fe80003800000 */
[----:B------:R-:W-:Y:S05]  /*af00*/  @P0 BRA `(.L_x_3173) ;  /* 0x0000000000700947 */ /* 0x000fea0003800000 */
[----:B------:R-:W-:Y:S01]  /*af10*/  IADD3 R9, P0, R6, 0x20, RZ ;  /* 0x0000002006097810 */ /* 0x000fe20007f1e0ff */
[----:B------:R-:W-:Y:S01]  /*af20*/  ULDC.64 UR8, c[0x0][0xad8] ;  /* 0x0002b60000087ab9 */ /* 0x000fe20000000a00 */
[----:B------:R-:W-:Y:S02]  /*af30*/  MOV R4, R8 ;  /* 0x0000000800047202 */ /* 0x000fe40000000f00 */
[----:B------:R-:W-:Y:S02]  /*af40*/  IADD3.X R6, RZ, R7, RZ, P0, !PT ;  /* 0x00000007ff067210 */ /* 0x000fe400007fe4ff */
[----:B------:R-:W-:Y:S02]  /*af50*/  MOV R5, R13 ;  /* 0x0000000d00057202 */ /* 0x000fe40000000f00 */
[----:B------:R-:W-:Y:S01]  /*af60*/  ISETP.GE.AND P0, PT, R12, UR7, PT ;  /* 0x000000070c007c0c */ /* 0x000fe2000bf06270 */
[----:B------:R-:W-:Y:S01]  /*af70*/  IMAD R6, R6, UR8, RZ ;  /* 0x0000000806067c24 */ /* 0x000fe2000f8e02ff */
[----:B------:R-:W-:Y:S01]  /*af80*/  ISETP.GE.AND P1, PT, R14, UR7, PT ;  /* 0x000000070e007c0c */ /* 0x000fe2000bf26270 */
[----:B------:R-:W-:Y:S01]  /*af90*/  IMAD.WIDE.U32 R4, R9, UR8, R4 ;  /* 0x0000000809047c25 */ /* 0x000fe2000f8e0004 */
[----:B------:R-:W-:-:S02]  /*afa0*/  ISETP.GE.AND P2, PT, R15, UR7, PT ;  /* 0x000000070f007c0c */ /* 0x000fc4000bf46270 */
[----:B------:R-:W-:Y:S01]  /*afb0*/  ISETP.GE.AND P6, PT, R20, UR7, PT ;  /* 0x0000000714007c0c */ /* 0x000fe2000bfc6270 */
[----:B------:R-:W-:Y:S01]  /*afc0*/  IMAD R9, R9, UR9, R6 ;  /* 0x0000000909097c24 */ /* 0x000fe2000f8e0206 */
[----:B------:R-:W-:Y:S01]  /*afd0*/  ULDC.64 UR8, c[0x0][0xa80] ;  /* 0x0002a00000087ab9 */ /* 0x000fe20000000a00 */
[----:B------:R-:W-:Y:S02]  /*afe0*/  ISETP.GE.AND P5, PT, R21, UR7, PT ;  /* 0x0000000715007c0c */ /* 0x000fe4000bfa6270 */
[C---:B------:R-:W-:Y:S02]  /*aff0*/  LEA R6, P3, R4.reuse, UR8, 0x1 ;  /* 0x0000000804067c11 */ /* 0x040fe4000f8608ff */
[----:B------:R-:W-:Y:S02]  /*b000*/  IADD3 R5, R5, R9, RZ ;  /* 0x0000000905057210 */ /* 0x000fe40007ffe0ff */
[----:B------:R-:W-:Y:S02]  /*b010*/  LOP3.LUT P4, RZ, R3, 0x40, RZ, 0xc0, !PT ;  /* 0x0000004003ff7812 */ /* 0x000fe4000788c0ff */
[----:B------:R-:W-:-:S02]  /*b020*/  LEA.HI.X R7, R4, UR9, R5, 0x1, P3 ;  /* 0x0000000904077c11 */ /* 0x000fc400098f0c05 */
        /* <DEDUP_REMOVED lines=10> */
.L_x_3173:
[----:B------:R-:W-:Y:S05]  /*b0d0*/  BSYNC B0 ;  /* 0x0000000000007941 */ /* 0x000fea0003800000 */
.L_x_3166:
[----:B------:R-:W3:Y:S02]  /*b0e0*/  LDC R0, c[0x0][0xda8] ;  /* 0x00036a00ff007b82 */ /* 0x000ee40000000800 */
[----:B---3--:R-:W-:-:S13]  /*b0f0*/  ISETP.LE.AND P0, PT, R0, UR4, PT ;  /* 0x0000000400007c0c */ /* 0x008fda000bf03270 */
[----:B------:R-:W-:Y:S05]  /*b100*/  @!P0 BRA `(.L_x_3174) ;  /* 0xffffff5c00748947 */ /* 0x000fea000383ffff */
[----:B------:R-:W-:Y:S05]  /*b110*/  EXIT ;  /* 0x000000000000794d */ /* 0x000fea0003800000 */
.L_x_3120:
        /* <DEDUP_REMOVED lines=8> */
[----:B------:R-:W-:Y:S01]  /*b1a0*/  IMAD.MOV.U32 R17, RZ, RZ, 0x1 ;  /* 0x00000001ff117424 */ /* 0x000fe200078e00ff */
[----:B------:R-:W-:-:S05]  /*b1b0*/  MOV R16, RZ ;  /* 0x000000ff00107202 */ /* 0x000fca0000000f00 */
[----:B------:R-:W1:Y:S02]  /*b1c0*/  LDC R0, c[0x0][0xda8] ;  /* 0x00036a00ff007b82 */ /* 0x000e640000000800 */
[----:B-1----:R-:W-:-:S13]  /*b1d0*/  ISETP.LE.AND P0, PT, R0, UR4, PT ;  /* 0x0000000400007c0c */ /* 0x002fda000bf03270 */
[----:B------:R-:W-:Y:S05]  /*b1e0*/  @P0 BRA `(.L_x_3175) ;  /* 0x0000002c00480947 */ /* 0x000fea0003800000 */
[----:B------:R-:W1:Y:S01]  /*b1f0*/  S2R R2, SR_TID.X ;  /* 0x0000000000027919 */ /* 0x000e620000002100 */
[----:B------:R-:W-:Y:S01]  /*b200*/  MOV R18, UR4 ;  /* 0x0000000400127c02 */ /* 0x000fe20008000f00 */
[----:B------:R-:W-:Y:S01]  /*b210*/  ULDC UR39, c[0x0][0xc] ;  /* 0x0000030000277ab9 */ /* 0x000fe20000000800 */
[----:B------:R-:W-:Y:S01]  /*b220*/  MOV R16, RZ ;  /* 0x000000ff00107202 */ /* 0x000fe20000000f00 */
[----:B------:R-:W-:Y:S01]  /*b230*/  ULDC.64 UR46, c[0x0][0x198] ;  /* 0x00006600002e7ab9 */ /* 0x000fe20000000a00 */
[----:B------:R-:W-:Y:S01]  /*b240*/  MOV R17, 0x1 ;  /* 0x0000000100117802 */ /* 0x000fe20000000f00 */
[----:B------:R-:W-:Y:S01]  /*b250*/  UMOV UR44, URZ ;  /* 0x0000003f002c7c82 */ /* 0x000fe20008000000 */
[----:B-1----:R-:W-:-:S07]  /*b260*/  LOP3.LUT R19, R2, 0x1f, RZ, 0xc0, !PT ;  /* 0x0000001f02137812 */ /* 0x002fce00078ec0ff */
.L_x_3223:
        /* <DEDUP_REMOVED lines=21> */
.L_x_3176:
[----:B------:R-:W-:Y:S01]  /*b3c0*/  ULDC UR11, c[0x0][0xdc4] ;  /* 0x00037100000b7ab9 */ /* 0x000fe20000000800 */
[----:B------:R-:W-:Y:S01]  /*b3d0*/  UMOV UR9, UR10 ;  /* 0x0000000a00097c82 */ /* 0x000fe20008000000 */
[----:B------:R-:W-:-:S11]  /*b3e0*/  UISETP.NE.AND UP0, UPT, UR11, 0x1, UPT ;  /* 0x000000010b00788c */ /* 0x000fd6000bf05270 */
[----:B------:R-:W-:Y:S02]  /*b3f0*/  @UP0 ULDC.64 UR12, c[0x0][0xdc8] ;  /* 0x00037200000c0ab9 */ /* 0x000fe40000000a00 */
[----:B------:R-:W-:-:S04]  /*b400*/  UIMAD.WIDE.U32 UR6, UR10, UR12, URZ ;  /* 0x0000000c0a0672a5 */ /* 0x000fc8000f8e003f */
[----:B------:R-:W-:-:S04]  /*b410*/  @UP0 USHF.R.U32.HI UR9, URZ, UR13, UR7 ;  /* 0x0000000d3f090299 */ /* 0x000fc80008011607 */
[----:B------:R-:W-:-:S12]  /*b420*/  UIMAD UR6, UR9, UR11, URZ ;  /* 0x0000000b090672a4 */ /* 0x000fd8000f8e023f */
.L_x_3177:
[----:B------:R-:W-:Y:S01]  /*b430*/  ULOP3.LUT UR7, URZ, UR9, URZ, 0x33, !UPT ;  /* 0x000000093f077292 */ /* 0x000fe2000f8e333f */
[----:B------:R-:W-:Y:S01]  /*b440*/  BSSY B6, `(.L_x_3178) ;  /* 0x000029d000067945 */ /* 0x000fe20003800000 */
[----:B------:R-:W-:Y:S01]  /*b450*/  ULDC.64 UR12, c[0x0][0x3f8] ;  /* 0x0000fe00000c7ab9 */ /* 0x000fe20000000a00 */
[----:B------:R-:W-:Y:S01]  /*b460*/  ULDC UR9, c[0x0][0xdac] ;  /* 0x00036b0000097ab9 */ /* 0x000fe20000000800 */
[----:B------:R-:W-:Y:S02]  /*b470*/  UISETP.NE.U32.AND UP0, UPT, UR12, URZ, UPT ;  /* 0x0000003f0c00728c */ /* 0x000fe4000bf05070 */
[----:B------:R-:W-:Y:S02]  /*b480*/  UIADD3 UR7, UR7, UR9, URZ ;  /* 0x0000000907077290 */ /* 0x000fe4000fffe03f */
[----:B------:R-:W-:Y:S02]  /*b490*/  UISETP.NE.AND.EX UP0, UPT, UR13, URZ, UPT, UP0 ;  /* 0x0000003f0d00728c */ /* 0x000fe4000bf05300 */
[----:B------:R-:W-:Y:S01]  /*b4a0*/  USHF.L.U32 UR41, UR7, 0x6, URZ ;  /* 0x0000000607297899 */ /* 0x000fe2000800063f */
[----:B------:R-:W-:Y:S01]  /*b4b0*/  ULDC UR9, c[0x0][0x404] ;  /* 0x0001010000097ab9 */ /* 0x000fe20000000800 */
[----:B------:R-:W-:Y:S01]  /*b4c0*/  ULDC UR12, c[0x0][0x288] ;  /* 0x0000a200000c7ab9 */ /* 0x000fe20000000800 */
[----:B------:R-:W-:-:S02]  /*b4d0*/  USEL UR9, UR9, 0x1, UP0 ;  /* 0x0000000109097887 */ /* 0x000fc40008000000 */
[----:B------:R-:W-:Y:S01]  /*b4e0*/  UIADD3 UR7, UR41, 0x7f, -UR12 ;  /* 0x0000007f29077890 */ /* 0x000fe2000fffe80c */
[----:B------:R-:W-:Y:S02]  /*b4f0*/  ULDC UR11, c[0x0][0xdb8] ;  /* 0x00036e00000b7ab9 */ /* 0x000fe40000000800 */
[----:B------:R-:W-:Y:S01]  /*b500*/  ULDC UR12, c[0x0][0x2e0] ;  /* 0x0000b800000c7ab9 */ /* 0x000fe20000000800 */
[----:B------:R-:W-:Y:S02]  /*b510*/  UISETP.NE.AND UP1, UPT, UR11, 0x1, UPT ;  /* 0x000000010b00788c */ /* 0x000fe4000bf25270 */
[----:B------:R-:W-:Y:S02]  /*b520*/  UIMAD UR13, UR9, UR12, 0x3f ;  /* 0x0000003f090d74a4 */ /* 0x000fe4000f8e020c */
[----:B------:R-:W-:Y:S02]  /*b530*/  UIMAD UR7, UR9, UR12, UR7 ;  /* 0x0000000c090772a4 */ /* 0x000fe4000f8e0207 */
[----:B------:R-:W-:-:S02]  /*b540*/  USHF.R.S32.HI UR12, URZ, 0x1f, UR13 ;  /* 0x0000001f3f0c7899 */ /* 0x000fc4000801140d */
[----:B------:R-:W-:Y:S02]  /*b550*/  USHF.R.S32.HI UR9, URZ, 0x1f, UR7 ;  /* 0x0000001f3f097899 */ /* 0x000fe40008011407 */
[----:B------:R-:W-:Y:S02]  /*b560*/  ULEA.HI UR12, UR12, UR13, URZ, 0x6 ;  /* 0x0000000d0c0c7291 */ /* 0x000fe4000f8f303f */
[----:B------:R-:W-:Y:S02]  /*b570*/  ULEA.HI UR9, UR9, UR7, URZ, 0x6 ;  /* 0x0000000709097291 */ /* 0x000fe4000f8f303f */
[----:B------:R-:W-:Y:S02]  /*b580*/  USHF.R.S32.HI UR12, URZ, 0x6, UR12 ;  /* 0x000000063f0c7899 */ /* 0x000fe4000801140c */
[----:B------:R-:W-:Y:S02]  /*b590*/  USHF.R.S32.HI UR9, URZ, 0x6, UR9 ;  /* 0x000000063f097899 */ /* 0x000fe40008011409 */
[----:B------:R-:W-:-:S02]  /*b5a0*/  UIADD3 UR6, UR10, -UR6, URZ ;  /* 0x800000060a067290 */ /* 0x000fc4000fffe03f */
[----:B------:R-:W-:Y:S01]  /*b5b0*/  UISETP.LT.AND UP0, UPT, UR12, UR9, UPT ;  /* 0x000000090c00728c */ /* 0x000fe2000bf01270 */
[----:B------:R-:W-:-:S03]  /*b5c0*/  ULDC UR10, c[0x0][0xdc4] ;  /* 0x00037100000a7ab9 */ /* 0x000fc60000000800 */
[----:B------:R-:W-:Y:S02]  /*b5d0*/  USEL UR38, UR12, UR9, UP0 ;  /* 0x000000090c267287 */ /* 0x000fe40008000000 */
[----:B------:R-:W-:-:S03]  /*b5e0*/  UIMAD UR8, UR8, UR10, UR6 ;  /* 0x0000000a080872a4 */ /* 0x000fc6000f8e0206 */
[----:B------:R-:W-:Y:S01]  /*b5f0*/  @UP1 ULDC UR6, c[0x0][0xdbc] ;  /* 0x00036f0000061ab9 */ /* 0x000fe20000000800 */
[----:B------:R-:W-:Y:S01]  /*b600*/  ISETP.LT.AND P0, PT, RZ, UR38, PT ;  /* 0x00000026ff007c0c */ /* 0x000fe2000bf01270 */
[----:B------:R-:W-:Y:S01]  /*b610*/  UIMAD.WIDE.U32 UR6, UR8, UR6, URZ ;  /* 0x00000006080672a5 */ /* 0x000fe2000f8e003f */
[----:B------:R-:W-:Y:S01]  /*b620*/  @UP1 ULDC UR10, c[0x0][0xdc0] ;  /* 0x00037000000a1ab9 */ /* 0x000fe20000000800 */
[----:B------:R-:W-:Y:S02]  /*b630*/  UMOV UR43, UR8 ;  /* 0x00000008002b7c82 */ /* 0x000fe40008000000 */
[----:B------:R-:W-:-:S04]  /*b640*/  @UP1 USHF.R.U32.HI UR43, URZ, UR10, UR7 ;  /* 0x0000000a3f2b1299 */ /* 0x000fc80008011607 */
[----:B------:R-:W-:-:S04]  /*b650*/  UIADD3 UR42, -UR43, URZ, URZ ;  /* 0x0000003f2b2a7290 */ /* 0x000fc8000fffe13f */
[----:B------:R-:W-:Y:S01]  /*b660*/  UIMAD UR42, UR11, UR42, UR8 ;  /* 0x0000002a0b2a72a4 */ /* 0x000fe2000f8e0208 */
[----:B------:R-:W-:Y:S11]  /*b670*/  @P0 BRA `(.L_x_3179) ;  /* 0x0000000000400947 */ /* 0x000ff60003800000 */
[----:B------:R-:W-:Y:S01]  /*b680*/  ISETP.NE.AND P0, PT, R19, RZ, PT ;  /* 0x000000ff1300720c */ /* 0x000fe20003f05270 */
[----:B------:R-:W-:-:S12]  /*b690*/  IMAD.MOV.U32 R13, RZ, RZ, R18 ;  /* 0x000000ffff0d7224 */ /* 0x000fd800078e0012 */
        /* <DEDUP_REMOVED lines=14> */
.L_x_3179:
        /* <DEDUP_REMOVED lines=23> */
.L_x_3181:
        /* <DEDUP_REMOVED lines=11> */
[----:B------:R-:W-:Y:S01]  /*b9a0*/  IMAD.U32 R11, RZ, RZ, UR5 ;  /* 0x00000005ff0b7e24 */ /* 0x000fe2000f8e00ff */
[----:B------:R-:W-:Y:S02]  /*b9b0*/  MOV R6, UR8 ;  /* 0x0000000800067c02 */ /* 0x000fe40008000f00 */
[----:B------:R-:W-:-:S02]  /*b9c0*/  MOV R7, UR9 ;  /* 0x0000000900077c02 */ /* 0x000fc40008000f00 */
[----:B------:R-:W-:Y:S02]  /*b9d0*/  MOV R10, UR4 ;  /* 0x00000004000a7c02 */ /* 0x000fe40008000f00 */
[----:B------:R-:W-:Y:S02]  /*b9e0*/  MOV R8, 0x70 ;  /* 0x0000007000087802 */ /* 0x000fe40000000f00 */
[----:B------:R-:W-:Y:S02]  /*b9f0*/  MOV R12, 0x1 ;  /* 0x00000001000c7802 */ /* 0x000fe40000000f00 */
[----:B-1----:R-:W-:-:S07]  /*ba00*/  MOV R13, RZ ;  /* 0x000000ff000d7202 */ /* 0x002fce0000000f00 */
[----:B------:R-:W-:-:S07]  /*ba10*/  LEPC R20, `(.L_x_3183) ;  /* 0x000000001014794e */ /* 0x000fce0000000000 */
[----:B--2---:R-:W-:Y:S05]  /*ba20*/  CALL.ABS.NOINC R2 ;  /* 0x0000000002007343 */ /* 0x004fea0003c00000 */
.L_x_3183:
[----:B------:R-:W-:Y:S01]  /*ba30*/  MOV R2, 0x0 ;  /* 0x0000000000027802 */ /* 0x000fe20000000f00 */
[----:B------:R-:W-:Y:S01]  /*ba40*/  ULDC.64 UR6, c[0x4][0x88] ;  /* 0x0100220000067ab9 */ /* 0x000fe20000000a00 */
[----:B------:R-:W-:Y:S01]  /*ba50*/  ULDC.64 UR8, c[0x4][0x90] ;  /* 0x0100240000087ab9 */ /* 0x000fe20000000a00 */
[----:B------:R-:W-:Y:S01]  /*ba60*/  ULDC.64 UR4, c[0x4][0x18] ;  /* 0x0100060000047ab9 */ /* 0x000fe20000000a00 */
[----:B------:R-:W-:Y:S01]  /*ba70*/  MOV R4, UR6 ;  /* 0x0000000600047c02 */ /* 0x000fe20008000f00 */
[----:B------:R-:W-:Y:S01]  /*ba80*/  IMAD.U32 R5, RZ, RZ, UR7 ;  /* 0x00000007ff057e24 */ /* 0x000fe2000f8e00ff */
[----:B------:R-:W1:Y:S01]  /*ba90*/  LDC.64 R2, c[0x4][R2] ;  /* 0x0100000002027b82 */ /* 0x000e620000000a00 */
[----:B------:R-:W-:Y:S01]  /*baa0*/  MOV R6, UR8 ;  /* 0x0000000800067c02 */ /* 0x000fe20008000f00 */
[----:B------:R-:W-:Y:S01]  /*bab0*/  IMAD.MOV.U32 R8, RZ, RZ, 0x70 ;  /* 0x00000070ff087424 */ /* 0x000fe200078e00ff */
[----:B------:R-:W-:Y:S02]  /*bac0*/  MOV R7, UR9 ;  /* 0x0000000900077c02 */ /* 0x000fe40008000f00 */
[----:B------:R-:W-:-:S02]  /*bad0*/  MOV R10, UR4 ;  /* 0x00000004000a7c02 */ /* 0x000fc40008000f00 */
[----:B------:R-:W-:Y:S02]  /*bae0*/  MOV R11, UR5 ;  /* 0x00000005000b7c02 */ /* 0x000fe40008000f00 */
[----:B------:R-:W-:Y:S02]  /*baf0*/  MOV R12, 0x1 ;  /* 0x00000001000c7802 */ /* 0x000fe40000000f00 */
[----:B------:R-:W-:-:S07]  /*bb00*/  MOV R13, RZ ;  /* 0x000000ff000d7202 */ /* 0x000fce0000000f00 */
[----:B------:R-:W-:-:S07]  /*bb10*/  LEPC R20, `(.L_x_3182) ;  /* 0x000000001014794e */ /* 0x000fce0000000000 */
[----:B-1----:R-:W-:Y:S05]  /*bb20*/  CALL.ABS.NOINC R2 ;  /* 0x0000000002007343 */ /* 0x002fea0003c00000 */
.L_x_3182:
[----:B------:R-:W-:Y:S01]  /*bb30*/  ULDC.64 UR4, c[0x0][0x9f8] ;  /* 0x00027e0000047ab9 */ /* 0x000fe20000000a00 */
[----:B------:R-:W-:Y:S01]  /*bb40*/  MOV R5, UR43 ;  /* 0x0000002b00057c02 */ /* 0x000fe20008000f00 */
[----:B------:R-:W1:Y:S01]  /*bb50*/  LDC R0, c[0x0][0x428] ;  /* 0x00010a00ff007b82 */ /* 0x000e620000000800 */
[----:B------:R-:W-:Y:S02]  /*bb60*/  ISETP.NE.U32.AND P0, PT, RZ, UR4, PT ;  /* 0x00000004ff007c0c */ /* 0x000fe4000bf05070 */
        /* <DEDUP_REMOVED lines=10> */
[----:B------:R-:W-:Y:S01]  /*bc10*/  MOV R10, UR38 ;  /* 0x00000026000a7c02 */ /* 0x000fe20008000f00 */
[----:B--2---:R-:W1:Y:S03]  /*bc20*/  LDC.64 R2, c[0x0][0x3f8] ;  /* 0x0000fe00ff027b82 */ /* 0x004e660000000a00 */
[----:B------:R-:W-:-:S06]  /*bc30*/  IADD3 R10, R10, -0x1, RZ ;  /* 0xffffffff0a0a7810 */ /* 0x000fcc0007ffe0ff */
        /* <DEDUP_REMOVED lines=12> */
.L_x_3236:
[----:B------:R-:W-:Y:S01]  /*bd00*/  UMOV UR4, 0xffffffff ;  /* 0xffffffff00047882 */ /* 0x000fe20000000000 */
[----:B------:R-:W-:Y:S02]  /*bd10*/  SHF.R.S32.HI R7, RZ, 0x1f, R6 ;  /* 0x0000001fff077819 */ /* 0x000fe40000011406 */
[----:B------:R-:W-:Y:S05]  /*bd20*/  BRA.DIV UR4, `(.L_x_3185) ;  /* 0x0000002a043c7947 */ /* 0x000fea000b800000 */
[----:B------:R-:W-:-:S13]  /*bd30*/  ELECT P6, URZ, PT ;  /* 0x00000000003f782f */ /* 0x000fda00038c0000 */
.L_x_3239:
[----:B------:R-:W-:Y:S05]  /*bd40*/  @!P6 BRA `(.L_x_3186) ;  /* 0x0000000000c4e947 */ /* 0x000fea0003800000 */
[----:B------:R-:W-:Y:S01]  /*bd50*/  MOV R4, R6 ;  /* 0x0000000600047202 */ /* 0x000fe20000000f00 */
        /* <DEDUP_REMOVED lines=17> */
[----:B------:R-:W-:-:S05]  /*be70*/  IADD3 R5, -R11, RZ, RZ ;  /* 0x000000ff0b057210 */ /* 0x000fca0007ffe1ff */
[----:B------:R-:W-:-:S07]  /*be80*/  IMAD R10, R12, R5, R10 ;  /* 0x000000050c0a7224 */ /* 0x000fce00078e020a */
.L_x_3187:
[----:B------:R-:W2:Y:S01]  /*be90*/  S2R R5, SR_TID.X ;  /* 0x0000000000057919 */ /* 0x000ea20000002100 */
[----:B-1----:R-:W-:Y:S02]  /*bea0*/  LEA R8, R16, UR37, 0x3 ;  /* 0x0000002510087c11 */ /* 0x002fe4000f8e18ff */
[----:B--2---:R-:W-:Y:S02]  /*beb0*/  LOP3.LUT R9, R5, 0x7f, RZ, 0xc0, !PT ;  /* 0x0000007f05097812 */ /* 0x004fe400078ec0ff */
[----:B------:R-:W-:Y:S02]  /*bec0*/  SHF.L.U32 R5, R17, 0x1f, RZ ;  /* 0x0000001f11057819 */ /* 0x000fe400000006ff */
[----:B------:R-:W-:Y:S02]  /*bed0*/  ISETP.NE.AND P3, PT, R9, RZ, PT ;  /* 0x000000ff0900720c */ /* 0x000fe40003f65270 */
[----:B------:R-:W1:Y:S02]  /*bee0*/  SYNCS.PHASECHK.TRANS64.TRYWAIT P2, [R8+URZ+0x28c40], R5 ;  /* 0x028c4005080075a7 */ /* 0x000e64000804017f */
[----:B-1----:R-:W-:Y:S09]  /*bef0*/  @!P2 BRA `(.L_x_3188) ;  /* 0x0000002400e8a947 */ /* 0x002ff20003800000 */
.L_x_3240:
[----:B------:R-:W-:Y:S05]  /*bf00*/  @P3 BRA `(.L_x_3189) ;  /* 0x0000000000143947 */ /* 0x000fea0003800000 */
[----:B------:R-:W-:Y:S02]  /*bf10*/  ISETP.NE.AND P2, PT, R19, RZ, PT ;  /* 0x000000ff1300720c */ /* 0x000fe40003f45270 */
[----:B-1----:R-:W-:-:S04]  /*bf20*/  MOV R5, 0x2000 ;  /* 0x0000200000057802 */ /* 0x002fc80000000f00 */
[----:B------:R2:W-:Y:S07]  /*bf30*/  SYNCS.ARRIVE.TRANS64 RZ, [R8+URZ+0x28c30], R5 ;  /* 0x028c300508ff79a7 */ /* 0x0005ee000800003f */
[----:B------:R-:W-:Y:S05]  /*bf40*/  @!P2 BRA `(.L_x_3189) ;  /* 0x000000000004a947 */ /* 0x000fea0003800000 */
[----:B------:R-:W-:Y:S01]  /*bf50*/  BPT.TRAP 0x1 ;  /* 0x000000040000795c */ /* 0x000fe20000300000 */
.L_x_3189:
        /* <DEDUP_REMOVED lines=16> */
.L_x_3186:
        /* <DEDUP_REMOVED lines=9> */
[----:B-12---:R-:W-:Y:S01]  /*c0f0*/  @P2 MOV R5, 0x2000 ;  /* 0x0000200000052802 */ /* 0x006fe20000000f00 */
        /* <DEDUP_REMOVED lines=8> */
[----:B-1----:R-:W-:Y:S01]  /*c180*/  IMAD.U32 R5, RZ, RZ, UR4 ;  /* 0x00000004ff057e24 */ /* 0x002fe2000f8e00ff */
[----:B------:R-:W-:-:S02]  /*c190*/  UMOV UR4, 0x0 ;  /* 0x0000000000047882 */ /* 0x000fc40000000000 */
[----:B------:R1:W-:Y:S02]  /*c1a0*/  UTMALDG.4D [UR8], [UR6], desc[UR4] ;  /* 0x00000408060075b4 */ /* 0x0003e40008019000 */
[----:B------:R-:W-:-:S04]  /*c1b0*/  SHF.L.U32 R5, R5, 0x1f, RZ ;  /* 0x0000001f05057819 */ /* 0x000fc800000006ff */
[----:B------:R-:W2:Y:S02]  /*c1c0*/  SYNCS.PHASECHK.TRANS64.TRYWAIT P2, [UR37+0x28c20], R5 ;  /* 0x028c2005ff0075a7 */ /* 0x000ea40008040165 */
[----:B-12---:R-:W-:Y:S05]  /*c1d0*/  @!P2 BRA `(.L_x_3190) ;  /* 0x000000240044a947 */ /* 0x006fea0003800000 */
.L_x_3241:
[----:B------:R-:W-:Y:S01]  /*c1e0*/  ULDC.64 UR4, c[0x0][0x408] ;  /* 0x0001020000047ab9 */ /* 0x000fe20000000a00 */
[----:B------:R-:W-:Y:S04]  /*c1f0*/  BSSY B0, `(.L_x_3191) ;  /* 0x0000042000007945 */ /* 0x000fe80003800000 */
[----:B------:R-:W-:Y:S05]  /*c200*/  @!P6 BRA `(.L_x_3192) ;  /* 0x000000040000e947 */ /* 0x000fea0003800000 */
[----:B-1----:R-:W1:Y:S01]  /*c210*/  S2R R8, SR_TID.X ;  /* 0x0000000000087919 */ /* 0x002e620000002100 */
[----:B------:R-:W-:Y:S02]  /*c220*/  SHF.L.U32 R5, R17, 0x1f, RZ ;  /* 0x0000001f11057819 */ /* 0x000fe400000006ff */
[----:B-1----:R-:W-:Y:S02]  /*c230*/  LOP3.LUT R9, R8, 0x7f, RZ, 0xc0, !PT ;  /* 0x0000007f08097812 */ /* 0x002fe400078ec0ff */
[----:B------:R-:W-:Y:S02]  /*c240*/  LEA R8, R16, UR37, 0x3 ;  /* 0x0000002510087c11 */ /* 0x000fe4000f8e18ff */
[----:B------:R-:W-:Y:S02]  /*c250*/  ISETP.NE.AND P3, PT, R9, RZ, PT ;  /* 0x000000ff0900720c */ /* 0x000fe40003f65270 */
[----:B------:R-:W1:Y:S02]  /*c260*/  SYNCS.PHASECHK.TRANS64.TRYWAIT P2, [R8+URZ+0x28c60], R5 ;  /* 0x028c6005080075a7 */ /* 0x000e64000804017f */
[----:B-1----:R-:W-:Y:S09]  /*c270*/  @!P2 BRA `(.L_x_3193) ;  /* 0x000000240034a947 */ /* 0x002ff20003800000 */
.L_x_3242:
[----:B------:R-:W-:Y:S05]  /*c280*/  @P3 BRA `(.L_x_3194) ;  /* 0x0000000000143947 */ /* 0x000fea0003800000 */
[----:B------:R-:W-:Y:S02]  /*c290*/  ISETP.NE.AND P2, PT, R19, RZ, PT ;  /* 0x000000ff1300720c */ /* 0x000fe40003f45270 */
[----:B-1----:R-:W-:-:S04]  /*c2a0*/  MOV R5, 0x10000 ;  /* 0x0001000000057802 */ /* 0x002fc80000000f00 */
[----:B------:R2:W-:Y:S07]  /*c2b0*/  SYNCS.ARRIVE.TRANS64 RZ, [R8+URZ+0x28c50], R5 ;  /* 0x028c500508ff79a7 */ /* 0x0005ee000800003f */
[----:B------:R-:W-:Y:S05]  /*c2c0*/  @!P2 BRA `(.L_x_3194) ;  /* 0x000000000004a947 */ /* 0x000fea0003800000 */
[----:B------:R-:W-:Y:S01]  /*c2d0*/  BPT.TRAP 0x1 ;  /* 0x000000040000795c */ /* 0x000fe20000300000 */
.L_x_3194:
        /* <DEDUP_REMOVED lines=51> */
.L_x_3192:
[----:B------:R-:W-:Y:S05]  /*c610*/  BSYNC B0 ;  /* 0x0000000000007941 */ /* 0x000fea0003800000 */
.L_x_3191:
[----:B------:R-:W-:-:S06]  /*c620*/  UISETP.GE.AND UP0, UPT, UR38, 0x2, UPT ;  /* 0x000000022600788c */ /* 0x000fcc000bf06270 */
[----:B------:R-:W-:-:S13]  /*c630*/  PLOP3.LUT P2, PT, PT, PT, UP0, 0x80, 0x0 ;  /* 0x000000000000781c */ /* 0x000fda0003f4f008 */
[----:B------:R-:W-:Y:S05]  /*c640*/  @!P2 BRA `(.L_x_3195) ;  /* 0x00000014009ca947 */ /* 0x000fea0003800000 */
[----:B------:R-:W-:Y:S02]  /*c650*/  ULOP3.LUT UR6, UR38, 0x1, URZ, 0xc0, !UPT ;  /* 0x0000000126067892 */ /* 0x000fe4000f8ec03f */
[----:B------:R-:W-:Y:S02]  /*c660*/  MOV R9, UR38 ;  /* 0x0000002600097c02 */ /* 0x000fe40008000f00 */
[----:B------:R-:W-:Y:S02]  /*c670*/  UISETP.NE.U32.AND UP0, UPT, UR6, 0x1, UPT ;  /* 0x000000010600788c */ /* 0x000fe4000bf05070 */
[----:B------:R-:W-:-:S04]  /*c680*/  IADD3 R9, R9, -0x2, RZ ;  /* 0xfffffffe09097810 */ /* 0x000fc80007ffe0ff */
[----:B-12---:R-:W-:Y:S02]  /*c690*/  MOV R8, R9 ;  /* 0x0000000900087202 */ /* 0x006fe40000000f00 */
[----:B------:R-:W-:-:S13]  /*c6a0*/  PLOP3.LUT P2, PT, PT, PT, UP0, 0x80, 0x0 ;  /* 0x000000000000781c */ /* 0x000fda0003f4f008 */
[----:B------:R-:W-:Y:S05]  /*c6b0*/  @!P2 BRA `(.L_x_3196) ;  /* 0x0000000400d0a947 */ /* 0x000fea0003800000 */
[----:B------:R-:W-:Y:S01]  /*c6c0*/  VIADD R16, R16, 0x1 ;  /* 0x0000000110107836 */ /* 0x000fe20000000000 */
[----:B------:R-:W-:Y:S04]  /*c6d0*/  BSSY B0, `(.L_x_3197) ;  /* 0x0000070000007945 */ /* 0x000fe80003800000 */
[----:B------:R-:W-:-:S04]  /*c6e0*/  ISETP.NE.AND P2, PT, R16, 0x2, PT ;  /* 0x000000021000780c */ /* 0x000fc80003f45270 */
[----:B------:R-:W-:Y:S02]  /*c6f0*/  SEL R8, RZ, 0x1, P2 ;  /* 0x00000001ff087807 */ /* 0x000fe40001000000 */
[----:B------:R-:W-:Y:S02]  /*c700*/  SEL R16, R16, RZ, P2 ;  /* 0x000000ff10107207 */ /* 0x000fe40001000000 */
[----:B------:R-:W-:Y:S01]  /*c710*/  LOP3.LUT R17, R17, R8, RZ, 0x3c, !PT ;  /* 0x0000000811117212 */ /* 0x000fe200078e3cff */
[----:B------:R-:W-:Y:S06]  /*c720*/  @!P6 BRA `(.L_x_3198) ;  /* 0x0000000400a8e947 */ /* 0x000fec0003800000 */
        /* <DEDUP_REMOVED lines=11> */
[----:B------:R-:W-:Y:S02]  /*c7e0*/  SHF.R.S32.HI R5, RZ, 0x1f, R10 ;  /* 0x0000001fff057819 */ /* 0x000fe4000001140a */
[----:B------:R-:W-:-:S05]  /*c7f0*/  MOV R4, R10 ;  /* 0x0000000a00047202 */ /* 0x000fca0000000f00 */
[----:B------:R-:W-:-:S03]  /*c800*/  IMAD.WIDE.U32 R4, R6, UR6, R4 ;  /* 0x0000000606047c25 */ /* 0x000fc6000f8e0004 */
[----:B------:R-:W-:Y:S02]  /*c810*/  LEA R2, P2, R4, R2, 0x2 ;  /* 0x0000000204027211 */ /* 0x000fe400078410ff */
[----:B------:R-:W-:-:S04]  /*c820*/  IADD3 R5, R11, R5, RZ ;  /* 0x000000050b057210 */ /* 0x000fc80007ffe0ff */
[----:B------:R-:W-:-:S05]  /*c830*/  LEA.HI.X R3, R4, R3, R5, 0x2, P2 ;  /* 0x0000000304037211 */ /* 0x000fca00010f1405 */
[----:B------:R1:W5:Y:S01]  /*c840*/  LDG.E R4, desc[UR50][R2.64] ;  /* 0x0000003202047981 */ /* 0x000362000c1e1900 */
[----:B------:R-:W-:-:S04]  /*c850*/  IMAD.MOV R5, RZ, RZ, -R10 ;  /* 0x000000ffff057224 */ /* 0x000fc800078e0a0a */
[----:B------:R-:W-:-:S07]  /*c860*/  IMAD R8, R8, R5, R9 ;  /* 0x0000000508087224 */ /* 0x000fce00078e0209 */
.L_x_3199:
[----:B-1----:R-:W1:Y:S01]  /*c870*/  S2R R2, SR_TID.X ;  /* 0x0000000000027919 */ /* 0x002e620000002100 */
[----:B------:R-:W-:Y:S02]  /*c880*/  SHF.L.U32 R3, R17, 0x1f, RZ ;  /* 0x0000001f11037819 */ /* 0x000fe400000006ff */
[----:B-1----:R-:W-:Y:S02]  /*c890*/  LOP3.LUT R5, R2, 0x7f, RZ, 0xc0, !PT ;  /* 0x0000007f02057812 */ /* 0x002fe400078ec0ff */
[----:B------:R-:W-:Y:S02]  /*c8a0*/  LEA R2, R16, UR37, 0x3 ;  /* 0x0000002510027c11 */ /* 0x000fe4000f8e18ff */
[----:B------:R-:W-:Y:S02]  /*c8b0*/  ISETP.NE.AND P2, PT, R5, RZ, PT ;  /* 0x000000ff0500720c */ /* 0x000fe40003f45270 */
[----:B------:R-:W1:Y:S02]  /*c8c0*/  SYNCS.PHASECHK.TRANS64.TRYWAIT P3, [R2+URZ+0x28c40], R3 ;  /* 0x028c4003020075a7 */ /* 0x000e64000806017f */
[----:B-1----:R-:W-:Y:S09]  /*c8d0*/  @!P3 BRA `(.L_x_3200) ;  /* 0x0000001c00b0b947 */ /* 0x002ff20003800000 */
.L_x_3243:
[----:B------:R-:W-:Y:S05]  /*c8e0*/  @P2 BRA `(.L_x_3201) ;  /* 0x0000000000142947 */ /* 0x000fea0003800000 */
[----:B------:R-:W-:Y:S02]  /*c8f0*/  ISETP.NE.AND P3, PT, R19, RZ, PT ;  /* 0x000000ff1300720c */ /* 0x000fe40003f65270 */
[----:B------:R-:W-:-:S04]  /*c900*/  MOV R5, 0x2000 ;  /* 0x0000200000057802 */ /* 0x000fc80000000f00 */
[----:B------:R2:W-:Y:S07]  /*c910*/  SYNCS.ARRIVE.TRANS64 RZ, [R2+URZ+0x28c30], R5 ;  /* 0x028c300502ff79a7 */ /* 0x0005ee000800003f */
[----:B------:R-:W-:Y:S05]  /*c920*/  @!P3 BRA `(.L_x_3201) ;  /* 0x000000000004b947 */ /* 0x000fea0003800000 */
[----:B------:R-:W-:Y:S01]  /*c930*/  BPT.TRAP 0x1 ;  /* 0x000000040000795c */ /* 0x000fe20000300000 */
.L_x_3201:
[----:B------:R-:W-:Y:S01]  /*c940*/  R2UR UR8, R16 ;  /* 0x00000000100872ca */ /* 0x000fe200000e0000 */
[----:B------:R-:W-:Y:S01]  /*c950*/  UIADD3 UR6, UP0, UR46, 0x370, URZ ;  /* 0x000003702e067890 */ /* 0x000fe2000ff1e03f */
[----:B------:R-:W-:Y:S01]  /*c960*/  R2UR UR9, R2 ;  /* 0x00000000020972ca */ /* 0x000fe200000e0000 */
[----:B------:R-:W-:Y:S01]  /*c970*/  UMOV UR14, 0x0 ;  /* 0x00000000000e7882 */ /* 0x000fe20000000000 */
[----:B--2---:R-:W-:Y:S01]  /*c980*/  SHF.L.U32 R5, R8, 0x6, RZ ;  /* 0x0000000608057819 */ /* 0x004fe200000006ff */
        /* <DEDUP_REMOVED lines=10> */
[----:B------:R-:W3:Y:S02]  /*ca30*/  SYNCS.PHASECHK.TRANS64.TRYWAIT P3, [R2+URZ+0x28c60], R3 ;  /* 0x028c6003020075a7 */ /* 0x000ee4000806017f */
[----:B--23--:R-:W-:Y:S05]  /*ca40*/  @!P3 BRA `(.L_x_3202) ;  /* 0x0000001c0068b947 */ /* 0x00cfea0003800000 */
.L_x_3244:
[----:B------:R-:W-:Y:S05]  /*ca50*/  @P2 BRA `(.L_x_3203) ;  /* 0x0000000000142947 */ /* 0x000fea0003800000 */
[----:B------:R-:W-:Y:S02]  /*ca60*/  ISETP.NE.AND P2, PT, R19, RZ, PT ;  /* 0x000000ff1300720c */ /* 0x000fe40003f45270 */
[----:B-12---:R-:W-:-:S04]  /*ca70*/  MOV R3, 0x10000 ;  /* 0x0001000000037802 */ /* 0x006fc80000000f00 */
[----:B------:R3:W-:Y:S07]  /*ca80*/  SYNCS.ARRIVE.TRANS64 RZ, [R2+URZ+0x28c50], R3 ;  /* 0x028c500302ff79a7 */ /* 0x0007ee000800003f */
[----:B------:R-:W-:Y:S05]  /*ca90*/  @!P2 BRA `(.L_x_3203) ;  /* 0x000000000004a947 */ /* 0x000fea0003800000 */
[----:B------:R-:W-:Y:S01]  /*caa0*/  BPT.TRAP 0x1 ;  /* 0x000000040000795c */ /* 0x000fe20000300000 */
.L_x_3203:
        /* <DEDUP_REMOVED lines=50> */
.L_x_3198:
[----:B------:R-:W-:Y:S05]  /*cdd0*/  BSYNC B0 ;  /* 0x0000000000007941 */ /* 0x000fea0003800000 */
.L_x_3197:
[----:B------:R-:W-:-:S06]  /*cde0*/  UIADD3 UR6, UR38, -0x3, URZ ;  /* 0xfffffffd26067890 */ /* 0x000fcc000fffe03f */
[----:B------:R-:W-:-:S07]  /*cdf0*/  MOV R8, UR6 ;  /* 0x0000000600087c02 */ /* 0x000fce0008000f00 */
.L_x_3196:
[----:B------:R-:W-:Y:S01]  /*ce00*/  ISETP.NE.AND P2, PT, R9, RZ, PT ;  /* 0x000000ff0900720c */ /* 0x000fe20003f45270 */
[----:B------:R-:W-:-:S12]  /*ce10*/  BSSY B0, `(.L_x_3195) ;  /* 0x00000ea000007945 */ /* 0x000fd80003800000 */
[----:B------:R-:W-:Y:S05]  /*ce20*/  @!P2 BRA `(.L_x_3204) ;  /* 0x0000000c00a0a947 */ /* 0x000fea0003800000 */
.L_x_3219:
        /* <DEDUP_REMOVED lines=11> */
[----:B------:R-:W-:Y:S01]  /*cee0*/  MOV R11, R8 ;  /* 0x00000008000b7202 */ /* 0x000fe20000000f00 */
[----:B------:R-:W-:-:S04]  /*cef0*/  IMAD R13, R7, UR4, RZ ;  /* 0x00000004070d7c24 */ /* 0x000fc8000f8e02ff */
[----:B------:R-:W-:Y:S02]  /*cf00*/  IMAD R13, R6, UR5, R13 ;  /* 0x00000005060d7c24 */ /* 0x000fe4000f8e020d */
[----:B------:R-:W2:Y:S01]  /*cf10*/  LDC.64 R4, c[0x0][0x3f8] ;  /* 0x0000fe00ff047b82 */ /* 0x000ea20000000a00 */
[----:B-1----:R-:W-:-:S13]  /*cf20*/  ISETP.NE.AND P2, PT, R10, 0x1, PT ;  /* 0x000000010a00780c */ /* 0x002fda0003f45270 */
[----:B------:R-:W1:Y:S02]  /*cf30*/  @P2 LDC.64 R2, c[0x0][0x420] ;  /* 0x00010800ff022b82 */ /* 0x000e640000000a00 */
[----:B-1----:R-:W-:-:S05]  /*cf40*/  @P2 IMAD.HI.U32 R2, R8, R2, RZ ;  /* 0x0000000208022227 */ /* 0x002fca00078e00ff */
[----:B------:R-:W-:-:S04]  /*cf50*/  @P2 SHF.R.U32.HI R11, RZ, R3, R2 ;  /* 0x00000003ff0b2219 */ /* 0x000fc80000011602 */
[----:B------:R-:W-:Y:S02]  /*cf60*/  SHF.R.S32.HI R3, RZ, 0x1f, R11 ;  /* 0x0000001fff037819 */ /* 0x000fe4000001140b */
[----:B------:R-:W-:-:S05]  /*cf70*/  MOV R2, R11 ;  /* 0x0000000b00027202 */ /* 0x000fca0000000f00 */
[----:B------:R-:W-:-:S05]  /*cf80*/  IMAD.WIDE.U32 R2, R6, UR4, R2 ;  /* 0x0000000406027c25 */ /* 0x000fca000f8e0002 */
[----:B------:R-:W-:Y:S02]  /*cf90*/  IADD3 R3, R13, R3, RZ ;  /* 0x000000030d037210 */ /* 0x000fe40007ffe0ff */
[----:B--2---:R-:W-:-:S04]  /*cfa0*/  LEA R4, P2, R2, R4, 0x2 ;  /* 0x0000000402047211 */ /* 0x004fc800078410ff */
[----:B------:R-:W-:-:S05]  /*cfb0*/  LEA.HI.X R5, R2, R5, R3, 0x2, P2 ;  /* 0x0000000502057211 */ /* 0x000fca00010f1403 */
[----:B------:R1:W5:Y:S01]  /*cfc0*/  LDG.E R4, desc[UR50][R4.64] ;  /* 0x0000003204047981 */ /* 0x000362000c1e1900 */
[----:B------:R-:W-:-:S04]  /*cfd0*/  IMAD.MOV R3, RZ, RZ, -R11 ;  /* 0x000000ffff037224 */ /* 0x000fc800078e0a0b */
[----:B------:R-:W-:-:S07]  /*cfe0*/  IMAD R10, R10, R3, R8 ;  /* 0x000000030a0a7224 */ /* 0x000fce00078e0208 */
.L_x_3207:
[----:B------:R-:W1:Y:S01]  /*cff0*/  S2R R2, SR_TID.X ;  /* 0x0000000000027919 */ /* 0x000e620000002100 */
[----:B------:R-:W-:Y:S02]  /*d000*/  LEA R3, R9, UR37, 0x3 ;  /* 0x0000002509037c11 */ /* 0x000fe4000f8e18ff */
[----:B-1----:R-:W-:Y:S02]  /*d010*/  LOP3.LUT R5, R2, 0x7f, RZ, 0xc0, !PT ;  /* 0x0000007f02057812 */ /* 0x002fe400078ec0ff */
[----:B------:R-:W-:Y:S02]  /*d020*/  SHF.L.U32 R2, R17, 0x1f, RZ ;  /* 0x0000001f11027819 */ /* 0x000fe400000006ff */
[----:B------:R-:W-:Y:S02]  /*d030*/  ISETP.NE.AND P2, PT, R5, RZ, PT ;  /* 0x000000ff0500720c */ /* 0x000fe40003f45270 */
[----:B------:R-:W1:Y:S02]  /*d040*/  SYNCS.PHASECHK.TRANS64.TRYWAIT P3, [R3+URZ+0x28c40], R2 ;  /* 0x028c4002030075a7 */ /* 0x000e64000806017f */
[----:B-1----:R-:W-:Y:S09]  /*d050*/  @!P3 BRA `(.L_x_3208) ;  /* 0x0000001400f8b947 */ /* 0x002ff20003800000 */
.L_x_3245:
[----:B------:R-:W-:Y:S05]  /*d060*/  @P2 BRA `(.L_x_3209) ;  /* 0x0000000000142947 */ /* 0x000fea0003800000 */
[----:B------:R-:W-:Y:S02]  /*d070*/  ISETP.NE.AND P3, PT, R19, RZ, PT ;  /* 0x000000ff1300720c */ /* 0x000fe40003f65270 */
[----:B------:R-:W-:-:S04]  /*d080*/  MOV R12, 0x2000 ;  /* 0x00002000000c7802 */ /* 0x000fc80000000f00 */
[----:B------:R2:W-:Y:S07]  /*d090*/  SYNCS.ARRIVE.TRANS64 RZ, [R3+URZ+0x28c30], R12 ;  /* 0x028c300c03ff79a7 */ /* 0x0005ee000800003f */
[----:B------:R-:W-:Y:S05]  /*d0a0*/  @!P3 BRA `(.L_x_3209) ;  /* 0x000000000004b947 */ /* 0x000fea0003800000 */
[----:B------:R-:W-:Y:S01]  /*d0b0*/  BPT.TRAP 0x1 ;  /* 0x000000040000795c */ /* 0x000fe20000300000 */
.L_x_3209:
        /* <DEDUP_REMOVED lines=17> */
.L_x_3246:
[----:B------:R-:W-:Y:S05]  /*d1d0*/  @P2 BRA `(.L_x_3211) ;  /* 0x0000000000142947 */ /* 0x000fea0003800000 */
[----:B------:R-:W-:Y:S02]  /*d1e0*/  ISETP.NE.AND P2, PT, R19, RZ, PT ;  /* 0x000000ff1300720c */ /* 0x000fe40003f45270 */
[----:B-1-3--:R-:W-:-:S04]  /*d1f0*/  MOV R2, 0x10000 ;  /* 0x0001000000027802 */ /* 0x00afc80000000f00 */
[----:B------:R4:W-:Y:S07]  /*d200*/  SYNCS.ARRIVE.TRANS64 RZ, [R3+URZ+0x28c50], R2 ;  /* 0x028c500203ff79a7 */ /* 0x0009ee000800003f */
[----:B------:R-:W-:Y:S05]  /*d210*/  @!P2 BRA `(.L_x_3211) ;  /* 0x000000000004a947 */ /* 0x000fea0003800000 */
[----:B------:R-:W-:Y:S01]  /*d220*/  BPT.TRAP 0x1 ;  /* 0x000000040000795c */ /* 0x000fe20000300000 */
.L_x_3211:
        /* <DEDUP_REMOVED lines=50> */
.L_x_3206:
[----:B------:R-:W-:Y:S05]  /*d550*/  BSYNC B1 ;  /* 0x0000000000017941 */ /* 0x000fea0003800000 */
.L_x_3205:
[----:B------:R-:W-:Y:S01]  /*d560*/  IADD3 R9, R9, 0x1, RZ ;  /* 0x0000000109097810 */ /* 0x000fe20007ffe0ff */
[----:B------:R-:W-:Y:S03]  /*d570*/  BSSY B1, `(.L_x_3212) ;  /* 0x0000070000017945 */ /* 0x000fe60003800000 */
[----:B------:R-:W-:-:S04]  /*d580*/  ISETP.NE.AND P2, PT, R9, 0x2, PT ;  /* 0x000000020900780c */ /* 0x000fc80003f45270 */
[----:B---34-:R-:W-:Y:S02]  /*d590*/  SEL R2, RZ, 0x1, P2 ;  /* 0x00000001ff027807 */ /* 0x018fe40001000000 */
[----:B------:R-:W-:Y:S02]  /*d5a0*/  SEL R16, R9, RZ, P2 ;  /* 0x000000ff09107207 */ /* 0x000fe40001000000 */
[----:B------:R-:W-:Y:S01]  /*d5b0*/  LOP3.LUT R17, R17, R2, RZ, 0x3c, !PT ;  /* 0x0000000211117212 */ /* 0x000fe200078e3cff */
[----:B------:R-:W-:Y:S06]  /*d5c0*/  @!P6 BRA `(.L_x_3213) ;  /* 0x0000000400a8e947 */ /* 0x000fec0003800000 */
[----:B------:R-:W-:Y:S01]  /*d5d0*/  VIADD R10, R8, 0xffffffff ;  /* 0xffffffff080a7836 */ /* 0x000fe20000000000 */
[----:B------:R-:W-:Y:S06]  /*d5e0*/  @!P0 BRA `(.L_x_3214) ;  /* 0x0000000000488947 */ /* 0x000fec0003800000 */
[----:B------:R-:W1:Y:S01]  /*d5f0*/  LDC R9, c[0x0][0x41c] ;  /* 0x00010700ff097b82 */ /* 0x000e620000000800 */
[----:B------:R-:W-:Y:S01]  /*d600*/  MOV R11, R10 ;  /* 0x0000000a000b7202 */ /* 0x000fe20000000f00 */
[----:B------:R-:W-:-:S04]  /*d610*/  IMAD R13, R7, UR4, RZ ;  /* 0x00000004070d7c24 */ /* 0x000fc8000f8e02ff */
[----:B------:R-:W-:Y:S02]  /*d620*/  IMAD R13, R6, UR5, R13 ;  /* 0x00000005060d7c24 */ /* 0x000fe4000f8e020d */
[----:B------:R-:W3:Y:S01]  /*d630*/  LDC.64 R4, c[0x0][0x3f8] ;  /* 0x0000fe00ff047b82 */ /* 0x000ee20000000a00 */
[----:B-1----:R-:W-:-:S13]  /*d640*/  ISETP.NE.AND P2, PT, R9, 0x1, PT ;  /* 0x000000010900780c */ /* 0x002fda0003f45270 */
[----:B--2---:R-:W1:Y:S02]  /*d650*/  @P2 LDC.64 R2, c[0x0][0x420] ;  /* 0x00010800ff022b82 */ /* 0x004e640000000a00 */
[----:B-1----:R-:W-:-:S05]  /*d660*/  @P2 IMAD.HI.U32 R2, R10, R2, RZ ;  /* 0x000000020a022227 */ /* 0x002fca00078e00ff */
[----:B------:R-:W-:-:S04]  /*d670*/  @P2 SHF.R.U32.HI R11, RZ, R3, R2 ;  /* 0x00000003ff0b2219 */ /* 0x000fc80000011602 */
[----:B------:R-:W-:Y:S02]  /*d680*/  SHF.R.S32.HI R3, RZ, 0x1f, R11 ;  /* 0x0000001fff037819 */ /* 0x000fe4000001140b */
[----:B------:R-:W-:-:S05]  /*d690*/  MOV R2, R11 ;  /* 0x0000000b00027202 */ /* 0x000fca0000000f00 */
[----:B------:R-:W-:-:S05]  /*d6a0*/  IMAD.WIDE.U32 R2, R6, UR4, R2 ;  /* 0x0000000406027c25 */ /* 0x000fca000f8e0002 */
[----:B------:R-:W-:Y:S02]  /*d6b0*/  IADD3 R3, R13, R3, RZ ;  /* 0x000000030d037210 */ /* 0x000fe40007ffe0ff */
[----:B---3--:R-:W-:-:S04]  /*d6c0*/  LEA R4, P2, R2, R4, 0x2 ;  /* 0x0000000402047211 */ /* 0x008fc800078410ff */
[----:B------:R-:W-:-:S05]  /*d6d0*/  LEA.HI.X R5, R2, R5, R3, 0x2, P2 ;  /* 0x0000000502057211 */ /* 0x000fca00010f1403 */
[----:B------:R1:W5:Y:S01]  /*d6e0*/  LDG.E R4, desc[UR50][R4.64] ;  /* 0x0000003204047981 */ /* 0x000362000c1e1900 */
[----:B------:R-:W-:-:S05]  /*d6f0*/  IADD3 R2, -R11, RZ, RZ ;  /* 0x000000ff0b027210 */ /* 0x000fca0007ffe1ff */
[----:B------:R-:W-:-:S07]  /*d700*/  IMAD R10, R9, R2, R10 ;  /* 0x00000002090a7224 */ /* 0x000fce00078e020a */
.L_x_3214:
[----:B------:R-:W1:Y:S01]  /*d710*/  S2R R2, SR_TID.X ;  /* 0x0000000000027919 */ /* 0x000e620000002100 */
[----:B--2---:R-:W-:Y:S02]  /*d720*/  SHF.L.U32 R3, R17, 0x1f, RZ ;  /* 0x0000001f11037819 */ /* 0x004fe400000006ff */
[----:B-1----:R-:W-:Y:S02]  /*d730*/  LOP3.LUT R5, R2, 0x7f, RZ, 0xc0, !PT ;  /* 0x0000007f02057812 */ /* 0x002fe400078ec0ff */
[----:B------:R-:W-:Y:S02]  /*d740*/  LEA R2, R16, UR37, 0x3 ;  /* 0x0000002510027c11 */ /* 0x000fe4000f8e18ff */
[----:B------:R-:W-:Y:S02]  /*d750*/  ISETP.NE.AND P2, PT, R5, RZ, PT ;  /* 0x000000ff0500720c */ /* 0x000fe40003f45270 */
[----:B------:R-:W1:Y:S02]  /*d760*/  SYNCS.PHASECHK.TRANS64.TRYWAIT P3, [R2+URZ+0x28c40], R3 ;  /* 0x028c4003020075a7 */ /* 0x000e64000806017f */
[----:B-1----:R-:W-:Y:S09]  /*d770*/  @!P3 BRA `(.L_x_3215) ;  /* 0x000000100058b947 */ /* 0x002ff20003800000 */
.L_x_3247:
[----:B------:R-:W-:Y:S05]  /*d780*/  @P2 BRA `(.L_x_3216) ;  /* 0x0000000000142947 */ /* 0x000fea0003800000 */
[----:B------:R-:W-:Y:S01]  /*d790*/  ISETP.NE.AND P3, PT, R19, RZ, PT ;  /* 0x000000ff1300720c */ /* 0x000fe20003f65270 */
[----:B------:R-:W-:-:S04]  /*d7a0*/  IMAD.MOV.U32 R5, RZ, RZ, 0x2000 ;  /* 0x00002000ff057424 */ /* 0x000fc800078e00ff */
[----:B------:R2:W-:Y:S08]  /*d7b0*/  SYNCS.ARRIVE.TRANS64 RZ, [R2+URZ+0x28c30], R5 ;  /* 0x028c300502ff79a7 */ /* 0x0005f0000800003f */
[----:B------:R-:W-:Y:S05]  /*d7c0*/  @!P3 BRA `(.L_x_3216) ;  /* 0x000000000004b947 */ /* 0x000fea0003800000 */
[----:B------:R-:W-:Y:S01]  /*d7d0*/  BPT.TRAP 0x1 ;  /* 0x000000040000795c */ /* 0x000fe20000300000 */
.L_x_3216:
        /* <DEDUP_REMOVED lines=17> */
.L_x_3248:
[----:B------:R-:W-:Y:S05]  /*d8f0*/  @P2 BRA `(.L_x_3218) ;  /* 0x0000000000142947 */ /* 0x000fea0003800000 */
[----:B------:R-:W-:Y:S02]  /*d900*/  ISETP.NE.AND P2, PT, R19, RZ, PT ;  /* 0x000000ff1300720c */ /* 0x000fe40003f45270 */
[----:B-1-3--:R-:W-:-:S04]  /*d910*/  MOV R3, 0x10000 ;  /* 0x0001000000037802 */ /* 0x00afc80000000f00 */
[----:B------:R4:W-:Y:S07]  /*d920*/  SYNCS.ARRIVE.TRANS64 RZ, [R2+URZ+0x28c50], R3 ;  /* 0x028c500302ff79a7 */ /* 0x0009ee000800003f */
[----:B------:R-:W-:Y:S05]  /*d930*/  @!P2 BRA `(.L_x_3218) ;  /* 0x000000000004a947 */ /* 0x000fea0003800000 */
[----:B------:R-:W-:Y:S01]  /*d940*/  BPT.TRAP 0x1 ;  /* 0x000000040000795c */ /* 0x000fe20000300000 */
.L_x_3218:
        /* <DEDUP_REMOVED lines=50> */
.L_x_3213:
[----:B------:R-:W-:Y:S05]  /*dc70*/  BSYNC B1 ;  /* 0x0000000000017941 */ /* 0x000fea0003800000 */
.L_x_3212:
[C---:B------:R-:W-:Y:S02]  /*dc80*/  ISETP.GT.AND P2, PT, R8.reuse, 0x1, PT ;  /* 0x000000010800780c */ /* 0x040fe40003f44270 */
[----:B------:R-:W-:-:S11]  /*dc90*/  IADD3 R8, R8, -0x2, RZ ;  /* 0xfffffffe08087810 */ /* 0x000fd60007ffe0ff */
[----:B------:R-:W-:Y:S05]  /*dca0*/  @P2 BRA `(.L_x_3219) ;  /* 0xfffffff000602947 */ /* 0x000fea000383ffff */
.L_x_3204:
[----:B------:R-:W-:Y:S05]  /*dcb0*/  BSYNC B0 ;  /* 0x0000000000007941 */ /* 0x000fea0003800000 */
.L_x_3195:
        /* <DEDUP_REMOVED lines=18> */
.L_x_3221:
[----:B------:R-:W-:Y:S05]  /*dde0*/  BSYNC B0 ;  /* 0x0000000000007941 */ /* 0x000fea0003800000 */
.L_x_3220:
[----:B------:R-:W-:Y:S01]  /*ddf0*/  SEL R16, R16, RZ, P0 ;  /* 0x000000ff10107207 */ /* 0x000fe20000000000 */
[----:B------:R-:W-:-:S07]  /*de00*/  IMAD.MOV.U32 R13, RZ, RZ, R18 ;  /* 0x000000ffff0d7224 */ /* 0x000fce00078e0012 */
.L_x_3180:
[----:B------:R-:W-:Y:S05]  /*de10*/  BSYNC B6 ;  /* 0x0000000000067941 */ /* 0x000fea0003800000 */
.L_x_3178:
[----:B------:R-:W-:-:S03]  /*de20*/  UMOV UR6, 0xffffffff ;  /* 0xffffffff00067882 */ /* 0x000fc60000000000 */
[----:B------:R-:W-:Y:S05]  /*de30*/  BRA.DIV UR6, `(.L_x_3222) ;  /* 0x0000000a06d07947 */ /* 0x000fea000b800000 */
[----:B------:R1:W1:Y:S02]  /*de40*/  SHFL.IDX PT, R14, R13, RZ, 0x1f ;  /* 0x00001fff0d0e7589 */ /* 0x00026400000e0000 */
.L_x_3251:
        /* <DEDUP_REMOVED lines=12> */
.L_x_3175:
        /* <DEDUP_REMOVED lines=11> */
.L_x_3252:
        /* <DEDUP_REMOVED lines=14> */
.L_x_3227:
[----:B------:R-:W-:Y:S02]  /*e0a0*/  IADD3 R3, R7, 0x28c40, RZ ;  /* 0x00028c4007037810 */ /* 0x000fe40007ffe0ff */
[----:B------:R-:W-:Y:S02]  /*e0b0*/  SHF.L.U32 R4, R17, 0x1f, RZ ;  /* 0x0000001f11047819 */ /* 0x000fe400000006ff */
[C---:B------:R-:W-:Y:S01]  /*e0c0*/  IADD3 R0, R16.reuse, 0x1, RZ ;  /* 0x0000000110007810 */ /* 0x040fe20007ffe0ff */
[----:B------:R-:W-:-:S03]  /*e0d0*/  IMAD R5, R16, 0x8, R3 ;  /* 0x0000000810057824 */ /* 0x000fc600078e0203 */
[----:B------:R-:W-:Y:S01]  /*e0e0*/  ISETP.NE.AND P1, PT, R0, 0x2, PT ;  /* 0x000000020000780c */ /* 0x000fe20003f25270 */
[----:B------:R-:W1:Y:S03]  /*e0f0*/  SYNCS.PHASECHK.TRANS64.TRYWAIT P0, [R5+URZ], R4 ;  /* 0x00000004050075a7 */ /* 0x000e66000800017f */
[----:B------:R-:W-:-:S04]  /*e100*/  SEL R2, RZ, 0x1, P1 ;  /* 0x00000001ff027807 */ /* 0x000fc80000800000 */
[----:B------:R-:W-:Y:S02]  /*e110*/  LOP3.LUT R17, R17, R2, RZ, 0x3c, !PT ;  /* 0x0000000211117212 */ /* 0x000fe400078e3cff */
[----:B------:R-:W-:Y:S02]  /*e120*/  SEL R2, R0, RZ, P1 ;  /* 0x000000ff00027207 */ /* 0x000fe40000800000 */
[----:B------:R-:W-:Y:S02]  /*e130*/  SHF.L.U32 R0, R17, 0x1f, RZ ;  /* 0x0000001f11007819 */ /* 0x000fe400000006ff */
[----:B------:R-:W-:Y:S01]  /*e140*/  LEA R3, R2, R3, 0x3 ;  /* 0x0000000302037211 */ /* 0x000fe200078e18ff */
[----:B-1----:R-:W-:Y:S06]  /*e150*/  @!P0 BRA `(.L_x_3228) ;  /* 0x0000000800408947 */ /* 0x002fec0003800000 */
.L_x_3253:
[----:B------:R-:W2:Y:S02]  /*e160*/  SYNCS.PHASECHK.TRANS64.TRYWAIT P0, [R3+URZ], R0 ;  /* 0x00000000030075a7 */ /* 0x000ea4000800017f */
[----:B--2---:R-:W-:Y:S05]  /*e170*/  @!P0 BRA `(.L_x_3229) ;  /* 0x00000008004c8947 */ /* 0x004fea0003800000 */
.L_x_3254:
[----:B------:R-:W-:Y:S05]  /*e180*/  @!P2 BRA `(.L_x_3230) ;  /* 0x000000000004a947 */ /* 0x000fea0003800000 */
[----:B------:R-:W-:Y:S01]  /*e190*/  BPT.TRAP 0x1 ;  /* 0x000000040000795c */ /* 0x000fe20000300000 */
.L_x_3230:
[----:B--2---:R-:W-:-:S04]  /*e1a0*/  IADD3 R3, R7, 0x28c60, RZ ;  /* 0x00028c6007037810 */ /* 0x004fc80007ffe0ff */
[----:B-1----:R-:W-:-:S04]  /*e1b0*/  LEA R5, R16, R3, 0x3 ;  /* 0x0000000310057211 */ /* 0x002fc800078e18ff */
[----:B------:R-:W1:Y:S02]  /*e1c0*/  SYNCS.PHASECHK.TRANS64.TRYWAIT P0, [R5+URZ], R4 ;  /* 0x00000004050075a7 */ /* 0x000e64000800017f */
[----:B-1----:R-:W-:Y:S05]  /*e1d0*/  @!P0 BRA `(.L_x_3231) ;  /* 0x0000000800488947 */ /* 0x002fea0003800000 */
.L_x_3255:
[----:B------:R-:W-:-:S07]  /*e1e0*/  IMAD R3, R2, 0x8, R3 ;  /* 0x0000000802037824 */ /* 0x000fce00078e0203 */
.L_x_3232:
[----:B--2---:R2:W3:Y:S02]  /*e1f0*/  SYNCS.PHASECHK.TRANS64.TRYWAIT P0, [R3+URZ], R0 ;  /* 0x00000000030075a7 */ /* 0x0044e4000800017f */
[----:B---3--:R-:W-:Y:S05]  /*e200*/  @!P0 NANOSLEEP.SYNCS 0x989680 ;  /* 0x009896800000895d */ /* 0x008fea0003900000 */
[----:B------:R-:W3:Y:S02]  /*e210*/  @!P0 SYNCS.PHASECHK.TRANS64 P0, [R3+URZ], R0 ;  /* 0x00000000030085a7 */ /* 0x000ee4000800007f */
[----:B---3--:R-:W-:Y:S05]  /*e220*/  @!P0 BRA `(.L_x_3232) ;  /* 0xfffffffc00f08947 */ /* 0x008fea000383ffff */
.L_x_3226:
[----:B------:R-:W-:Y:S05]  /*e230*/  BSYNC B0 ;  /* 0x0000000000007941 */ /* 0x000fea0003800000 */
.L_x_3225:
[----:B------:R-:W-:Y:S05]  /*e240*/  EXIT ;  /* 0x000000000000794d */ /* 0x000fea0003800000 */
.L_x_3127:
[----:B-1----:R-:W-:-:S04]  /*e250*/  MOV R3, UR16 ;  /* 0x0000001000037c02 */ /* 0x002fc80008000f00 */
[----:B------:R1:W2:Y:S03]  /*e260*/  SYNCS.PHASECHK.TRANS64.TRYWAIT P0, [R3+URZ+0x28c50], R0 ;  /* 0x028c5000030075a7 */ /* 0x0002a6000800017f */
[----:B--2---:R-:W-:Y:S05]  /*e270*/  @!P0 NANOSLEEP.SYNCS 0x989680 ;  /* 0x009896800000895d */ /* 0x004fea0003900000 */
[----:B------:R-:W2:Y:S02]  /*e280*/  @!P0 SYNCS.PHASECHK.TRANS64 P0, [R3+URZ+0x28c50], R0 ;  /* 0x028c5000030085a7 */ /* 0x000ea4000800007f */
[----:B--2---:R-:W-:Y:S05]  /*e290*/  @!P0 BRA `(.L_x_3127) ;  /* 0xfffffffc00ec8947 */ /* 0x004fea000383ffff */
[----:B------:R-:W-:Y:S05]  /*e2a0*/  BRA `(.L_x_3233) ;  /* 0xffffff34006c7947 */ /* 0x000fea000383ffff */
.L_x_3132:
[----:B--2---:R-:W-:-:S04]  /*e2b0*/  MOV R4, UR6 ;  /* 0x0000000600047c02 */ /* 0x004fc80008000f00 */
[----:B------:R2:W3:Y:S03]  /*e2c0*/  SYNCS.PHASECHK.TRANS64.TRYWAIT P0, [R4+URZ+0x28c50], R3 ;  /* 0x028c5003040075a7 */ /* 0x0004e6000800017f */
[----:B---3--:R-:W-:Y:S05]  /*e2d0*/  @!P0 NANOSLEEP.SYNCS 0x989680 ;  /* 0x009896800000895d */ /* 0x008fea0003900000 */
[----:B------:R-:W3:Y:S02]  /*e2e0*/  @!P0 SYNCS.PHASECHK.TRANS64 P0, [R4+URZ+0x28c50], R3 ;  /* 0x028c5003040085a7 */ /* 0x000ee4000800007f */
[----:B---3--:R-:W-:Y:S05]  /*e2f0*/  @!P0 BRA `(.L_x_3132) ;  /* 0xfffffffc00ec8947 */ /* 0x008fea000383ffff */
[----:B------:R-:W-:Y:S05]  /*e300*/  BRA `(.L_x_3131) ;  /* 0xffffff4000807947 */ /* 0x000fea000383ffff */
.L_x_3135:
[----:B-1----:R-:W-:-:S04]  /*e310*/  MOV R3, UR48 ;  /* 0x0000003000037c02 */ /* 0x002fc80008000f00 */
[----:B------:R1:W2:Y:S03]  /*e320*/  SYNCS.PHASECHK.TRANS64.TRYWAIT P1, [R3+URZ+0x28c00], R0 ;  /* 0x028c0000030075a7 */ /* 0x0002a6000802017f */
[----:B--2---:R-:W-:Y:S05]  /*e330*/  @!P1 NANOSLEEP.SYNCS 0x989680 ;  /* 0x009896800000995d */ /* 0x004fea0003900000 */
[----:B------:R-:W2:Y:S02]  /*e340*/  @!P1 SYNCS.PHASECHK.TRANS64 P1, [R3+URZ+0x28c00], R0 ;  /* 0x028c0000030095a7 */ /* 0x000ea4000802007f */
[----:B--2---:R-:W-:Y:S05]  /*e350*/  @!P1 BRA `(.L_x_3135) ;  /* 0xfffffffc00ec9947 */ /* 0x004fea000383ffff */
[----:B------:R-:W-:Y:S05]  /*e360*/  BRA `(.L_x_3234) ;  /* 0xffffff4c00e87947 */ /* 0x000fea000383ffff */
.L_x_3139:
[----:B---3--:R3:W4:Y:S02]  /*e370*/  SYNCS.PHASECHK.TRANS64.TRYWAIT P1, [R7+URZ+0x28c30], R8 ;  /* 0x028c3008070075a7 */ /* 0x008724000802017f */
[----:B----4-:R-:W-:Y:S05]  /*e380*/  @!P1 NANOSLEEP.SYNCS 0x989680 ;  /* 0x009896800000995d */ /* 0x010fea0003900000 */
[----:B------:R-:W4:Y:S02]  /*e390*/  @!P1 SYNCS.PHASECHK.TRANS64 P1, [R7+URZ+0x28c30], R8 ;  /* 0x028c3008070095a7 */ /* 0x000f24000802007f */
[----:B----4-:R-:W-:Y:S05]  /*e3a0*/  @!P1 BRA `(.L_x_3139) ;  /* 0xfffffffc00f09947 */ /* 0x010fea000383ffff */
[----:B------:R-:W-:Y:S05]  /*e3b0*/  BRA `(.L_x_3138) ;  /* 0xffffff5000047947 */ /* 0x000fea000383ffff */
.L_x_3143:
[----:B----4-:R4:W1:Y:S02]  /*e3c0*/  SYNCS.PHASECHK.TRANS64.TRYWAIT P2, [R7+URZ+0x28c50], R8 ;  /* 0x028c5008070075a7 */ /* 0x010864000804017f */
[----:B-1----:R-:W-:Y:S05]  /*e3d0*/  @!P2 NANOSLEEP.SYNCS 0x989680 ;  /* 0x009896800000a95d */ /* 0x002fea0003900000 */
[----:B------:R-:W1:Y:S02]  /*e3e0*/  @!P2 SYNCS.PHASECHK.TRANS64 P2, [R7+URZ+0x28c50], R8 ;  /* 0x028c50080700a5a7 */ /* 0x000e64000804007f */
[----:B-1----:R-:W-:Y:S05]  /*e3f0*/  @!P2 BRA `(.L_x_3143) ;  /* 0xfffffffc00f0a947 */ /* 0x002fea000383ffff */
[----:B------:R-:W-:Y:S05]  /*e400*/  BRA `(.L_x_3142) ;  /* 0xffffff64007c7947 */ /* 0x000fea000383ffff */
.L_x_3148:
[----:B---3--:R-:W-:-:S04]  /*e410*/  MOV R4, UR30 ;  /* 0x0000001e00047c02 */ /* 0x008fc80008000f00 */
[----:B------:R3:W4:Y:S03]  /*e420*/  SYNCS.PHASECHK.TRANS64.TRYWAIT P2, [R4+URZ+0x28c30], R7 ;  /* 0x028c3007040075a7 */ /* 0x000726000804017f */
[----:B----4-:R-:W-:Y:S05]  /*e430*/  @!P2 NANOSLEEP.SYNCS 0x989680 ;  /* 0x009896800000a95d */ /* 0x010fea0003900000 */
[----:B------:R-:W4:Y:S02]  /*e440*/  @!P2 SYNCS.PHASECHK.TRANS64 P2, [R4+URZ+0x28c30], R7 ;  /* 0x028c30070400a5a7 */ /* 0x000f24000804007f */
[----:B----4-:R-:W-:Y:S05]  /*e450*/  @!P2 BRA `(.L_x_3148) ;  /* 0xfffffffc00eca947 */ /* 0x010fea000383ffff */
[----:B------:R-:W-:Y:S05]  /*e460*/  BRA `(.L_x_3147) ;  /* 0xffffff6800807947 */ /* 0x000fea000383ffff */
.L_x_3152:
[----:B---3--:R3:W4:Y:S02]  /*e470*/  SYNCS.PHASECHK.TRANS64.TRYWAIT P2, [R170+URZ+0x28c50], R7 ;  /* 0x028c5007aa0075a7 */ /* 0x008724000804017f */
[----:B----4-:R-:W-:Y:S05]  /*e480*/  @!P2 NANOSLEEP.SYNCS 0x989680 ;  /* 0x009896800000a95d */ /* 0x010fea0003900000 */
[----:B------:R-:W4:Y:S02]  /*e490*/  @!P2 SYNCS.PHASECHK.TRANS64 P2, [R170+URZ+0x28c50], R7 ;  /* 0x028c5007aa00a5a7 */ /* 0x000f24000804007f */
[----:B----4-:R-:W-:Y:S05]  /*e4a0*/  @!P2 BRA `(.L_x_3152) ;  /* 0xfffffffc00f0a947 */ /* 0x010fea000383ffff */
[----:B------:R-:W-:Y:S05]  /*e4b0*/  BRA `(.L_x_3151) ;  /* 0xffffff8400e87947 */ /* 0x000fea000383ffff */
.L_x_3158:
[----:B----4-:R-:W-:-:S04]  /*e4c0*/  IMAD.U32 R4, RZ, RZ, UR24 ;  /* 0x00000018ff047e24 */ /* 0x010fc8000f8e00ff */
[----:B------:R4:W1:Y:S03]  /*e4d0*/  SYNCS.PHASECHK.TRANS64.TRYWAIT P2, [R4+URZ+0x28c30], R7 ;  /* 0x028c3007040075a7 */ /* 0x000866000804017f */
[----:B-1----:R-:W-:Y:S05]  /*e4e0*/  @!P2 NANOSLEEP.SYNCS 0x989680 ;  /* 0x009896800000a95d */ /* 0x002fea0003900000 */
[----:B------:R-:W1:Y:S02]  /*e4f0*/  @!P2 SYNCS.PHASECHK.TRANS64 P2, [R4+URZ+0x28c30], R7 ;  /* 0x028c30070400a5a7 */ /* 0x000e64000804007f */
[----:B-1----:R-:W-:Y:S05]  /*e500*/  @!P2 BRA `(.L_x_3158) ;  /* 0xfffffffc00eca947 */ /* 0x002fea000383ffff */
[----:B------:R-:W-:Y:S05]  /*e510*/  BRA `(.L_x_3157) ;  /* 0xffffff8800d47947 */ /* 0x000fea000383ffff */
.L_x_3162:
[----:B--2---:R2:W4:Y:S02]  /*e520*/  SYNCS.PHASECHK.TRANS64.TRYWAIT P2, [R168+URZ+0x28c50], R7 ;  /* 0x028c5007a80075a7 */ /* 0x004524000804017f */
[----:B----4-:R-:W-:Y:S05]  /*e530*/  @!P2 NANOSLEEP.SYNCS 0x989680 ;  /* 0x009896800000a95d */ /* 0x010fea0003900000 */
[----:B------:R-:W4:Y:S02]  /*e540*/  @!P2 SYNCS.PHASECHK.TRANS64 P2, [R168+URZ+0x28c50], R7 ;  /* 0x028c5007a800a5a7 */ /* 0x000f24000804007f */
[----:B----4-:R-:W-:Y:S05]  /*e550*/  @!P2 BRA `(.L_x_3162) ;  /* 0xfffffffc00f0a947 */ /* 0x010fea000383ffff */
[----:B------:R-:W-:Y:S05]  /*e560*/  BRA `(.L_x_3161) ;  /* 0xffffffa000f87947 */ /* 0x000fea000383ffff */
.L_x_3184:
[----:B------:R-:W1:Y:S01]  /*e570*/  S2R R7, SR_TID.X ;  /* 0x0000000000077919 */ /* 0x000e620000002100 */
[----:B------:R-:W-:Y:S02]  /*e580*/  MOV R12, RZ ;  /* 0x000000ff000c7202 */ /* 0x000fe40000000f00 */
[----:B------:R-:W-:Y:S02]  /*e590*/  MOV R11, 0x1f ;  /* 0x0000001f000b7802 */ /* 0x000fe40000000f00 */
[----:B------:R-:W-:Y:S02]  /*e5a0*/  MOV R15, 0xffffffff ;  /* 0xffffffff000f7802 */ /* 0x000fe40000000f00 */
[----:B-1----:R-:W-:-:S04]  /*e5b0*/  SHF.R.U32.HI R7, RZ, 0x5, R7 ;  /* 0x00000005ff077819 */ /* 0x002fc80000011607 */
[----:B------:R-:W-:-:S04]  /*e5c0*/  LOP3.LUT R7, R7, 0x3, RZ, 0xc0, !PT ;  /* 0x0000000307077812 */ /* 0x000fc800078ec0ff */
[----:B------:R-:W-:-:S07]  /*e5d0*/  MOV R13, R7 ;  /* 0x00000007000d7202 */ /* 0x000fce0000000f00 */
[----:B------:R-:W-:Y:S05]  /*e5e0*/  WARPSYNC.COLLECTIVE R15, `(.L_x_3235) ;  /* 0x000000000f087348 */ /* 0x000fea0003c00000 */
[----:B------:R1:W2:Y:S02]  /*e5f0*/  SHFL.IDX P6, R14, R13, R12, R11 ;  /* 0x0000000c0d0e7389 */ /* 0x0002a400000c000b */
[----:B-12---:R-:W-:Y:S01]  /*e600*/  ENDCOLLECTIVE ;  /* 0x000000000000791b */ /* 0x006fe20003800000 */
.L_x_3235:
[----:B------:R-:W-:Y:S05]  /*e610*/  BRA `(.L_x_3236) ;  /* 0xffffffd400b87947 */ /* 0x000fea000383ffff */
.L_x_3185:
[----:B------:R-:W-:Y:S01]  /*e620*/  BSSY B0, `(.L_x_3237) ;  /* 0x0000006000007945 */ /* 0x000fe20003800000 */
[----:B------:R-:W-:-:S07]  /*e630*/  IMAD.MOV.U32 R15, RZ, RZ, -0x1 ;  /* 0xffffffffff0f7424 */ /* 0x000fce00078e00ff */
[----:B------:R-:W-:Y:S05]  /*e640*/  WARPSYNC.COLLECTIVE R15, `(.L_x_3238) ;  /* 0x000000000f0c7348 */ /* 0x000fea0003c00000 */
[----:B------:R-:W-:Y:S02]  /*e650*/  ELECT P6, UR62, PT ;  /* 0x00000000003e782f */ /* 0x000fe400038c0000 */
[----:B------:R-:W-:Y:S01]  /*e660*/  MOV R14, UR62 ;  /* 0x0000003e000e7c02 */ /* 0x000fe20008000f00 */
[----:B------:R-:W-:Y:S10]  /*e670*/  ENDCOLLECTIVE ;  /* 0x000000000000791b */ /* 0x000ff40003800000 */
.L_x_3238:
[----:B------:R-:W-:Y:S05]  /*e680*/  BSYNC B0 ;  /* 0x0000000000007941 */ /* 0x000fea0003800000 */
.L_x_3237:
[----:B------:R-:W-:Y:S05]  /*e690*/  BRA `(.L_x_3239) ;  /* 0xffffffd400a87947 */ /* 0x000fea000383ffff */
.L_x_3188:
[----:B-1----:R1:W2:Y:S02]  /*e6a0*/  SYNCS.PHASECHK.TRANS64.TRYWAIT P2, [R8+URZ+0x28c40], R5 ;  /* 0x028c4005080075a7 */ /* 0x0022a4000804017f */
[----:B--2---:R-:W-:Y:S05]  /*e6b0*/  @!P2 NANOSLEEP.SYNCS 0x989680 ;  /* 0x009896800000a95d */ /* 0x004fea0003900000 */
[----:B------:R-:W2:Y:S02]  /*e6c0*/  @!P2 SYNCS.PHASECHK.TRANS64 P2, [R8+URZ+0x28c40], R5 ;  /* 0x028c40050800a5a7 */ /* 0x000ea4000804007f */
[----:B--2---:R-:W-:Y:S05]  /*e6d0*/  @!P2 BRA `(.L_x_3188) ;  /* 0xfffffffc00f0a947 */ /* 0x004fea000383ffff */
[----:B------:R-:W-:Y:S05]  /*e6e0*/  BRA `(.L_x_3240) ;  /* 0xffffffd800047947 */ /* 0x000fea000383ffff */
.L_x_3190:
[----:B-1----:R-:W-:-:S04]  /*e6f0*/  MOV R8, UR37 ;  /* 0x0000002500087c02 */ /* 0x002fc80008000f00 */
[----:B------:R1:W2:Y:S03]  /*e700*/  SYNCS.PHASECHK.TRANS64.TRYWAIT P2, [R8+URZ+0x28c20], R5 ;  /* 0x028c2005080075a7 */ /* 0x0002a6000804017f */
[----:B--2---:R-:W-:Y:S05]  /*e710*/  @!P2 NANOSLEEP.SYNCS 0x989680 ;  /* 0x009896800000a95d */ /* 0x004fea0003900000 */
[----:B------:R-:W2:Y:S02]  /*e720*/  @!P2 SYNCS.PHASECHK.TRANS64 P2, [R8+URZ+0x28c20], R5 ;  /* 0x028c20050800a5a7 */ /* 0x000ea4000804007f */
[----:B--2---:R-:W-:Y:S05]  /*e730*/  @!P2 BRA `(.L_x_3190) ;  /* 0xfffffffc00eca947 */ /* 0x004fea000383ffff */
[----:B------:R-:W-:Y:S05]  /*e740*/  BRA `(.L_x_3241) ;  /* 0xffffffd800a47947 */ /* 0x000fea000383ffff */
.L_x_3193:
[----:B-1----:R1:W2:Y:S02]  /*e750*/  SYNCS.PHASECHK.TRANS64.TRYWAIT P2, [R8+URZ+0x28c60], R5 ;  /* 0x028c6005080075a7 */ /* 0x0022a4000804017f */
[----:B--2---:R-:W-:Y:S05]  /*e760*/  @!P2 NANOSLEEP.SYNCS 0x989680 ;  /* 0x009896800000a95d */ /* 0x004fea0003900000 */
[----:B------:R-:W2:Y:S02]  /*e770*/  @!P2 SYNCS.PHASECHK.TRANS64 P2, [R8+URZ+0x28c60], R5 ;  /* 0x028c60050800a5a7 */ /* 0x000ea4000804007f */
[----:B--2---:R-:W-:Y:S05]  /*e780*/  @!P2 BRA `(.L_x_3193) ;  /* 0xfffffffc00f0a947 */ /* 0x004fea000383ffff */
[----:B------:R-:W-:Y:S05]  /*e790*/  BRA `(.L_x_3242) ;  /* 0xffffffd800b87947 */ /* 0x000fea000383ffff */
.L_x_3200:
[----:B-1----:R1:W2:Y:S02]  /*e7a0*/  SYNCS.PHASECHK.TRANS64.TRYWAIT P3, [R2+URZ+0x28c40], R3 ;  /* 0x028c4003020075a7 */ /* 0x0022a4000806017f */
[----:B--2---:R-:W-:Y:S05]  /*e7b0*/  @!P3 NANOSLEEP.SYNCS 0x989680 ;  /* 0x009896800000b95d */ /* 0x004fea0003900000 */
[----:B------:R-:W2:Y:S02]  /*e7c0*/  @!P3 SYNCS.PHASECHK.TRANS64 P3, [R2+URZ+0x28c40], R3 ;  /* 0x028c40030200b5a7 */ /* 0x000ea4000806007f */
[----:B--2---:R-:W-:Y:S05]  /*e7d0*/  @!P3 BRA `(.L_x_3200) ;  /* 0xfffffffc00f0b947 */ /* 0x004fea000383ffff */
[----:B------:R-:W-:Y:S05]  /*e7e0*/  BRA `(.L_x_3243) ;  /* 0xffffffe0003c7947 */ /* 0x000fea000383ffff */
.L_x_3202:
[----:B--2---:R2:W3:Y:S02]  /*e7f0*/  SYNCS.PHASECHK.TRANS64.TRYWAIT P3, [R2+URZ+0x28c60], R3 ;  /* 0x028c6003020075a7 */ /* 0x0044e4000806017f */
[----:B---3--:R-:W-:Y:S05]  /*e800*/  @!P3 NANOSLEEP.SYNCS 0x989680 ;  /* 0x009896800000b95d */ /* 0x008fea0003900000 */
[----:B------:R-:W3:Y:S02]  /*e810*/  @!P3 SYNCS.PHASECHK.TRANS64 P3, [R2+URZ+0x28c60], R3 ;  /* 0x028c60030200b5a7 */ /* 0x000ee4000806007f */
[----:B---3--:R-:W-:Y:S05]  /*e820*/  @!P3 BRA `(.L_x_3202) ;  /* 0xfffffffc00f0b947 */ /* 0x008fea000383ffff */
[----:B------:R-:W-:Y:S05]  /*e830*/  BRA `(.L_x_3244) ;  /* 0xffffffe000847947 */ /* 0x000fea000383ffff */
.L_x_3208:
[----:B-1----:R1:W2:Y:S02]  /*e840*/  SYNCS.PHASECHK.TRANS64.TRYWAIT P3, [R3+URZ+0x28c40], R2 ;  /* 0x028c4002030075a7 */ /* 0x0022a4000806017f */
[----:B--2---:R-:W-:Y:S05]  /*e850*/  @!P3 NANOSLEEP.SYNCS 0x989680 ;  /* 0x009896800000b95d */ /* 0x004fea0003900000 */
[----:B------:R-:W2:Y:S02]  /*e860*/  @!P3 SYNCS.PHASECHK.TRANS64 P3, [R3+URZ+0x28c40], R2 ;  /* 0x028c40020300b5a7 */ /* 0x000ea4000806007f */
[----:B--2---:R-:W-:Y:S05]  /*e870*/  @!P3 BRA `(.L_x_3208) ;  /* 0xfffffffc00f0b947 */ /* 0x004fea000383ffff */
[----:B------:R-:W-:Y:S05]  /*e880*/  BRA `(.L_x_3245) ;  /* 0xffffffe400f47947 */ /* 0x000fea000383ffff */
.L_x_3210:
[----:B---3--:R3:W4:Y:S02]  /*e890*/  SYNCS.PHASECHK.TRANS64.TRYWAIT P3, [R3+URZ+0x28c60], R2 ;  /* 0x028c6002030075a7 */ /* 0x008724000806017f */
[----:B----4-:R-:W-:Y:S05]  /*e8a0*/  @!P3 NANOSLEEP.SYNCS 0x989680 ;  /* 0x009896800000b95d */ /* 0x010fea0003900000 */
[----:B------:R-:W4:Y:S02]  /*e8b0*/  @!P3 SYNCS.PHASECHK.TRANS64 P3, [R3+URZ+0x28c60], R2 ;  /* 0x028c60020300b5a7 */ /* 0x000f24000806007f */
[----:B----4-:R-:W-:Y:S05]  /*e8c0*/  @!P3 BRA `(.L_x_3210) ;  /* 0xfffffffc00f0b947 */ /* 0x010fea000383ffff */
[----:B------:R-:W-:Y:S05]  /*e8d0*/  BRA `(.L_x_3246) ;  /* 0xffffffe8003c7947 */ /* 0x000fea000383ffff */
.L_x_3215:
[----:B-1----:R1:W2:Y:S02]  /*e8e0*/  SYNCS.PHASECHK.TRANS64.TRYWAIT P3, [R2+URZ+0x28c40], R3 ;  /* 0x028c4003020075a7 */ /* 0x0022a4000806017f */
[----:B--2---:R-:W-:Y:S05]  /*e8f0*/  @!P3 NANOSLEEP.SYNCS 0x989680 ;  /* 0x009896800000b95d */ /* 0x004fea0003900000 */
[----:B------:R-:W2:Y:S02]  /*e900*/  @!P3 SYNCS.PHASECHK.TRANS64 P3, [R2+URZ+0x28c40], R3 ;  /* 0x028c40030200b5a7 */ /* 0x000ea4000806007f */
[----:B--2---:R-:W-:Y:S05]  /*e910*/  @!P3 BRA `(.L_x_3215) ;  /* 0xfffffffc00f0b947 */ /* 0x004fea000383ffff */
[----:B------:R-:W-:Y:S05]  /*e920*/  BRA `(.L_x_3247) ;  /* 0xffffffec00947947 */ /* 0x000fea000383ffff */
.L_x_3217:
[----:B---3--:R3:W4:Y:S02]  /*e930*/  SYNCS.PHASECHK.TRANS64.TRYWAIT P3, [R2+URZ+0x28c60], R3 ;  /* 0x028c6003020075a7 */ /* 0x008724000806017f */
[----:B----4-:R-:W-:Y:S05]  /*e940*/  @!P3 NANOSLEEP.SYNCS 0x989680 ;  /* 0x009896800000b95d */ /* 0x010fea0003900000 */
[----:B------:R-:W4:Y:S02]  /*e950*/  @!P3 SYNCS.PHASECHK.TRANS64 P3, [R2+URZ+0x28c60], R3 ;  /* 0x028c60030200b5a7 */ /* 0x000f24000806007f */
[----:B----4-:R-:W-:Y:S05]  /*e960*/  @!P3 BRA `(.L_x_3217) ;  /* 0xfffffffc00f0b947 */ /* 0x010fea000383ffff */
[----:B------:R-:W-:Y:S05]  /*e970*/  BRA `(.L_x_3248) ;  /* 0xffffffec00dc7947 */ /* 0x000fea000383ffff */
.L_x_3222:
[----:B------:R-:W-:Y:S01]  /*e980*/  BSSY B0, `(.L_x_3249) ;  /* 0x0000007000007945 */ /* 0x000fe20003800000 */
[----:B--2---:R-:W-:Y:S02]  /*e990*/  MOV R12, RZ ;  /* 0x000000ff000c7202 */ /* 0x004fe40000000f00 */
[----:B------:R-:W-:Y:S02]  /*e9a0*/  MOV R11, 0x1f ;  /* 0x0000001f000b7802 */ /* 0x000fe40000000f00 */
[----:B------:R-:W-:-:S07]  /*e9b0*/  MOV R15, 0xffffffff ;  /* 0xffffffff000f7802 */ /* 0x000fce0000000f00 */
[----:B-1-34-:R-:W-:Y:S05]  /*e9c0*/  WARPSYNC.COLLECTIVE R15, `(.L_x_3250) ;  /* 0x000000000f087348 */ /* 0x01afea0003c00000 */
[----:B------:R2:W1:Y:S02]  /*e9d0*/  SHFL.IDX P6, R14, R13, R12, R11 ;  /* 0x0000000c0d0e7389 */ /* 0x00046400000c000b */
[----:B-1234-:R-:W-:Y:S01]  /*e9e0*/  ENDCOLLECTIVE ;  /* 0x000000000000791b */ /* 0x01efe20003800000 */
.L_x_3250:
[----:B------:R-:W-:Y:S05]  /*e9f0*/  BSYNC B0 ;  /* 0x0000000000007941 */ /* 0x000fea0003800000 */
.L_x_3249:
[----:B------:R-:W-:Y:S05]  /*ea00*/  BRA `(.L_x_3251) ;  /* 0xfffffff400107947 */ /* 0x000fea000383ffff */
.L_x_3224:
[----:B-1----:R1:W2:Y:S02]  /*ea10*/  SYNCS.PHASECHK.TRANS64.TRYWAIT P0, [R7+URZ+0x28c20], R0 ;  /* 0x028c2000070075a7 */ /* 0x0022a4000800017f */
[----:B--2---:R-:W-:Y:S05]  /*ea20*/  @!P0 NANOSLEEP.SYNCS 0x989680 ;  /* 0x009896800000895d */ /* 0x004fea0003900000 */
[----:B------:R-:W2:Y:S02]  /*ea30*/  @!P0 SYNCS.PHASECHK.TRANS64 P0, [R7+URZ+0x28c20], R0 ;  /* 0x028c2000070085a7 */ /* 0x000ea4000800007f */
[----:B--2---:R-:W-:Y:S05]  /*ea40*/  @!P0 BRA `(.L_x_3224) ;  /* 0xfffffffc00f08947 */ /* 0x004fea000383ffff */
[----:B------:R-:W-:Y:S05]  /*ea50*/  BRA `(.L_x_3252) ;  /* 0xfffffff400587947 */ /* 0x000fea000383ffff */
.L_x_3228:
[----:B-1----:R1:W2:Y:S02]  /*ea60*/  SYNCS.PHASECHK.TRANS64.TRYWAIT P0, [R5+URZ], R4 ;  /* 0x00000004050075a7 */ /* 0x0022a4000800017f */
[----:B--2---:R-:W-:Y:S05]  /*ea70*/  @!P0 NANOSLEEP.SYNCS 0x989680 ;  /* 0x009896800000895d */ /* 0x004fea0003900000 */
[----:B------:R-:W2:Y:S02]  /*ea80*/  @!P0 SYNCS.PHASECHK.TRANS64 P0, [R5+URZ], R4 ;  /* 0x00000004050085a7 */ /* 0x000ea4000800007f */
[----:B--2---:R-:W-:Y:S05]  /*ea90*/  @!P0 BRA `(.L_x_3228) ;  /* 0xfffffffc00f08947 */ /* 0x004fea000383ffff */
[----:B------:R-:W-:Y:S05]  /*eaa0*/  BRA `(.L_x_3253) ;  /* 0xfffffff400ac7947 */ /* 0x000fea000383ffff */
.L_x_3229:
[----:B--2---:R2:W3:Y:S02]  /*eab0*/  SYNCS.PHASECHK.TRANS64.TRYWAIT P0, [R3+URZ], R0 ;  /* 0x00000000030075a7 */ /* 0x0044e4000800017f */
[----:B---3--:R-:W-:Y:S05]  /*eac0*/  @!P0 NANOSLEEP.SYNCS 0x989680 ;  /* 0x009896800000895d */ /* 0x008fea0003900000 */
[----:B------:R-:W3:Y:S02]  /*ead0*/  @!P0 SYNCS.PHASECHK.TRANS64 P0, [R3+URZ], R0 ;  /* 0x00000000030085a7 */ /* 0x000ee4000800007f */
[----:B---3--:R-:W-:Y:S05]  /*eae0*/  @!P0 BRA `(.L_x_3229) ;  /* 0xfffffffc00f08947 */ /* 0x008fea000383ffff */
[----:B------:R-:W-:Y:S05]  /*eaf0*/  BRA `(.L_x_3254) ;  /* 0xfffffff400a07947 */ /* 0x000fea000383ffff */
.L_x_3231:
[----:B-1----:R1:W2:Y:S02]  /*eb00*/  SYNCS.PHASECHK.TRANS64.TRYWAIT P0, [R5+URZ], R4 ;  /* 0x00000004050075a7 */ /* 0x0022a4000800017f */
[----:B--2---:R-:W-:Y:S05]  /*eb10*/  @!P0 NANOSLEEP.SYNCS 0x989680 ;  /* 0x009896800000895d */ /* 0x004fea0003900000 */
[----:B------:R-:W2:Y:S02]  /*eb20*/  @!P0 SYNCS.PHASECHK.TRANS64 P0, [R5+URZ], R4 ;  /* 0x00000004050085a7 */ /* 0x000ea4000800007f */
[----:B--2---:R-:W-:Y:S05]  /*eb30*/  @!P0 BRA `(.L_x_3231) ;  /* 0xfffffffc00f08947 */ /* 0x004fea000383ffff */
[----:B------:R-:W-:Y:S05]  /*eb40*/  BRA `(.L_x_3255) ;  /* 0xfffffff400a47947 */ /* 0x000fea000383ffff */
.L_x_3256:
        /* <DEDUP_REMOVED lines=11> */
.L_x_4561:


//--------------------- .text._ZN7cutlass13device_kernelIN5flash11enable_sm90INS1_16FlashAttnFwdSm90INS1_25CollectiveMainloopFwdSm90ILi2EN4cute5tupleIJNS5_1CILi1EEES8_S8_EEENS6_IJNS7_ILi64EEESA_SA_EEELi512ENS_6half_tEfNS_4arch4Sm90ELb1ELb0ELb1ELb0ELb0ELb0ELb1ELb0ELb0ELb0ELb0ELb0EEENS1_21CollectiveEpilogueFwdINS6_IJSA_NS7_ILi512EEESA_EEES9_SC_SE_Li256ELb0ELb0ELb0ELb0EEENS1_30DynamicPersistentTileSchedulerILi256ELi32ELb0ELb0ELb1EEEEEEEEEvNT_6ParamsE --------------------------
	.section	.text._ZN7cutlass13device_kernelIN5flash11enable_sm90INS1_16FlashAttnFwdSm90INS1_25CollectiveMainloopFwdSm90ILi2EN4cute5tupleIJNS5_1CILi1EEES8_S8_EEENS6_IJNS7_ILi64EEESA_SA_EEELi512ENS_6half_tEfNS_4arch4Sm90ELb1ELb0ELb1ELb0ELb0ELb0ELb1ELb0ELb0ELb0ELb0ELb0EEENS1_21CollectiveEpilogueFwdINS6_IJSA_NS7_ILi512EEESA_EEES9_SC_SE_Li256ELb0ELb0ELb0ELb0EEENS1_30DynamicPersistentTileSchedulerILi256ELi32ELb0ELb0ELb1EEEEEEEEEvNT_6ParamsE,"ax",@progbits
	.align	128
.text._ZN7cutlass13device_kernelIN5flash11enable_sm90INS1_16FlashAttnFwdSm90INS1_25CollectiveMainloopFwdSm90ILi2EN4cute5tupleIJNS5_1CILi1EEES8_S8_EEENS6_IJNS7_ILi64EEESA_SA_EEELi512ENS_6half_tEfNS_4arch4Sm90ELb1ELb0ELb1ELb0ELb0ELb0ELb1ELb0ELb0ELb0ELb0ELb0EEENS1_21CollectiveEpilogueFwdINS6_IJSA_NS7_ILi512EEESA_EEES9_SC_SE_Li256ELb0ELb0ELb0ELb0EEENS1_30DynamicPersistentTileSchedulerILi256ELi32ELb0ELb0ELb1EEEEEEEEEvNT_6ParamsE:
        .type           _ZN7cutlass13device_kernelIN5flash11enable_sm90INS1_16FlashAttnFwdSm90INS1_25CollectiveMainloopFwdSm90ILi2EN4cute5tupleIJNS5_1CILi1EEES8_S8_EEENS6_IJNS7_ILi64EEESA_SA_EEELi512ENS_6half_tEfNS_4arch4Sm90ELb1ELb0ELb1ELb0ELb0ELb0ELb1ELb0ELb0ELb0ELb0ELb0EEENS1_21CollectiveEpilogueFwdINS6_IJSA_NS7_ILi512EEESA_EEES9_SC_SE_Li256ELb0ELb0ELb0ELb0EEENS1_30DynamicPersistentTileSchedulerILi256ELi32ELb0ELb0ELb1EEEEEEEEEvNT_6ParamsE,@function
        .size           _ZN7cutlass13device_kernelIN5flash11enable_sm90INS1_16FlashAttnFwdSm90INS1_25CollectiveMainloopFwdSm90ILi2EN4cute5tupleIJNS5_1CILi1EEES8_S8_EEENS6_IJNS7_ILi64EEESA_SA_EEELi512ENS_6half_tEfNS_4arch4Sm90ELb1ELb0ELb1ELb0ELb0ELb0ELb1ELb0ELb0ELb0ELb0ELb0EEENS1_21CollectiveEpilogueFwdINS6_IJSA_NS7_ILi512EEESA_EEES9_SC_SE_Li256ELb0ELb0ELb0ELb0EEENS1_30DynamicPersistentTileSchedulerILi256ELi32ELb0ELb0ELb1EEEEEEEEEvNT_6ParamsE,(.L_x_4562 - _ZN7cutlass13device_kernelIN5flash11enable_sm90INS1_16FlashAttnFwdSm90INS1_25CollectiveMainloopFwdSm90ILi2EN4cute5tupleIJNS5_1CILi1EEES8_S8_EEENS6_IJNS7_ILi64EEESA_SA_EEELi512ENS_6half_tEfNS_4arch4Sm90ELb1ELb0ELb1ELb0ELb0ELb0ELb1ELb0ELb0ELb0ELb0ELb0EEENS1_21CollectiveEpilogueFwdINS6_IJSA_NS7_ILi512EEESA_EEES9_SC_SE_Li256ELb0ELb0ELb0ELb0EEENS1_30DynamicPersistentTileSchedulerILi256ELi32ELb0ELb0ELb1EEEEEEEEEvNT_6ParamsE)
        .other          _ZN7cutlass13device_kernelIN5flash11enable_sm90INS1_16FlashAttnFwdSm90INS1_25CollectiveMainloopFwdSm90ILi2EN4cute5tupleIJNS5_1CILi1EEES8_S8_EEENS6_IJNS7_ILi64EEESA_SA_EEELi512ENS_6half_tEfNS_4arch4Sm90ELb1ELb0ELb1ELb0ELb0ELb0ELb1ELb0ELb0ELb0ELb0ELb0EEENS1_21CollectiveEpilogueFwdINS6_IJSA_NS7_ILi512EEESA_EEES9_SC_SE_Li256ELb0ELb0ELb0ELb0EEENS1_30DynamicPersistentTileSchedulerILi256ELi32ELb0ELb0ELb1EEEEEEEEEvNT_6ParamsE,@"STO_CUDA_ENTRY STV_DEFAULT"
_ZN7cutlass13device_kernelIN5flash11enable_sm90INS1_16FlashAttnFwdSm90INS1_25CollectiveMainloopFwdSm90ILi2EN4cute5tupleIJNS5_1CILi1EEES8_S8_EEENS6_IJNS7_ILi64EEESA_SA_EEELi512ENS_6half_tEfNS_4arch4Sm90ELb1ELb0ELb1ELb0ELb0ELb0ELb1ELb0ELb0ELb0ELb0ELb0EEENS1_21CollectiveEpilogueFwdINS6_IJSA_NS7_ILi512EEESA_EEES9_SC_SE_Li256ELb0ELb0ELb0ELb0EEENS1_30DynamicPersistentTileSchedulerILi256ELi32ELb0ELb0ELb1EEEEEEEEEvNT_6ParamsE:
        /* <DEDUP_REMOVED lines=27> */
.L_x_3258:
[----:B------:R-:W-:Y:S05]  /*01b0*/  BSYNC B0 ;  /* 0x0000000000007941 */ /* 0x000fea0003800000 */
.L_x_3257:
        /* <DEDUP_REMOVED lines=35> */
.L_x_3259:
        /* <DEDUP_REMOVED lines=22> */
.L_x_3260:
        /* <DEDUP_REMOVED lines=18> */
.L_x_3261:
        /* <DEDUP_REMOVED lines=22> */
.L_x_3262:
        /* <DEDUP_REMOVED lines=22> */
.L_x_3263:
[----:B-1----:R-:W-:Y:S01]  /*0930*/  UMOV UR4, 0x1 ;  /* 0x0000000100047882 */ /* 0x002fe20000000000 */
[----:B------:R-:W-:Y:S01]  /*0940*/  PLOP3.LUT P0, PT, PT, PT, UP0, 0x80, 0x0 ;  /* 0x000000000000781c */ /* 0x000fe20003f0f008 */
[----:B------:R-:W-:Y:S01]  /*0950*/  USEL UR4, UR4, 0x2, !UP0 ;  /* 0x0000000204047887 */ /* 0x000fe2000c000000 */
[----:B------:R-:W-:Y:S01]  /*0960*/  NOP ;  /* 0x0000000000007918 */ /* 0x000fe20000000000 */
[----:B------:R-:W-:-:S04]  /*0970*/  ULDC.64 UR54, c[0x0][0x208] ;  /* 0x0000820000367ab9 */ /* 0x000fc80000000a00 */
[----:B------:R-:W-:-:S05]  /*0980*/  IMAD.U32 R2, RZ, RZ, UR4 ;  /* 0x00000004ff027e24 */ /* 0x000fca000f8e00ff */
[----:B------:R1:W-:Y:S01]  /*0990*/  STL [R1], R2 ;  /* 0x0000000201007387 */ /* 0x0003e20000100800 */
[----:B--234-:R-:W-:Y:S06]  /*09a0*/  BAR.SYNC.DEFER_BLOCKING 0x0 ;  /* 0x0000000000007b1d */ /* 0x01cfec0000010000 */
[----:B------:R-:W-:Y:S05]  /*09b0*/  @!P0 BRA `(.L_x_3264) ;  /* 0x000000e000e88947 */ /* 0x000fea0003800000 */
.L_x_3265:
[----:B------:R-:W-:-:S08]  /*09c0*/  NOP ;  /* 0x0000000000007918 */ /* 0x000fd00000000000 */
[----:B------:R-:W2:Y:S02]  /*09d0*/  USETMAXREG.TRY_ALLOC.CTAPOOL UP0, 0xf0 ;  /* 0x000000f0000079c8 */ /* 0x000ea40008000600 */
[----:B--2---:R-:W-:-:S13]  /*09e0*/  PLOP3.LUT P0, PT, PT, PT, UP0, 0x80, 0x0 ;  /* 0x000000000000781c */ /* 0x004fda0003f0f008 */
[----:B------:R-:W-:Y:S05]  /*09f0*/  @!P0 BRA `(.L_x_3265) ;  /* 0xfffffffc00f08947 */ /* 0x000fea000383ffff */
[----:B-1----:R-:W1:Y:S01]  /*0a00*/  S2R R2, SR_TID.X ;  /* 0x0000000000027919 */ /* 0x002e620000002100 */
        /* <DEDUP_REMOVED lines=10> */
[----:B------:R-:W2:Y:S01]  /*0ab0*/  LDL R3, [R1] ;  /* 0x0000000001037983 */ /* 0x000ea20000100800 */
[----:B------:R-:W-:Y:S01]  /*0ac0*/  VIADD R195, R2, 0xffffff80 ;  /* 0xffffff8002c37836 */ /* 0x000fe20000000000 */
[----:B------:R-:W1:Y:S01]  /*0ad0*/  S2UR UR5, SR_CgaCtaId ;  /* 0x00000000000579c3 */ /* 0x000e620000008800 */
[----:B------:R-:W-:Y:S01]  /*0ae0*/  UMOV UR37, 0x400 ;  /* 0x0000040000257882 */ /* 0x000fe20000000000 */
[----:B------:R-:W-:Y:S01]  /*0af0*/  MOV R185, 0x40 ;  /* 0x0000004000b97802 */ /* 0x000fe20000000f00 */
[----:B------:R-:W-:Y:S01]  /*0b00*/  IMAD.MOV.U32 R16, RZ, RZ, RZ ;  /* 0x000000ffff107224 */ /* 0x000fe200078e00ff */
[----:B------:R-:W-:Y:S01]  /*0b10*/  SHF.R.S32.HI R0, RZ, 0x1f, R195 ;  /* 0x0000001fff007819 */ /* 0x000fe200000114c3 */
[----:B------:R-:W-:Y:S01]  /*0b20*/  ULDC.64 UR48, c[0x0][0x198] ;  /* 0x0000660000307ab9 */ /* 0x000fe20000000a00 */
[----:B------:R-:W-:Y:S02]  /*0b30*/  UMOV UR36, URZ ;  /* 0x0000003f00247c82 */ /* 0x000fe40008000000 */
[----:B------:R-:W-:-:S02]  /*0b40*/  LEA.HI R4, R0, R195, RZ, 0x4 ;  /* 0x000000c300047211 */ /* 0x000fc400078f20ff */
[----:B------:R-:W-:Y:S02]  /*0b50*/  LEA.HI R5, R0, R195, RZ, 0x5 ;  /* 0x000000c300057211 */ /* 0x000fe400078f28ff */
[----:B------:R-:W-:Y:S02]  /*0b60*/  LOP3.LUT R2, R4, 0xfffffff0, RZ, 0xc0, !PT ;  /* 0xfffffff004027812 */ /* 0x000fe400078ec0ff */
[--C-:B------:R-:W-:Y:S02]  /*0b70*/  SHF.R.S32.HI R193, RZ, 0x5, R5.reuse ;  /* 0x00000005ffc17819 */ /* 0x100fe40000011405 */
[----:B------:R-:W-:Y:S02]  /*0b80*/  SHF.R.S32.HI R6, RZ, 0x1f, R5 ;  /* 0x0000001fff067819 */ /* 0x000fe40000011405 */
[----:B------:R-:W-:Y:S02]  /*0b90*/  SHF.R.S32.HI R9, RZ, 0x4, R4 ;  /* 0x00000004ff097819 */ /* 0x000fe40000011404 */
[----:B------:R-:W-:-:S02]  /*0ba0*/  IADD3 R7, R195, -R2, RZ ;  /* 0x80000002c3077210 */ /* 0x000fc40007ffe0ff */
[----:B------:R-:W-:Y:S02]  /*0bb0*/  LEA.HI R6, R6, R193, RZ, 0x2 ;  /* 0x000000c106067211 */ /* 0x000fe400078f10ff */
[----:B------:R-:W-:Y:S01]  /*0bc0*/  LEA.HI R5, R4, R9, RZ, 0x1 ;  /* 0x0000000904057211 */ /* 0x000fe200078f08ff */
[----:B-1----:R-:W-:Y:S01]  /*0bd0*/  ULEA UR37, UR5, UR37, 0x18 ;  /* 0x0000002505257291 */ /* 0x002fe2000f8ec03f */
[----:B------:R-:W-:Y:S02]  /*0be0*/  SHF.R.S32.HI R4, RZ, 0x1f, R7 ;  /* 0x0000001fff047819 */ /* 0x000fe40000011407 */
[----:B------:R-:W-:Y:S02]  /*0bf0*/  LOP3.LUT R6, R6, 0x3ffffc, RZ, 0xc0, !PT ;  /* 0x003ffffc06067812 */ /* 0x000fe400078ec0ff */
[----:B------:R-:W-:Y:S02]  /*0c00*/  LEA.HI R8, R4, R7, RZ, 0x3 ;  /* 0x0000000704087211 */ /* 0x000fe400078f18ff */
[----:B------:R-:W-:Y:S01]  /*0c10*/  LOP3.LUT R10, R5, 0x1ffffffe, RZ, 0xc0, !PT ;  /* 0x1ffffffe050a7812 */ /* 0x000fe200078ec0ff */
[----:B------:R-:W-:Y:S01]  /*0c20*/  IMAD.IADD R4, R193, 0x1, -R6 ;  /* 0x00000001c1047824 */ /* 0x000fe200078e0a06 */
[C---:B------:R-:W-:Y:S01]  /*0c30*/  LOP3.LUT R6, R8.reuse, 0xfffffff8, RZ, 0xc0, !PT ;  /* 0xfffffff808067812 */ /* 0x040fe200078ec0ff */
[----:B------:R-:W-:Y:S01]  /*0c40*/  IMAD.SHL.U32 R8, R8, 0x40, RZ ;  /* 0x0000004008087824 */ /* 0x000fe200078e00ff */
[----:B------:R-:W-:-:S04]  /*0c50*/  IADD3 R10, R9, -R10, RZ ;  /* 0x8000000a090a7210 */ /* 0x000fc80007ffe0ff */
[----:B------:R-:W-:Y:S01]  /*0c60*/  LOP3.LUT R8, R8, 0x7ffffe00, RZ, 0xc0, !PT ;  /* 0x7ffffe0008087812 */ /* 0x000fe200078ec0ff */
[----:B------:R-:W-:-:S04]  /*0c70*/  IMAD.SHL.U32 R10, R10, 0x8, RZ ;  /* 0x000000080a0a7824 */ /* 0x000fc800078e00ff */
[----:B------:R-:W-:Y:S01]  /*0c80*/  IMAD R8, R193, 0x400, R8 ;  /* 0x00000400c1087824 */ /* 0x000fe200078e0208 */
[----:B--2---:R-:W-:Y:S02]  /*0c90*/  R2UR UR6, R3 ;  /* 0x00000000030672ca */ /* 0x004fe400000e0000 */
[CC--:B------:R-:W-:Y:S02]  /*0ca0*/  LEA.HI R3, R0.reuse, R195.reuse, RZ, 0x7 ;  /* 0x000000c300037211 */ /* 0x0c0fe400078f38ff */
[----:B------:R-:W-:Y:S02]  /*0cb0*/  LEA.HI R0, R0, R195, RZ, 0x3 ;  /* 0x000000c300007211 */ /* 0x000fe400078f18ff */
[----:B------:R-:W-:Y:S02]  /*0cc0*/  SHF.R.S32.HI R192, RZ, 0x7, R3 ;  /* 0x00000007ffc07819 */ /* 0x000fe40000011403 */
[C---:B------:R-:W-:Y:S02]  /*0cd0*/  LOP3.LUT R2, R3.reuse, 0xffffff80, RZ, 0xc0, !PT ;  /* 0xffffff8003027812 */ /* 0x040fe400078ec0ff */
[----:B------:R-:W-:Y:S01]  /*0ce0*/  LEA.HI R3, R3, R192, RZ, 0x1 ;  /* 0x000000c003037211 */ /* 0x000fe200078f08ff */
[----:B------:R-:W-:Y:S01]  /*0cf0*/  IMAD R11, R192, 0x100, R7 ;  /* 0x00000100c00b7824 */ /* 0x000fe200078e0207 */
[----:B------:R-:W-:Y:S01]  /*0d00*/  SHF.R.S32.HI R190, RZ, 0x3, R0 ;  /* 0x00000003ffbe7819 */ /* 0x000fe20000011400 */
[----:B------:R-:W-:Y:S01]  /*0d10*/  IMAD.IADD R7, R7, 0x1, -R6 ;  /* 0x0000000107077824 */ /* 0x000fe200078e0a06 */
[----:B------:R-:W-:Y:S01]  /*0d20*/  LOP3.LUT R3, R3, 0xfffffe, RZ, 0xc0, !PT ;  /* 0x00fffffe03037812 */ /* 0x000fe200078ec0ff */
[----:B------:R-:W-:Y:S01]  /*0d30*/  IMAD.IADD R2, R195, 0x1, -R2 ;  /* 0x00000001c3027824 */ /* 0x000fe200078e0a02 */
[----:B------:R-:W-:Y:S01]  /*0d40*/  ULOP3.LUT UR46, UR6, 0x1, URZ, 0xfc, !UPT ;  /* 0x00000001062e7892 */ /* 0x000fe2000f8efc3f */
[C---:B------:R-:W-:Y:S01]  /*0d50*/  IMAD.SHL.U32 R9, R7.reuse, 0x40, RZ ;  /* 0x0000004007097824 */ /* 0x040fe200078e00ff */
[----:B------:R-:W-:Y:S01]  /*0d60*/  R2P PR, R7, 0x6 ;  /* 0x0000000607007804 */ /* 0x000fe20000000000 */
[----:B------:R-:W-:Y:S01]  /*0d70*/  IMAD R13, R4, 0x10, R11 ;  /* 0x00000010040d7824 */ /* 0x000fe200078e020b */
[----:B------:R-:W-:Y:S01]  /*0d80*/  SHF.R.S32.HI R5, RZ, 0x1f, R2 ;  /* 0x0000001fff057819 */ /* 0x000fe20000011402 */
[----:B------:R-:W-:Y:S01]  /*0d90*/  IMAD.IADD R3, R192, 0x1, -R3 ;  /* 0x00000001c0037824 */ /* 0x000fe200078e0a03 */
[----:B------:R-:W-:Y:S01]  /*0da0*/  LOP3.LUT R9, R9, 0x1c0, RZ, 0xc0, !PT ;  /* 0x000001c009097812 */ /* 0x000fe200078ec0ff */
[--C-:B------:R-:W-:Y:S01]  /*0db0*/  IMAD.U32 R194, R13, 0x40, R10.reuse ;  /* 0x000000400dc27824 */ /* 0x100fe200078e000a */
[----:B------:R-:W-:Y:S01]  /*0dc0*/  LEA.HI R4, R5, R2, RZ, 0x2 ;  /* 0x0000000205047211 */ /* 0x000fe200078f10ff */
[----:B------:R-:W-:Y:S01]  /*0dd0*/  IMAD.SHL.U32 R22, R3, 0x100, RZ ;  /* 0x0000010003167824 */ /* 0x000fe200078e00ff */
[----:B------:R-:W-:-:S02]  /*0de0*/  LOP3.LUT R10, R9, 0x8, R10, 0xf8, !PT ;  /* 0x00000008090a7812 */ /* 0x000fc400078ef80a */
[----:B------:R-:W-:Y:S02]  /*0df0*/  SHF.R.U32.HI R9, RZ, 0x3, R9 ;  /* 0x00000003ff097819 */ /* 0x000fe40000011609 */
[----:B------:R-:W-:Y:S02]  /*0e00*/  LEA.HI R6, R5, R2, RZ, 0x5 ;  /* 0x0000000205067211 */ /* 0x000fe400078f28ff */
[----:B------:R-:W-:Y:S02]  /*0e10*/  LOP3.LUT R11, R4, 0x7ffffffc, RZ, 0xc0, !PT ;  /* 0x7ffffffc040b7812 */ /* 0x000fe400078ec0ff */
[--C-:B------:R-:W-:Y:S02]  /*0e20*/  SHF.R.S32.HI R5, RZ, 0x2, R4.reuse ;  /* 0x00000002ff057819 */ /* 0x100fe40000011404 */
[----:B------:R-:W-:Y:S02]  /*0e30*/  SHF.R.S32.HI R4, RZ, 0x1f, R4 ;  /* 0x0000001fff047819 */ /* 0x000fe40000011404 */
[----:B------:R-:W-:-:S02]  /*0e40*/  LOP3.LUT R9, R10, R9, RZ, 0x3c, !PT ;  /* 0x000000090a097212 */ /* 0x000fc400078e3cff */
[----:B------:R-:W-:Y:S02]  /*0e50*/  LEA.HI R4, R4, R5, RZ, 0x3 ;  /* 0x0000000504047211 */ /* 0x000fe400078f18ff */
[----:B------:R-:W-:Y:S01]  /*0e60*/  SEL R185, R185, 0xffffffc0, !P2 ;  /* 0xffffffc0b9b97807 */ /* 0x000fe20005000000 */
[----:B------:R-:W-:Y:S01]  /*0e70*/  IMAD.IADD R8, R8, 0x1, R9 ;  /* 0x0000000108087824 */ /* 0x000fe200078e0209 */
[----:B------:R-:W-:Y:S02]  /*0e80*/  LOP3.LUT R4, R4, 0xfffffff8, RZ, 0xc0, !PT ;  /* 0xfffffff804047812 */ /* 0x000fe400078ec0ff */
[----:B------:R-:W-:Y:S01]  /*0e90*/  IADD3 R11, R2, -R11, RZ ;  /* 0x8000000b020b7210 */ /* 0x000fe20007ffe0ff */
[----:B------:R-:W-:Y:S01]  /*0ea0*/  IMAD.MOV.U32 R2, RZ, RZ, RZ ;  /* 0x000000ffff027224 */ /* 0x000fe200078e00ff */
[----:B------:R-:W-:Y:S02]  /*0eb0*/  LEA R23, R8, UR37, 0x1 ;  /* 0x0000002508177c11 */ /* 0x000fe4000f8e08ff */
[----:B------:R-:W-:Y:S01]  /*0ec0*/  IADD3 R17, R5, -R4, RZ ;  /* 0x8000000405117210 */ /* 0x000fe20007ffe0ff */
[----:B------:R-:W-:Y:S01]  /*0ed0*/  IMAD.SHL.U32 R18, R11, 0x2, RZ ;  /* 0x000000020b127824 */ /* 0x000fe200078e00ff */
[----:B------:R-:W-:Y:S01]  /*0ee0*/  LOP3.LUT R4, R0, 0x1ffffff8, RZ, 0xc0, !PT ;  /* 0x1ffffff800047812 */ /* 0x000fe200078ec0ff */
[C---:B------:R-:W-:Y:S01]  /*0ef0*/  VIADD R184, R23.reuse, 0x36420 ;  /* 0x0003642017b87836 */ /* 0x040fe20000000000 */
[----:B------:R-:W-:-:S02]  /*0f00*/  IADD3 R186, R23, 0x36400, RZ ;  /* 0x0003640017ba7810 */ /* 0x000fc40007ffe0ff */
[----:B------:R-:W-:Y:S01]  /*0f10*/  SHF.R.S32.HI R6, RZ, 0x5, R6 ;  /* 0x00000005ff067819 */ /* 0x000fe20000011406 */
[----:B------:R-:W-:Y:S01]  /*0f20*/  IMAD.IADD R4, R195, 0x1, -R4 ;  /* 0x00000001c3047824 */ /* 0x000fe200078e0a04 */
[C---:B------:R-:W-:Y:S01]  /*0f30*/  @P1 IADD3 R184, R186.reuse, -0x20, RZ ;  /* 0xffffffe0bab81810 */ /* 0x040fe20007ffe0ff */
[----:B------:R-:W-:Y:S02]  /*0f40*/  IMAD.IADD R186, R186, 0x1, R185 ;  /* 0x00000001baba7824 */ /* 0x000fe400078e02b9 */
[----:B------:R-:W-:Y:S01]  /*0f50*/  IMAD R17, R6, 0x10, R17 ;  /* 0x0000001006117824 */ /* 0x000fe200078e0211 */
[----:B------:R-:W-:Y:S01]  /*0f60*/  IADD3 R185, R185, R184, RZ ;  /* 0x000000b8b9b97210 */ /* 0x000fe20007ffe0ff */
[----:B------:R-:W-:-:S07]  /*0f70*/  IMAD.SHL.U32 R188, R4, 0x8, RZ ;  /* 0x0000000804bc7824 */ /* 0x000fce00078e00ff */
.L_x_3313:
        /* <DEDUP_REMOVED lines=20> */
.L_x_3266:
[----:B------:R-:W-:Y:S01]  /*10c0*/  ULDC UR6, c[0x0][0xec4] ;  /* 0x0003b10000067ab9 */ /* 0x000fe20000000800 */
[----:B------:R-:W-:Y:S01]  /*10d0*/  UMOV UR38, UR7 ;  /* 0x0000000700267c82 */ /* 0x000fe20008000000 */
[----:B------:R-:W-:-:S11]  /*10e0*/  UISETP.NE.AND UP0, UPT, UR6, 0x1, UPT ;  /* 0x000000010600788c */ /* 0x000fd6000bf05270 */
[----:B------:R-:W-:Y:S02]  /*10f0*/  @UP0 ULDC.64 UR10, c[0x0][0xec8] ;  /* 0x0003b200000a0ab9 */ /* 0x000fe40000000a00 */
[----:B------:R-:W-:-:S04]  /*1100*/  UIMAD.WIDE.U32 UR4, UR7, UR10, URZ ;  /* 0x0000000a070472a5 */ /* 0x000fc8000f8e003f */
[----:B------:R-:W-:-:S04]  /*1110*/  @UP0 USHF.R.U32.HI UR38, URZ, UR11, UR5 ;  /* 0x0000000b3f260299 */ /* 0x000fc80008011605 */
[----:B------:R-:W-:-:S12]  /*1120*/  UIMAD UR4, UR38, UR6, URZ ;  /* 0x00000006260472a4 */ /* 0x000fd8000f8e023f */
.L_x_3267:
[----:B------:R-:W1:Y:S01]  /*1130*/  LDC.64 R8, c[0x0][0x3f8] ;  /* 0x0000fe00ff087b82 */ /* 0x000e620000000a00 */
[----:B------:R-:W-:Y:S01]  /*1140*/  ULOP3.LUT UR5, URZ, UR38, URZ, 0x33, !UPT ;  /* 0x000000263f057292 */ /* 0x000fe2000f8e333f */
[----:B------:R-:W-:Y:S01]  /*1150*/  CS2R R150, SRZ ;  /* 0x0000000000967805 */ /* 0x000fe2000001ff00 */
[----:B------:R-:W-:Y:S01]  /*1160*/  ULDC UR6, c[0x0][0xeac] ;  /* 0x0003ab0000067ab9 */ /* 0x000fe20000000800 */
[----:B------:R-:W-:Y:S01]  /*1170*/  ULDC UR43, c[0x0][0xeb8] ;  /* 0x0003ae00002b7ab9 */ /* 0x000fe20000000800 */
[----:B------:R-:W-:Y:S01]  /*1180*/  UIADD3 UR5, UR5, UR6, URZ ;  /* 0x0000000605057290 */ /* 0x000fe2000fffe03f */
[----:B------:R-:W-:Y:S01]  /*1190*/  CS2R R148, SRZ ;  /* 0x0000000000947805 */ /* 0x000fe2000001ff00 */
[----:B------:R-:W-:Y:S01]  /*11a0*/  UISETP.NE.AND UP0, UPT, UR43, 0x1, UPT ;  /* 0x000000012b00788c */ /* 0x000fe2000bf05270 */
[----:B------:R-:W2:Y:S01]  /*11b0*/  LDC R153, c[0x0][0x404] ;  /* 0x00010100ff997b82 */ /* 0x000ea20000000800 */
[----:B------:R-:W-:Y:S01]  /*11c0*/  USHF.L.U32 UR42, UR5, 0x6, URZ ;  /* 0x00000006052a7899 */ /* 0x000fe2000800063f */
[----:B------:R-:W-:Y:S01]  /*11d0*/  CS2R R146, SRZ ;  /* 0x0000000000927805 */ /* 0x000fe2000001ff00 */
[----:B------:R-:W-:Y:S01]  /*11e0*/  UIADD3 UR4, UR7, -UR4, URZ ;  /* 0x8000000407047290 */ /* 0x000fe2000fffe03f */
[----:B------:R-:W-:Y:S01]  /*11f0*/  CS2R R144, SRZ ;  /* 0x0000000000907805 */ /* 0x000fe2000001ff00 */
[----:B------:R-:W-:Y:S01]  /*1200*/  ULDC UR5, c[0x0][0xec4] ;  /* 0x0003b10000057ab9 */ /* 0x000fe20000000800 */
[----:B------:R-:W-:Y:S01]  /*1210*/  UISETP.NE.AND UP1, UPT, UR39, 0x1, UPT ;  /* 0x000000012700788c */ /* 0x000fe2000bf25270 */
[----:B------:R-:W-:Y:S01]  /*1220*/  IMAD.U32 R187, RZ, RZ, UR42 ;  /* 0x0000002affbb7e24 */ /* 0x000fe2000f8e00ff */
[----:B------:R-:W3:Y:S01]  /*1230*/  LDC R4, c[0x0][0x288] ;  /* 0x0000a200ff047b82 */ /* 0x000ee20000000800 */
[----:B------:R-:W-:Y:S01]  /*1240*/  UIMAD UR8, UR8, UR5, UR4 ;  /* 0x00000005080872a4 */ /* 0x000fe2000f8e0204 */
[----:B------:R-:W-:Y:S01]  /*1250*/  CS2R R142, SRZ ;  /* 0x00000000008e7805 */ /* 0x000fe2000001ff00 */
[----:B------:R-:W-:Y:S01]  /*1260*/  @UP0 ULDC UR6, c[0x0][0xec0] ;  /* 0x0003b00000060ab9 */ /* 0x000fe20000000800 */
[----:B------:R-:W-:Y:S01]  /*1270*/  @UP0 ULDC UR4, c[0x0][0xebc] ;  /* 0x0003af0000040ab9 */ /* 0x000fe20000000800 */
[----:B------:R-:W-:Y:S01]  /*1280*/  CS2R R140, SRZ ;  /* 0x00000000008c7805 */ /* 0x000fe2000001ff00 */
[----:B------:R-:W-:Y:S01]  /*1290*/  UIMAD.WIDE.U32 UR4, UR8, UR4, URZ ;  /* 0x00000004080472a5 */ /* 0x000fe2000f8e003f */
[----:B------:R-:W-:Y:S01]  /*12a0*/  CS2R R138, SRZ ;  /* 0x00000000008a7805 */ /* 0x000fe2000001ff00 */
[----:B------:R-:W4:Y:S01]  /*12b0*/  LDC R6, c[0x0][0x2e0] ;  /* 0x0000b800ff067b82 */ /* 0x000f220000000800 */
[----:B-1----:R-:W-:Y:S01]  /*12c0*/  ISETP.NE.U32.AND P0, PT, R8, RZ, PT ;  /* 0x000000ff0800720c */ /* 0x002fe20003f05070 */
[----:B------:R-:W-:Y:S01]  /*12d0*/  UMOV UR44, UR8 ;  /* 0x00000008002c7c82 */ /* 0x000fe20008000000 */
[----:B------:R-:W-:Y:S01]  /*12e0*/  @UP0 USHF.R.U32.HI UR44, URZ, UR6, UR5 ;  /* 0x000000063f2c0299 */ /* 0x000fe20008011605 */
[----:B------:R-:W-:-:S02]  /*12f0*/  CS2R R136, SRZ ;  /* 0x0000000000887805 */ /* 0x000fc4000001ff00 */
[----:B------:R-:W-:Y:S02]  /*1300*/  ISETP.NE.AND.EX P0, PT, R9, RZ, PT, P0 ;  /* 0x000000ff0900720c */ /* 0x000fe40003f05300 */
[----:B------:R-:W-:Y:S01]  /*1310*/  CS2R R134, SRZ ;  /* 0x0000000000867805 */ /* 0x000fe2000001ff00 */
[----:B------:R-:W-:Y:S01]  /*1320*/  UIADD3 UR4, -UR44, URZ, URZ ;  /* 0x0000003f2c047290 */ /* 0x000fe2000fffe13f */
[----:B------:R-:W-:Y:S02]  /*1330*/  CS2R R132, SRZ ;  /* 0x0000000000847805 */ /* 0x000fe4000001ff00 */
[----:B--2---:R-:W-:Y:S02]  /*1340*/  SEL R153, R153, 0x1, P0 ;  /* 0x0000000199997807 */ /* 0x004fe40000000000 */
[----:B------:R-:W-:Y:S02]  /*1350*/  CS2R R130, SRZ ;  /* 0x0000000000827805 */ /* 0x000fe4000001ff00 */
[----:B------:R-:W-:Y:S01]  /*1360*/  PLOP3.LUT P0, PT, PT, PT, UP1, 0x80, 0x0 ;  /* 0x000000000000781c */ /* 0x000fe20003f0f018 */
[----:B------:R-:W-:Y:S01]  /*1370*/  UIMAD UR43, UR43, UR4, UR8 ;  /* 0x000000042b2b72a4 */ /* 0x000fe2000f8e0208 */
[----:B------:R-:W-:-:S02]  /*1380*/  CS2R R128, SRZ ;  /* 0x0000000000807805 */ /* 0x000fc4000001ff00 */
[----:B------:R-:W-:Y:S02]  /*1390*/  CS2R R126, SRZ ;  /* 0x00000000007e7805 */ /* 0x000fe4000001ff00 */
[----:B------:R-:W-:Y:S02]  /*13a0*/  CS2R R124, SRZ ;  /* 0x00000000007c7805 */ /* 0x000fe4000001ff00 */
[----:B---3--:R-:W-:Y:S02]  /*13b0*/  IADD3 R4, R187, 0x7f, -R4 ;  /* 0x0000007fbb047810 */ /* 0x008fe40007ffe804 */
[----:B------:R-:W-:Y:S02]  /*13c0*/  CS2R R122, SRZ ;  /* 0x00000000007a7805 */ /* 0x000fe4000001ff00 */
[----:B------:R-:W-:Y:S02]  /*13d0*/  CS2R R120, SRZ ;  /* 0x0000000000787805 */ /* 0x000fe4000001ff00 */
[----:B------:R-:W-:-:S02]  /*13e0*/  CS2R R118, SRZ ;  /* 0x0000000000767805 */ /* 0x000fc4000001ff00 */
[----:B------:R-:W-:Y:S02]  /*13f0*/  CS2R R116, SRZ ;  /* 0x0000000000747805 */ /* 0x000fe4000001ff00 */
[----:B------:R-:W-:Y:S02]  /*1400*/  CS2R R168, SRZ ;  /* 0x0000000000a87805 */ /* 0x000fe4000001ff00 */
[----:B------:R-:W-:Y:S02]  /*1410*/  CS2R R166, SRZ ;  /* 0x0000000000a67805 */ /* 0x000fe4000001ff00 */
[----:B------:R-:W-:Y:S01]  /*1420*/  CS2R R112, SRZ ;  /* 0x0000000000707805 */ /* 0x000fe2000001ff00 */
[CC--:B----4-:R-:W-:Y:S01]  /*1430*/  IMAD R0, R153.reuse, R6.reuse, 0x3f ;  /* 0x0000003f99007424 */ /* 0x0d0fe200078e0206 */
[----:B------:R-:W-:Y:S01]  /*1440*/  CS2R R164, SRZ ;  /* 0x0000000000a47805 */ /* 0x000fe2000001ff00 */
[----:B------:R-:W-:Y:S01]  /*1450*/  IMAD R4, R153, R6, R4 ;  /* 0x0000000699047224 */ /* 0x000fe200078e0204 */
[----:B------:R-:W-:-:S02]  /*1460*/  CS2R R108, SRZ ;  /* 0x00000000006c7805 */ /* 0x000fc4000001ff00 */
[----:B------:R-:W-:Y:S02]  /*1470*/  CS2R R162, SRZ ;  /* 0x0000000000a27805 */ /* 0x000fe4000001ff00 */
[----:B------:R-:W-:Y:S02]  /*1480*/  SHF.R.S32.HI R3, RZ, 0x1f, R0 ;  /* 0x0000001fff037819 */ /* 0x000fe40000011400 */
[----:B------:R-:W-:Y:S02]  /*1490*/  CS2R R104, SRZ ;  /* 0x0000000000687805 */ /* 0x000fe4000001ff00 */
[----:B------:R-:W-:Y:S02]  /*14a0*/  SHF.R.S32.HI R5, RZ, 0x1f, R4 ;  /* 0x0000001fff057819 */ /* 0x000fe40000011404 */
[----:B------:R-:W-:Y:S02]  /*14b0*/  CS2R R160, SRZ ;  /* 0x0000000000a07805 */ /* 0x000fe4000001ff00 */
[----:B------:R-:W-:Y:S01]  /*14c0*/  LEA.HI R3, R3, R0, RZ, 0x6 ;  /* 0x0000000003037211 */ /* 0x000fe200078f30ff */
[----:B------:R-:W-:Y:S01]  /*14d0*/  IMAD.MOV.U32 R0, RZ, RZ, RZ ;  /* 0x000000ffff007224 */ /* 0x000fe200078e00ff */
[----:B------:R-:W-:-:S02]  /*14e0*/  LEA.HI R5, R5, R4, RZ, 0x6 ;  /* 0x0000000405057211 */ /* 0x000fc400078f30ff */
[----:B------:R-:W-:Y:S02]  /*14f0*/  CS2R R158, SRZ ;  /* 0x00000000009e7805 */ /* 0x000fe4000001ff00 */
[----:B------:R-:W-:Y:S02]  /*1500*/  SHF.R.S32.HI R3, RZ, 0x6, R3 ;  /* 0x00000006ff037819 */ /* 0x000fe40000011403 */
[----:B------:R-:W-:Y:S02]  /*1510*/  CS2R R100, SRZ ;  /* 0x0000000000647805 */ /* 0x000fe4000001ff00 */
[----:B------:R-:W-:Y:S02]  /*1520*/  SHF.R.S32.HI R152, RZ, 0x6, R5 ;  /* 0x00000006ff987819 */ /* 0x000fe40000011405 */
[----:B------:R-:W-:Y:S02]  /*1530*/  CS2R R156, SRZ ;  /* 0x00000000009c7805 */ /* 0x000fe4000001ff00 */
[----:B------:R-:W-:-:S02]  /*1540*/  CS2R R96, SRZ ;  /* 0x0000000000607805 */ /* 0x000fc4000001ff00 */
[----:B------:R-:W-:Y:S02]  /*1550*/  CS2R R154, SRZ ;  /* 0x00000000009a7805 */ /* 0x000fe4000001ff00 */
[----:B------:R-:W-:Y:S01]  /*1560*/  VIMNMX R152, R3, R152, PT ;  /* 0x0000009803987248 */ /* 0x000fe20003fe0100 */
[----:B------:R-:W-:Y:S01]  /*1570*/  IMAD.MOV.U32 R3, RZ, RZ, RZ ;  /* 0x000000ffff037224 */ /* 0x000fe200078e00ff */
[----:B------:R-:W-:Y:S02]  /*1580*/  CS2R R92, SRZ ;  /* 0x00000000005c7805 */ /* 0x000fe4000001ff00 */
[----:B------:R-:W-:Y:S02]  /*1590*/  CS2R R36, SRZ ;  /* 0x0000000000247805 */ /* 0x000fe4000001ff00 */
[----:B------:R-:W-:Y:S02]  /*15a0*/  CS2R R32, SRZ ;  /* 0x0000000000207805 */ /* 0x000fe4000001ff00 */
[----:B------:R-:W-:-:S02]  /*15b0*/  CS2R R88, SRZ ;  /* 0x0000000000587805 */ /* 0x000fc4000001ff00 */
[----:B------:R-:W-:Y:S02]  /*15c0*/  CS2R R26, SRZ ;  /* 0x00000000001a7805 */ /* 0x000fe4000001ff00 */
[----:B------:R-:W-:Y:S02]  /*15d0*/  MOV R19, RZ ;  /* 0x000000ff00137202 */ /* 0x000fe40000000f00 */
        /* <DEDUP_REMOVED lines=28> */
[----:B------:R-:W-:Y:S06]  /*17a0*/  @!P0 BRA `(.L_x_3268) ;  /* 0x0000001400d88947 */ /* 0x000fec0003800000 */
[----:B------:R-:W-:Y:S02]  /*17b0*/  ISETP.GE.AND P1, PT, R152, 0x1, PT ;  /* 0x000000019800780c */ /* 0x000fe40003f26270 */
[----:B------:R-:W-:-:S11]  /*17c0*/  PLOP3.LUT P0, PT, PT, PT, PT, 0x80, 0x0 ;  /* 0x000000000000781c */ /* 0x000fd60003f0f070 */
[----:B------:R-:W-:Y:S05]  /*17d0*/  @!P1 BRA `(.L_x_3269) ;  /* 0x000000b800c09947 */ /* 0x000fea0003800000 */
[----:B------:R-:W1:Y:S01]  /*17e0*/  SHFL.IDX PT, R4, R192, RZ, 0x1f ;  /* 0x00001fffc0047589 */ /* 0x000e6200000e0000 */
[----:B------:R-:W-:Y:S01]  /*17f0*/  UIADD3 UR4, UR37, 0x36400, URZ ;  /* 0x0003640025047890 */ /* 0x000fe2000fffe03f */
[----:B------:R-:W-:Y:S01]  /*1800*/  ISETP.GE.AND P0, PT, R152, 0x2, PT ;  /* 0x000000029800780c */ /* 0x000fe20003f06270 */
[----:B------:R-:W-:Y:S01]  /*1810*/  UMOV UR17, 0x40000040 ;  /* 0x4000004000117882 */ /* 0x000fe20000000000 */
[----:B------:R-:W-:Y:S01]  /*1820*/  BAR.SYNC.DEFER_BLOCKING 0xe, 0x100 ;  /* 0x0384000000007b1d */ /* 0x000fe20000010000 */
        /* <DEDUP_REMOVED lines=24> */
[----:B------:R-:W-:-:S04]  /*19b0*/  LOP3.LUT R7, R5, 0x2000000, RZ, 0xfc, !PT ;  /* 0x0200000005077812 */ /* 0x000fc800078efcff */
[----:B------:R-:W-:-:S04]  /*19c0*/  LEA R4, R2, R7, 0xc ;  /* 0x0000000702047211 */ /* 0x000fc800078e60ff */
[C---:B------:R-:W-:Y:S01]  /*19d0*/  R2UR UR18, R4.reuse ;  /* 0x00000000041272ca */ /* 0x040fe200000e0000 */
[----:B------:R-:W-:-:S05]  /*19e0*/  VIADD R5, R4, 0x80 ;  /* 0x0000008004057836 */ /* 0x000fca0000000000 */
        /* <DEDUP_REMOVED lines=25> */
.L_x_3271:
[----:B------:R-:W-:Y:S01]  /*1b80*/  BAR.SYNC.DEFER_BLOCKING 0xe, 0x100 ;  /* 0x0384000000007b1d */ /* 0x000fe20000010000 */
[----:B-12---:R-:W-:Y:S01]  /*1b90*/  IMAD R4, R2, 0x40, R17 ;  /* 0x0000004002047824 */ /* 0x006fe200078e0211 */
[----:B------:R-:W-:Y:S01]  /*1ba0*/  ISETP.GT.AND P2, PT, R152, RZ, PT ;  /* 0x000000ff9800720c */ /* 0x000fe20003f44270 */
        /* <DEDUP_REMOVED lines=9> */
[----:B------:R-:W1:Y:S04]  /*1c40*/  LDS R5, [R4+0x38400] ;  /* 0x0384000004057984 */ /* 0x000e680000000800 */
[----:B------:R2:W3:Y:S02]  /*1c50*/  LDS R6, [R4+0x38420] ;  /* 0x0384200004067984 */ /* 0x0004e40000000800 */
[----:B--2---:R-:W-:-:S04]  /*1c60*/  LEA R4, R2, R7, 0xc ;  /* 0x0000000702047211 */ /* 0x004fc800078e60ff */
        /* <DEDUP_REMOVED lines=132> */
[C---:B------:R-:W-:Y:S02]  /*24b0*/  VIADD R5, R4.reuse, 0x100 ;  /* 0x0000010004057836 */ /* 0x040fe40000000000 */
[----:B------:R-:W-:Y:S02]  /*24c0*/  VIADD R4, R4, 0x180 ;  /* 0x0000018004047836 */ /* 0x000fe40000000000 */
[----:B------:R-:W-:Y:S01]  /*24d0*/  HGMMA.64x256x16.F32 R24, gdesc[UR16].tnspB, R24, gsb0 ;  /* 0x43e00000101879f0 */ /* 0x000fe20008000818 */
[----:B------:R-:W-:Y:S02]  /*24e0*/  R2UR UR10, R5 ;  /* 0x00000000050a72ca */ /* 0x000fe400000e0000 */
[----:B------:R-:W-:Y:S02]  /*24f0*/  R2UR UR14, R4 ;  /* 0x00000000040e72ca */ /* 0x000fe400000e0000 */
[----:B------:R-:W-:-:S02]  /*2500*/  @!P1 LEA R4, R2, UR37, 0x3 ;  /* 0x0000002502049c11 */ /* 0x000fc4000f8e18ff */
[----:B------:R-:W-:Y:S02]  /*2510*/  SEL R5, RZ, 0x1, P0 ;  /* 0x00000001ff057807 */ /* 0x000fe40000000000 */
[----:B------:R-:W-:Y:S02]  /*2520*/  @!P1 IADD3 R4, R4, 0x38860, RZ ;  /* 0x0003886004049810 */ /* 0x000fe40007ffe0ff */
[----:B------:R-:W-:Y:S02]  /*2530*/  LOP3.LUT R16, R16, R5, RZ, 0x3c, !PT ;  /* 0x0000000510107212 */ /* 0x000fe400078e3cff */
[----:B------:R-:W-:Y:S01]  /*2540*/  @!P1 PRMT R4, RZ, 0x654, R4 ;  /* 0x00000654ff049816 */ /* 0x000fe20000000004 */
[----:B------:R-:W-:Y:S02]  /*2550*/  WARPGROUP.DEPBAR.LE gsb0, 0x0 ;  /* 0x00008000000079c5 */ /* 0x000fe40000010000 */
[----:B------:R-:W-:-:S12]  /*2560*/  WARPGROUP.ARRIVE ;  /* 0x00000000000079c5 */ /* 0x000fd80000000000 */
        /* <DEDUP_REMOVED lines=13> */
.L_x_3270:
[----:B------:R-:W-:Y:S01]  /*2640*/  BAR.SYNC.DEFER_BLOCKING 0xe, 0x100 ;  /* 0x0384000000007b1d */ /* 0x000fe20000010000 */
[C---:B-12---:R-:W-:Y:S01]  /*2650*/  IMAD R4, R2.reuse, 0x40, R17 ;  /* 0x0000004002047824 */ /* 0x046fe200078e0211 */
[----:B------:R-:W-:Y:S01]  /*2660*/  PLOP3.LUT P0, PT, PT, PT, PT, 0x8, 0x0 ;  /* 0x000000000000781c */ /* 0x000fe20003f0e170 */
        /* <DEDUP_REMOVED lines=138> */
.L_x_3268:
[----:B------:R-:W-:Y:S02]  /*2f10*/  ISETP.GE.AND P1, PT, R152, 0x1, PT ;  /* 0x000000019800780c */ /* 0x000fe40003f26270 */
[----:B------:R-:W-:-:S11]  /*2f20*/  PLOP3.LUT P0, PT, PT, PT, PT, 0x80, 0x0 ;  /* 0x000000000000781c */ /* 0x000fd60003f0f070 */
[----:B------:R-:W-:Y:S05]  /*2f30*/  @!P1 BRA `(.L_x_3269) ;  /* 0x000000a000e89947 */ /* 0x000fea0003800000 */
[----:B------:R-:W1:Y:S01]  /*2f40*/  SHFL.IDX PT, R0, R192, RZ, 0x1f ;  /* 0x00001fffc0007589 */ /* 0x000e6200000e0000 */
[----:B------:R-:W-:-:S04]  /*2f50*/  UIADD3 UR4, UR37, 0x36400, URZ ;  /* 0x0003640025047890 */ /* 0x000fc8000fffe03f */
[----:B------:R-:W-:-:S06]  /*2f60*/  ULOP3.LUT UP0, URZ, UR4, 0x3ff, URZ, 0xc0, !UPT ;  /* 0x000003ff043f7892 */ /* 0x000fcc000f80c03f */
[----:B------:R-:W-:Y:S02]  /*2f70*/  PLOP3.LUT P0, PT, PT, PT, UP0, 0x80, 0x0 ;  /* 0x000000000000781c */ /* 0x000fe40003f0f008 */
[----:B-1----:R-:W-:-:S04]  /*2f80*/  LEA.HI R3, R0, R0, RZ, 0x1 ;  /* 0x0000000000037211 */ /* 0x002fc800078f08ff */
[----:B------:R-:W-:-:S04]  /*2f90*/  LOP3.LUT R3, R3, 0x1fffe, RZ, 0xc0, !PT ;  /* 0x0001fffe03037812 */ /* 0x000fc800078ec0ff */
[----:B------:R-:W-:-:S04]  /*2fa0*/  IADD3 R3, R0, -R3, RZ ;  /* 0x8000000300037210 */ /* 0x000fc80007ffe0ff */
        /* <DEDUP_REMOVED lines=19> */
[----:B-1----:R-:W-:-:S07]  /*30e0*/  IMAD.MOV.U32 R13, RZ, RZ, RZ ;  /* 0x000000ffff0d7224 */ /* 0x002fce00078e00ff */
[----:B------:R-:W-:-:S07]  /*30f0*/  LEPC R20, `(.L_x_3272) ;  /* 0x000000001014794e */ /* 0x000fce0000000000 */
[----:B--2---:R-:W-:Y:S05]  /*3100*/  CALL.ABS.NOINC R14 ;  /* 0x000000000e007343 */ /* 0x004fea0003c00000 */
.L_x_3272:
        /* <DEDUP_REMOVED lines=9> */
.L_x_3374:
[----:B------:R-:W-:Y:S05]  /*31a0*/  @!P0 BRA `(.L_x_3274) ;  /* 0x0000000000048947 */ /* 0x000fea0003800000 */
[----:B------:R-:W-:Y:S01]  /*31b0*/  BPT.TRAP 0x1 ;  /* 0x000000040000795c */ /* 0x000fe20000300000 */
.L_x_3274:
[----:B------:R-:W-:Y:S02]  /*31c0*/  LEA R5, R2, UR37, 0x3 ;  /* 0x0000002502057c11 */ /* 0x000fe4000f8e18ff */
[----:B------:R-:W-:-:S04]  /*31d0*/  SHF.L.U32 R8, R16, 0x1f, RZ ;  /* 0x0000001f10087819 */ /* 0x000fc800000006ff */
[----:B------:R2:W3:Y:S01]  /*31e0*/  SYNCS.PHASECHK.TRANS64.TRYWAIT P1, [R5+URZ+0x38830], R8 ;  /* 0x03883008050075a7 */ /* 0x0004e2000802017f */
[----:B------:R-:W-:Y:S05]  /*31f0*/  @!P0 BRA `(.L_x_3275) ;  /* 0x0000000000048947 */ /* 0x000fea0003800000 */
[----:B------:R-:W-:Y:S01]  /*3200*/  BPT.TRAP 0x1 ;  /* 0x000000040000795c */ /* 0x000fe20000300000 */
.L_x_3275:
[----:B---3--:R-:W-:Y:S05]  /*3210*/  @P1 BRA `(.L_x_3276) ;  /* 0x0000000000081947 */ /* 0x008fea0003800000 */
[----:B------:R-:W3:Y:S02]  /*3220*/  SYNCS.PHASECHK.TRANS64.TRYWAIT P1, [R5+URZ+0x38830], R8 ;  /* 0x03883008050075a7 */ /* 0x000ee4000802017f */
[----:B---3--:R-:W-:Y:S05]  /*3230*/  @!P1 BRA `(.L_x_3277) ;  /* 0x000000f000089947 */ /* 0x008fea0003800000 */
.L_x_3276:
[----:B------:R-:W-:-:S04]  /*3240*/  UIADD3 UR4, UR37, 0x22400, URZ ;  /* 0x0002240025047890 */ /* 0x000fc8000fffe03f */
[----:B------:R-:W-:-:S04]  /*3250*/  USHF.R.U32.HI UR4, URZ, 0x4, UR4 ;  /* 0x000000043f047899 */ /* 0x000fc80008011604 */
[----:B------:R-:W-:-:S06]  /*3260*/  ULOP3.LUT UR4, UR4, 0x3fff, URZ, 0xc0, !UPT ;  /* 0x00003fff04047892 */ /* 0x000fcc000f8ec03f */
[----:B-1----:R-:W-:Y:S01]  /*3270*/  IMAD.U32 R0, RZ, RZ, UR4 ;  /* 0x00000004ff007e24 */ /* 0x002fe2000f8e00ff */
[----:B------:R-:W-:Y:S05]  /*3280*/  WARPSYNC.ALL ;  /* 0x0000000000007948 */ /* 0x000fea0003800000 */
[----:B------:R-:W-:Y:S01]  /*3290*/  LOP3.LUT R0, R0, 0x10000, RZ, 0xfc, !PT ;  /* 0x0001000000007812 */ /* 0x000fe200078efcff */
[----:B------:R-:W-:-:S04]  /*32a0*/  UIADD3 UR4, UR37, 0x20400, URZ ;  /* 0x0002040025047890 */ /* 0x000fc8000fffe03f */
[----:B------:R-:W-:Y:S01]  /*32b0*/  IMAD R4, R2, 0x200, R0 ;  /* 0x0000020002047824 */ /* 0x000fe200078e0200 */
        /* <DEDUP_REMOVED lines=32> */
.L_x_3375:
[----:B------:R-:W-:Y:S05]  /*34c0*/  @!P0 BRA `(.L_x_3279) ;  /* 0x0000000000048947 */ /* 0x000fea0003800000 */
[----:B------:R-:W-:Y:S01]  /*34d0*/  BPT.TRAP 0x1 ;  /* 0x000000040000795c */ /* 0x000fe20000300000 */
.L_x_3279:
[----:B------:R4:W1:Y:S01]  /*34e0*/  SYNCS.PHASECHK.TRANS64.TRYWAIT P1, [R5+URZ+0x38850], R8 ;  /* 0x03885008050075a7 */ /* 0x000862000802017f */
[----:B------:R-:W-:Y:S05]  /*34f0*/  @!P0 BRA `(.L_x_3280) ;  /* 0x0000000000048947 */ /* 0x000fea0003800000 */
[----:B------:R-:W-:Y:S01]  /*3500*/  BPT.TRAP 0x1 ;  /* 0x000000040000795c */ /* 0x000fe20000300000 */
.L_x_3280:
[----:B-1----:R-:W-:-:S05]  /*3510*/  IMAD.U32 R4, RZ, RZ, UR37 ;  /* 0x00000025ff047e24 */ /* 0x002fca000f8e00ff */
[C---:B------:R-:W-:Y:S01]  /*3520*/  IADD3 R3, R4.reuse, 0x400, RZ ;  /* 0x0000040004037810 */ /* 0x040fe20007ffe0ff */
        /* <DEDUP_REMOVED lines=11> */
.L_x_3281:
[----:B------:R-:W-:Y:S01]  /*35e0*/  R2UR UR8, R4 ;  /* 0x00000000040872ca */ /* 0x000fe200000e0000 */
[----:B------:R-:W-:Y:S01]  /*35f0*/  WARPGROUP.ARRIVE ;  /* 0x00000000000079c5 */ /* 0x000fe20000000000 */
[----:B------:R-:W-:Y:S01]  /*3600*/  R2UR UR10, R6 ;  /* 0x00000000060a72ca */ /* 0x000fe200000e0000 */
[----:B------:R-:W-:Y:S01]  /*3610*/  UMOV UR9, 0x40000040 ;  /* 0x4000004000097882 */ /* 0x000fe20000000000 */
[----:B------:R-:W-:Y:S01]  /*3620*/  UMOV UR11, 0x40000040 ;  /* 0x40000040000b7882 */ /* 0x000fe20000000000 */
[----:B--234-:R-:W-:Y:S01]  /*3630*/  VIADD R8, R4, 0x2 ;  /* 0x0000000204087836 */ /* 0x01cfe20000000000 */
[----:B------:R-:W-:Y:S01]  /*3640*/  IADD3 R7, R6, 0x2, RZ ;  /* 0x0000000206077810 */ /* 0x000fe20007ffe0ff */
        /* <DEDUP_REMOVED lines=10> */
[----:B------:R-:W-:Y:S01]  /*36f0*/  ULDC UR10, c[0x0][0xa80] ;  /* 0x0002a000000a7ab9 */ /* 0x000fe20000000800 */
[----:B------:R-:W-:-:S04]  /*3700*/  IMAD R206, R2, 0x1000, R19 ;  /* 0x0000100002ce7824 */ /* 0x000fc800078e0213 */
[----:B------:R-:W-:Y:S01]  /*3710*/  VIADD R207, R206, 0x80 ;  /* 0x00000080cecf7836 */ /* 0x000fe20000000000 */
        /* <DEDUP_REMOVED lines=142> */
[C-C-:B------:R-:W-:Y:S01]  /*4000*/  IMAD.IADD R12, R8.reuse, 0x1, R9.reuse ;  /* 0x00000001080c7824 */ /* 0x140fe200078e0209 */
[----:B------:R-:W-:Y:S01]  /*4010*/  IADD3 R8, R8, R11, RZ ;  /* 0x0000000b08087210 */ /* 0x000fe20007ffe0ff */
        /* <DEDUP_REMOVED lines=130> */
[C---:B------:R-:W-:Y:S01]  /*4840*/  IADD3 R7, R9.reuse, R8, RZ ;  /* 0x0000000809077210 */ /* 0x040fe20007ffe0ff */
[----:B------:R-:W-:Y:S02]  /*4850*/  IMAD.IADD R9, R9, 0x1, R10 ;  /* 0x0000000109097824 */ /* 0x000fe400078e020a */
[C---:B------:R-:W-:Y:S02]  /*4860*/  IMAD.IADD R8, R11.reuse, 0x1, R8 ;  /* 0x000000010b087824 */ /* 0x040fe400078e0208 */
[----:B------:R-:W-:Y:S01]  /*4870*/  IMAD.IADD R10, R11, 0x1, R10 ;  /* 0x000000010b0a7824 */ /* 0x000fe200078e020a */
[----:B------:R-:W-:Y:S01]  /*4880*/  MOV R11, 0x40 ;  /* 0x00000040000b7802 */ /* 0x000fe20000000f00 */
[----:B------:R-:W-:-:S02]  /*4890*/  WARPGROUP.DEPBAR.LE gsb0, 0x0 ;  /* 0x00008000000079c5 */ /* 0x000fc40000010000 */
[----:B------:R-:W-:-:S06]  /*48a0*/  WARPGROUP.ARRIVE ;  /* 0x00000000000079c5 */ /* 0x000fcc0000000000 */
[----:B------:R-:W-:Y:S01]  /*48b0*/  HGMMA.64x64x16.F32 R24, gdesc[UR4], R24, gsb0 ;  /* 0x00e00000041879f0 */ /* 0x000fe20008000818 */
[----:B------:R-:W-:Y:S01]  /*48c0*/  R2UR UR4, R7 ;  /* 0x00000000070472ca */ /* 0x000fe200000e0000 */
[----:B------:R-:W-:Y:S01]  /*48d0*/  UMOV UR5, 0x40000040 ;  /* 0x4000004000057882 */ /* 0x000fe20000000000 */
[----:B------:R-:W-:Y:S01]  /*48e0*/  R2UR UR6, R9 ;  /* 0x00000000090672ca */ /* 0x000fe200000e0000 */
[----:B------:R-:W-:Y:S01]  /*48f0*/  UMOV UR7, 0x40000040 ;  /* 0x4000004000077882 */ /* 0x000fe20000000000 */
        /* <DEDUP_REMOVED lines=14> */
[----:B------:R-:W-:Y:S02]  /*49e0*/  IMAD R7, R152, -0x40, R11 ;  /* 0xffffffc098077824 */ /* 0x000fe400078e020b */
[----:B------:R-:W-:Y:S02]  /*49f0*/  VIADD R11, R17, UR42 ;  /* 0x0000002a110b7c36 */ /* 0x000fe40008000000 */
        /* <DEDUP_REMOVED lines=8> */
[----:B------:R-:W1:Y:S08]  /*4a80*/  LDC R6, c[0x0][0x2e0] ;  /* 0x0000b800ff067b82 */ /* 0x000e700000000800 */
[----:B------:R-:W2:Y:S01]  /*4a90*/  LDC R9, c[0x0][0x288] ;  /* 0x0000a200ff097b82 */ /* 0x000ea20000000800 */
[----:B-1----:R-:W-:-:S02]  /*4aa0*/  IMAD R7, R153, R6, R7 ;  /* 0x0000000699077224 */ /* 0x002fc400078e0207 */
[----:B------:R-:W-:-:S03]  /*4ab0*/  IMAD R8, R153, R6, R8 ;  /* 0x0000000699087224 */ /* 0x000fc600078e0208 */
[----:B------:R-:W-:Y:S02]  /*4ac0*/  IADD3 R7, -R18, R7, RZ ;  /* 0x0000000712077210 */ /* 0x000fe40007ffe1ff */
[----:B--2---:R-:W-:Y:S01]  /*4ad0*/  IADD3 R8, R8, -R9, -R18 ;  /* 0x8000000908087210 */ /* 0x004fe20007ffe812 */
[----:B------:R-:W-:-:S03]  /*4ae0*/  IMAD R6, R153, R6, -R9 ;  /* 0x0000000699067224 */ /* 0x000fc600078e0a09 */
[----:B------:R-:W-:Y:S01]  /*4af0*/  VIADDMNMX R10, R11, R8, R7, PT ;  /* 0x000000080b0a7246 */ /* 0x000fe20003800107 */
[----:B------:R-:W-:Y:S01]  /*4b00*/  VIADD R6, R6, UR42 ;  /* 0x0000002a06067c36 */ /* 0x000fe20008000000 */
[----:B------:R-:W-:Y:S02]  /*4b10*/  IADD3 R8, R8, 0x8, R11 ;  /* 0x0000000808087810 */ /* 0x000fe40007ffe00b */
[C---:B------:R-:W-:Y:S02]  /*4b20*/  ISETP.GT.AND P1, PT, R10.reuse, RZ, PT ;  /* 0x000000ff0a00720c */ /* 0x040fe40003f24270 */
[C---:B------:R-:W-:Y:S02]  /*4b30*/  ISETP.GT.AND P2, PT, R10.reuse, 0x1, PT ;  /* 0x000000010a00780c */ /* 0x040fe40003f44270 */
[----:B------:R-:W-:Y:S02]  /*4b40*/  ISETP.GT.AND P3, PT, R10, 0x8, PT ;  /* 0x000000080a00780c */ /* 0x000fe40003f64270 */
[----:B------:R-:W-:-:S02]  /*4b50*/  VIMNMX R8, R7, R8, PT ;  /* 0x0000000807087248 */ /* 0x000fc40003fe0100 */
[----:B------:R-:W-:Y:S02]  /*4b60*/  SHF.R.S32.HI R9, RZ, 0x1f, R6 ;  /* 0x0000001fff097819 */ /* 0x000fe40000011406 */
[----:B------:R-:W-:Y:S02]  /*4b70*/  ISETP.GT.AND P4, PT, R8, 0x29, PT ;  /* 0x000000290800780c */ /* 0x000fe40003f84270 */
[----:B------:R-:W-:-:S04]  /*4b80*/  LEA.HI R9, R9, R6, RZ, 0x6 ;  /* 0x0000000609097211 */ /* 0x000fc800078f30ff */
[----:B------:R-:W-:-:S04]  /*4b90*/  SHF.R.S32.HI R9, RZ, 0x6, R9 ;  /* 0x00000006ff097819 */ /* 0x000fc80000011409 */
[----:B------:R-:W-:Y:S01]  /*4ba0*/  VIMNMX R9, RZ, R9, !PT ;  /* 0x00000009ff097248 */ /* 0x000fe20007fe0100 */
        /* <DEDUP_REMOVED lines=37> */
[----:B--2---:R-:W-:Y:S01]  /*4e00*/  FSEL R25, R25, -INF , P2 ;  /* 0xff80000019197808 */ /* 0x004fe20001000000 */
[----:B------:R-:W-:Y:S01]  /*4e10*/  FMUL.FTZ R43, R43, UR4 ;  /* 0x000000042b2b7c20 */ /* 0x000fe20008410000 */
[----:B------:R-:W-:Y:S01]  /*4e20*/  ISETP.GT.AND P2, PT, R10, 0x10, PT ;  /* 0x000000100a00780c */ /* 0x000fe20003f44270 */
[----:B------:R-:W-:Y:S01]  /*4e30*/  FMUL.FTZ R46, R46, UR4 ;  /* 0x000000042e2e7c20 */ /* 0x000fe20008410000 */
[----:B------:R-:W-:Y:S01]  /*4e40*/  FMNMX.FTZ R13, R24, R25, !PT ;  /* 0x00000019180d7209 */ /* 0x000fe20007810000 */
[----:B------:R-:W-:Y:S01]  /*4e50*/  FMUL.FTZ R47, R47, UR4 ;  /* 0x000000042f2f7c20 */ /* 0x000fe20008410000 */
[----:B------:R-:W-:Y:S01]  /*4e60*/  FMUL.FTZ R50, R50, UR4 ;  /* 0x0000000432327c20 */ /* 0x000fe20008410000 */
[----:B------:R-:W2:Y:S01]  /*4e70*/  MUFU.TANH R32, R32 ;  /* 0x0000002000207308 */ /* 0x000ea20000002400 */
[----:B---3--:R-:W-:Y:S01]  /*4e80*/  FSEL R28, R28, -INF , P3 ;  /* 0xff8000001c1c7808 */ /* 0x008fe20001800000 */
[----:B------:R-:W-:Y:S01]  /*4e90*/  FMUL.FTZ R51, R51, UR4 ;  /* 0x0000000433337c20 */ /* 0x000fe20008410000 */
[----:B------:R-:W-:Y:S01]  /*4ea0*/  ISETP.GT.AND P3, PT, R8, 0x8, PT ;  /* 0x000000080800780c */ /* 0x000fe20003f64270 */
[----:B------:R-:W-:Y:S01]  /*4eb0*/  FMUL.FTZ R54, R54, UR4 ;  /* 0x0000000436367c20 */ /* 0x000fe20008410000 */
[----:B------:R-:W-:Y:S01]  /*4ec0*/  FMNMX.FTZ R12, R28, R13, !PT ;  /* 0x0000000d1c0c7209 */ /* 0x000fe20007810000 */
[----:B------:R-:W-:Y:S01]  /*4ed0*/  FMUL.FTZ R55, R55, UR4 ;  /* 0x0000000437377c20 */ /* 0x000fe20008410000 */
[----:B------:R-:W-:Y:S01]  /*4ee0*/  R2UR UR4, R206 ;  /* 0x00000000ce0472ca */ /* 0x000fe200000e0000 */
[----:B------:R-:W3:Y:S01]  /*4ef0*/  MUFU.TANH R33, R33 ;  /* 0x0000002100217308 */ /* 0x000ee20000002400 */
[----:B-1----:R-:W-:-:S02]  /*4f00*/  FSEL R29, R29, -INF , P1 ;  /* 0xff8000001d1d7808 */ /* 0x002fc40000800000 */
[----:B------:R-:W-:Y:S02]  /*4f10*/  ISETP.GT.AND P1, PT, R10, 0x11, PT ;  /* 0x000000110a00780c */ /* 0x000fe40003f24270 */
[----:B------:R-:W-:-:S03]  /*4f20*/  FMNMX.FTZ R13, R29, R12, !PT ;  /* 0x0000000c1d0d7209 */ /* 0x000fc60007810000 */
[----:B------:R-:W1:Y:S01]  /*4f30*/  MUFU.TANH R36, R36 ;  /* 0x0000002400247308 */ /* 0x000e620000002400 */
[----:B--2---:R-:W-:Y:S02]  /*4f40*/  FSEL R32, R32, -INF , P2 ;  /* 0xff80000020207808 */ /* 0x004fe40001000000 */
[----:B------:R-:W-:Y:S01]  /*4f50*/  ISETP.GT.AND P2, PT, R10, 0x18, PT ;  /* 0x000000180a00780c */ /* 0x000fe20003f44270 */
[----:B------:R-:W-:Y:S01]  /*4f60*/  UMOV UR6, UR4 ;  /* 0x0000000400067c82 */ /* 0x000fe20008000000 */
[----:B------:R-:W-:Y:S02]  /*4f70*/  FMNMX.FTZ R12, R32, R13, !PT ;  /* 0x0000000d200c7209 */ /* 0x000fe40007810000 */
[----:B------:R-:W-:Y:S01]  /*4f80*/  R2UR UR4, R207 ;  /* 0x00000000cf0472ca */ /* 0x000fe200000e0000 */
[----:B------:R-:W2:Y:S01]  /*4f90*/  MUFU.TANH R37, R37 ;  /* 0x0000002500257308 */ /* 0x000ea20000002400 */
[----:B---3--:R-:W-:Y:S02]  /*4fa0*/  FSEL R33, R33, -INF , P1 ;  /* 0xff80000021217808 */ /* 0x008fe40000800000 */
[----:B------:R-:W-:-:S02]  /*4fb0*/  ISETP.GT.AND P1, PT, R10, 0x19, PT ;  /* 0x000000190a00780c */ /* 0x000fc40003f24270 */
[----:B------:R-:W-:Y:S02]  /*4fc0*/  FMNMX.FTZ R13, R33, R12, !PT ;  /* 0x0000000c210d7209 */ /* 0x000fe40007810000 */
[----:B------:R-:W-:Y:S01]  /*4fd0*/  IADD3 R207, R206, 0x100, RZ ;  /* 0x00000100cecf7810 */ /* 0x000fe20007ffe0ff */
[----:B------:R-:W3:Y:S01]  /*4fe0*/  MUFU.TANH R40, R40 ;  /* 0x0000002800287308 */ /* 0x000ee20000002400 */
[----:B-1----:R-:W-:Y:S01]  /*4ff0*/  FSEL R36, R36, -INF , P2 ;  /* 0xff80000024247808 */ /* 0x002fe20001000000 */
[----:B------:R-:W-:Y:S01]  /*5000*/  VIADD R206, R206, 0x180 ;  /* 0x00000180cece7836 */ /* 0x000fe20000000000 */
[----:B------:R-:W-:Y:S02]  /*5010*/  ISETP.GT.AND P2, PT, R10, 0x20, PT ;  /* 0x000000200a00780c */ /* 0x000fe40003f44270 */
[----:B------:R-:W-:-:S03]  /*5020*/  FMNMX.FTZ R12, R36, R13, !PT ;  /* 0x0000000d240c7209 */ /* 0x000fc60007810000 */
[----:B------:R-:W1:Y:S01]  /*5030*/  MUFU.TANH R41, R41 ;  /* 0x0000002900297308 */ /* 0x000e620000002400 */
[----:B--2---:R-:W-:Y:S02]  /*5040*/  FSEL R37, R37, -INF , P1 ;  /* 0xff80000025257808 */ /* 0x004fe40000800000 */
[----:B------:R-:W-:Y:S02]  /*5050*/  ISETP.GT.AND P1, PT, R10, 0x21, PT ;  /* 0x000000210a00780c */ /* 0x000fe40003f24270 */
[----:B------:R-:W-:-:S03]  /*5060*/  FMNMX.FTZ R13, R37, R12, !PT ;  /* 0x0000000c250d7209 */ /* 0x000fc60007810000 */
[----:B------:R-:W2:Y:S01]  /*5070*/  MUFU.TANH R44, R44 ;  /* 0x0000002c002c7308 */ /* 0x000ea20000002400 */
[----:B---3--:R-:W-:Y:S02]  /*5080*/  FSEL R40, R40, -INF , P2 ;  /* 0xff80000028287808 */ /* 0x008fe40001000000 */
[----:B------:R-:W-:Y:S02]  /*5090*/  ISETP.GT.AND P2, PT, R10, 0x28, PT ;  /* 0x000000280a00780c */ /* 0x000fe40003f44270 */
[----:B------:R-:W-:-:S03]  /*50a0*/  FMNMX.FTZ R12, R40, R13, !PT ;  /* 0x0000000d280c7209 */ /* 0x000fc60007810000 */
[----:B------:R-:W3:Y:S01]  /*50b0*/  MUFU.TANH R45, R45 ;  /* 0x0000002d002d7308 */ /* 0x000ee20000002400 */
[----:B-1----:R-:W-:Y:S02]  /*50c0*/  FSEL R41, R41, -INF , P1 ;  /* 0xff80000029297808 */ /* 0x002fe40000800000 */
        /* <DEDUP_REMOVED lines=24> */
[----:B------:R-:W-:Y:S02]  /*5250*/  ISETP.GT.AND P1, PT, R8, RZ, PT ;  /* 0x000000ff0800720c */ /* 0x000fe40003f24270 */
[----:B------:R-:W-:-:S03]  /*5260*/  FMNMX.FTZ R10, R53, R10, !PT ;  /* 0x0000000a350a7209 */ /* 0x000fc60007810000 */
[----:B------:R-:W1:Y:S01]  /*5270*/  MUFU.TANH R30, R30 ;  /* 0x0000001e001e7308 */ /* 0x000e620000002400 */
[----:B--2---:R-:W-:Y:S01]  /*5280*/  FSEL R26, R26, -INF , P1 ;  /* 0xff8000001a1a7808 */ /* 0x004fe20000800000 */
[----:B------:R-:W2:Y:S01]  /*5290*/  SHFL.BFLY PT, R13, R10, 0x2, 0x1f ;  /* 0x0c401f000a0d7f89 */ /* 0x000ea200000e0000 */
[----:B------:R-:W-:-:S05]  /*52a0*/  ISETP.GT.AND P1, PT, R8, 0x9, PT ;  /* 0x000000090800780c */ /* 0x000fca0003f24270 */
[----:B------:R-:W4:Y:S01]  /*52b0*/  MUFU.TANH R31, R31 ;  /* 0x0000001f001f7308 */ /* 0x000f220000002400 */
[----:B---3--:R-:W-:Y:S02]  /*52c0*/  FSEL R27, R27, -INF , P2 ;  /* 0xff8000001b1b7808 */ /* 0x008fe40001000000 */
[----:B------:R-:W-:Y:S02]  /*52d0*/  ISETP.GT.AND P2, PT, R8, 0x10, PT ;  /* 0x000000100800780c */ /* 0x000fe40003f44270 */
[----:B------:R-:W-:-:S03]  /*52e0*/  FMNMX.FTZ R11, R26, R27, !PT ;  /* 0x0000001b1a0b7209 */ /* 0x000fc60007810000 */
[----:B------:R-:W3:Y:S01]  /*52f0*/  MUFU.TANH R34, R34 ;  /* 0x0000002200227308 */ /* 0x000ee20000002400 */
[----:B-1----:R-:W-:Y:S02]  /*5300*/  FSEL R30, R30, -INF , P3 ;  /* 0xff8000001e1e7808 */ /* 0x002fe40001800000 */
[----:B------:R-:W-:-:S05]  /*5310*/  ISETP.GT.AND P3, PT, R8, 0x20, PT ;  /* 0x000000200800780c */ /* 0x000fca0003f64270 */
[----:B------:R-:W1:Y:S01]  /*5320*/  MUFU.TANH R35, R35 ;  /* 0x0000002300237308 */ /* 0x000e620000002400 */
[----:B----4-:R-:W-:Y:S02]  /*5330*/  FSEL R31, R31, -INF , P1 ;  /* 0xff8000001f1f7808 */ /* 0x010fe40000800000 */
[----:B--2---:R-:W-:Y:S02]  /*5340*/  FMNMX.FTZ R13, R10, R13, !PT ;  /* 0x0000000d0a0d7209 */ /* 0x004fe40007810000 */
[----:B------:R-:W-:-:S03]  /*5350*/  ISETP.GT.AND P1, PT, R8, 0x11, PT ;  /* 0x000000110800780c */ /* 0x000fc60003f24270 */
[----:B------:R-:W2:Y:S01]  /*5360*/  SHFL.BFLY PT, R10, R13, 0x1, 0x1f ;  /* 0x0c201f000d0a7f89 */ /* 0x000ea200000e0000 */
[----:B------:R-:W4:Y:S01]  /*5370*/  MUFU.TANH R38, R38 ;  /* 0x0000002600267308 */ /* 0x000f220000002400 */
[----:B---3--:R-:W-:Y:S02]  /*5380*/  FSEL R34, R34, -INF , P2 ;  /* 0xff80000022227808 */ /* 0x008fe40001000000 */
[----:B------:R-:W-:-:S05]  /*5390*/  ISETP.GT.AND P2, PT, R8, 0x18, PT ;  /* 0x000000180800780c */ /* 0x000fca0003f44270 */
[----:B------:R-:W3:Y:S01]  /*53a0*/  MUFU.TANH R39, R39 ;  /* 0x0000002700277308 */ /* 0x000ee20000002400 */
        /* <DEDUP_REMOVED lines=8> */
[----:B---3--:R-:W-:Y:S01]  /*5430*/  FSEL R39, R39, -INF , P1 ;  /* 0xff80000027277808 */ /* 0x008fe20000800000 */
[----:B------:R-:W-:Y:S01]  /*5440*/  FMUL.FTZ R12, R7, UR10 ;  /* 0x0000000a070c7c20 */ /* 0x000fe20008410000 */
[----:B------:R-:W-:Y:S02]  /*5450*/  FMNMX.FTZ R11, R31, R10, !PT ;  /* 0x0000000a1f0b7209 */ /* 0x000fe40007810000 */
[----:B------:R-:W-:Y:S01]  /*5460*/  ISETP.GT.AND P1, PT, R8, 0x28, PT ;  /* 0x000000280800780c */ /* 0x000fe20003f24270 */
[----:B------:R-:W3:Y:S01]  /*5470*/  MUFU.TANH R46, R46 ;  /* 0x0000002e002e7308 */ /* 0x000ee20000002400 */
        /* <DEDUP_REMOVED lines=11> */
[----:B---3--:R-:W-:Y:S02]  /*5530*/  FSEL R46, R46, -INF , P1 ;  /* 0xff8000002e2e7808 */ /* 0x008fe40000800000 */
[----:B------:R-:W-:Y:S02]  /*5540*/  FMNMX.FTZ R11, R43, R10, !PT ;  /* 0x0000000a2b0b7209 */ /* 0x000fe40007810000 */
[----:B------:R-:W-:Y:S01]  /*5550*/  ISETP.GT.AND P1, PT, R8, 0x31, PT ;  /* 0x000000310800780c */ /* 0x000fe20003f24270 */
[----:B------:R-:W3:Y:S01]  /*5560*/  MUFU.TANH R51, R51 ;  /* 0x0000003300337308 */ /* 0x000ee20000002400 */
[----:B-1----:R-:W-:Y:S02]  /*5570*/  FSEL R47, R47, -INF , P4 ;  /* 0xff8000002f2f7808 */ /* 0x002fe40002000000 */
[----:B------:R-:W-:Y:S02]  /*5580*/  FMNMX.FTZ R10, R46, R11, !PT ;  /* 0x0000000b2e0a7209 */ /* 0x000fe40007810000 */
[----:B------:R-:W-:-:S02]  /*5590*/  FSEL R56, R12, RZ, P2 ;  /* 0x000000ff0c387208 */ /* 0x000fc40001000000 */
        /* <DEDUP_REMOVED lines=10> */
[----:B---3--:R-:W-:Y:S01]  /*5640*/  FSEL R51, R51, -INF , P1 ;  /* 0xff80000033337808 */ /* 0x008fe20000800000 */
        /* <DEDUP_REMOVED lines=14> */
[--C-:B------:R-:W-:Y:S01]  /*5730*/  FFMA.FTZ R175, R49, UR10, -R56.reuse ;  /* 0x0000000a31af7c23 */ /* 0x100fe20008010838 */
[----:B--2---:R-:W-:Y:S01]  /*5740*/  FSEL R55, R55, -INF , P1 ;  /* 0xff80000037377808 */ /* 0x004fe20000800000 */
[--C-:B------:R-:W-:Y:S01]  /*5750*/  FFMA.FTZ R176, R52, UR10, -R56.reuse ;  /* 0x0000000a34b07c23 */ /* 0x100fe20008010838 */
[----:B------:R-:W-:Y:S01]  /*5760*/  FFMA.FTZ R177, R53, UR10, -R56 ;  /* 0x0000000a35b17c23 */ /* 0x000fe20008010838 */
[----:B------:R-:W1:Y:S01]  /*5770*/  MUFU.EX2 R11, R11 ;  /* 0x0000000b000b7308 */ /* 0x000e620000000800 */
[----:B------:R-:W-:-:S05]  /*5780*/  FMNMX.FTZ R8, R55, R8, !PT ;  /* 0x0000000837087209 */ /* 0x000fca0007810000 */
[----:B------:R-:W2:Y:S02]  /*5790*/  SHFL.BFLY PT, R25, R8, 0x2, 0x1f ;  /* 0x0c401f0008197f89 */ /* 0x000ea400000e0000 */
[----:B------:R-:W-:Y:S08]  /*57a0*/  MUFU.EX2 R12, R12 ;  /* 0x0000000c000c7308 */ /* 0x000ff00000000800 */
[----:B------:R-:W3:Y:S01]  /*57b0*/  MUFU.EX2 R13, R13 ;  /* 0x0000000d000d7308 */ /* 0x000ee20000000800 */
[----:B-1----:R-:W-:Y:S01]  /*57c0*/  F2FP.F16.F32.PACK_AB R156, R11, R10 ;  /* 0x0000000a0b9c723e */ /* 0x002fe200000000ff */
[----:B------:R-:W-:-:S06]  /*57d0*/  FADD.FTZ R11, R10, R11 ;  /* 0x0000000b0a0b7221 */ /* 0x000fcc0000010000 */
[----:B------:R-:W-:Y:S01]  /*57e0*/  MUFU.EX2 R14, R14 ;  /* 0x0000000e000e7308 */ /* 0x000fe20000000800 */
[----:B--2---:R-:W-:-:S07]  /*57f0*/  FMNMX.FTZ R25, R8, R25, !PT ;  /* 0x0000001908197209 */ /* 0x004fce0007810000 */
[----:B------:R-:W1:Y:S01]  /*5800*/  MUFU.EX2 R15, R15 ;  /* 0x0000000f000f7308 */ /* 0x000e620000000800 */
[C---:B---3--:R-:W-:Y:S01]  /*5810*/  F2FP.F16.F32.PACK_AB R158, R13.reuse, R12 ;  /* 0x0000000c0d9e723e */ /* 0x048fe200000000ff */
[----:B------:R-:W-:Y:S01]  /*5820*/  FADD.FTZ R12, R12, R11 ;  /* 0x0000000b0c0c7221 */ /* 0x000fe20000010000 */
[----:B------:R-:W2:Y:S03]  /*5830*/  SHFL.BFLY PT, R8, R25, 0x1, 0x1f ;  /* 0x0c201f0019087f89 */ /* 0x000ea600000e0000 */
[----:B------:R-:W-:Y:S01]  /*5840*/  FADD.FTZ R13, R13, R12 ;  /* 0x0000000c0d0d7221 */ /* 0x000fe20000010000 */
[----:B------:R-:W-:Y:S01]  /*5850*/  VIADD R12, R152, 0xfffffffe ;  /* 0xfffffffe980c7836 */ /* 0x000fe20000000000 */
[----:B------:R-:W-:Y:S04]  /*5860*/  MUFU.EX2 R20, R20 ;  /* 0x0000001400147308 */ /* 0x000fe80000000800 */
[----:B------:R-:W-:-:S04]  /*5870*/  ISETP.GE.AND P2, PT, R12, R9, PT ;  /* 0x000000090c00720c */ /* 0x000fc80003f46270 */
[----:B------:R-:W3:Y:S01]  /*5880*/  MUFU.EX2 R21, R21 ;  /* 0x0000001500157308 */ /* 0x000ee20000000800 */
[----:B-1----:R-:W-:Y:S01]  /*5890*/  F2FP.F16.F32.PACK_AB R160, R15, R14 ;  /* 0x0000000e0fa0723e */ /* 0x002fe200000000ff */
[----:B------:R-:W-:-:S04]  /*58a0*/  FADD.FTZ R14, R14, R13 ;  /* 0x0000000d0e0e7221 */ /* 0x000fc80000010000 */
[----:B------:R-:W-:Y:S02]  /*58b0*/  FADD.FTZ R15, R15, R14 ;  /* 0x0000000e0f0f7221 */ /* 0x000fe40000010000 */
[----:B------:R-:W-:Y:S01]  /*58c0*/  MUFU.EX2 R154, R154 ;  /* 0x0000009a009a7308 */ /* 0x000fe20000000800 */
[----:B--2---:R-:W-:-:S04]  /*58d0*/  FMNMX.FTZ R8, R25, R8, !PT ;  /* 0x0000000819087209 */ /* 0x004fc80007810000 */
[C---:B------:R-:W-:Y:S01]  /*58e0*/  FSETP.NEU.FTZ.AND P1, PT, R8.reuse, -INF , PT ;  /* 0xff8000000800780b */ /* 0x040fe20003f3d000 */
[----:B------:R-:W-:Y:S02]  /*58f0*/  FMUL.FTZ R24, R8, UR10 ;  /* 0x0000000a08187c20 */ /* 0x000fe40008410000 */
[----:B------:R-:W1:Y:S01]  /*5900*/  MUFU.EX2 R155, R155 ;  /* 0x0000009b009b7308 */ /* 0x000e620000000800 */
[----:B---3--:R-:W-:Y:S01]  /*5910*/  F2FP.F16.F32.PACK_AB R162, R21, R20 ;  /* 0x0000001415a2723e */ /* 0x008fe200000000ff */
[----:B------:R-:W-:Y:S01]  /*5920*/  FADD.FTZ R20, R20, R15 ;  /* 0x0000000f14147221 */ /* 0x000fe20000010000 */
[----:B------:R-:W-:Y:S02]  /*5930*/  FSEL R25, R24, RZ, P1 ;  /* 0x000000ff18197208 */ /* 0x000fe40000800000 */
[----:B------:R-:W-:Y:S01]  /*5940*/  ISETP.NE.AND P1, PT, R57, RZ, PT ;  /* 0x000000ff3900720c */ /* 0x000fe20003f25270 */
[----:B------:R-:W-:Y:S02]  /*5950*/  FADD.FTZ R21, R21, R20 ;  /* 0x0000001415157221 */ /* 0x000fe40000010000 */
        /* <DEDUP_REMOVED lines=23> */
[----:B------:R-:W-:-:S03]  /*5ad0*/  @!P1 IADD3 R5, R5, 0x38860, RZ ;  /* 0x0003886005059810 */ /* 0x000fc60007ffe0ff */
        /* <DEDUP_REMOVED lines=38> */
[----:B------:R4:W-:Y:S01]  /*5d40*/  STSM.16.M88.4 [R186], R164 ;  /* 0x000000a4ba007844 */ /* 0x0009e20000000200 */
[----:B------:R-:W-:Y:S01]  /*5d50*/  FADD.FTZ R200, R201, R200 ;  /* 0x000000c8c9c87221 */ /* 0x000fe20000010000 */
        /* <DEDUP_REMOVED lines=8> */
[----:B------:R-:W-:-:S06]  /*5de0*/  FADD.FTZ R176, R176, R175 ;  /* 0x000000afb0b07221 */ /* 0x000fcc0000010000 */
[----:B------:R-:W1:Y:S08]  /*5df0*/  MUFU.EX2 R204, R204 ;  /* 0x000000cc00cc7308 */ /* 0x000e700000000800 */
[----:B------:R-:W5:Y:S01]  /*5e00*/  MUFU.EX2 R205, R205 ;  /* 0x000000cd00cd7308 */ /* 0x000f620000000800 */
[----:B---3--:R-:W-:Y:S01]  /*5e10*/  F2FP.F16.F32.PACK_AB R169, R202, R203 ;  /* 0x000000cbcaa9723e */ /* 0x008fe200000000ff */
[----:B------:R-:W-:-:S04]  /*5e20*/  FADD.FTZ R203, R203, R200 ;  /* 0x000000c8cbcb7221 */ /* 0x000fc80000010000 */
[----:B------:R-:W-:-:S04]  /*5e30*/  FADD.FTZ R203, R202, R203 ;  /* 0x000000cbcacb7221 */ /* 0x000fc80000010000 */
[----:B-1----:R-:W-:Y:S01]  /*5e40*/  FADD.FTZ R6, R204, R203 ;  /* 0x000000cbcc067221 */ /* 0x002fe20000010000 */
[----:B-----5:R-:W-:-:S03]  /*5e50*/  F2FP.F16.F32.PACK_AB R171, R205, R204 ;  /* 0x000000cccdab723e */ /* 0x020fc600000000ff */
[----:B------:R-:W-:Y:S02]  /*5e60*/  FADD.FTZ R6, R205, R6 ;  /* 0x00000006cd067221 */ /* 0x000fe40000010000 */
[----:B------:R4:W-:Y:S01]  /*5e70*/  STSM.16.M88.4 [R185], R168 ;  /* 0x000000a8b9007844 */ /* 0x0009e20000000200 */
[----:B--2---:R-:W-:-:S06]  /*5e80*/  WARPGROUP.ARRIVE ;  /* 0x00000000000079c5 */ /* 0x004fcc0000000000 */
[----:B------:R-:W-:Y:S01]  /*5e90*/  HGMMA.64x256x16.F32 R24, R156, gdesc[UR4].tnspB, RZ, !UPT, gsb0 ;  /* 0x43e000049c187df0 */ /* 0x000fe2000c0008ff */
[----:B------:R-:W-:Y:S01]  /*5ea0*/  UMOV UR6, UR4 ;  /* 0x0000000400067c82 */ /* 0x000fe20008000000 */
[----:B------:R-:W-:Y:S01]  /*5eb0*/  UMOV UR7, 0x40000040 ;  /* 0x4000004000077882 */ /* 0x000fe20000000000 */
[----:B------:R-:W-:Y:S01]  /*5ec0*/  R2UR UR4, R207 ;  /* 0x00000000cf0472ca */ /* 0x000fe200000e0000 */
[----:B------:R-:W-:Y:S02]  /*5ed0*/  WARPGROUP.DEPBAR.LE gsb0, 0x0 ;  /* 0x00008000000079c5 */ /* 0x000fe40000010000 */
[----:B------:R-:W-:-:S15]  /*5ee0*/  WARPGROUP.ARRIVE ;  /* 0x00000000000079c5 */ /* 0x000fde0000000000 */
[----:B------:R-:W-:-:S07]  /*5ef0*/  NOP ;  /* 0x0000000000007918 */ /* 0x000fce0000000000 */
[----:B------:R-:W-:Y:S01]  /*5f00*/  HGMMA.64x256x16.F32 R24, R160, gdesc[UR4].tnspB, R24, gsb0 ;  /* 0x43e00004a0187df0 */ /* 0x000fe20008000818 */
        /* <DEDUP_REMOVED lines=23> */
[----:B-1----:R-:W-:Y:S01]  /*6080*/  FADD.FTZ R5, R177, R176 ;  /* 0x000000b0b1057221 */ /* 0x002fe20000010000 */
[----:B----4-:R-:W-:Y:S06]  /*6090*/  @!P2 BRA `(.L_x_3283) ;  /* 0x000000340098a947 */ /* 0x010fec0003800000 */
[----:B------:R-:W-:Y:S01]  /*60a0*/  IMAD.MOV.U32 R11, RZ, RZ, R8 ;  /* 0x000000ffff0b7224 */ /* 0x000fe200078e0008 */
[----:B------:R-:W-:Y:S01]  /*60b0*/  MOV R13, R7 ;  /* 0x00000007000d7202 */ /* 0x000fe20000000f00 */
[----:B------:R-:W-:Y:S01]  /*60c0*/  IMAD.MOV.U32 R14, RZ, RZ, R2 ;  /* 0x000000ffff0e7224 */ /* 0x000fe200078e0002 */
[----:B------:R-:W-:Y:S01]  /*60d0*/  ULDC UR4, c[0x0][0x288] ;  /* 0x0000a20000047ab9 */ /* 0x000fe20000000800 */
[----:B------:R-:W-:-:S05]  /*60e0*/  ULDC.64 UR6, c[0x0][0x3f8] ;  /* 0x0000fe0000067ab9 */ /* 0x000fca0000000a00 */
.L_x_3292:
[----:B------:R-:W-:-:S05]  /*60f0*/  VIADD R2, R14, 0x1 ;  /* 0x000000010e027836 */ /* 0x000fca0000000000 */
[----:B------:R-:W-:-:S04]  /*6100*/  ISETP.NE.AND P2, PT, R2, 0x2, PT ;  /* 0x000000020200780c */ /* 0x000fc80003f45270 */
[----:B------:R-:W-:Y:S02]  /*6110*/  SEL R7, RZ, 0x1, P2 ;  /* 0x00000001ff077807 */ /* 0x000fe40001000000 */
[----:B------:R-:W-:Y:S02]  /*6120*/  SEL R2, R2, RZ, P2 ;  /* 0x000000ff02027207 */ /* 0x000fe40001000000 */
[----:B------:R-:W-:Y:S01]  /*6130*/  LOP3.LUT R16, R16, R7, RZ, 0x3c, !PT ;  /* 0x0000000710107212 */ /* 0x000fe200078e3cff */
[----:B------:R-:W-:Y:S06]  /*6140*/  @!P0 BRA `(.L_x_3284) ;  /* 0x0000000000048947 */ /* 0x000fec0003800000 */
[----:B------:R-:W-:Y:S01]  /*6150*/  BPT.TRAP 0x1 ;  /* 0x000000040000795c */ /* 0x000fe20000300000 */
.L_x_3284:
[----:B------:R-:W-:Y:S02]  /*6160*/  LEA R10, R2, UR37, 0x3 ;  /* 0x00000025020a7c11 */ /* 0x000fe4000f8e18ff */
[----:B------:R-:W-:-:S04]  /*6170*/  SHF.L.U32 R7, R16, 0x1f, RZ ;  /* 0x0000001f10077819 */ /* 0x000fc800000006ff */
[----:B------:R1:W2:Y:S01]  /*6180*/  SYNCS.PHASECHK.TRANS64.TRYWAIT P2, [R10+URZ+0x38830], R7 ;  /* 0x038830070a0075a7 */ /* 0x0002a2000804017f */
[----:B------:R-:W-:Y:S05]  /*6190*/  @!P0 BRA `(.L_x_3285) ;  /* 0x0000000000048947 */ /* 0x000fea0003800000 */
[----:B------:R-:W-:Y:S01]  /*61a0*/  BPT.TRAP 0x1 ;  /* 0x000000040000795c */ /* 0x000fe20000300000 */
.L_x_3285:
[----:B------:R-:W-:Y:S01]  /*61b0*/  LEA R8, R2, R0, 0x9 ;  /* 0x0000000002087211 */ /* 0x000fe200078e48ff */
[----:B--2---:R-:W-:Y:S06]  /*61c0*/  @P2 BRA `(.L_x_3286) ;  /* 0x0000000000082947 */ /* 0x004fec0003800000 */
[----:B------:R-:W2:Y:S02]  /*61d0*/  SYNCS.PHASECHK.TRANS64.TRYWAIT P2, [R10+URZ+0x38830], R7 ;  /* 0x038830070a0075a7 */ /* 0x000ea4000804017f */
[----:B--2---:R-:W-:Y:S05]  /*61e0*/  @!P2 BRA `(.L_x_3287) ;  /* 0x000000c0005ca947 */ /* 0x004fea0003800000 */
.L_x_3286:
        /* <DEDUP_REMOVED lines=22> */
.L_x_3288:
[----:B------:R3:W4:Y:S01]  /*6350*/  SYNCS.PHASECHK.TRANS64.TRYWAIT P2, [R10+URZ+0x38850], R7 ;  /* 0x038850070a0075a7 */ /* 0x000722000804017f */
[----:B------:R-:W-:Y:S05]  /*6360*/  @!P0 BRA `(.L_x_3289) ;  /* 0x0000000000048947 */ /* 0x000fea0003800000 */
[----:B------:R-:W-:Y:S01]  /*6370*/  BPT.TRAP 0x1 ;  /* 0x000000040000795c */ /* 0x000fe20000300000 */
.L_x_3289:
[----:B----4-:R-:W-:Y:S05]  /*6380*/  @P2 BRA `(.L_x_3290) ;  /* 0x0000000000082947 */ /* 0x010fea0003800000 */
[----:B------:R-:W4:Y:S02]  /*6390*/  SYNCS.PHASECHK.TRANS64.TRYWAIT P2, [R10+URZ+0x38850], R7 ;  /* 0x038850070a0075a7 */ /* 0x000f24000804017f */
[----:B----4-:R-:W-:Y:S05]  /*63a0*/  @!P2 BRA `(.L_x_3291) ;  /* 0x000000c00000a947 */ /* 0x010fea0003800000 */
.L_x_3290:
[----:B-1234-:R-:W-:Y:S01]  /*63b0*/  IMAD R7, R2, 0x1000, R3 ;  /* 0x0000100002077824 */ /* 0x01efe200078e0203 */
[----:B------:R-:W-:Y:S01]  /*63c0*/  WARPGROUP.ARRIVE ;  /* 0x00000000000079c5 */ /* 0x000fe20000000000 */
[----:B------:R-:W-:Y:S01]  /*63d0*/  UMOV UR11, 0x40000040 ;  /* 0x40000040000b7882 */ /* 0x000fe20000000000 */
[C---:B------:R-:W-:Y:S01]  /*63e0*/  VIADD R15, R4.reuse, 0x2 ;  /* 0x00000002040f7836 */ /* 0x040fe20000000000 */
[----:B------:R-:W-:Y:S01]  /*63f0*/  UMOV UR29, 0x40000040 ;  /* 0x40000040001d7882 */ /* 0x000fe20000000000 */
[C---:B------:R-:W-:Y:S01]  /*6400*/  R2UR UR10, R7.reuse ;  /* 0x00000000070a72ca */ /* 0x040fe200000e0000 */
[----:B------:R-:W-:Y:S01]  /*6410*/  UMOV UR31, 0x40000040 ;  /* 0x40000040001f7882 */ /* 0x000fe20000000000 */
[----:B------:R-:W-:Y:S01]  /*6420*/  IADD3 R8, R7, 0x2, RZ ;  /* 0x0000000207087810 */ /* 0x000fe20007ffe0ff */
[----:B------:R-:W1:Y:S01]  /*6430*/  S2R R20, SR_TID.X ;  /* 0x0000000000147919 */ /* 0x000e620000002100 */
[----:B------:R-:W-:Y:S01]  /*6440*/  R2UR UR28, R15 ;  /* 0x000000000f1c72ca */ /* 0x000fe200000e0000 */
[----:B------:R-:W-:Y:S01]  /*6450*/  VIADD R15, R4, 0x4 ;  /* 0x00000004040f7836 */ /* 0x000fe20000000000 */
[----:B------:R-:W-:Y:S01]  /*6460*/  R2UR UR30, R8 ;  /* 0x00000000081e72ca */ /* 0x000fe200000e0000 */
[C---:B------:R-:W-:Y:S01]  /*6470*/  VIADD R8, R7.reuse, 0x4 ;  /* 0x0000000407087836 */ /* 0x040fe20000000000 */
[----:B------:R-:W-:Y:S01]  /*6480*/  IADD3 R21, R7, 0x800, RZ ;  /* 0x0000080007157810 */ /* 0x000fe20007ffe0ff */
[----:B------:R-:W-:Y:S01]  /*6490*/  VIADD R197, R4, 0x800 ;  /* 0x0000080004c57836 */ /* 0x000fe20000000000 */
[----:B------:R-:W-:Y:S01]  /*64a0*/  UISETP.NE.U32.AND UP0, UPT, UR6, URZ, UPT ;  /* 0x0000003f0600728c */ /* 0x000fe2000bf05070 */
[----:B------:R-:W-:Y:S01]  /*64b0*/  LEA R209, R2, R19, 0xc ;  /* 0x0000001302d17211 */ /* 0x000fe200078e60ff */
[----:B------:R-:W-:Y:S01]  /*64c0*/  ULDC UR5, c[0x0][0x404] ;  /* 0x0001010000057ab9 */ /* 0x000fe20000000800 */
[----:B------:R-:W-:Y:S01]  /*64d0*/  HGMMA.64x64x16.F32 R152, gdesc[UR8], R152, gsb0 ;  /* 0x00e00000089879f0 */ /* 0x000fe20008000898 */
[----:B------:R-:W-:Y:S01]  /*64e0*/  UISETP.NE.AND.EX UP0, UPT, UR7, URZ, UPT, UP0 ;  /* 0x0000003f0700728c */ /* 0x000fe2000bf05300 */
[----:B------:R-:W-:Y:S01]  /*64f0*/  R2UR UR14, R209 ;  /* 0x00000000d10e72ca */ /* 0x000fe200000e0000 */
[----:B------:R-:W-:Y:S01]  /*6500*/  ULDC UR10, c[0x0][0xad0] ;  /* 0x0002b400000a7ab9 */ /* 0x000fe20000000800 */
[----:B------:R-:W-:Y:S01]  /*6510*/  UMOV UR15, 0x40000040 ;  /* 0x40000040000f7882 */ /* 0x000fe20000000000 */
[----:B------:R-:W-:Y:S01]  /*6520*/  USEL UR5, UR5, 0x1, UP0 ;  /* 0x0000000105057887 */ /* 0x000fe20008000000 */
        /* <DEDUP_REMOVED lines=151> */
[----:B------:R-:W-:Y:S02]  /*6ea0*/  WARPGROUP.DEPBAR.LE gsb0, 0x0 ;  /* 0x00008000000079c5 */ /* 0x000fe40000010000 */
[----:B------:R-:W-:-:S08]  /*6eb0*/  WARPGROUP.ARRIVE ;  /* 0x00000000000079c5 */ /* 0x000fd00000000000 */
        /* <DEDUP_REMOVED lines=76> */
[----:B------:R-:W-:Y:S02]  /*7380*/  IADD3 R196, R197, R15, RZ ;  /* 0x0000000fc5c47210 */ /* 0x000fe40007ffe0ff */
        /* <DEDUP_REMOVED lines=33> */
[----:B------:R-:W-:Y:S01]  /*75a0*/  IMAD.IADD R196, R197, 0x1, R8 ;  /* 0x00000001c5c47824 */ /* 0x000fe200078e0208 */
        /* <DEDUP_REMOVED lines=9> */
[----:B------:R-:W1:Y:S01]  /*7640*/  LDC R196, c[0x0][0x2e0] ;  /* 0x0000b800ffc47b82 */ /* 0x000e620000000800 */
        /* <DEDUP_REMOVED lines=10> */
[----:B------:R-:W-:-:S04]  /*76f0*/  MOV R15, 0x1000 ;  /* 0x00001000000f7802 */ /* 0x000fc80000000f00 */
        /* <DEDUP_REMOVED lines=21> */
[----:B------:R-:W-:-:S04]  /*7850*/  IMAD.MOV.U32 R7, RZ, RZ, -0x40 ;  /* 0xffffffc0ff077424 */ /* 0x000fc800078e00ff */
[----:B------:R-:W-:-:S04]  /*7860*/  IMAD R7, R12, R7, 0x1 ;  /* 0x000000010c077424 */ /* 0x000fc800078e0207 */
[----:B------:R-:W-:-:S04]  /*7870*/  VIADD R7, R7, UR42 ;  /* 0x0000002a07077c36 */ /* 0x000fc80008000000 */
[----:B-1----:R-:W-:Y:S01]  /*7880*/  IMAD R7, R196, UR5, R7 ;  /* 0x00000005c4077c24 */ /* 0x002fe2000f8e0207 */
        /* <DEDUP_REMOVED lines=24> */
[----:B------:R3:W4:Y:S01]  /*7a10*/  MUFU.TANH R21, R156 ;  /* 0x0000009c00157308 */ /* 0x0007220000002400 */
        /* <DEDUP_REMOVED lines=8> */
[----:B---3--:R-:W-:Y:S01]  /*7aa0*/  IADD3 R156, R7, -UR4, -R18 ;  /* 0x80000004079c7c10 */ /* 0x008fe2000fffe812 */
[----:B------:R-:W-:Y:S01]  /*7ab0*/  FMUL.FTZ R174, R174, UR10 ;  /* 0x0000000aaeae7c20 */ /* 0x000fe20008410000 */
[----:B------:R-:W-:Y:S01]  /*7ac0*/  FMUL.FTZ R175, R175, UR10 ;  /* 0x0000000aafaf7c20 */ /* 0x000fe20008410000 */
[----:B------:R-:W-:Y:S01]  /*7ad0*/  FMUL.FTZ R178, R178, UR10 ;  /* 0x0000000ab2b27c20 */ /* 0x000fe20008410000 */
[----:B------:R-:W-:Y:S01]  /*7ae0*/  IADD3 R7, R17, R156, RZ ;  /* 0x0000009c11077210 */ /* 0x000fe20007ffe0ff */
[----:B------:R-:W-:Y:S01]  /*7af0*/  FMUL.FTZ R200, R182, UR10 ;  /* 0x0000000ab6c87c20 */ /* 0x000fe20008410000 */
[----:B------:R-:W-:Y:S01]  /*7b00*/  FMUL.FTZ R202, R183, UR10 ;  /* 0x0000000ab7ca7c20 */ /* 0x000fe20008410000 */
[----:B------:R-:W3:Y:S01]  /*7b10*/  MUFU.TANH R160, R160 ;  /* 0x000000a000a07308 */ /* 0x000ee20000002400 */
[----:B------:R-:W-:-:S02]  /*7b20*/  ISETP.GT.AND P2, PT, R7, RZ, PT ;  /* 0x000000ff0700720c */ /* 0x000fc40003f44270 */
[C---:B------:R-:W-:Y:S02]  /*7b30*/  ISETP.GT.AND P3, PT, R7.reuse, 0x1, PT ;  /* 0x000000010700780c */ /* 0x040fe40003f64270 */
[----:B-1----:R-:W-:Y:S02]  /*7b40*/  FSEL R20, R20, -INF , P2 ;  /* 0xff80000014147808 */ /* 0x002fe40001000000 */
[----:B------:R-:W-:Y:S01]  /*7b50*/  ISETP.GT.AND P2, PT, R7, 0x8, PT ;  /* 0x000000080700780c */ /* 0x000fe20003f44270 */
[----:B------:R3:W1:Y:S01]  /*7b60*/  MUFU.TANH R8, R161 ;  /* 0x000000a100087308 */ /* 0x0006620000002400 */
[----:B--2---:R-:W-:Y:S02]  /*7b70*/  FSEL R15, R15, -INF , P3 ;  /* 0xff8000000f0f7808 */ /* 0x004fe40001800000 */
[----:B------:R-:W-:Y:S02]  /*7b80*/  FMNMX.FTZ R156, R20, R13, !PT ;  /* 0x0000000d149c7209 */ /* 0x000fe40007810000 */
[----:B------:R-:W-:-:S02]  /*7b90*/  ISETP.GT.AND P3, PT, R7, 0x9, PT ;  /* 0x000000090700780c */ /* 0x000fc40003f64270 */
[----:B----4-:R-:W-:Y:S01]  /*7ba0*/  FSEL R21, R21, -INF , P2 ;  /* 0xff80000015157808 */ /* 0x010fe20001000000 */
[----:B------:R2:W4:Y:S01]  /*7bb0*/  MUFU.TANH R152, R164 ;  /* 0x000000a400987308 */ /* 0x0005220000002400 */
[----:B------:R-:W-:Y:S02]  /*7bc0*/  ISETP.GT.AND P2, PT, R7, 0x10, PT ;  /* 0x000000100700780c */ /* 0x000fe40003f44270 */
[----:B-----5:R-:W-:Y:S02]  /*7bd0*/  FSEL R157, R157, -INF , P3 ;  /* 0xff8000009d9d7808 */ /* 0x020fe40001800000 */
[----:B---3--:R-:W-:Y:S02]  /*7be0*/  FSEL R161, R160, -INF , P2 ;  /* 0xff800000a0a17808 */ /* 0x008fe40001000000 */
[----:B------:R-:W-:Y:S01]  /*7bf0*/  ISETP.GT.AND P3, PT, R7, 0x11, PT ;  /* 0x000000110700780c */ /* 0x000fe20003f64270 */
[----:B------:R-:W3:Y:S01]  /*7c00*/  MUFU.TANH R165, R165 ;  /* 0x000000a500a57308 */ /* 0x000ee20000002400 */
[----:B--2---:R-:W-:-:S02]  /*7c10*/  FMNMX.FTZ R164, R15, R156, !PT ;  /* 0x0000009c0fa47209 */ /* 0x004fc40007810000 */
[----:B------:R-:W-:Y:S02]  /*7c20*/  ISETP.GT.AND P2, PT, R7, 0x18, PT ;  /* 0x000000180700780c */ /* 0x000fe40003f44270 */
[----:B------:R-:W-:-:S03]  /*7c30*/  FMNMX.FTZ R164, R21, R164, !PT ;  /* 0x000000a415a47209 */ /* 0x000fc60007810000 */
[----:B------:R-:W-:Y:S01]  /*7c40*/  MUFU.TANH R168, R168 ;  /* 0x000000a800a87308 */ /* 0x000fe20000002400 */
[----:B------:R-:W-:Y:S02]  /*7c50*/  FMNMX.FTZ R160, R157, R164, !PT ;  /* 0x000000a49da07209 */ /* 0x000fe40007810000 */
[----:B-1----:R-:W-:Y:S02]  /*7c60*/  FSEL R164, R8, -INF , P3 ;  /* 0xff80000008a47808 */ /* 0x002fe40001800000 */
[----:B------:R-:W-:Y:S02]  /*7c70*/  FMNMX.FTZ R197, R161, R160, !PT ;  /* 0x000000a0a1c57209 */ /* 0x000fe40007810000 */
[----:B------:R-:W-:Y:S01]  /*7c80*/  ISETP.GT.AND P3, PT, R7, 0x19, PT ;  /* 0x000000190700780c */ /* 0x000fe20003f64270 */
[----:B------:R-:W1:Y:S01]  /*7c90*/  MUFU.TANH R169, R169 ;  /* 0x000000a900a97308 */ /* 0x000e620000002400 */
[----:B------:R-:W-:-:S07]  /*7ca0*/  FMNMX.FTZ R197, R164, R197, !PT ;  /* 0x000000c5a4c57209 */ /* 0x000fce0007810000 */
[----:B------:R4:W2:Y:S08]  /*7cb0*/  MUFU.TANH R153, R172 ;  /* 0x000000ac00997308 */ /* 0x0008b00000002400 */
[----:B------:R3:W5:Y:S01]  /*7cc0*/  MUFU.TANH R156, R173 ;  /* 0x000000ad009c7308 */ /* 0x0007620000002400 */
[----:B----4-:R-:W-:Y:S02]  /*7cd0*/  FSEL R172, R152, -INF , P2 ;  /* 0xff80000098ac7808 */ /* 0x010fe40001000000 */
[----:B------:R-:W-:-:S02]  /*7ce0*/  ISETP.GT.AND P2, PT, R7, 0x20, PT ;  /* 0x000000200700780c */ /* 0x000fc40003f44270 */
[----:B------:R-:W-:-:S03]  /*7cf0*/  FMNMX.FTZ R8, R172, R197, !PT ;  /* 0x000000c5ac087209 */ /* 0x000fc60007810000 */
[----:B------:R4:W5:Y:S01]  /*7d00*/  MUFU.TANH R196, R176 ;  /* 0x000000b000c47308 */ /* 0x0009620000002400 */
[----:B---3--:R-:W-:Y:S02]  /*7d10*/  FSEL R173, R165, -INF , P3 ;  /* 0xff800000a5ad7808 */ /* 0x008fe40001800000 */
[----:B------:R-:W-:Y:S02]  /*7d20*/  ISETP.GT.AND P3, PT, R7, 0x21, PT ;  /* 0x000000210700780c */ /* 0x000fe40003f64270 */
[----:B------:R-:W-:Y:S02]  /*7d30*/  FMNMX.FTZ R165, R173, R8, !PT ;  /* 0x00000008ada57209 */ /* 0x000fe40007810000 */
[----:B-1----:R-:W-:Y:S01]  /*7d40*/  FSEL R160, R169, -INF , P3 ;  /* 0xff800000a9a07808 */ /* 0x002fe20001800000 */
[----:B------:R-:W1:Y:S01]  /*7d50*/  MUFU.TANH R177, R177 ;  /* 0x000000b100b17308 */ /* 0x000e620000002400 */
[----:B----4-:R-:W-:Y:S02]  /*7d60*/  FSEL R176, R168, -INF , P2 ;  /* 0xff800000a8b07808 */ /* 0x010fe40001000000 */
[----:B------:R-:W-:-:S02]  /*7d70*/  ISETP.GT.AND P2, PT, R7, 0x28, PT ;  /* 0x000000280700780c */ /* 0x000fc40003f44270 */
[----:B------:R-:W-:Y:S02]  /*7d80*/  FMNMX.FTZ R169, R176, R165, !PT ;  /* 0x000000a5b0a97209 */ /* 0x000fe40007810000 */
[----:B------:R-:W-:Y:S01]  /*7d90*/  ISETP.GT.AND P3, PT, R7, 0x29, PT ;  /* 0x000000290700780c */ /* 0x000fe20003f64270 */
[----:B------:R-:W3:Y:S01]  /*7da0*/  MUFU.TANH R180, R180 ;  /* 0x000000b400b47308 */ /* 0x000ee20000002400 */
[----:B--2---:R-:W-:Y:S02]  /*7db0*/  FSEL R165, R153, -INF , P2 ;  /* 0xff80000099a57808 */ /* 0x004fe40001000000 */
[----:B------:R-:W-:Y:S02]  /*7dc0*/  FMNMX.FTZ R168, R160, R169, !PT ;  /* 0x000000a9a0a87209 */ /* 0x000fe40007810000 */
[----:B------:R-:W-:Y:S02]  /*7dd0*/  ISETP.GT.AND P2, PT, R7, 0x30, PT ;  /* 0x000000300700780c */ /* 0x000fe40003f44270 */
[----:B-----5:R-:W-:Y:S01]  /*7de0*/  FSEL R8, R156, -INF , P3 ;  /* 0xff8000009c087808 */ /* 0x020fe20001800000 */
[----:B------:R-:W2:Y:S01]  /*7df0*/  MUFU.TANH R152, R181 ;  /* 0x000000b500987308 */ /* 0x000ea20000002400 */
[----:B------:R-:W-:Y:S01]  /*7e00*/  FMNMX.FTZ R153, R165, R168, !PT ;  /* 0x000000a8a5997209 */ /* 0x000fe20007810000 */
[----:B------:R-:W-:Y:S01]  /*7e10*/  FMUL.FTZ R168, R154, UR10 ;  /* 0x0000000a9aa87c20 */ /* 0x000fe20008410000 */
[----:B------:R-:W-:-:S02]  /*7e20*/  ISETP.GT.AND P3, PT, R7, 0x31, PT ;  /* 0x000000310700780c */ /* 0x000fc40003f64270 */
[----:B------:R-:W-:Y:S02]  /*7e30*/  FSEL R154, R196, -INF , P2 ;  /* 0xff800000c49a7808 */ /* 0x000fe40001000000 */
[----:B------:R-:W-:Y:S01]  /*7e40*/  FMNMX.FTZ R153, R8, R153, !PT ;  /* 0x0000009908997209 */ /* 0x000fe20007810000 */
[----:B------:R4:W5:Y:S01]  /*7e50*/  MUFU.TANH R169, R168 ;  /* 0x000000a800a97308 */ /* 0x0009620000002400 */
[----:B------:R-:W-:Y:S02]  /*7e60*/  ISETP.GT.AND P2, PT, R7, 0x38, PT ;  /* 0x000000380700780c */ /* 0x000fe40003f44270 */
[----:B-1----:R-:W-:Y:S02]  /*7e70*/  FSEL R156, R177, -INF , P3 ;  /* 0xff800000b19c7808 */ /* 0x002fe40001800000 */
[----:B------:R-:W-:Y:S02]  /*7e80*/  FMNMX.FTZ R177, R154, R153, !PT ;  /* 0x000000999ab17209 */ /* 0x000fe40007810000 */
[----:B---3--:R-:W-:Y:S01]  /*7e90*/  FSEL R153, R180, -INF , P2 ;  /* 0xff800000b4997808 */ /* 0x008fe20001000000 */
[----:B------:R-:W1:Y:S01]  /*7ea0*/  MUFU.TANH R155, R155 ;  /* 0x0000009b009b7308 */ /* 0x000e620000002400 */
[----:B------:R-:W-:-:S02]  /*7eb0*/  ISETP.GT.AND P3, PT, R7, 0x39, PT ;  /* 0x000000390700780c */ /* 0x000fc40003f64270 */
[----:B------:R-:W-:Y:S02]  /*7ec0*/  FMNMX.FTZ R180, R156, R177, !PT ;  /* 0x000000b19cb47209 */ /* 0x000fe40007810000 */
[----:B--2---:R-:W-:Y:S02]  /*7ed0*/  FSEL R152, R152, -INF , P3 ;  /* 0xff80000098987808 */ /* 0x004fe40001800000 */
[----:B------:R-:W-:Y:S01]  /*7ee0*/  FMNMX.FTZ R177, R153, R180, !PT ;  /* 0x000000b499b17209 */ /* 0x000fe20007810000 */
[----:B------:R-:W-:Y:S03]  /*7ef0*/  MUFU.TANH R181, R162 ;  /* 0x000000a200b57308 */ /* 0x000fe60000002400 */
[----:B----4-:R-:W-:-:S05]  /*7f00*/  FMNMX.FTZ R168, R152, R177, !PT ;  /* 0x000000b198a87209 */ /* 0x010fca0007810000 */
[----:B------:R-:W2:Y:S01]  /*7f10*/  SHFL.BFLY PT, R199, R168, 0x2, 0x1f ;  /* 0x0c401f00a8c77f89 */ /* 0x000ea200000e0000 */
[----:B------:R5:W3:Y:S08]  /*7f20*/  MUFU.TANH R177, R158 ;  /* 0x0000009e00b17308 */ /* 0x000af00000002400 */
[----:B------:R1:W4:Y:S08]  /*7f30*/  MUFU.TANH R180, R159 ;  /* 0x0000009f00b47308 */ /* 0x0003300000002400 */
[----:B------:R-:W4:Y:S01]  /*7f40*/  MUFU.TANH R196, R163 ;  /* 0x000000a300c47308 */ /* 0x000f220000002400 */
[----:B--2---:R-:W-:Y:S01]  /*7f50*/  FMNMX.FTZ R201, R168, R199, !PT ;  /* 0x000000c7a8c97209 */ /* 0x004fe20007810000 */
[----:B------:R-:W-:-:S06]  /*7f60*/  VIADD R168, R7, 0x8 ;  /* 0x0000000807a87836 */ /* 0x000fcc0000000000 */
[----:B------:R2:W4:Y:S01]  /*7f70*/  MUFU.TANH R197, R166 ;  /* 0x000000a600c57308 */ /* 0x0005220000002400 */
[----:B------:R-:W-:Y:S01]  /*7f80*/  FMUL.FTZ R199, R179, UR10 ;  /* 0x0000000ab3c77c20 */ /* 0x000fe20008410000 */
[----:B------:R-:W-:Y:S01]  /*7f90*/  ULDC UR10, c[0x0][0xa80] ;  /* 0x0002a000000a7ab9 */ /* 0x000fe20000000800 */
[----:B------:R-:W4:Y:S01]  /*7fa0*/  SHFL.BFLY PT, R204, R201, 0x1, 0x1f ;  /* 0x0c201f00c9cc7f89 */ /* 0x000f2200000e0000 */
[C---:B------:R-:W-:Y:S02]  /*7fb0*/  ISETP.GT.AND P2, PT, R168.reuse, RZ, PT ;  /* 0x000000ffa800720c */ /* 0x040fe40003f44270 */
[C---:B------:R-:W-:Y:S02]  /*7fc0*/  ISETP.GT.AND P3, PT, R168.reuse, 0x1, PT ;  /* 0x00000001a800780c */ /* 0x040fe40003f64270 */
[----:B-----5:R-:W-:Y:S01]  /*7fd0*/  FSEL R158, R169, -INF , P2 ;  /* 0xff800000a99e7808 */ /* 0x020fe20001000000 */
[----:B------:R5:W5:Y:S01]  /*7fe0*/  MUFU.TANH R198, R167 ;  /* 0x000000a700c67308 */ /* 0x000b620000002400 */
[----:B------:R-:W-:-:S02]  /*7ff0*/  ISETP.GT.AND P2, PT, R168, 0x8, PT ;  /* 0x00000008a800780c */ /* 0x000fc40003f44270 */
[----:B-1----:R-:W-:Y:S02]  /*8000*/  FSEL R159, R155, -INF , P3 ;  /* 0xff8000009b9f7808 */ /* 0x002fe40001800000 */
[----:B------:R-:W-:Y:S02]  /*8010*/  FMNMX.FTZ R162, R158, R11, !PT ;  /* 0x0000000b9ea27209 */ /* 0x000fe40007810000 */
[C---:B------:R-:W-:Y:S01]  /*8020*/  ISETP.GT.AND P3, PT, R168.reuse, 0x9, PT ;  /* 0x00000009a800780c */ /* 0x040fe20003f64270 */
[----:B------:R-:W1:Y:S01]  /*8030*/  MUFU.TANH R170, R170 ;  /* 0x000000aa00aa7308 */ /* 0x000e620000002400 */
[----:B---3--:R-:W-:Y:S02]  /*8040*/  FSEL R155, R177, -INF , P2 ;  /* 0xff800000b19b7808 */ /* 0x008fe40001000000 */
[----:B--2---:R-:W-:Y:S02]  /*8050*/  FMNMX.FTZ R166, R159, R162, !PT ;  /* 0x000000a29fa67209 */ /* 0x004fe40007810000 */
[----:B------:R-:W-:-:S02]  /*8060*/  ISETP.GT.AND P2, PT, R168, 0x10, PT ;  /* 0x00000010a800780c */ /* 0x000fc40003f44270 */
[----:B----4-:R-:W-:Y:S01]  /*8070*/  FSEL R162, R180, -INF , P3 ;  /* 0xff800000b4a27808 */ /* 0x010fe20001800000 */
[----:B------:R-:W2:Y:S01]  /*8080*/  MUFU.TANH R171, R171 ;  /* 0x000000ab00ab7308 */ /* 0x000ea20000002400 */
[----:B-----5:R-:W-:Y:S02]  /*8090*/  FMNMX.FTZ R167, R155, R166, !PT ;  /* 0x000000a69ba77209 */ /* 0x020fe40007810000 */
[----:B------:R-:W-:Y:S02]  /*80a0*/  ISETP.GT.AND P3, PT, R168, 0x11, PT ;  /* 0x00000011a800780c */ /* 0x000fe40003f64270 */
[----:B------:R-:W-:Y:S02]  /*80b0*/  FSEL R163, R181, -INF , P2 ;  /* 0xff800000b5a37808 */ /* 0x000fe40001000000 */
[----:B------:R-:W-:Y:S01]  /*80c0*/  FMNMX.FTZ R180, R162, R167, !PT ;  /* 0x000000a7a2b47209 */ /* 0x000fe20007810000 */
[----:B------:R-:W3:Y:S01]  /*80d0*/  MUFU.TANH R174, R174 ;  /* 0x000000ae00ae7308 */ /* 0x000ee20000002400 */
[----:B------:R-:W-:-:S02]  /*80e0*/  ISETP.GT.AND P2, PT, R168, 0x18, PT ;  /* 0x00000018a800780c */ /* 0x000fc40003f44270 */
[----:B------:R-:W-:Y:S02]  /*80f0*/  FSEL R166, R196, -INF , P3 ;  /* 0xff800000c4a67808 */ /* 0x000fe40001800000 */
[----:B------:R-:W-:Y:S02]  /*8100*/  FMNMX.FTZ R169, R163, R180, !PT ;  /* 0x000000b4a3a97209 */ /* 0x000fe40007810000 */
[----:B------:R-:W-:Y:S01]  /*8110*/  ISETP.GT.AND P3, PT, R168, 0x19, PT ;  /* 0x00000019a800780c */ /* 0x000fe20003f64270 */
[----:B------:R-:W4:Y:S01]  /*8120*/  MUFU.TANH R175, R175 ;  /* 0x000000af00af7308 */ /* 0x000f220000002400 */
[----:B------:R-:W-:Y:S02]  /*8130*/  FSEL R167, R197, -INF , P2 ;  /* 0xff800000c5a77808 */ /* 0x000fe40001000000 */
[----:B------:R-:W-:Y:S02]  /*8140*/  FMNMX.FTZ R180, R166, R169, !PT ;  /* 0x000000a9a6b47209 */ /* 0x000fe40007810000 */
[----:B------:R-:W-:-:S02]  /*8150*/  ISETP.GT.AND P4, PT, R168, 0x20, PT ;  /* 0x00000020a800780c */ /* 0x000fc40003f84270 */
[----:B------:R-:W-:Y:S01]  /*8160*/  FSEL R177, R198, -INF , P3 ;  /* 0xff800000c6b17808 */ /* 0x000fe20001800000 */
[----:B------:R1:W5:Y:S01]  /*8170*/  MUFU.TANH R182, R178 ;  /* 0x000000b200b67308 */ /* 0x0003620000002400 */
[----:B------:R-:W-:Y:S02]  /*8180*/  FMNMX.FTZ R180, R167, R180, !PT ;  /* 0x000000b4a7b47209 */ /* 0x000fe40007810000 */
[C---:B------:R-:W-:Y:S02]  /*8190*/  ISETP.GT.AND P5, PT, R168.reuse, 0x21, PT ;  /* 0x00000021a800780c */ /* 0x040fe40003fa4270 */
[----:B------:R-:W-:Y:S02]  /*81a0*/  FMNMX.FTZ R169, R177, R180, !PT ;  /* 0x000000b4b1a97209 */ /* 0x000fe40007810000 */
[----:B------:R-:W-:Y:S01]  /*81b0*/  ISETP.GT.AND P3, PT, R168, 0x28, PT ;  /* 0x00000028a800780c */ /* 0x000fe20003f64270 */
[----:B------:R-:W5:Y:S01]  /*81c0*/  MUFU.TANH R183, R199 ;  /* 0x000000c700b77308 */ /* 0x000f620000002400 */
[----:B-1----:R-:W-:-:S02]  /*81d0*/  FSEL R178, R170, -INF , P4 ;  /* 0xff800000aab27808 */ /* 0x002fc40002000000 */
[----:B--2---:R-:W-:Y:S02]  /*81e0*/  FSEL R179, R171, -INF , P5 ;  /* 0xff800000abb37808 */ /* 0x004fe40002800000 */
[----:B------:R-:W-:Y:S02]  /*81f0*/  FMNMX.FTZ R170, R178, R169, !PT ;  /* 0x000000a9b2aa7209 */ /* 0x000fe40007810000 */
[----:B------:R-:W-:Y:S01]  /*8200*/  ISETP.GT.AND P2, PT, R168, 0x29, PT ;  /* 0x00000029a800780c */ /* 0x000fe20003f44270 */
[----:B------:R-:W1:Y:S01]  /*8210*/  MUFU.TANH R197, R200 ;  /* 0x000000c800c57308 */ /* 0x000e620000002400 */
[----:B---3--:R-:W-:Y:S02]  /*8220*/  FSEL R180, R174, -INF , P3 ;  /* 0xff800000aeb47808 */ /* 0x008fe40001800000 */
[----:B------:R-:W-:Y:S02]  /*8230*/  FMNMX.FTZ R169, R179, R170, !PT ;  /* 0x000000aab3a97209 */ /* 0x000fe40007810000 */
[----:B------:R-:W-:-:S02]  /*8240*/  ISETP.GT.AND P4, PT, R168, 0x30, PT ;  /* 0x00000030a800780c */ /* 0x000fc40003f84270 */
[----:B----4-:R-:W-:Y:S01]  /*8250*/  FSEL R181, R175, -INF , P2 ;  /* 0xff800000afb57808 */ /* 0x010fe20001000000 */
[----:B------:R-:W2:Y:S01]  /*8260*/  MUFU.TANH R198, R202 ;  /* 0x000000ca00c67308 */ /* 0x000ea20000002400 */
[----:B------:R-:W-:Y:S02]  /*8270*/  FMNMX.FTZ R170, R180, R169, !PT ;  /* 0x000000a9b4aa7209 */ /* 0x000fe40007810000 */
[----:B------:R-:W-:Y:S02]  /*8280*/  ISETP.GT.AND P2, PT, R168, 0x31, PT ;  /* 0x00000031a800780c */ /* 0x000fe40003f44270 */
[----:B-----5:R-:W-:Y:S02]  /*8290*/  FSEL R182, R182, -INF , P4 ;  /* 0xff800000b6b67808 */ /* 0x020fe40002000000 */
[----:B------:R-:W-:Y:S02]  /*82a0*/  FMNMX.FTZ R169, R181, R170, !PT ;  /* 0x000000aab5a97209 */ /* 0x000fe40007810000 */
[----:B------:R-:W-:-:S02]  /*82b0*/  ISETP.GT.AND P3, PT, R168, 0x38, PT ;  /* 0x00000038a800780c */ /* 0x000fc40003f64270 */
[----:B------:R-:W-:Y:S02]  /*82c0*/  FSEL R183, R183, -INF , P2 ;  /* 0xff800000b7b77808 */ /* 0x000fe40001000000 */
[----:B------:R-:W-:Y:S02]  /*82d0*/  FMNMX.FTZ R170, R182, R169, !PT ;  /* 0x000000a9b6aa7209 */ /* 0x000fe40007810000 */
[----:B------:R-:W-:Y:S02]  /*82e0*/  FMNMX.FTZ R7, R201, R204, !PT ;  /* 0x000000ccc9077209 */ /* 0x000fe40007810000 */
[----:B------:R-:W-:Y:S02]  /*82f0*/  ISETP.GT.AND P2, PT, R168, 0x39, PT ;  /* 0x00000039a800780c */ /* 0x000fe40003f44270 */
[----:B-1----:R-:W-:Y:S01]  /*8300*/  FSEL R197, R197, -INF , P3 ;  /* 0xff800000c5c57808 */ /* 0x002fe20001800000 */
[----:B------:R-:W-:Y:S01]  /*8310*/  FMUL.FTZ R201, R7, UR10 ;  /* 0x0000000a07c97c20 */ /* 0x000fe20008410000 */
[----:B------:R-:W-:-:S02]  /*8320*/  FMNMX.FTZ R170, R183, R170, !PT ;  /* 0x000000aab7aa7209 */ /* 0x000fc40007810000 */
[----:B------:R-:W-:Y:S02]  /*8330*/  FSETP.NEU.FTZ.AND P5, PT, R7, -INF , PT ;  /* 0xff8000000700780b */ /* 0x000fe40003fbd000 */
[----:B--2---:R-:W-:Y:S02]  /*8340*/  FSEL R198, R198, -INF , P2 ;  /* 0xff800000c6c67808 */ /* 0x004fe40001000000 */
[----:B------:R-:W-:Y:S02]  /*8350*/  FMNMX.FTZ R169, R197, R170, !PT ;  /* 0x000000aac5a97209 */ /* 0x000fe40007810000 */
[----:B------:R-:W-:Y:S02]  /*8360*/  FSEL R201, R201, RZ, P5 ;  /* 0x000000ffc9c97208 */ /* 0x000fe40002800000 */
[----:B------:R-:W-:-:S03]  /*8370*/  FMNMX.FTZ R174, R198, R169, !PT ;  /* 0x000000a9c6ae7209 */ /* 0x000fc60007810000 */
        /* <DEDUP_REMOVED lines=15> */
[----:B------:R-:W-:Y:S01]  /*8470*/  FSEL R154, R7, RZ, P5 ;  /* 0x000000ff079a7208 */ /* 0x000fe20002800000 */
[----:B------:R-:W-:Y:S04]  /*8480*/  MUFU.EX2 R20, R20 ;  /* 0x0000001400147308 */ /* 0x000fe80000000800 */
[----:B------:R-:W-:-:S04]  /*8490*/  FADD.FTZ R154, -R154, R13 ;  /* 0x0000000d9a9a7221 */ /* 0x000fc80000010100 */
[----:B------:R-:W-:Y:S01]  /*84a0*/  FMUL.FTZ R154, R154, UR10 ;  /* 0x0000000a9a9a7c20 */ /* 0x000fe20008410000 */
[----:B------:R-:W-:Y:S01]  /*84b0*/  MUFU.EX2 R15, R15 ;  /* 0x0000000f000f7308 */ /* 0x000fe20000000800 */
[----:B-1----:R-:W-:Y:S01]  /*84c0*/  FMNMX.FTZ R157, R174, R157, !PT ;  /* 0x0000009dae9d7209 */ /* 0x002fe20007810000 */
[--C-:B------:R-:W-:Y:S01]  /*84d0*/  FFMA.FTZ R174, R160, UR10, -R201.reuse ;  /* 0x0000000aa0ae7c23 */ /* 0x100fe200080108c9 */
[----:B------:R-:W-:-:S03]  /*84e0*/  FFMA.FTZ R201, R152, UR10, -R201 ;  /* 0x0000000a98c97c23 */ /* 0x000fc600080108c9 */
        /* <DEDUP_REMOVED lines=13> */
[C---:B------:R-:W-:Y:S01]  /*85c0*/  FSETP.NEU.FTZ.AND P2, PT, R8.reuse, -INF , PT ;  /* 0xff8000000800780b */ /* 0x040fe20003f5d000 */
[----:B------:R-:W-:Y:S01]  /*85d0*/  FMUL.FTZ R153, R8, UR10 ;  /* 0x0000000a08997c20 */ /* 0x000fe20008410000 */
[-C--:B------:R-:W-:Y:S01]  /*85e0*/  FMUL.FTZ R37, R37, R211.reuse ;  /* 0x000000d325257220 */ /* 0x080fe20000410000 */
[-C--:B------:R-:W-:Y:S01]  /*85f0*/  FMUL.FTZ R40, R40, R211.reuse ;  /* 0x000000d328287220 */ /* 0x080fe20000410000 */
[----:B------:R-:W-:Y:S01]  /*8600*/  FSEL R156, R8, RZ, P2 ;  /* 0x000000ff089c7208 */ /* 0x000fe20001000000 */
[----:B------:R-:W-:Y:S01]  /*8610*/  FMUL.FTZ R41, R41, R211 ;  /* 0x000000d329297220 */ /* 0x000fe20000410000 */
[----:B------:R-:W-:Y:S01]  /*8620*/  FSEL R152, R153, RZ, P2 ;  /* 0x000000ff99987208 */ /* 0x000fe20001000000 */
[----:B------:R-:W-:Y:S01]  /*8630*/  IMAD.MOV R153, RZ, RZ, -R22 ;  /* 0x000000ffff997224 */ /* 0x000fe200078e0a16 */
[----:B------:R-:W-:Y:S01]  /*8640*/  MUFU.EX2 R170, R170 ;  /* 0x000000aa00aa7308 */ /* 0x000fe20000000800 */
[----:B------:R-:W-:Y:S01]  /*8650*/  FADD.FTZ R156, -R156, R11 ;  /* 0x0000000b9c9c7221 */ /* 0x000fe20000010100 */
[----:B------:R-:W-:-:S02]  /*8660*/  @!P1 VIADD R11, R10, 0x38840 ;  /* 0x000388400a0b9836 */ /* 0x000fc40000000000 */
[--C-:B------:R-:W-:Y:S01]  /*8670*/  FFMA.FTZ R203, R158, UR10, -R152.reuse ;  /* 0x0000000a9ecb7c23 */ /* 0x100fe20008010898 */
[----:B------:R-:W-:Y:S01]  /*8680*/  ISETP.NE.AND P2, PT, R18, R153, PT ;  /* 0x000000991200720c */ /* 0x000fe20003f45270 */
[----:B------:R-:W-:Y:S01]  /*8690*/  FMUL.FTZ R156, R156, UR10 ;  /* 0x0000000a9c9c7c20 */ /* 0x000fe20008410000 */
[--C-:B------:R-:W-:Y:S01]  /*86a0*/  FFMA.FTZ R202, R159, UR10, -R152.reuse ;  /* 0x0000000a9fca7c23 */ /* 0x100fe20008010898 */
[--C-:B------:R-:W-:Y:S01]  /*86b0*/  FFMA.FTZ R204, R155, UR10, -R152.reuse ;  /* 0x0000000a9bcc7c23 */ /* 0x100fe20008010898 */
[--C-:B------:R-:W-:Y:S01]  /*86c0*/  FFMA.FTZ R205, R162, UR10, -R152.reuse ;  /* 0x0000000aa2cd7c23 */ /* 0x100fe20008010898 */
[----:B------:R-:W1:Y:S01]  /*86d0*/  MUFU.EX2 R210, R156 ;  /* 0x0000009c00d27308 */ /* 0x000e620000000800 */
[--C-:B------:R-:W-:Y:S01]  /*86e0*/  FFMA.FTZ R206, R163, UR10, -R152.reuse ;  /* 0x0000000aa3ce7c23 */ /* 0x100fe20008010898 */
[--C-:B------:R-:W-:Y:S01]  /*86f0*/  FFMA.FTZ R207, R166, UR10, -R152.reuse ;  /* 0x0000000aa6cf7c23 */ /* 0x100fe20008010898 */
[--C-:B------:R-:W-:Y:S01]  /*8700*/  FFMA.FTZ R208, R167, UR10, -R152.reuse ;  /* 0x0000000aa7d07c23 */ /* 0x100fe20008010898 */
[--C-:B------:R-:W-:Y:S01]  /*8710*/  FFMA.FTZ R177, R177, UR10, -R152.reuse ;  /* 0x0000000ab1b17c23 */ /* 0x100fe20008010898 */
[--C-:B------:R-:W-:Y:S01]  /*8720*/  FFMA.FTZ R178, R178, UR10, -R152.reuse ;  /* 0x0000000ab2b27c23 */ /* 0x100fe20008010898 */
[--C-:B------:R-:W-:Y:S01]  /*8730*/  FFMA.FTZ R179, R179, UR10, -R152.reuse ;  /* 0x0000000ab3b37c23 */ /* 0x100fe20008010898 */
[--C-:B------:R-:W-:Y:S01]  /*8740*/  FFMA.FTZ R180, R180, UR10, -R152.reuse ;  /* 0x0000000ab4b47c23 */ /* 0x100fe20008010898 */
[----:B------:R-:W-:Y:S01]  /*8750*/  @!P2 IMAD R153, R14, 0x40, R17 ;  /* 0x000000400e99a824 */ /* 0x000fe200078e0211 */
[----:B------:R-:W-:Y:S01]  /*8760*/  @!P1 PRMT R14, RZ, 0x654, R11 ;  /* 0x00000654ff0e9816 */ /* 0x000fe2000000000b */
[--C-:B------:R-:W-:Y:S01]  /*8770*/  FFMA.FTZ R181, R181, UR10, -R152.reuse ;  /* 0x0000000ab5b57c23 */ /* 0x100fe20008010898 */
[--C-:B------:R-:W-:Y:S01]  /*8780*/  FFMA.FTZ R182, R182, UR10, -R152.reuse ;  /* 0x0000000ab6b67c23 */ /* 0x100fe20008010898 */
[--C-:B------:R-:W-:Y:S01]  /*8790*/  FFMA.FTZ R183, R183, UR10, -R152.reuse ;  /* 0x0000000ab7b77c23 */ /* 0x100fe20008010898 */
[----:B------:R-:W-:Y:S01]  /*87a0*/  @!P2 LEA R160, R153, UR37, 0x2 ;  /* 0x0000002599a0ac11 */ /* 0x000fe2000f8e10ff */
[----:B------:R2:W-:Y:S01]  /*87b0*/  @!P1 SYNCS.ARRIVE.TRANS64.RED.A1T0 RZ, [R14+URZ], RZ ;  /* 0x000000ff0eff99a7 */ /* 0x0005e2000810043f */
[--C-:B------:R-:W-:Y:S01]  /*87c0*/  FFMA.FTZ R197, R197, UR10, -R152.reuse ;  /* 0x0000000ac5c57c23 */ /* 0x100fe20008010898 */
[----:B------:R-:W-:Y:S01]  /*87d0*/  FFMA.FTZ R198, R198, UR10, -R152 ;  /* 0x0000000ac6c67c23 */ /* 0x000fe20008010898 */
[----:B------:R-:W-:Y:S01]  /*87e0*/  MUFU.EX2 R203, R203 ;  /* 0x000000cb00cb7308 */ /* 0x000fe20000000800 */
[----:B------:R-:W-:Y:S01]  /*87f0*/  @!P2 STS [R160+0x38400], R211 ;  /* 0x038400d3a000a388 */ /* 0x000fe20000000800 */
[----:B------:R-:W-:Y:S01]  /*8800*/  F2FP.F16.F32.PACK_AB R152, R15, R20 ;  /* 0x000000140f98723e */ /* 0x000fe200000000ff */
[-C--:B-1----:R-:W-:Y:S01]  /*8810*/  FMUL.FTZ R26, R26, R210.reuse ;  /* 0x000000d21a1a7220 */ /* 0x082fe20000410000 */
[----:B------:R-:W-:Y:S01]  /*8820*/  F2FP.F16.F32.PACK_AB R154, R168, R21 ;  /* 0x00000015a89a723e */ /* 0x000fe200000000ff */
[----:B------:R1:W-:Y:S01]  /*8830*/  @!P2 STS [R160+0x38420], R210 ;  /* 0x038420d2a000a388 */ /* 0x0003e20000000800 */
[----:B------:R-:W-:Y:S01]  /*8840*/  F2FP.F16.F32.PACK_AB R156, R170, R169 ;  /* 0x000000a9aa9c723e */ /* 0x000fe200000000ff */
        /* <DEDUP_REMOVED lines=17> */
[----:B------:R-:W4:Y:S01]  /*8960*/  MUFU.EX2 R205, R205 ;  /* 0x000000cd00cd7308 */ /* 0x000f220000000800 */
        /* <DEDUP_REMOVED lines=124> */
[-C--:B------:R-:W-:Y:S01]  /*9130*/  FMUL.FTZ R150, R150, R210.reuse ;  /* 0x000000d296967220 */ /* 0x080fe20000410000 */
[----:B------:R-:W-:Y:S01]  /*9140*/  FMUL.FTZ R151, R151, R210 ;  /* 0x000000d297977220 */ /* 0x000fe20000410000 */
[----:B------:R1:W-:Y:S01]  /*9150*/  STSM.16.M88.4 [R23+0x36400], R152 ;  /* 0x0364009817007844 */ /* 0x0003e20000000200 */
[----:B------:R-:W-:Y:S01]  /*9160*/  MUFU.EX2 R196, R196 ;  /* 0x000000c400c47308 */ /* 0x000fe20000000800 */
[----:B---3--:R-:W-:Y:S01]  /*9170*/  F2FP.F16.F32.PACK_AB R163, R181, R180 ;  /* 0x000000b4b5a3723e */ /* 0x008fe200000000ff */
[----:B------:R-:W-:Y:S01]  /*9180*/  FFMA.FTZ R203, R210, R6, R203 ;  /* 0x00000006d2cb7223 */ /* 0x000fe200000100cb */
[----:B------:R1:W-:Y:S01]  /*9190*/  STSM.16.M88.4 [R184], R156 ;  /* 0x0000009cb8007844 */ /* 0x0003e20000000200 */
[----:B------:R-:W-:Y:S01]  /*91a0*/  FFMA.FTZ R20, R211, R5, R20 ;  /* 0x00000005d3147223 */ /* 0x000fe20000010014 */
[----:B------:R-:W-:Y:S01]  /*91b0*/  ISETP.GT.AND P2, PT, R12, R9, PT ;  /* 0x000000090c00720c */ /* 0x000fe20003f44270 */
[----:B------:R-:W-:Y:S01]  /*91c0*/  FADD.FTZ R203, R202, R203 ;  /* 0x000000cbcacb7221 */ /* 0x000fe20000010000 */
[----:B------:R1:W-:Y:S01]  /*91d0*/  STSM.16.M88.4 [R186], R160 ;  /* 0x000000a0ba007844 */ /* 0x0003e20000000200 */
[----:B------:R-:W3:Y:S01]  /*91e0*/  MUFU.EX2 R199, R199 ;  /* 0x000000c700c77308 */ /* 0x000ee20000000800 */
[----:B------:R-:W-:Y:S01]  /*91f0*/  FADD.FTZ R20, R15, R20 ;  /* 0x000000140f147221 */ /* 0x000fe20000010000 */
[----:B------:R-:W-:Y:S01]  /*9200*/  FADD.FTZ R204, R204, R203 ;  /* 0x000000cbcccc7221 */ /* 0x000fe20000010000 */
[----:B------:R-:W-:-:S02]  /*9210*/  @!P1 IADD3 R10, R10, 0x38860, RZ ;  /* 0x000388600a0a9810 */ /* 0x000fc40007ffe0ff */
[----:B------:R-:W-:Y:S01]  /*9220*/  FADD.FTZ R21, R21, R20 ;  /* 0x0000001415157221 */ /* 0x000fe20000010000 */
[----:B------:R-:W-:Y:S01]  /*9230*/  FADD.FTZ R205, R205, R204 ;  /* 0x000000cccdcd7221 */ /* 0x000fe20000010000 */
[----:B------:R-:W-:Y:S01]  /*9240*/  @!P1 PRMT R10, RZ, 0x654, R10 ;  /* 0x00000654ff0a9816 */ /* 0x000fe2000000000a */
[----:B------:R-:W-:Y:S01]  /*9250*/  MUFU.EX2 R200, R200 ;  /* 0x000000c800c87308 */ /* 0x000fe20000000800 */
[----:B------:R-:W-:Y:S01]  /*9260*/  FADD.FTZ R168, R168, R21 ;  /* 0x00000015a8a87221 */ /* 0x000fe20000010000 */
[----:B------:R-:W-:-:S03]  /*9270*/  FADD.FTZ R206, R206, R205 ;  /* 0x000000cdcece7221 */ /* 0x000fc60000010000 */
[----:B------:R-:W-:Y:S01]  /*9280*/  FADD.FTZ R169, R169, R168 ;  /* 0x000000a8a9a97221 */ /* 0x000fe20000010000 */
[----:B------:R-:W-:Y:S02]  /*9290*/  FADD.FTZ R207, R207, R206 ;  /* 0x000000cecfcf7221 */ /* 0x000fe40000010000 */
[----:B------:R-:W4:Y:S01]  /*92a0*/  MUFU.EX2 R201, R201 ;  /* 0x000000c900c97308 */ /* 0x000f220000000800 */
[----:B---3--:R-:W-:Y:S01]  /*92b0*/  F2FP.F16.F32.PACK_AB R164, R199, R196 ;  /* 0x000000c4c7a4723e */ /* 0x008fe200000000ff */
[----:B------:R-:W-:Y:S01]  /*92c0*/  FADD.FTZ R170, R170, R169 ;  /* 0x000000a9aaaa7221 */ /* 0x000fe20000010000 */
[----:B------:R-:W-:-:S03]  /*92d0*/  FADD.FTZ R208, R208, R207 ;  /* 0x000000cfd0d07221 */ /* 0x000fc60000010000 */
[----:B------:R-:W-:Y:S01]  /*92e0*/  FADD.FTZ R171, R171, R170 ;  /* 0x000000aaabab7221 */ /* 0x000fe20000010000 */
[----:B------:R-:W-:Y:S01]  /*92f0*/  FADD.FTZ R177, R177, R208 ;  /* 0x000000d0b1b17221 */ /* 0x000fe20000010000 */
[----:B------:R3:W5:Y:S02]  /*9300*/  MUFU.EX2 R182, R183 ;  /* 0x000000b700b67308 */ /* 0x0007640000000800 */
[----:B------:R-:W-:Y:S01]  /*9310*/  FADD.FTZ R172, R172, R171 ;  /* 0x000000abacac7221 */ /* 0x000fe20000010000 */
[----:B------:R-:W-:-:S03]  /*9320*/  FADD.FTZ R178, R178, R177 ;  /* 0x000000b1b2b27221 */ /* 0x000fc60000010000 */
[----:B------:R-:W-:Y:S01]  /*9330*/  FADD.FTZ R173, R173, R172 ;  /* 0x000000acadad7221 */ /* 0x000fe20000010000 */
[----:B------:R-:W-:Y:S01]  /*9340*/  FADD.FTZ R179, R179, R178 ;  /* 0x000000b2b3b37221 */ /* 0x000fe20000010000 */
[----:B------:R-:W-:Y:S01]  /*9350*/  MUFU.EX2 R11, R197 ;  /* 0x000000c5000b7308 */ /* 0x000fe20000000800 */
[----:B----4-:R-:W-:Y:S01]  /*9360*/  F2FP.F16.F32.PACK_AB R166, R201, R200 ;  /* 0x000000c8c9a6723e */ /* 0x010fe200000000ff */
[----:B------:R-:W-:Y:S01]  /*9370*/  FADD.FTZ R174, R174, R173 ;  /* 0x000000adaeae7221 */ /* 0x000fe20000010000 */
[----:B---3--:R-:W-:Y:S01]  /*9380*/  IADD3 R183, R209, 0x80, RZ ;  /* 0x00000080d1b77810 */ /* 0x008fe20007ffe0ff */
[----:B------:R-:W-:Y:S02]  /*9390*/  FADD.FTZ R180, R180, R179 ;  /* 0x000000b3b4b47221 */ /* 0x000fe40000010000 */
[----:B------:R-:W-:Y:S02]  /*93a0*/  FADD.FTZ R175, R175, R174 ;  /* 0x000000aeafaf7221 */ /* 0x000fe40000010000 */
[----:B--2---:R-:W2:Y:S01]  /*93b0*/  MUFU.EX2 R14, R198 ;  /* 0x000000c6000e7308 */ /* 0x004ea20000000800 */
[----:B-----5:R-:W-:Y:S01]  /*93c0*/  F2FP.F16.F32.PACK_AB R165, R182, R13 ;  /* 0x0000000db6a5723e */ /* 0x020fe200000000ff */
[----:B------:R-:W-:Y:S01]  /*93d0*/  FADD.FTZ R180, R181, R180 ;  /* 0x000000b4b5b47221 */ /* 0x000fe20000010000 */
[----:B------:R-:W-:-:S03]  /*93e0*/  FADD.FTZ R175, R176, R175 ;  /* 0x000000afb0af7221 */ /* 0x000fc60000010000 */
[----:B------:R-:W-:Y:S01]  /*93f0*/  FADD.FTZ R13, R13, R180 ;  /* 0x000000b40d0d7221 */ /* 0x000fe20000010000 */
[----:B------:R-:W-:-:S03]  /*9400*/  FADD.FTZ R196, R196, R175 ;  /* 0x000000afc4c47221 */ /* 0x000fc60000010000 */
[----:B------:R-:W-:Y:S01]  /*9410*/  FADD.FTZ R182, R182, R13 ;  /* 0x0000000db6b67221 */ /* 0x000fe20000010000 */
[----:B------:R-:W-:Y:S01]  /*9420*/  FADD.FTZ R199, R199, R196 ;  /* 0x000000c4c7c77221 */ /* 0x000fe20000010000 */
[----:B------:R-:W-:-:S03]  /*9430*/  IMAD.MOV.U32 R13, RZ, RZ, R7 ;  /* 0x000000ffff0d7224 */ /* 0x000fc600078e0007 */
[----:B------:R-:W-:Y:S01]  /*9440*/  FADD.FTZ R200, R200, R199 ;  /* 0x000000c7c8c87221 */ /* 0x000fe20000010000 */
[C---:B--2---:R-:W-:Y:S01]  /*9450*/  F2FP.F16.F32.PACK_AB R167, R14.reuse, R11 ;  /* 0x0000000b0ea7723e */ /* 0x044fe200000000ff */
[----:B------:R-:W-:Y:S02]  /*9460*/  FADD.FTZ R11, R11, R182 ;  /* 0x000000b60b0b7221 */ /* 0x000fe40000010000 */
[----:B------:R-:W-:Y:S02]  /*9470*/  FADD.FTZ R5, R201, R200 ;  /* 0x000000c8c9057221 */ /* 0x000fe40000010000 */
[----:B------:R1:W-:Y:S01]  /*9480*/  STSM.16.M88.4 [R185], R164 ;  /* 0x000000a4b9007844 */ /* 0x0003e20000000200 */
[----:B------:R-:W-:Y:S01]  /*9490*/  WARPGROUP.ARRIVE ;  /* 0x00000000000079c5 */ /* 0x000fe20000000000 */
[----:B------:R-:W-:Y:S01]  /*94a0*/  FADD.FTZ R6, R14, R11 ;  /* 0x0000000b0e067221 */ /* 0x000fe20000010000 */
[----:B------:R-:W-:Y:S01]  /*94b0*/  MOV R14, R2 ;  /* 0x00000002000e7202 */ /* 0x000fe20000000f00 */
[----:B------:R-:W-:-:S03]  /*94c0*/  IMAD.MOV.U32 R11, RZ, RZ, R8 ;  /* 0x000000ffff0b7224 */ /* 0x000fc600078e0008 */
[----:B------:R-:W-:Y:S01]  /*94d0*/  HGMMA.64x256x16.F32 R24, R152, gdesc[UR12].tnspB, R24, gsb0 ;  /* 0x43e0000c98187df0 */ /* 0x000fe20008000818 */
        /* <DEDUP_REMOVED lines=33> */
[----:B------:R-:W-:-:S07]  /*96f0*/  MOV R12, R10 ;  /* 0x0000000a000c7202 */ /* 0x000fce0000000f00 */
.L_x_3283:
[----:B------:R-:W-:-:S13]  /*9700*/  ISETP.GE.AND P2, PT, R12, RZ, PT ;  /* 0x000000ff0c00720c */ /* 0x000fda0003f46270 */
[----:B------:R-:W-:Y:S05]  /*9710*/  @!P2 BRA `(.L_x_3293) ;  /* 0x000000300048a947 */ /* 0x000fea0003800000 */
[----:B------:R-:W-:Y:S01]  /*9720*/  IMAD.MOV.U32 R11, RZ, RZ, R8 ;  /* 0x000000ffff0b7224 */ /* 0x000fe200078e0008 */
[----:B------:R-:W-:Y:S01]  /*9730*/  MOV R10, R2 ;  /* 0x00000002000a7202 */ /* 0x000fe20000000f00 */
[----:B------:R-:W-:Y:S01]  /*9740*/  IMAD.MOV.U32 R196, RZ, RZ, R7 ;  /* 0x000000ffffc47224 */ /* 0x000fe200078e0007 */
[----:B------:R-:W-:Y:S01]  /*9750*/  ULDC UR5, c[0x0][0xad0] ;  /* 0x0002b40000057ab9 */ /* 0x000fe20000000800 */
[----:B------:R-:W-:-:S05]  /*9760*/  ULDC UR4, c[0x0][0xa80] ;  /* 0x0002a00000047ab9 */ /* 0x000fca0000000800 */
.L_x_3302:
[----:B------:R-:W-:-:S05]  /*9770*/  VIADD R2, R10, 0x1 ;  /* 0x000000010a027836 */ /* 0x000fca0000000000 */
[----:B------:R-:W-:-:S04]  /*9780*/  ISETP.NE.AND P2, PT, R2, 0x2, PT ;  /* 0x000000020200780c */ /* 0x000fc80003f45270 */
[----:B------:R-:W-:Y:S02]  /*9790*/  SEL R7, RZ, 0x1, P2 ;  /* 0x00000001ff077807 */ /* 0x000fe40001000000 */
[----:B------:R-:W-:Y:S02]  /*97a0*/  SEL R2, R2, RZ, P2 ;  /* 0x000000ff02027207 */ /* 0x000fe40001000000 */
[----:B------:R-:W-:Y:S01]  /*97b0*/  LOP3.LUT R16, R16, R7, RZ, 0x3c, !PT ;  /* 0x0000000710107212 */ /* 0x000fe200078e3cff */
[----:B------:R-:W-:Y:S06]  /*97c0*/  @!P0 BRA `(.L_x_3294) ;  /* 0x0000000000048947 */ /* 0x000fec0003800000 */
[----:B------:R-:W-:Y:S01]  /*97d0*/  BPT.TRAP 0x1 ;  /* 0x000000040000795c */ /* 0x000fe20000300000 */
.L_x_3294:
[----:B------:R-:W-:Y:S02]  /*97e0*/  LEA R9, R2, UR37, 0x3 ;  /* 0x0000002502097c11 */ /* 0x000fe4000f8e18ff */
[----:B------:R-:W-:-:S04]  /*97f0*/  SHF.L.U32 R8, R16, 0x1f, RZ ;  /* 0x0000001f10087819 */ /* 0x000fc800000006ff */
[----:B------:R1:W2:Y:S01]  /*9800*/  SYNCS.PHASECHK.TRANS64.TRYWAIT P2, [R9+URZ+0x38830], R8 ;  /* 0x03883008090075a7 */ /* 0x0002a2000804017f */
[----:B------:R-:W-:Y:S05]  /*9810*/  @!P0 BRA `(.L_x_3295) ;  /* 0x0000000000048947 */ /* 0x000fea0003800000 */
[----:B------:R-:W-:Y:S01]  /*9820*/  BPT.TRAP 0x1 ;  /* 0x000000040000795c */ /* 0x000fe20000300000 */
.L_x_3295:
[----:B------:R-:W-:Y:S01]  /*9830*/  IMAD R7, R2, 0x200, R0 ;  /* 0x0000020002077824 */ /* 0x000fe200078e0200 */
[----:B--2---:R-:W-:Y:S06]  /*9840*/  @P2 BRA `(.L_x_3296) ;  /* 0x0000000000082947 */ /* 0x004fec0003800000 */
[----:B------:R-:W2:Y:S02]  /*9850*/  SYNCS.PHASECHK.TRANS64.TRYWAIT P2, [R9+URZ+0x38830], R8 ;  /* 0x03883008090075a7 */ /* 0x000ea4000804017f */
[----:B--2---:R-:W-:Y:S05]  /*9860*/  @!P2 BRA `(.L_x_3297) ;  /* 0x0000008800e4a947 */ /* 0x004fea0003800000 */
.L_x_3296:
        /* <DEDUP_REMOVED lines=22> */
.L_x_3298:
[----:B------:R3:W4:Y:S01]  /*99d0*/  SYNCS.PHASECHK.TRANS64.TRYWAIT P2, [R9+URZ+0x38850], R8 ;  /* 0x03885008090075a7 */ /* 0x000722000804017f */
[----:B------:R-:W-:Y:S05]  /*99e0*/  @!P0 BRA `(.L_x_3299) ;  /* 0x0000000000048947 */ /* 0x000fea0003800000 */
[----:B------:R-:W-:Y:S01]  /*99f0*/  BPT.TRAP 0x1 ;  /* 0x000000040000795c */ /* 0x000fe20000300000 */
.L_x_3299:
[----:B----4-:R-:W-:Y:S05]  /*9a00*/  @P2 BRA `(.L_x_3300) ;  /* 0x0000000000082947 */ /* 0x010fea0003800000 */
[----:B------:R-:W4:Y:S02]  /*9a10*/  SYNCS.PHASECHK.TRANS64.TRYWAIT P2, [R9+URZ+0x38850], R8 ;  /* 0x03885008090075a7 */ /* 0x000f24000804017f */
[----:B----4-:R-:W-:Y:S05]  /*9a20*/  @!P2 BRA `(.L_x_3301) ;  /* 0x000000880088a947 */ /* 0x010fea0003800000 */
.L_x_3300:
[----:B------:R-:W-:Y:S01]  /*9a30*/  LEA R7, R2, R3, 0xc ;  /* 0x0000000302077211 */ /* 0x000fe200078e60ff */
[----:B------:R-:W-:Y:S01]  /*9a40*/  WARPGROUP.ARRIVE ;  /* 0x00000000000079c5 */ /* 0x000fe20000000000 */
[----:B------:R-:W-:Y:S01]  /*9a50*/  UMOV UR11, 0x40000040 ;  /* 0x40000040000b7882 */ /* 0x000fe20000000000 */
[----:B------:R-:W-:Y:S01]  /*9a60*/  VIADD R13, R4, 0x2 ;  /* 0x00000002040d7836 */ /* 0x000fe20000000000 */
[C---:B------:R-:W-:Y:S01]  /*9a70*/  R2UR UR10, R7.reuse ;  /* 0x00000000070a72ca */ /* 0x040fe200000e0000 */
[----:B-1234-:R-:W-:Y:S01]  /*9a80*/  VIADD R8, R7, 0x2 ;  /* 0x0000000207087836 */ /* 0x01efe20000000000 */
[----:B------:R-:W-:Y:S01]  /*9a90*/  UMOV UR29, 0x40000040 ;  /* 0x40000040001d7882 */ /* 0x000fe20000000000 */
[----:B------:R-:W-:Y:S01]  /*9aa0*/  UMOV UR31, 0x40000040 ;  /* 0x40000040001f7882 */ /* 0x000fe20000000000 */
[----:B------:R-:W-:Y:S01]  /*9ab0*/  R2UR UR28, R13 ;  /* 0x000000000d1c72ca */ /* 0x000fe200000e0000 */
[----:B------:R-:W1:Y:S01]  /*9ac0*/  S2R R14, SR_TID.X ;  /* 0x00000000000e7919 */ /* 0x000e620000002100 */
[----:B------:R-:W-:Y:S01]  /*9ad0*/  R2UR UR30, R8 ;  /* 0x00000000081e72ca */ /* 0x000fe200000e0000 */
[C---:B------:R-:W-:Y:S01]  /*9ae0*/  VIADD R8, R7.reuse, 0x4 ;  /* 0x0000000407087836 */ /* 0x040fe20000000000 */
[C---:B------:R-:W-:Y:S01]  /*9af0*/  IADD3 R13, R4.reuse, 0x4, RZ ;  /* 0x00000004040d7810 */ /* 0x040fe20007ffe0ff */
[----:B------:R-:W-:Y:S01]  /*9b00*/  VIADD R21, R4, 0x800 ;  /* 0x0000080004157836 */ /* 0x000fe20000000000 */
[----:B------:R-:W-:Y:S01]  /*9b10*/  UMOV UR7, 0x40000040 ;  /* 0x4000004000077882 */ /* 0x000fe20000000000 */
[----:B------:R-:W-:-:S02]  /*9b20*/  VIADD R15, R7, 0x800 ;  /* 0x00000800070f7836 */ /* 0x000fc40000000000 */
[----:B------:R-:W-:Y:S01]  /*9b30*/  HGMMA.64x64x16.F32 R152, gdesc[UR8], R152, gsb0 ;  /* 0x00e00000089879f0 */ /* 0x000fe20008000898 */
[----:B------:R-:W-:Y:S01]  /*9b40*/  UMOV UR10, UR4 ;  /* 0x00000004000a7c82 */ /* 0x000fe20008000000 */
[----:B------:R-:W-:-:S05]  /*9b50*/  IMAD R209, R2, 0x1000, R19 ;  /* 0x0000100002d17824 */ /* 0x000fca00078e0213 */
[----:B------:R-:W-:Y:S02]  /*9b60*/  R2UR UR6, R209 ;  /* 0x00000000d10672ca */ /* 0x000fe400000e0000 */
        /* <DEDUP_REMOVED lines=262> */
[----:B------:R-:W-:-:S03]  /*abd0*/  IADD3 R15, R7, 0xe00, RZ ;  /* 0x00000e00070f7810 */ /* 0x000fc60007ffe0ff */
        /* <DEDUP_REMOVED lines=105> */
[----:B--2---:R-:W-:Y:S01]  /*b270*/  FMNMX.FTZ R7, R177, R162, !PT ;  /* 0x000000a2b1077209 */ /* 0x004fe20007810000 */
[----:B------:R-:W-:Y:S01]  /*b280*/  FMUL.FTZ R162, R166, UR5 ;  /* 0x00000005a6a27c20 */ /* 0x000fe20008410000 */
[----:B------:R-:W-:-:S05]  /*b290*/  FMUL.FTZ R166, R170, UR5 ;  /* 0x00000005aaa67c20 */ /* 0x000fca0008410000 */
        /* <DEDUP_REMOVED lines=23> */
[----:B------:R-:W-:Y:S01]  /*b410*/  FADD.FTZ R170, -R7, R196 ;  /* 0x000000c407aa7221 */ /* 0x000fe20000010100 */
[----:B----4-:R-:W-:Y:S01]  /*b420*/  FMNMX.FTZ R169, R163, R168, !PT ;  /* 0x000000a8a3a97209 */ /* 0x010fe20007810000 */
[----:B------:R-:W-:Y:S02]  /*b430*/  FMUL.FTZ R204, R7, UR10 ;  /* 0x0000000a07cc7c20 */ /* 0x000fe40008410000 */
[----:B------:R-:W-:Y:S02]  /*b440*/  FMUL.FTZ R171, R170, UR10 ;  /* 0x0000000aaaab7c20 */ /* 0x000fe40008410000 */
        /* <DEDUP_REMOVED lines=22> */
[----:B--2---:R-:W-:Y:S01]  /*b5b0*/  FMNMX.FTZ R8, R200, R169, !PT ;  /* 0x000000a9c8087209 */ /* 0x004fe20007810000 */
[----:B------:R-:W-:Y:S01]  /*b5c0*/  FFMA.FTZ R169, R152, UR10, -R204 ;  /* 0x0000000a98a97c23 */ /* 0x000fe200080108cc */
[C---:B------:R-:W-:Y:S02]  /*b5d0*/  @!P1 VIADD R152, R9.reuse, 0x38840 ;  /* 0x0003884009989836 */ /* 0x040fe40000000000 */
[----:B------:R-:W-:-:S03]  /*b5e0*/  @!P1 VIADD R9, R9, 0x38860 ;  /* 0x0003886009099836 */ /* 0x000fc60000000000 */
[----:B------:R-:W2:Y:S01]  /*b5f0*/  MUFU.TANH R183, R183 ;  /* 0x000000b700b77308 */ /* 0x000ea20000002400 */
[----:B------:R-:W-:Y:S02]  /*b600*/  @!P1 PRMT R152, RZ, 0x654, R152 ;  /* 0x00000654ff989816 */ /* 0x000fe40000000098 */
[----:B------:R-:W-:Y:S02]  /*b610*/  @!P1 PRMT R9, RZ, 0x654, R9 ;  /* 0x00000654ff099816 */ /* 0x000fe40000000009 */
[----:B------:R4:W-:Y:S03]  /*b620*/  @!P1 SYNCS.ARRIVE.TRANS64.RED.A1T0 RZ, [R152+URZ], RZ ;  /* 0x000000ff98ff99a7 */ /* 0x0009e6000810043f */
[----:B------:R3:W5:Y:S08]  /*b630*/  MUFU.EX2 R168, R171 ;  /* 0x000000ab00a87308 */ /* 0x0007700000000800 */
[----:B------:R4:W-:Y:S01]  /*b640*/  MUFU.EX2 R170, R173 ;  /* 0x000000ad00aa7308 */ /* 0x0009e20000000800 */
[----:B---3--:R-:W-:-:S04]  /*b650*/  FMNMX.FTZ R171, R179, R8, !PT ;  /* 0x00000008b3ab7209 */ /* 0x008fc80007810000 */
[----:B-1----:R-:W-:Y:S01]  /*b660*/  FMNMX.FTZ R8, R182, R171, !PT ;  /* 0x000000abb6087209 */ /* 0x002fe20007810000 */
[--C-:B------:R-:W-:Y:S02]  /*b670*/  FFMA.FTZ R171, R154, UR10, -R204.reuse ;  /* 0x0000000a9aab7c23 */ /* 0x100fe400080108cc */
[----:B------:R-:W1:Y:S01]  /*b680*/  MUFU.EX2 R21, R21 ;  /* 0x0000001500157308 */ /* 0x000e620000000800 */
[----:B--2---:R-:W-:Y:S01]  /*b690*/  FMNMX.FTZ R8, R183, R8, !PT ;  /* 0x00000008b7087209 */ /* 0x004fe20007810000 */
[----:B----4-:R-:W-:Y:S01]  /*b6a0*/  FFMA.FTZ R173, R156, UR10, -R204 ;  /* 0x0000000a9cad7c23 */ /* 0x010fe200080108cc */
[-C--:B-----5:R-:W-:Y:S01]  /*b6b0*/  FMUL.FTZ R24, R24, R168.reuse ;  /* 0x000000a818187220 */ /* 0x0a0fe20000410000 */
[-C--:B------:R-:W-:Y:S01]  /*b6c0*/  FMUL.FTZ R25, R25, R168.reuse ;  /* 0x000000a819197220 */ /* 0x080fe20000410000 */
[-C--:B------:R-:W-:Y:S01]  /*b6d0*/  FMUL.FTZ R28, R28, R168.reuse ;  /* 0x000000a81c1c7220 */ /* 0x080fe20000410000 */
[----:B------:R-:W2:Y:S01]  /*b6e0*/  SHFL.BFLY PT, R153, R8, 0x2, 0x1f ;  /* 0x0c401f0008997f89 */ /* 0x000ea200000e0000 */
        /* <DEDUP_REMOVED lines=25> */
[----:B------:R-:W1:Y:S01]  /*b880*/  MUFU.EX2 R174, R174 ;  /* 0x000000ae00ae7308 */ /* 0x000e620000000800 */
[-C--:B------:R-:W-:Y:S01]  /*b890*/  FMUL.FTZ R69, R69, R168.reuse ;  /* 0x000000a845457220 */ /* 0x080fe20000410000 */
[-C--:B------:R-:W-:Y:S01]  /*b8a0*/  FMUL.FTZ R72, R72, R168.reuse ;  /* 0x000000a848487220 */ /* 0x080fe20000410000 */
[----:B------:R-:W2:Y:S01]  /*b8b0*/  SHFL.BFLY PT, R8, R153, 0x1, 0x1f ;  /* 0x0c201f0099087f89 */ /* 0x000ea200000e0000 */
        /* <DEDUP_REMOVED lines=23> */
[----:B--2---:R-:W-:Y:S01]  /*ba30*/  FMNMX.FTZ R8, R153, R8, !PT ;  /* 0x0000000899087209 */ /* 0x004fe20007810000 */
[-C--:B------:R-:W-:Y:S01]  /*ba40*/  FMUL.FTZ R112, R112, R168.reuse ;  /* 0x000000a870707220 */ /* 0x080fe20000410000 */
[----:B------:R-:W-:Y:S01]  /*ba50*/  IADD3 R153, -R22, RZ, RZ ;  /* 0x000000ff16997210 */ /* 0x000fe20007ffe1ff */
[-C--:B------:R-:W-:Y:S01]  /*ba60*/  FMUL.FTZ R113, R113, R168.reuse ;  /* 0x000000a871717220 */ /* 0x080fe20000410000 */
[-C--:B------:R-:W-:Y:S01]  /*ba70*/  FMUL.FTZ R116, R116, R168.reuse ;  /* 0x000000a874747220 */ /* 0x080fe20000410000 */
[----:B------:R-:W-:Y:S01]  /*ba80*/  FADD.FTZ R11, -R8, R11 ;  /* 0x0000000b080b7221 */ /* 0x000fe20000010100 */
[----:B------:R-:W-:Y:S01]  /*ba90*/  ISETP.NE.AND P2, PT, R18, R153, PT ;  /* 0x000000991200720c */ /* 0x000fe20003f45270 */
[----:B------:R-:W-:Y:S01]  /*baa0*/  FMUL.FTZ R154, R8, UR10 ;  /* 0x0000000a089a7c20 */ /* 0x000fe20008410000 */
[----:B------:R-:W-:Y:S01]  /*bab0*/  MUFU.EX2 R178, R178 ;  /* 0x000000b200b27308 */ /* 0x000fe20000000800 */
[----:B------:R-:W-:Y:S01]  /*bac0*/  FMUL.FTZ R11, R11, UR10 ;  /* 0x0000000a0b0b7c20 */ /* 0x000fe20008410000 */
[----:B------:R-:W-:Y:S01]  /*bad0*/  FMUL.FTZ R117, R117, R168 ;  /* 0x000000a875757220 */ /* 0x000fe20000410000 */
        /* <DEDUP_REMOVED lines=8> */
[----:B------:R-:W-:Y:S01]  /*bb60*/  @!P2 LEA R10, R10, R17, 0x6 ;  /* 0x000000110a0aa211 */ /* 0x000fe200078e30ff */
        /* <DEDUP_REMOVED lines=9> */
[----:B------:R-:W-:Y:S01]  /*bc00*/  @!P2 STS [R153+0x38400], R168 ;  /* 0x038400a89900a388 */ /* 0x000fe20000000800 */
[----:B------:R-:W-:Y:S01]  /*bc10*/  FFMA.FTZ R182, R182, UR10, -R154 ;  /* 0x0000000ab6b67c23 */ /* 0x000fe2000801089a */
[----:B------:R-:W-:Y:S01]  /*bc20*/  MUFU.EX2 R14, R14 ;  /* 0x0000000e000e7308 */ /* 0x000fe20000000800 */
[----:B------:R-:W-:Y:S01]  /*bc30*/  F2FP.F16.F32.PACK_AB R154, R172, R169 ;  /* 0x000000a9ac9a723e */ /* 0x000fe200000000ff */
[----:B-1----:R1:W-:Y:S01]  /*bc40*/  @!P2 STS [R153+0x38420], R11 ;  /* 0x0384200b9900a388 */ /* 0x0023e20000000800 */
[----:B------:R-:W-:Y:S01]  /*bc50*/  F2FP.F16.F32.PACK_AB R158, R176, R173 ;  /* 0x000000adb09e723e */ /* 0x000fe200000000ff */
[----:B------:R-:W-:Y:S01]  /*bc60*/  FMUL.FTZ R26, R26, R11 ;  /* 0x0000000b1a1a7220 */ /* 0x000fe20000410000 */
[----:B------:R-:W-:Y:S01]  /*bc70*/  F2FP.F16.F32.PACK_AB R160, R178, R175 ;  /* 0x000000afb2a0723e */ /* 0x000fe200000000ff */
        /* <DEDUP_REMOVED lines=98> */
[----:B------:R-:W3:Y:S01]  /*c2a0*/  MUFU.EX2 R208, R208 ;  /* 0x000000d000d07308 */ /* 0x000ee20000000800 */
[----:B--2---:R-:W-:Y:S01]  /*c2b0*/  F2FP.F16.F32.PACK_AB R161, R207, R206 ;  /* 0x000000cecfa1723e */ /* 0x004fe200000000ff */
[----:B------:R-:W-:Y:S01]  /*c2c0*/  FFMA.FTZ R5, R168, R5, R21 ;  /* 0x00000005a8057223 */ /* 0x000fe20000010015 */
[----:B------:R1:W-:Y:S01]  /*c2d0*/  STSM.16.M88.4 [R184], R156 ;  /* 0x0000009cb8007844 */ /* 0x0003e20000000200 */
[----:B------:R-:W-:Y:S01]  /*c2e0*/  FFMA.FTZ R6, R11, R6, R14 ;  /* 0x000000060b067223 */ /* 0x000fe2000001000e */
[----:B------:R-:W-:Y:S01]  /*c2f0*/  ISETP.GT.AND P2, PT, R12, RZ, PT ;  /* 0x000000ff0c00720c */ /* 0x000fe20003f44270 */
[----:B------:R-:W-:Y:S01]  /*c300*/  FADD.FTZ R170, R170, R5 ;  /* 0x00000005aaaa7221 */ /* 0x000fe20000010000 */
[----:B------:R-:W-:Y:S01]  /*c310*/  IMAD.MOV.U32 R11, RZ, RZ, R8 ;  /* 0x000000ffff0b7224 */ /* 0x000fe200078e0008 */
[----:B------:R-:W-:Y:S01]  /*c320*/  MUFU.EX2 R197, R197 ;  /* 0x000000c500c57308 */ /* 0x000fe20000000800 */
[----:B------:R-:W-:Y:S01]  /*c330*/  FADD.FTZ R6, R13, R6 ;  /* 0x000000060d067221 */ /* 0x000fe20000010000 */
[----:B------:R-:W-:-:S03]  /*c340*/  FADD.FTZ R169, R169, R170 ;  /* 0x000000aaa9a97221 */ /* 0x000fc60000010000 */
[----:B------:R-:W-:Y:S01]  /*c350*/  FADD.FTZ R15, R15, R6 ;  /* 0x000000060f0f7221 */ /* 0x000fe20000010000 */
[----:B------:R-:W-:Y:S02]  /*c360*/  FADD.FTZ R172, R172, R169 ;  /* 0x000000a9acac7221 */ /* 0x000fe40000010000 */
[----:B------:R-:W2:Y:S01]  /*c370*/  MUFU.EX2 R202, R202 ;  /* 0x000000ca00ca7308 */ /* 0x000ea20000000800 */
[----:B---3--:R-:W-:Y:S01]  /*c380*/  F2FP.F16.F32.PACK_AB R163, R208, R181 ;  /* 0x000000b5d0a3723e */ /* 0x008fe200000000ff */
        /* <DEDUP_REMOVED lines=9> */
[----:B------:R-:W3:Y:S01]  /*c420*/  MUFU.EX2 R180, R180 ;  /* 0x000000b400b47308 */ /* 0x000ee20000000800 */
[----:B--2---:R-:W-:Y:S01]  /*c430*/  F2FP.F16.F32.PACK_AB R164, R202, R197 ;  /* 0x000000c5caa4723e */ /* 0x004fe200000000ff */
        /* <DEDUP_REMOVED lines=10> */
[----:B---3--:R-:W-:Y:S01]  /*c4e0*/  F2FP.F16.F32.PACK_AB R166, R180, R177 ;  /* 0x000000b1b4a6723e */ /* 0x008fe200000000ff */
[----:B------:R-:W-:Y:S01]  /*c4f0*/  FADD.FTZ R196, R201, R196 ;  /* 0x000000c4c9c47221 */ /* 0x000fe20000010000 */
[----:B------:R-:W-:-:S03]  /*c500*/  FADD.FTZ R208, R208, R181 ;  /* 0x000000b5d0d07221 */ /* 0x000fc60000010000 */
[----:B------:R-:W-:Y:S01]  /*c510*/  FADD.FTZ R197, R197, R196 ;  /* 0x000000c4c5c57221 */ /* 0x000fe20000010000 */
[----:B------:R-:W-:Y:S01]  /*c520*/  MOV R196, R7 ;  /* 0x0000000700c47202 */ /* 0x000fe20000000f00 */
[----:B------:R3:W4:Y:S02]  /*c530*/  MUFU.EX2 R10, R182 ;  /* 0x000000b6000a7308 */ /* 0x0007240000000800 */
[----:B------:R-:W-:-:S04]  /*c540*/  FADD.FTZ R202, R202, R197 ;  /* 0x000000c5caca7221 */ /* 0x000fc80000010000 */
[----:B------:R-:W-:Y:S02]  /*c550*/  FADD.FTZ R5, R177, R202 ;  /* 0x000000cab1057221 */ /* 0x000fe40000010000 */
[----:B------:R-:W5:Y:S01]  /*c560*/  MUFU.EX2 R179, R179 ;  /* 0x000000b300b37308 */ /* 0x000f620000000800 */
[----:B--2---:R-:W-:Y:S01]  /*c570*/  F2FP.F16.F32.PACK_AB R165, R200, R199 ;  /* 0x000000c7c8a5723e */ /* 0x004fe200000000ff */
[----:B---3--:R-:W-:Y:S02]  /*c580*/  VIADD R182, R209, 0x80 ;  /* 0x00000080d1b67836 */ /* 0x008fe40000000000 */
[----:B------:R-:W-:Y:S01]  /*c590*/  FADD.FTZ R199, R199, R208 ;  /* 0x000000d0c7c77221 */ /* 0x000fe20000010000 */
[----:B------:R-:W-:-:S03]  /*c5a0*/  FADD.FTZ R5, R180, R5 ;  /* 0x00000005b4057221 */ /* 0x000fc60000010000 */
[----:B------:R-:W-:-:S04]  /*c5b0*/  FADD.FTZ R199, R200, R199 ;  /* 0x000000c7c8c77221 */ /* 0x000fc80000010000 */
[----:B----4-:R-:W-:Y:S01]  /*c5c0*/  FADD.FTZ R6, R10, R199 ;  /* 0x000000c70a067221 */ /* 0x010fe20000010000 */
[----:B-----5:R-:W-:-:S03]  /*c5d0*/  F2FP.F16.F32.PACK_AB R167, R179, R10 ;  /* 0x0000000ab3a7723e */ /* 0x020fc600000000ff */
[----:B------:R-:W-:Y:S01]  /*c5e0*/  FADD.FTZ R6, R179, R6 ;  /* 0x00000006b3067221 */ /* 0x000fe20000010000 */
[----:B------:R-:W-:Y:S01]  /*c5f0*/  IMAD.MOV.U32 R10, RZ, RZ, R2 ;  /* 0x000000ffff0a7224 */ /* 0x000fe200078e0002 */
[----:B------:R1:W-:Y:S01]  /*c600*/  STSM.16.M88.4 [R185], R164 ;  /* 0x000000a4b9007844 */ /* 0x0003e20000000200 */
[----:B------:R-:W-:-:S06]  /*c610*/  WARPGROUP.ARRIVE ;  /* 0x00000000000079c5 */ /* 0x000fcc0000000000 */
        /* <DEDUP_REMOVED lines=31> */
[----:B--2---:R-:W-:-:S05]  /*c810*/  VIADD R9, R12, 0xffffffff ;  /* 0xffffffff0c097836 */ /* 0x004fca0000000000 */
[----:B------:R-:W-:Y:S01]  /*c820*/  MOV R12, R9 ;  /* 0x00000009000c7202 */ /* 0x000fe20000000f00 */
[----:B-1----:R-:W-:Y:S06]  /*c830*/  @P2 BRA `(.L_x_3302) ;  /* 0xffffffcc00cc2947 */ /* 0x002fec000383ffff */
.L_x_3293:
[----:B------:R-:W1:Y:S01]  /*c840*/  SHFL.BFLY PT, R0, R5, 0x2, 0x1f ;  /* 0x0c401f0005007f89 */ /* 0x000e6200000e0000 */
[----:B------:R-:W-:Y:S01]  /*c850*/  VIADD R4, R2, 0x1 ;  /* 0x0000000102047836 */ /* 0x000fe20000000000 */
[----:B------:R-:W-:Y:S01]  /*c860*/  UIADD3 UR36, UR36, 0x1, URZ ;  /* 0x0000000124247890 */ /* 0x000fe2000fffe03f */
[----:B------:R-:W-:Y:S01]  /*c870*/  IMAD.U32 R14, RZ, RZ, UR10 ;  /* 0x0000000aff0e7e24 */ /* 0x000fe2000f8e00ff */
[----:B------:R-:W2:Y:S01]  /*c880*/  SHFL.BFLY PT, R9, R6, 0x2, 0x1f ;  /* 0x0c401f0006097f89 */ /* 0x000ea200000e0000 */
[----:B------:R-:W-:Y:S08]  /*c890*/  BAR.ARV 0x8, 0xa0 ;  /* 0x0202800000007b1d */ /* 0x000ff00000002000 */
[----:B------:R-:W-:Y:S01]  /*c8a0*/  BAR.SYNC.DEFER_BLOCKING 0xf, 0x100 ;  /* 0x03c4000000007b1d */ /* 0x000fe20000010000 */
[----:B------:R-:W-:Y:S01]  /*c8b0*/  ISETP.NE.AND P1, PT, R4, 0x2, PT ;  /* 0x000000020400780c */ /* 0x000fe20003f25270 */
[----:B-1----:R-:W-:Y:S01]  /*c8c0*/  FADD.FTZ R0, R0, R5 ;  /* 0x0000000500007221 */ /* 0x002fe20000010000 */
[----:B------:R-:W-:Y:S01]  /*c8d0*/  MOV R5, RZ ;  /* 0x000000ff00057202 */ /* 0x000fe20000000f00 */
[----:B--2---:R-:W-:-:S03]  /*c8e0*/  FADD.FTZ R9, R9, R6 ;  /* 0x0000000609097221 */ /* 0x004fc60000010000 */
[----:B------:R-:W1:Y:S01]  /*c8f0*/  SHFL.BFLY PT, R3, R0, 0x1, 0x1f ;  /* 0x0c201f0000037f89 */ /* 0x000e6200000e0000 */
[----:B------:R-:W-:-:S03]  /*c900*/  IMAD.MOV.U32 R6, RZ, RZ, RZ ;  /* 0x000000ffff067224 */ /* 0x000fc600078e00ff */
[----:B------:R-:W2:Y:S01]  /*c910*/  SHFL.BFLY PT, R10, R9, 0x1, 0x1f ;  /* 0x0c201f00090a7f89 */ /* 0x000ea200000e0000 */
[----:B-1----:R-:W-:Y:S01]  /*c920*/  FADD.FTZ R12, R0, R3 ;  /* 0x00000003000c7221 */ /* 0x002fe20000010000 */
[----:B------:R-:W-:Y:S02]  /*c930*/  IMAD.MOV R3, RZ, RZ, -R22 ;  /* 0x000000ffff037224 */ /* 0x000fe400078e0a16 */
[----:B------:R-:W-:Y:S02]  /*c940*/  IMAD.MOV.U32 R0, RZ, RZ, -0x800000 ;  /* 0xff800000ff007424 */ /* 0x000fe400078e00ff */
[----:B--2---:R-:W-:Y:S01]  /*c950*/  FADD.FTZ R10, R9, R10 ;  /* 0x0000000a090a7221 */ /* 0x004fe20000010000 */
[----:B------:R-:W-:Y:S02]  /*c960*/  FSETP.NE.FTZ.AND P2, PT, R12, RZ, PT ;  /* 0x000000ff0c00720b */ /* 0x000fe40003f55000 */
[----:B------:R-:W-:Y:S02]  /*c970*/  ISETP.NE.AND P0, PT, R18, R3, PT ;  /* 0x000000031200720c */ /* 0x000fe40003f05270 */
[----:B------:R-:W-:-:S02]  /*c980*/  FSETP.NE.FTZ.AND P3, PT, R10, RZ, PT ;  /* 0x000000ff0a00720b */ /* 0x000fc40003f75000 */
[----:B------:R-:W-:-:S04]  /*c990*/  SEL R3, RZ, 0x1, P1 ;  /* 0x00000001ff037807 */ /* 0x000fc80000800000 */
[----:B------:R-:W-:Y:S02]  /*c9a0*/  LOP3.LUT R16, R16, R3, RZ, 0x3c, !PT ;  /* 0x0000000310107212 */ /* 0x000fe400078e3cff */
[----:B------:R-:W-:Y:S01]  /*c9b0*/  MOV R3, 0xff800000 ;  /* 0xff80000000037802 */ /* 0x000fe20000000f00 */
[----:B------:R-:W1:Y:S02]  /*c9c0*/  @P2 MUFU.RCP R5, R12 ;  /* 0x0000000c00052308 */ /* 0x000e640000001000 */
[----:B------:R-:W-:Y:S02]  /*c9d0*/  @!P0 IMAD R2, R2, 0x40, R17 ;  /* 0x0000004002028824 */ /* 0x000fe400078e0211 */
[----:B------:R-:W-:-:S03]  /*c9e0*/  @P3 FMUL.FTZ R14, R14, 0.69314718246459960938 ;  /* 0x3f3172180e0e3820 */ /* 0x000fc60000410000 */
[----:B------:R-:W-:Y:S01]  /*c9f0*/  @!P0 LEA R11, R2, UR37, 0x2 ;  /* 0x00000025020b8c11 */ /* 0x000fe2000f8e10ff */
[----:B------:R-:W2:Y:S01]  /*ca00*/  @P3 MUFU.RCP R6, R10 ;  /* 0x0000000a00063308 */ /* 0x000ea20000001000 */
[----:B------:R-:W-:-:S05]  /*ca10*/  MOV R2, UR10 ;  /* 0x0000000a00027c02 */ /* 0x000fca0008000f00 */
[----:B------:R-:W-:Y:S02]  /*ca20*/  @P2 FMUL.FTZ R2, R2, 0.69314718246459960938 ;  /* 0x3f31721802022820 */ /* 0x000fe40000410000 */
[----:B------:R-:W3:Y:S01]  /*ca30*/  @P2 MUFU.LG2 R9, R12 ;  /* 0x0000000c00092308 */ /* 0x000ee20000000c00 */
[----:B-1----:R-:W-:Y:S01]  /*ca40*/  @!P0 STS [R11+0x38400], R5 ;  /* 0x038400050b008388 */ /* 0x002fe20000000800 */
[-C--:B------:R-:W-:Y:S01]  /*ca50*/  FMUL.FTZ R171, R24, R5.reuse ;  /* 0x0000000518ab7220 */ /* 0x080fe20000410000 */
[-C--:B------:R-:W-:Y:S01]  /*ca60*/  FMUL.FTZ R168, R25, R5.reuse ;  /* 0x0000000519a87220 */ /* 0x080fe20000410000 */
[-C--:B------:R-:W-:Y:S01]  /*ca70*/  FMUL.FTZ R170, R28, R5.reuse ;  /* 0x000000051caa7220 */ /* 0x080fe20000410000 */
[-C--:B------:R-:W-:Y:S01]  /*ca80*/  FMUL.FTZ R160, R29, R5.reuse ;  /* 0x000000051da07220 */ /* 0x080fe20000410000 */
[-C--:B------:R-:W-:Y:S01]  /*ca90*/  FMUL.FTZ R162, R32, R5.reuse ;  /* 0x0000000520a27220 */ /* 0x080fe20000410000 */
[-C--:B------:R-:W-:Y:S01]  /*caa0*/  FMUL.FTZ R33, R33, R5.reuse ;  /* 0x0000000521217220 */ /* 0x080fe20000410000 */
[----:B------:R-:W1:Y:S01]  /*cab0*/  @P3 MUFU.LG2 R10, R10 ;  /* 0x0000000a000a3308 */ /* 0x000e620000000c00 */
        /* <DEDUP_REMOVED lines=130> */
.L_x_3269:
        /* <DEDUP_REMOVED lines=44> */
[----:B------:R-:W-:-:S02]  /*d5a0*/  LOP3.LUT R103, R6, 0x380, RZ, 0xc0, !PT ;  /* 0x0000038006677812 */ /* 0x000fc400078ec0ff */
[----:B------:R-:W-:Y:S02]  /*d5b0*/  SHF.R.U64 R4, R4, 0x3, RZ ;  /* 0x0000000304047819 */ /* 0x000fe400000012ff */
[C---:B------:R-:W-:Y:S02]  /*d5c0*/  IADD3 R197, P4, R6.reuse, 0x4020, RZ ;  /* 0x0000402006c57810 */ /* 0x040fe40007f9e0ff */
[C---:B------:R-:W-:Y:S02]  /*d5d0*/  IADD3 R181, P1, R6.reuse, 0x2040, RZ ;  /* 0x0000204006b57810 */ /* 0x040fe40007f3e0ff */
[----:B------:R-:W-:Y:S01]  /*d5e0*/  IADD3.X R9, RZ, R7, RZ, P2, !PT ;  /* 0x00000007ff097210 */ /* 0x000fe200017fe4ff */
[--C-:B------:R-:W-:Y:S01]  /*d5f0*/  IMAD.X R91, RZ, RZ, R7.reuse, P4 ;  /* 0x000000ffff5b7224 */ /* 0x100fe200020e0607 */
[C---:B------:R-:W-:Y:S01]  /*d600*/  IADD3 R187, P3, R6.reuse, 0x4000, RZ ;  /* 0x0000400006bb7810 */ /* 0x040fe20007f7e0ff */
[----:B------:R-:W-:Y:S01]  /*d610*/  IMAD.X R25, RZ, RZ, R7, P1 ;  /* 0x000000ffff197224 */ /* 0x000fe200008e0607 */
[----:B------:R-:W-:-:S02]  /*d620*/  IADD3 R177, P5, R6, 0x2000, RZ ;  /* 0x0000200006b17810 */ /* 0x000fc40007fbe0ff */
[----:B------:R-:W-:Y:S01]  /*d630*/  IADD3 R183, P2, R6, 0x2060, RZ ;  /* 0x0000206006b77810 */ /* 0x000fe20007f5e0ff */
[----:B------:R-:W-:Y:S01]  /*d640*/  IMAD.X R87, RZ, RZ, R7, P3 ;  /* 0x000000ffff577224 */ /* 0x000fe200018e0607 */
[----:B------:R-:W-:Y:S02]  /*d650*/  LOP3.LUT R20, R4, R179, RZ, 0x3c, !PT ;  /* 0x000000b304147212 */ /* 0x000fe400078e3cff */
[----:B------:R-:W-:Y:S02]  /*d660*/  SHF.R.U64 R103, R103, 0x3, RZ ;  /* 0x0000000367677819 */ /* 0x000fe400000012ff */
[----:B------:R-:W-:Y:S02]  /*d670*/  LOP3.LUT R4, R197, 0x380, RZ, 0xc0, !PT ;  /* 0x00000380c5047812 */ /* 0x000fe400078ec0ff */
[-C--:B------:R-:W-:Y:S02]  /*d680*/  IADD3.X R15, RZ, R7.reuse, RZ, P5, !PT ;  /* 0x00000007ff0f7210 */ /* 0x080fe40002ffe4ff */
[----:B------:R-:W-:-:S02]  /*d690*/  IADD3.X R29, RZ, R7, RZ, P2, !PT ;  /* 0x00000007ff1d7210 */ /* 0x000fc400017fe4ff */
[C---:B------:R-:W-:Y:S02]  /*d6a0*/  IADD3 R199, P5, R6.reuse, 0x4040, RZ ;  /* 0x0000404006c77810 */ /* 0x040fe40007fbe0ff */
[C---:B------:R-:W-:Y:S02]  /*d6b0*/  IADD3 R201, P6, R6.reuse, 0x4060, RZ ;  /* 0x0000406006c97810 */ /* 0x040fe40007fde0ff */
[C---:B------:R-:W-:Y:S02]  /*d6c0*/  IADD3 R203, P1, R6.reuse, 0x6000, RZ ;  /* 0x0000600006cb7810 */ /* 0x040fe40007f3e0ff */
[C---:B------:R-:W-:Y:S01]  /*d6d0*/  IADD3 R106, P2, R6.reuse, 0x6020, RZ ;  /* 0x00006020066a7810 */ /* 0x040fe20007f5e0ff */
[----:B------:R-:W-:Y:S01]  /*d6e0*/  IMAD.X R99, RZ, RZ, R7, P6 ;  /* 0x000000ffff637224 */ /* 0x000fe200030e0607 */
[C---:B------:R-:W-:Y:S02]  /*d6f0*/  IADD3 R205, P3, R6.reuse, 0x6040, RZ ;  /* 0x0000604006cd7810 */ /* 0x040fe40007f7e0ff */
[----:B------:R-:W-:-:S02]  /*d700*/  IADD3 R207, P4, R6, 0x6060, RZ ;  /* 0x0000606006cf7810 */ /* 0x000fc40007f9e0ff */
[----:B------:R-:W-:Y:S01]  /*d710*/  LOP3.LUT R6, R103, R6, RZ, 0x3c, !PT ;  /* 0x0000000667067212 */ /* 0x000fe200078e3cff */
[--C-:B------:R-:W-:Y:S01]  /*d720*/  IMAD.X R103, RZ, RZ, R7.reuse, P1 ;  /* 0x000000ffff677224 */ /* 0x100fe200008e0607 */
[----:B------:R-:W-:Y:S01]  /*d730*/  LOP3.LUT R10, R173, 0x380, RZ, 0xc0, !PT ;  /* 0x00000380ad0a7812 */ /* 0x000fe200078ec0ff */
[--C-:B------:R-:W-:Y:S01]  /*d740*/  IMAD.X R111, RZ, RZ, R7.reuse, P3 ;  /* 0x000000ffff6f7224 */ /* 0x100fe200018e0607 */
[----:B------:R-:W-:Y:S01]  /*d750*/  SHF.R.U64 R4, R4, 0x3, RZ ;  /* 0x0000000304047819 */ /* 0x000fe200000012ff */
[----:B------:R-:W-:Y:S01]  /*d760*/  IMAD.X R115, RZ, RZ, R7, P4 ;  /* 0x000000ffff737224 */ /* 0x000fe200020e0607 */
[----:B------:R-:W-:Y:S02]  /*d770*/  LOP3.LUT R12, R175, 0x380, RZ, 0xc0, !PT ;  /* 0x00000380af0c7812 */ /* 0x000fe400078ec0ff */
[----:B------:R-:W-:Y:S02]  /*d780*/  LOP3.LUT R14, R177, 0x380, RZ, 0xc0, !PT ;  /* 0x00000380b10e7812 */ /* 0x000fe400078ec0ff */
[----:B------:R-:W-:-:S02]  /*d790*/  LOP3.LUT R27, R106, 0x380, RZ, 0xc0, !PT ;  /* 0x000003806a1b7812 */ /* 0x000fc400078ec0ff */
[-C--:B------:R-:W-:Y:S02]  /*d7a0*/  IADD3.X R95, RZ, R7.reuse, RZ, P5, !PT ;  /* 0x00000007ff5f7210 */ /* 0x080fe40002ffe4ff */
[----:B------:R-:W-:Y:S02]  /*d7b0*/  IADD3.X R107, RZ, R7, RZ, P2, !PT ;  /* 0x00000007ff6b7210 */ /* 0x000fe400017fe4ff */
[----:B------:R-:W-:Y:S02]  /*d7c0*/  SHF.R.U64 R10, R10, 0x3, RZ ;  /* 0x000000030a0a7819 */ /* 0x000fe400000012ff */
[----:B------:R-:W-:Y:S02]  /*d7d0*/  LOP3.LUT R24, R181, 0x380, RZ, 0xc0, !PT ;  /* 0x00000380b5187812 */ /* 0x000fe400078ec0ff */
[----:B------:R-:W-:Y:S02]  /*d7e0*/  LOP3.LUT R90, R4, R197, RZ, 0x3c, !PT ;  /* 0x000000c5045a7212 */ /* 0x000fe400078e3cff */
[----:B------:R-:W-:-:S02]  /*d7f0*/  MOV R152, R6 ;  /* 0x0000000600987202 */ /* 0x000fc40000000f00 */
[----:B------:R-:W-:Y:S02]  /*d800*/  SHF.R.U64 R12, R12, 0x3, RZ ;  /* 0x000000030c0c7819 */ /* 0x000fe400000012ff */
[----:B------:R-:W-:Y:S02]  /*d810*/  LOP3.LUT R28, R183, 0x380, RZ, 0xc0, !PT ;  /* 0x00000380b71c7812 */ /* 0x000fe400078ec0ff */
[----:B------:R-:W-:Y:S02]  /*d820*/  F2FP.F16.F32.PACK_AB R4, R168, R171 ;  /* 0x000000aba804723e */ /* 0x000fe400000000ff */
[----:B------:R-:W-:Y:S02]  /*d830*/  F2FP.F16.F32.PACK_AB R6, R160, R170 ;  /* 0x000000aaa006723e */ /* 0x000fe400000000ff */
[----:B------:R-:W-:Y:S02]  /*d840*/  F2FP.F16.F32.PACK_AB R7, R31, R30 ;  /* 0x0000001e1f07723e */ /* 0x000fe400000000ff */
[----:B------:R-:W-:-:S02]  /*d850*/  SHF.R.U64 R14, R14, 0x3, RZ ;  /* 0x000000030e0e7819 */ /* 0x000fc400000012ff */
[----:B------:R-:W-:Y:S01]  /*d860*/  LOP3.LUT R86, R187, 0x380, RZ, 0xc0, !PT ;  /* 0x00000380bb567812 */ /* 0x000fe200078ec0ff */
[----:B------:R1:W-:Y:S01]  /*d870*/  STSM.16.M88.4 [R152], R4 ;  /* 0x0000000498007844 */ /* 0x0003e20000000200 */
[----:B------:R-:W-:Y:S02]  /*d880*/  LOP3.LUT R98, R201, 0x380, RZ, 0xc0, !PT ;  /* 0x00000380c9627812 */ /* 0x000fe400078ec0ff */
[----:B------:R-:W-:Y:S02]  /*d890*/  SHF.R.U64 R27, R27, 0x3, RZ ;  /* 0x000000031b1b7819 */ /* 0x000fe400000012ff */
[----:B------:R-:W-:Y:S02]  /*d8a0*/  LOP3.LUT R10, R10, R173, RZ, 0x3c, !PT ;  /* 0x000000ad0a0a7212 */ /* 0x000fe400078e3cff */
[----:B------:R-:W-:Y:S02]  /*d8b0*/  SHF.R.U64 R24, R24, 0x3, RZ ;  /* 0x0000000318187819 */ /* 0x000fe400000012ff */
[----:B------:R-:W-:-:S02]  /*d8c0*/  LOP3.LUT R94, R199, 0x380, RZ, 0xc0, !PT ;  /* 0x00000380c75e7812 */ /* 0x000fc400078ec0ff */
[----:B------:R-:W-:Y:S02]  /*d8d0*/  LOP3.LUT R114, R207, 0x380, RZ, 0xc0, !PT ;  /* 0x00000380cf727812 */ /* 0x000fe400078ec0ff */
[----:B------:R-:W-:Y:S02]  /*d8e0*/  LOP3.LUT R12, R12, R175, RZ, 0x3c, !PT ;  /* 0x000000af0c0c7212 */ /* 0x000fe400078e3cff */
[----:B------:R-:W-:Y:S02]  /*d8f0*/  SHF.R.U64 R28, R28, 0x3, RZ ;  /* 0x000000031c1c7819 */ /* 0x000fe400000012ff */
[----:B------:R-:W-:Y:S02]  /*d900*/  LOP3.LUT R14, R14, R177, RZ, 0x3c, !PT ;  /* 0x000000b10e0e7212 */ /* 0x000fe400078e3cff */
[----:B------:R-:W-:Y:S02]  /*d910*/  SHF.R.U64 R86, R86, 0x3, RZ ;  /* 0x0000000356567819 */ /* 0x000fe400000012ff */
[----:B------:R-:W-:-:S02]  /*d920*/  LOP3.LUT R102, R203, 0x380, RZ, 0xc0, !PT ;  /* 0x00000380cb667812 */ /* 0x000fc400078ec0ff */
[----:B------:R-:W-:Y:S02]  /*d930*/  SHF.R.U64 R98, R98, 0x3, RZ ;  /* 0x0000000362627819 */ /* 0x000fe400000012ff */
[----:B------:R-:W-:Y:S02]  /*d940*/  LOP3.LUT R106, R27, R106, RZ, 0x3c, !PT ;  /* 0x0000006a1b6a7212 */ /* 0x000fe400078e3cff */
[----:B------:R-:W-:Y:S02]  /*d950*/  MOV R30, R8 ;  /* 0x00000008001e7202 */ /* 0x000fe40000000f00 */
[----:B-1----:R-:W-:Y:S02]  /*d960*/  F2FP.F16.F32.PACK_AB R4, R33, R162 ;  /* 0x000000a22104723e */ /* 0x002fe400000000ff */
[----:B------:R-:W-:Y:S02]  /*d970*/  F2FP.F16.F32.PACK_AB R5, R35, R34 ;  /* 0x000000222305723e */ /* 0x000fe400000000ff */
[----:B------:R-:W-:-:S02]  /*d980*/  F2FP.F16.F32.PACK_AB R6, R37, R158 ;  /* 0x0000009e2506723e */ /* 0x000fc400000000ff */
[----:B------:R-:W-:Y:S02]  /*d990*/  F2FP.F16.F32.PACK_AB R7, R39, R38 ;  /* 0x000000262707723e */ /* 0x000fe400000000ff */
[----:B------:R-:W-:Y:S02]  /*d9a0*/  LOP3.LUT R24, R24, R181, RZ, 0x3c, !PT ;  /* 0x000000b518187212 */ /* 0x000fe400078e3cff */
[----:B------:R-:W-:Y:S01]  /*d9b0*/  SHF.R.U64 R94, R94, 0x3, RZ ;  /* 0x000000035e5e7819 */ /* 0x000fe200000012ff */
[----:B------:R1:W-:Y:S01]  /*d9c0*/  STSM.16.M88.4 [R30], R4 ;  /* 0x000000041e007844 */ /* 0x0003e20000000200 */
[----:B------:R-:W-:Y:S02]  /*d9d0*/  LOP3.LUT R110, R205, 0x380, RZ, 0xc0, !PT ;  /* 0x00000380cd6e7812 */ /* 0x000fe400078ec0ff */
[----:B------:R-:W-:Y:S02]  /*d9e0*/  SHF.R.U64 R114, R114, 0x3, RZ ;  /* 0x0000000372727819 */ /* 0x000fe400000012ff */
[----:B------:R-:W-:-:S02]  /*d9f0*/  MOV R27, R10 ;  /* 0x0000000a001b7202 */ /* 0x000fc40000000f00 */
[----:B------:R-:W-:Y:S02]  /*da00*/  LOP3.LUT R28, R28, R183, RZ, 0x3c, !PT ;  /* 0x000000b71c1c7212 */ /* 0x000fe400078e3cff */
[----:B------:R-:W-:Y:S01]  /*da10*/  MOV R12, R12 ;  /* 0x0000000c000c7202 */ /* 0x000fe20000000f00 */
[----:B------:R1:W-:Y:S01]  /*da20*/  STSM.16.M88.4 [R27], R40 ;  /* 0x000000281b007844 */ /* 0x0003e20000000200 */
[----:B------:R-:W-:Y:S02]  /*da30*/  LOP3.LUT R86, R86, R187, RZ, 0x3c, !PT ;  /* 0x000000bb56567212 */ /* 0x000fe400078e3cff */
[----:B------:R-:W-:Y:S01]  /*da40*/  SHF.R.U64 R102, R102, 0x3, RZ ;  /* 0x0000000366667819 */ /* 0x000fe200000012ff */
[----:B------:R1:W-:Y:S01]  /*da50*/  STSM.16.M88.4 [R12], R48 ;  /* 0x000000300c007844 */ /* 0x0003e20000000200 */
[----:B------:R-:W-:Y:S02]  /*da60*/  LOP3.LUT R98, R98, R201, RZ, 0x3c, !PT ;  /* 0x000000c962627212 */ /* 0x000fe400078e3cff */
[----:B------:R-:W-:-:S02]  /*da70*/  MOV R14, R14 ;  /* 0x0000000e000e7202 */ /* 0x000fc40000000f00 */
[----:B------:R-:W-:Y:S02]  /*da80*/  MOV R20, R20 ;  /* 0x0000001400147202 */ /* 0x000fe40000000f00 */
[----:B------:R-:W-:Y:S01]  /*da90*/  F2FP.F16.F32.PACK_AB R66, R69, R68 ;  /* 0x000000444542723e */ /* 0x000fe200000000ff */
[----:B------:R1:W-:Y:S01]  /*daa0*/  STSM.16.M88.4 [R14], R56 ;  /* 0x000000380e007844 */ /* 0x0003e20000000200 */
[----:B------:R-:W-:Y:S02]  /*dab0*/  F2FP.F16.F32.PACK_AB R67, R71, R70 ;  /* 0x000000464743723e */ /* 0x000fe400000000ff */
[----:B------:R-:W-:Y:S02]  /*dac0*/  F2FP.F16.F32.PACK_AB R73, R75, R74 ;  /* 0x0000004a4b49723e */ /* 0x000fe400000000ff */
[----:B------:R-:W-:Y:S01]  /*dad0*/  F2FP.F16.F32.PACK_AB R80, R81, R80 ;  /* 0x000000505150723e */ /* 0x000fe200000000ff */
[----:B------:R1:W-:Y:S01]  /*dae0*/  STSM.16.M88.4 [R20], R64 ;  /* 0x0000004014007844 */ /* 0x0003e20000000200 */
[----:B------:R-:W-:-:S02]  /*daf0*/  LOP3.LUT R94, R94, R199, RZ, 0x3c, !PT ;  /* 0x000000c75e5e7212 */ /* 0x000fc400078e3cff */
[----:B------:R-:W-:Y:S02]  /*db00*/  SHF.R.U64 R110, R110, 0x3, RZ ;  /* 0x000000036e6e7819 */ /* 0x000fe400000012ff */
[----:B------:R-:W-:Y:S02]  /*db10*/  LOP3.LUT R114, R114, R207, RZ, 0x3c, !PT ;  /* 0x000000cf72727212 */ /* 0x000fe400078e3cff */
[----:B------:R-:W-:Y:S02]  /*db20*/  MOV R24, R24 ;  /* 0x0000001800187202 */ /* 0x000fe40000000f00 */
[----:B------:R-:W-:Y:S02]  /*db30*/  F2FP.F16.F32.PACK_AB R74, R77, R76 ;  /* 0x0000004c4d4a723e */ /* 0x000fe400000000ff */
[----:B------:R-:W-:Y:S02]  /*db40*/  F2FP.F16.F32.PACK_AB R75, R79, R78 ;  /* 0x0000004e4f4b723e */ /* 0x000fe400000000ff */
[----:B------:R-:W-:-:S02]  /*db50*/  F2FP.F16.F32.PACK_AB R81, R83, R82 ;  /* 0x000000525351723e */ /* 0x000fc400000000ff */
[----:B------:R-:W-:Y:S01]  /*db60*/  MOV R28, R28 ;  /* 0x0000001c001c7202 */ /* 0x000fe20000000f00 */
[----:B------:R1:W-:Y:S01]  /*db70*/  STSM.16.M88.4 [R24], R72 ;  /* 0x0000004818007844 */ /* 0x0003e20000000200 */
[----:B------:R-:W-:Y:S02]  /*db80*/  MOV R11, R90 ;  /* 0x0000005a000b7202 */ /* 0x000fe40000000f00 */
[----:B------:R-:W-:Y:S02]  /*db90*/  F2FP.F16.F32.PACK_AB R82, R85, R84 ;  /* 0x000000545552723e */ /* 0x000fe400000000ff */
[----:B------:R-:W-:Y:S02]  /*dba0*/  F2FP.F16.F32.PACK_AB R83, R26, R19 ;  /* 0x000000131a53723e */ /* 0x000fe400000000ff */
[----:B------:R-:W-:Y:S02]  /*dbb0*/  F2FP.F16.F32.PACK_AB R88, R89, R88 ;  /* 0x000000585958723e */ /* 0x000fe400000000ff */
[----:B------:R-:W-:Y:S01]  /*dbc0*/  LOP3.LUT R102, R102, R203, RZ, 0x3c, !PT ;  /* 0x000000cb66667212 */ /* 0x000fe200078e3cff */
[----:B------:R1:W-:Y:S01]  /*dbd0*/  STSM.16.M88.4 [R28], R80 ;  /* 0x000000501c007844 */ /* 0x0003e20000000200 */
[----:B------:R-:W-:-:S02]  /*dbe0*/  MOV R86, R86 ;  /* 0x0000005600567202 */ /* 0x000fc40000000f00 */
[----:B------:R-:W-:Y:S02]  /*dbf0*/  MOV R10, R98 ;  /* 0x00000062000a7202 */ /* 0x000fe40000000f00 */
[----:B------:R-:W-:Y:S02]  /*dc00*/  F2FP.F16.F32.PACK_AB R89, R36, R32 ;  /* 0x000000202459723e */ /* 0x000fe400000000ff */
[----:B------:R-:W-:Y:S02]  /*dc10*/  F2FP.F16.F32.PACK_AB R90, R93, R92 ;  /* 0x0000005c5d5a723e */ /* 0x000fe400000000ff */
[----:B------:R-:W-:Y:S02]  /*dc20*/  F2FP.F16.F32.PACK_AB R91, R155, R154 ;  /* 0x0000009a9b5b723e */ /* 0x000fe400000000ff */
[----:B------:R-:W-:Y:S02]  /*dc30*/  F2FP.F16.F32.PACK_AB R96, R97, R96 ;  /* 0x000000606160723e */ /* 0x000fe400000000ff */
[----:B------:R-:W-:Y:S01]  /*dc40*/  MOV R9, R106 ;  /* 0x0000006a00097202 */ /* 0x000fe20000000f00 */
[----:B------:R1:W-:Y:S01]  /*dc50*/  STSM.16.M88.4 [R86], R88 ;  /* 0x0000005856007844 */ /* 0x0003e20000000200 */
[----:B------:R-:W-:-:S02]  /*dc60*/  F2FP.F16.F32.PACK_AB R97, R157, R156 ;  /* 0x0000009c9d61723e */ /* 0x000fc400000000ff */
[----:B------:R-:W-:Y:S02]  /*dc70*/  F2FP.F16.F32.PACK_AB R98, R101, R100 ;  /* 0x000000646562723e */ /* 0x000fe400000000ff */
[----:B------:R-:W-:Y:S02]  /*dc80*/  F2FP.F16.F32.PACK_AB R99, R161, R159 ;  /* 0x0000009fa163723e */ /* 0x000fe400000000ff */
[----:B------:R-:W-:Y:S02]  /*dc90*/  F2FP.F16.F32.PACK_AB R104, R105, R104 ;  /* 0x000000686968723e */ /* 0x000fe400000000ff */
[----:B------:R-:W-:Y:S01]  /*dca0*/  LOP3.LUT R110, R110, R205, RZ, 0x3c, !PT ;  /* 0x000000cd6e6e7212 */ /* 0x000fe200078e3cff */
[----:B------:R1:W-:Y:S01]  /*dcb0*/  STSM.16.M88.4 [R11], R96 ;  /* 0x000000600b007844 */ /* 0x0003e20000000200 */
[----:B------:R-:W-:Y:S02]  /*dcc0*/  MOV R94, R94 ;  /* 0x0000005e005e7202 */ /* 0x000fe40000000f00 */
        /* <DEDUP_REMOVED lines=52> */
[----:B------:R-:W-:Y:S02]  /*e010*/  IMAD.U32 R5, RZ, RZ, UR7 ;  /* 0x00000007ff057e24 */ /* 0x000fe4000f8e00ff */
[----:B------:R-:W-:Y:S01]  /*e020*/  IMAD.U32 R4, RZ, RZ, UR6 ;  /* 0x00000006ff047e24 */ /* 0x000fe2000f8e00ff */
[----:B------:R-:W-:Y:S01]  /*e030*/  ULDC.64 UR6, c[0x0][0xc40] ;  /* 0x0003100000067ab9 */ /* 0x000fe20000000a00 */
[----:B------:R-:W-:Y:S01]  /*e040*/  MOV R5, UR5 ;  /* 0x0000000500057c02 */ /* 0x000fe20008000f00 */
[----:B------:R-:W-:Y:S02]  /*e050*/  ULDC UR5, c[0x0][0xb88] ;  /* 0x0002e20000057ab9 */ /* 0x000fe40000000800 */
[----:B------:R-:W-:Y:S01]  /*e060*/  ISETP.GE.OR P1, PT, R11, UR5, P0 ;  /* 0x000000050b007c0c */ /* 0x000fe20008726670 */
[----:B-1----:R-:W-:-:S02]  /*e070*/  IMAD R6, R8, UR8, RZ ;  /* 0x0000000808067c24 */ /* 0x002fc4000f8e02ff */
[----:B------:R-:W-:-:S04]  /*e080*/  IMAD.WIDE.U32 R4, R8, UR44, R4 ;  /* 0x0000002c08047c25 */ /* 0x000fc8000f8e0004 */
[----:B------:R-:W-:Y:S01]  /*e090*/  IMAD R8, R9, UR44, R6 ;  /* 0x0000002c09087c24 */ /* 0x000fe2000f8e0206 */
[C---:B------:R-:W-:Y:S01]  /*e0a0*/  IADD3 R6, P2, R11.reuse, R4, RZ ;  /* 0x000000040b067210 */ /* 0x040fe20007f5e0ff */
[----:B------:R-:W-:-:S03]  /*e0b0*/  VIADD R9, R11, 0x8 ;  /* 0x000000080b097836 */ /* 0x000fc60000000000 */
[----:B------:R-:W-:Y:S02]  /*e0c0*/  IADD3.X R7, R7, R5, R8, P2, !PT ;  /* 0x0000000507077210 */ /* 0x000fe400017fe408 */
[----:B------:R-:W-:Y:S02]  /*e0d0*/  ISETP.GE.OR P0, PT, R9, UR5, P0 ;  /* 0x0000000509007c0c */ /* 0x000fe40008706670 */
[----:B------:R-:W-:-:S04]  /*e0e0*/  LEA R4, P2, R6, UR6, 0x2 ;  /* 0x0000000606047c11 */ /* 0x000fc8000f8410ff */
[----:B------:R-:W-:-:S05]  /*e0f0*/  LEA.HI.X R5, R6, UR7, R7, 0x2, P2 ;  /* 0x0000000706057c11 */ /* 0x000fca00090f1407 */
[----:B------:R2:W-:Y:S04]  /*e100*/  @!P1 STG.E desc[UR54][R4.64], R0 ;  /* 0x0000000004009986 */ /* 0x0005e8000c101936 */
[----:B------:R2:W-:Y:S02]  /*e110*/  @!P0 STG.E desc[UR54][R4.64+0x20], R3 ;  /* 0x0000200304008986 */ /* 0x0005e4000c101936 */
.L_x_3304:
        /* <DEDUP_REMOVED lines=53> */
.L_x_3307:
[----:B------:R-:W-:Y:S05]  /*e470*/  BSYNC B0 ;  /* 0x0000000000007941 */ /* 0x000fea0003800000 */
.L_x_3306:
[----:B------:R-:W-:Y:S05]  /*e480*/  BRA `(.L_x_3305) ;  /* 0x0000000800247947 */ /* 0x000fea0003800000 */
.L_x_3303:
        /* <DEDUP_REMOVED lines=8> */
[----:B------:R-:W-:Y:S01]  /*e510*/  ULDC UR6, c[0x0][0xb88] ;  /* 0x0002e20000067ab9 */ /* 0x000fe20000000800 */
        /* <DEDUP_REMOVED lines=19> */
.L_x_3309:
[----:B------:R-:W-:Y:S05]  /*e650*/  BSYNC B0 ;  /* 0x0000000000007941 */ /* 0x000fea0003800000 */
.L_x_3308:
        /* <DEDUP_REMOVED lines=10> */
[----:B------:R-:W-:Y:S01]  /*e700*/  SHF.L.U32 R3, R3, 0x1, RZ ;  /* 0x0000000103037819 */ /* 0x000fe200000006ff */
[----:B------:R-:W2:Y:S01]  /*e710*/  LDC R9, c[0x0][0xeac] ;  /* 0x0003ab00ff097b82 */ /* 0x000ea20000000800 */
[----:B------:R-:W-:Y:S01]  /*e720*/  ISETP.GE.AND P0, PT, R14, UR7, PT ;  /* 0x000000070e007c0c */ /* 0x000fe2000bf06270 */
[C---:B------:R-:W-:Y:S01]  /*e730*/  VIADD R20, R188.reuse, 0x140 ;  /* 0x00000140bc147836 */ /* 0x040fe20000000000 */
[----:B------:R-:W-:Y:S01]  /*e740*/  ISETP.GE.AND P2, PT, R15, UR7, PT ;  /* 0x000000070f007c0c */ /* 0x000fe2000bf46270 */
[C---:B------:R-:W-:Y:S01]  /*e750*/  VIADD R4, R188.reuse, 0x180 ;  /* 0x00000180bc047836 */ /* 0x040fe20000000000 */
[----:B------:R-:W-:Y:S01]  /*e760*/  LOP3.LUT R0, R3, 0x2, R0, 0xe2, !PT ;  /* 0x0000000203007812 */ /* 0x000fe200078ee200 */
[C---:B------:R-:W-:Y:S01]  /*e770*/  VIADD R5, R188.reuse, 0x1c0 ;  /* 0x000001c0bc057836 */ /* 0x040fe20000000000 */
[----:B------:R-:W-:Y:S01]  /*e780*/  IADD3 R19, R188, 0x100, RZ ;  /* 0x00000100bc137810 */ /* 0x000fe20007ffe0ff */
[----:B------:R-:W-:Y:S01]  /*e790*/  UIADD3 UR42, -UR42, UR6, URZ ;  /* 0x000000062a2a7290 */ /* 0x000fe2000fffe13f */
[----:B------:R-:W-:Y:S01]  /*e7a0*/  SHF.R.S32.HI R189, RZ, 0x1f, R188 ;  /* 0x0000001fffbd7819 */ /* 0x000fe200000114bc */
[----:B------:R-:W-:Y:S01]  /*e7b0*/  ULOP3.LUT UR38, URZ, UR38, URZ, 0x33, !UPT ;  /* 0x000000263f267292 */ /* 0x000fe2000f8e333f */
[----:B------:R-:W-:Y:S01]  /*e7c0*/  SEL R3, RZ, 0x4, P0 ;  /* 0x00000004ff037807 */ /* 0x000fe20000000000 */
[----:B------:R-:W-:Y:S01]  /*e7d0*/  BSSY B0, `(.L_x_3310) ;  /* 0x0000035000007945 */ /* 0x000fe20003800000 */
[----:B------:R-:W-:-:S02]  /*e7e0*/  SEL R6, RZ, 0x8, P2 ;  /* 0x00000008ff067807 */ /* 0x000fc40001000000 */
[----:B------:R-:W-:Y:S02]  /*e7f0*/  ISETP.GE.AND P2, PT, R20, UR7, PT ;  /* 0x0000000714007c0c */ /* 0x000fe4000bf46270 */
[----:B------:R-:W-:Y:S02]  /*e800*/  ISETP.GE.AND P0, PT, R19, UR7, PT ;  /* 0x0000000713007c0c */ /* 0x000fe4000bf06270 */
[----:B------:R-:W-:Y:S02]  /*e810*/  ISETP.GE.AND P3, PT, R4, UR7, PT ;  /* 0x0000000704007c0c */ /* 0x000fe4000bf66270 */
[----:B------:R-:W-:Y:S01]  /*e820*/  ISETP.GE.AND P1, PT, R5, UR7, PT ;  /* 0x0000000705007c0c */ /* 0x000fe2000bf26270 */
[----:B------:R-:W-:Y:S01]  /*e830*/  IMAD.WIDE.U32 R4, R8, UR43, R188 ;  /* 0x0000002b08047c25 */ /* 0x000fe2000f8e00bc */
[----:B------:R-:W-:Y:S02]  /*e840*/  LOP3.LUT R0, R6, R0, R3, 0xfe, !PT ;  /* 0x0000000006007212 */ /* 0x000fe400078efe03 */
[----:B------:R-:W-:Y:S01]  /*e850*/  SEL R6, RZ, 0x20, P2 ;  /* 0x00000020ff067807 */ /* 0x000fe20001000000 */
[C---:B------:R-:W-:Y:S01]  /*e860*/  VIADD R8, R190.reuse, 0x20 ;  /* 0x00000020be087836 */ /* 0x040fe20000000000 */
[----:B------:R-:W-:-:S02]  /*e870*/  ISETP.GE.AND P2, PT, R190, UR42, PT ;  /* 0x0000002abe007c0c */ /* 0x000fc4000bf46270 */
[----:B------:R-:W-:Y:S02]  /*e880*/  SEL R3, RZ, 0x10, P0 ;  /* 0x00000010ff037807 */ /* 0x000fe40000000000 */
[----:B------:R-:W-:Y:S01]  /*e890*/  ISETP.GE.AND P0, PT, R8, UR42, PT ;  /* 0x0000002a08007c0c */ /* 0x000fe2000bf06270 */
[----:B-1----:R-:W-:Y:S01]  /*e8a0*/  IMAD R8, R10, UR8, RZ ;  /* 0x000000080a087c24 */ /* 0x002fe2000f8e02ff */
[----:B------:R-:W-:Y:S02]  /*e8b0*/  LOP3.LUT R3, R6, R0, R3, 0xfe, !PT ;  /* 0x0000000006037212 */ /* 0x000fe400078efe03 */
[----:B------:R-:W-:Y:S01]  /*e8c0*/  IADD3 R5, R5, R7, RZ ;  /* 0x0000000705057210 */ /* 0x000fe20007ffe0ff */
[----:B------:R-:W-:Y:S01]  /*e8d0*/  IMAD R11, R11, UR44, R8 ;  /* 0x0000002c0b0b7c24 */ /* 0x000fe2000f8e0208 */
[----:B------:R-:W-:Y:S01]  /*e8e0*/  SEL R0, RZ, 0x40, P3 ;  /* 0x00000040ff007807 */ /* 0x000fe20001800000 */
[----:B--2---:R-:W-:Y:S01]  /*e8f0*/  VIADD R7, R9, UR38 ;  /* 0x0000002609077c36 */ /* 0x004fe20008000000 */
[----:B------:R-:W-:Y:S01]  /*e900*/  SHF.R.S32.HI R191, RZ, 0x1f, R190 ;  /* 0x0000001fffbf7819 */ /* 0x000fe200000114be */
        /* <DEDUP_REMOVED lines=33> */
.L_x_3311:
[----:B------:R-:W-:Y:S05]  /*eb20*/  BSYNC B0 ;  /* 0x0000000000007941 */ /* 0x000fea0003800000 */
.L_x_3310:
[----:B------:R-:W-:Y:S04]  /*eb30*/  BSSY B0, `(.L_x_3305) ;  /* 0x000001e000007945 */ /* 0x000fe80003800000 */
        /* <DEDUP_REMOVED lines=29> */
.L_x_3312:
[----:B------:R-:W-:Y:S05]  /*ed10*/  BSYNC B0 ;  /* 0x0000000000007941 */ /* 0x000fea0003800000 */
.L_x_3305:
[----:B------:R-:W3:Y:S02]  /*ed20*/  LDC R0, c[0x0][0xea8] ;  /* 0x0003aa00ff007b82 */ /* 0x000ee40000000800 */
[----:B---3--:R-:W-:-:S13]  /*ed30*/  ISETP.LE.AND P0, PT, R0, UR4, PT ;  /* 0x0000000400007c0c */ /* 0x008fda000bf03270 */
[----:B------:R-:W-:Y:S05]  /*ed40*/  @!P0 BRA `(.L_x_3313) ;  /* 0xffffff20008c8947 */ /* 0x000fea000383ffff */
[----:B------:R-:W-:Y:S05]  /*ed50*/  EXIT ;  /* 0x000000000000794d */ /* 0x000fea0003800000 */
.L_x_3264:
        /* <DEDUP_REMOVED lines=13> */
[----:B------:R-:W1:Y:S01]  /*ee30*/  S2R R2, SR_TID.X ;  /* 0x0000000000027919 */ /* 0x000e620000002100 */
[----:B------:R-:W-:Y:S01]  /*ee40*/  MOV R18, UR4 ;  /* 0x0000000400127c02 */ /* 0x000fe20008000f00 */
[----:B------:R-:W-:Y:S01]  /*ee50*/  IMAD.MOV.U32 R17, RZ, RZ, 0x1 ;  /* 0x00000001ff117424 */ /* 0x000fe200078e00ff */
[----:B------:R-:W-:Y:S01]  /*ee60*/  ULDC UR61, c[0x0][0xc] ;  /* 0x00000300003d7ab9 */ /* 0x000fe20000000800 */
[----:B------:R-:W-:Y:S01]  /*ee70*/  IMAD.MOV.U32 R16, RZ, RZ, RZ ;  /* 0x000000ffff107224 */ /* 0x000fe200078e00ff */
[----:B------:R-:W-:Y:S01]  /*ee80*/  ULDC.64 UR46, c[0x0][0x198] ;  /* 0x00006600002e7ab9 */ /* 0x000fe20000000a00 */
[----:B------:R-:W-:Y:S01]  /*ee90*/  UMOV UR60, URZ ;  /* 0x0000003f003c7c82 */ /* 0x000fe20008000000 */
[----:B-1----:R-:W-:-:S07]  /*eea0*/  LOP3.LUT R19, R2, 0x1f, RZ, 0xc0, !PT ;  /* 0x0000001f02137812 */ /* 0x002fce00078ec0ff */
.L_x_3364:
        /* <DEDUP_REMOVED lines=21> */
.L_x_3315:
[----:B------:R-:W-:Y:S01]  /*f000*/  ULDC UR11, c[0x0][0xec4] ;  /* 0x0003b100000b7ab9 */ /* 0x000fe20000000800 */
[----:B------:R-:W-:Y:S01]  /*f010*/  UMOV UR9, UR10 ;  /* 0x0000000a00097c82 */ /* 0x000fe20008000000 */
[----:B------:R-:W-:-:S11]  /*f020*/  UISETP.NE.AND UP0, UPT, UR11, 0x1, UPT ;  /* 0x000000010b00788c */ /* 0x000fd6000bf05270 */
[----:B------:R-:W-:Y:S02]  /*f030*/  @UP0 ULDC.64 UR12, c[0x0][0xec8] ;  /* 0x0003b200000c0ab9 */ /* 0x000fe40000000a00 */
[----:B------:R-:W-:-:S04]  /*f040*/  UIMAD.WIDE.U32 UR6, UR10, UR12, URZ ;  /* 0x0000000c0a0672a5 */ /* 0x000fc8000f8e003f */
[----:B------:R-:W-:-:S04]  /*f050*/  @UP0 USHF.R.U32.HI UR9, URZ, UR13, UR7 ;  /* 0x0000000d3f090299 */ /* 0x000fc80008011607 */
[----:B------:R-:W-:-:S12]  /*f060*/  UIMAD UR6, UR9, UR11, URZ ;  /* 0x0000000b090672a4 */ /* 0x000fd8000f8e023f */
.L_x_3316:
        /* <DEDUP_REMOVED lines=53> */
.L_x_3318:
        /* <DEDUP_REMOVED lines=17> */
[----:B------:R-:W-:Y:S01]  /*f4d0*/  MOV R13, RZ ;  /* 0x000000ff000d7202 */ /* 0x000fe20000000f00 */
[----:B------:R-:W-:-:S02]  /*f4e0*/  IMAD.U32 R10, RZ, RZ, UR4 ;  /* 0x00000004ff0a7e24 */ /* 0x000fc4000f8e00ff */
[----:B------:R-:W-:Y:S02]  /*f4f0*/  IMAD.MOV.U32 R8, RZ, RZ, 0x70 ;  /* 0x00000070ff087424 */ /* 0x000fe400078e00ff */
[----:B------:R-:W-:-:S07]  /*f500*/  IMAD.MOV.U32 R12, RZ, RZ, 0x1 ;  /* 0x00000001ff0c7424 */ /* 0x000fce00078e00ff */
[----:B------:R-:W-:-:S07]  /*f510*/  LEPC R20, `(.L_x_3320) ;  /* 0x000000001014794e */ /* 0x000fce0000000000 */
[----:B-1----:R-:W-:Y:S05]  /*f520*/  CALL.ABS.NOINC R2 ;  /* 0x0000000002007343 */ /* 0x002fea0003c00000 */
.L_x_3320:
        /* <DEDUP_REMOVED lines=12> */
[----:B------:R-:W-:Y:S01]  /*f5f0*/  MOV R11, UR5 ;  /* 0x00000005000b7c02 */ /* 0x000fe20008000f00 */
[----:B------:R-:W-:Y:S01]  /*f600*/  IMAD.U32 R7, RZ, RZ, UR9 ;  /* 0x00000009ff077e24 */ /* 0x000fe2000f8e00ff */
[----:B------:R-:W-:Y:S01]  /*f610*/  MOV R13, RZ ;  /* 0x000000ff000d7202 */ /* 0x000fe20000000f00 */
[----:B------:R-:W-:-:S02]  /*f620*/  IMAD.U32 R10, RZ, RZ, UR4 ;  /* 0x00000004ff0a7e24 */ /* 0x000fc4000f8e00ff */
[----:B------:R-:W-:Y:S02]  /*f630*/  IMAD.MOV.U32 R8, RZ, RZ, 0x70 ;  /* 0x00000070ff087424 */ /* 0x000fe400078e00ff */
[----:B-1----:R-:W-:-:S07]  /*f640*/  IMAD.MOV.U32 R12, RZ, RZ, 0x1 ;  /* 0x00000001ff0c7424 */ /* 0x002fce00078e00ff */
[----:B------:R-:W-:-:S07]  /*f650*/  LEPC R20, `(.L_x_3322) ;  /* 0x000000001014794e */ /* 0x000fce0000000000 */
[----:B--2---:R-:W-:Y:S05]  /*f660*/  CALL.ABS.NOINC R2 ;  /* 0x0000000002007343 */ /* 0x004fea0003c00000 */
.L_x_3322:
        /* <DEDUP_REMOVED lines=16> */
.L_x_3321:
[----:B------:R-:W-:Y:S01]  /*f770*/  ULDC.64 UR4, c[0x0][0xaf0] ;  /* 0x0002bc0000047ab9 */ /* 0x000fe20000000a00 */
[----:B------:R-:W-:Y:S01]  /*f780*/  IMAD.U32 R5, RZ, RZ, UR59 ;  /* 0x0000003bff057e24 */ /* 0x000fe2000f8e00ff */
[----:B------:R-:W-:Y:S01]  /*f790*/  ISETP.NE.U32.AND P0, PT, RZ, UR4, PT ;  /* 0x00000004ff007c0c */ /* 0x000fe2000bf05070 */
[----:B------:R-:W-:Y:S01]  /*f7a0*/  IMAD.U32 R6, RZ, RZ, UR59 ;  /* 0x0000003bff067e24 */ /* 0x000fe2000f8e00ff */
[----:B------:R-:W1:Y:S02]  /*f7b0*/  LDC R0, c[0x0][0x428] ;  /* 0x00010a00ff007b82 */ /* 0x000e640000000800 */
[----:B------:R-:W-:-:S13]  /*f7c0*/  ISETP.NE.AND.EX P0, PT, RZ, UR5, PT, P0 ;  /* 0x00000005ff007c0c */ /* 0x000fda000bf05300 */
[----:B------:R-:W2:Y:S02]  /*f7d0*/  @P0 LDC.64 R2, c[0x0][0xaf0] ;  /* 0x0002bc00ff020b82 */ /* 0x000ea40000000a00 */
[----:B--2---:R-:W-:-:S05]  /*f7e0*/  @P0 IMAD.WIDE R2, R5, 0x4, R2 ;  /* 0x0000000405020825 */ /* 0x004fca00078e0202 */
[----:B------:R2:W3:Y:S01]  /*f7f0*/  @P0 LDG.E R6, desc[UR54][R2.64] ;  /* 0x0000003602060981 */ /* 0x0004e2000c1e1900 */
[----:B-1----:R-:W-:Y:S01]  /*f800*/  ISETP.NE.AND P0, PT, R0, 0x1, PT ;  /* 0x000000010000780c */ /* 0x002fe20003f05270 */
[----:B------:R-:W-:Y:S01]  /*f810*/  UMOV UR56, URZ ;  /* 0x0000003f00387c82 */ /* 0x000fe20008000000 */
[----:B------:R-:W-:Y:S01]  /*f820*/  ISETP.NE.AND P1, PT, R19, RZ, PT ;  /* 0x000000ff1300720c */ /* 0x000fe20003f25270 */
[----:B------:R-:W-:Y:S01]  /*f830*/  UMOV UR6, 0xffffffff ;  /* 0xffffffff00067882 */ /* 0x000fe20000000000 */
[----:B------:R-:W-:Y:S01]  /*f840*/  MOV R0, UR58 ;  /* 0x0000003a00007c02 */ /* 0x000fe20008000f00 */
        /* <DEDUP_REMOVED lines=15> */
.L_x_3377:
[----:B------:R-:W-:Y:S01]  /*f940*/  UMOV UR4, 0xffffffff ;  /* 0xffffffff00047882 */ /* 0x000fe20000000000 */
[----:B------:R-:W-:Y:S02]  /*f950*/  SHF.R.S32.HI R7, RZ, 0x1f, R6 ;  /* 0x0000001fff077819 */ /* 0x000fe40000011406 */
[----:B------:R-:W-:Y:S05]  /*f960*/  BRA.DIV UR4, `(.L_x_3324) ;  /* 0x0000002a04f87947 */ /* 0x000fea000b800000 */
[----:B------:R-:W-:-:S13]  /*f970*/  ELECT P6, URZ, PT ;  /* 0x00000000003f782f */ /* 0x000fda00038c0000 */
.L_x_3380:
[----:B------:R-:W-:Y:S05]  /*f980*/  @!P6 BRA `(.L_x_3325) ;  /* 0x0000000000c4e947 */ /* 0x000fea0003800000 */
[----:B------:R-:W-:Y:S01]  /*f990*/  MOV R4, R6 ;  /* 0x0000000600047202 */ /* 0x000fe20000000f00 */
        /* <DEDUP_REMOVED lines=19> */
.L_x_3326:
[----:B------:R-:W2:Y:S01]  /*fad0*/  S2R R5, SR_TID.X ;  /* 0x0000000000057919 */ /* 0x000ea20000002100 */
[----:B-1----:R-:W-:Y:S02]  /*fae0*/  LEA R8, R16, UR38, 0x3 ;  /* 0x0000002610087c11 */ /* 0x002fe4000f8e18ff */
[----:B--2---:R-:W-:Y:S02]  /*faf0*/  LOP3.LUT R9, R5, 0x7f, RZ, 0xc0, !PT ;  /* 0x0000007f05097812 */ /* 0x004fe400078ec0ff */
[----:B------:R-:W-:Y:S02]  /*fb00*/  SHF.L.U32 R5, R17, 0x1f, RZ ;  /* 0x0000001f11057819 */ /* 0x000fe400000006ff */
[----:B------:R-:W-:Y:S02]  /*fb10*/  ISETP.NE.AND P3, PT, R9, RZ, PT ;  /* 0x000000ff0900720c */ /* 0x000fe40003f65270 */
[----:B------:R-:W1:Y:S02]  /*fb20*/  SYNCS.PHASECHK.TRANS64.TRYWAIT P2, [R8+URZ+0x38840], R5 ;  /* 0x03884005080075a7 */ /* 0x000e64000804017f */
[----:B-1----:R-:W-:Y:S09]  /*fb30*/  @!P2 BRA `(.L_x_3327) ;  /* 0x0000002800a4a947 */ /* 0x002ff20003800000 */
.L_x_3381:
[----:B------:R-:W-:Y:S05]  /*fb40*/  @P3 BRA `(.L_x_3328) ;  /* 0x0000000000143947 */ /* 0x000fea0003800000 */
[----:B------:R-:W-:Y:S01]  /*fb50*/  ISETP.NE.AND P2, PT, R19, RZ, PT ;  /* 0x000000ff1300720c */ /* 0x000fe20003f45270 */
[----:B-1----:R-:W-:-:S04]  /*fb60*/  IMAD.MOV.U32 R5, RZ, RZ, 0x2000 ;  /* 0x00002000ff057424 */ /* 0x002fc800078e00ff */
[----:B------:R2:W-:Y:S08]  /*fb70*/  SYNCS.ARRIVE.TRANS64 RZ, [R8+URZ+0x38830], R5 ;  /* 0x0388300508ff79a7 */ /* 0x0005f0000800003f */
[----:B------:R-:W-:Y:S05]  /*fb80*/  @!P2 BRA `(.L_x_3328) ;  /* 0x000000000004a947 */ /* 0x000fea0003800000 */
[----:B------:R-:W-:Y:S01]  /*fb90*/  BPT.TRAP 0x1 ;  /* 0x000000040000795c */ /* 0x000fe20000300000 */
.L_x_3328:
        /* <DEDUP_REMOVED lines=16> */
.L_x_3325:
[----:B------:R-:W-:Y:S05]  /*fca0*/  WARPSYNC.ALL ;  /* 0x0000000000007948 */ /* 0x000fea0003800000 */
[----:B------:R-:W-:Y:S01]  /*fcb0*/  BAR.SYNC.DEFER_BLOCKING 0x8, 0xa0 ;  /* 0x0202800000007b1d */ /* 0x000fe20000010000 */
[----:B------:R-:W-:-:S05]  /*fcc0*/  ELECT P2, URZ, PT ;  /* 0x00000000003f782f */ /* 0x000fca0003840000 */
[----:B------:R-:W-:Y:S08]  /*fcd0*/  BSSY B0, `(.L_x_3329) ;  /* 0x0000041000007945 */ /* 0x000ff00003800000 */
[----:B------:R-:W-:Y:S05]  /*fce0*/  @!P2 BRA `(.L_x_3330) ;  /* 0x0000000000fca947 */ /* 0x000fea0003800000 */
[----:B------:R-:W-:Y:S01]  /*fcf0*/  UIADD3 UR14, UP0, UR46, 0x270, URZ ;  /* 0x000002702e0e7890 */ /* 0x000fe2000ff1e03f */
[----:B-12---:R-:W-:Y:S01]  /*fd00*/  MOV R5, 0x2000 ;  /* 0x0000200000057802 */ /* 0x006fe20000000f00 */
        /* <DEDUP_REMOVED lines=61> */
.L_x_3330:
[----:B------:R-:W-:Y:S05]  /*100e0*/  BSYNC B0 ;  /* 0x0000000000007941 */ /* 0x000fea0003800000 */
.L_x_3329:
        /* <DEDUP_REMOVED lines=8> */
.L_x_3382:
[----:B------:R-:W-:Y:S01]  /*10170*/  ULDC.64 UR4, c[0x0][0x408] ;  /* 0x0001020000047ab9 */ /* 0x000fe20000000a00 */
[----:B------:R-:W-:Y:S04]  /*10180*/  BSSY B0, `(.L_x_3332) ;  /* 0x0000042000007945 */ /* 0x000fe80003800000 */
[----:B------:R-:W-:Y:S05]  /*10190*/  @!P6 BRA `(.L_x_3333) ;  /* 0x000000040000e947 */ /* 0x000fea0003800000 */
[----:B-1----:R-:W1:Y:S01]  /*101a0*/  S2R R8, SR_TID.X ;  /* 0x0000000000087919 */ /* 0x002e620000002100 */
[----:B------:R-:W-:Y:S02]  /*101b0*/  LEA R5, R16, UR38, 0x3 ;  /* 0x0000002610057c11 */ /* 0x000fe4000f8e18ff */
[----:B-1----:R-:W-:Y:S02]  /*101c0*/  LOP3.LUT R9, R8, 0x7f, RZ, 0xc0, !PT ;  /* 0x0000007f08097812 */ /* 0x002fe400078ec0ff */
[----:B------:R-:W-:Y:S02]  /*101d0*/  SHF.L.U32 R8, R17, 0x1f, RZ ;  /* 0x0000001f11087819 */ /* 0x000fe400000006ff */
[----:B------:R-:W-:Y:S02]  /*101e0*/  ISETP.NE.AND P3, PT, R9, RZ, PT ;  /* 0x000000ff0900720c */ /* 0x000fe40003f65270 */
[----:B------:R-:W1:Y:S02]  /*101f0*/  SYNCS.PHASECHK.TRANS64.TRYWAIT P2, [R5+URZ+0x38860], R8 ;  /* 0x03886008050075a7 */ /* 0x000e64000804017f */
[----:B-1----:R-:W-:Y:S09]  /*10200*/  @!P2 BRA `(.L_x_3334) ;  /* 0x00000024001ca947 */ /* 0x002ff20003800000 */
.L_x_3383:
[----:B------:R-:W-:Y:S05]  /*10210*/  @P3 BRA `(.L_x_3335) ;  /* 0x0000000000143947 */ /* 0x000fea0003800000 */
[----:B------:R-:W-:Y:S02]  /*10220*/  ISETP.NE.AND P2, PT, R19, RZ, PT ;  /* 0x000000ff1300720c */ /* 0x000fe40003f45270 */
[----:B-1----:R-:W-:-:S04]  /*10230*/  MOV R8, 0x10000 ;  /* 0x0001000000087802 */ /* 0x002fc80000000f00 */
[----:B------:R2:W-:Y:S07]  /*10240*/  SYNCS.ARRIVE.TRANS64 RZ, [R5+URZ+0x38850], R8 ;  /* 0x0388500805ff79a7 */ /* 0x0005ee000800003f */
[----:B------:R-:W-:Y:S05]  /*10250*/  @!P2 BRA `(.L_x_3335) ;  /* 0x000000000004a947 */ /* 0x000fea0003800000 */
[----:B------:R-:W-:Y:S01]  /*10260*/  BPT.TRAP 0x1 ;  /* 0x000000040000795c */ /* 0x000fe20000300000 */
.L_x_3335:
        /* <DEDUP_REMOVED lines=51> */
.L_x_3333:
[----:B------:R-:W-:Y:S05]  /*105a0*/  BSYNC B0 ;  /* 0x0000000000007941 */ /* 0x000fea0003800000 */
.L_x_3332:
[----:B------:R-:W-:-:S06]  /*105b0*/  UISETP.GE.AND UP0, UPT, UR39, 0x2, UPT ;  /* 0x000000022700788c */ /* 0x000fcc000bf06270 */
[----:B------:R-:W-:-:S13]  /*105c0*/  PLOP3.LUT P2, PT, PT, PT, UP0, 0x80, 0x0 ;  /* 0x000000000000781c */ /* 0x000fda0003f4f008 */
[----:B------:R-:W-:Y:S05]  /*105d0*/  @!P2 BRA `(.L_x_3336) ;  /* 0x00000014009ca947 */ /* 0x000fea0003800000 */
[----:B------:R-:W-:Y:S02]  /*105e0*/  ULOP3.LUT UR6, UR39, 0x1, URZ, 0xc0, !UPT ;  /* 0x0000000127067892 */ /* 0x000fe4000f8ec03f */
[----:B------:R-:W-:Y:S02]  /*105f0*/  IMAD.U32 R9, RZ, RZ, UR39 ;  /* 0x00000027ff097e24 */ /* 0x000fe4000f8e00ff */
[----:B------:R-:W-:Y:S02]  /*10600*/  UISETP.NE.U32.AND UP0, UPT, UR6, 0x1, UPT ;  /* 0x000000010600788c */ /* 0x000fe4000bf05070 */
[----:B------:R-:W-:-:S04]  /*10610*/  VIADD R9, R9, 0xfffffffe ;  /* 0xfffffffe09097836 */ /* 0x000fc80000000000 */
[----:B------:R-:W-:Y:S02]  /*10620*/  PLOP3.LUT P2, PT, PT, PT, UP0, 0x80, 0x0 ;  /* 0x000000000000781c */ /* 0x000fe40003f4f008 */
[----:B-12---:R-:W-:-:S11]  /*10630*/  MOV R8, R9 ;  /* 0x0000000900087202 */ /* 0x006fd60000000f00 */
        /* <DEDUP_REMOVED lines=28> */
.L_x_3340:
[----:B-1----:R-:W1:Y:S01]  /*10800*/  S2R R2, SR_TID.X ;  /* 0x0000000000027919 */ /* 0x002e620000002100 */
[----:B------:R-:W-:Y:S02]  /*10810*/  SHF.L.U32 R3, R17, 0x1f, RZ ;  /* 0x0000001f11037819 */ /* 0x000fe400000006ff */
[----:B-1----:R-:W-:Y:S02]  /*10820*/  LOP3.LUT R5, R2, 0x7f, RZ, 0xc0, !PT ;  /* 0x0000007f02057812 */ /* 0x002fe400078ec0ff */
[----:B------:R-:W-:Y:S02]  /*10830*/  LEA R2, R16, UR38, 0x3 ;  /* 0x0000002610027c11 */ /* 0x000fe4000f8e18ff */
[----:B------:R-:W-:Y:S02]  /*10840*/  ISETP.NE.AND P2, PT, R5, RZ, PT ;  /* 0x000000ff0500720c */ /* 0x000fe40003f45270 */
[----:B------:R-:W1:Y:S02]  /*10850*/  SYNCS.PHASECHK.TRANS64.TRYWAIT P3, [R2+URZ+0x38840], R3 ;  /* 0x03884003020075a7 */ /* 0x000e64000806017f */
[----:B-1----:R-:W-:Y:S09]  /*10860*/  @!P3 BRA `(.L_x_3341) ;  /* 0x0000001c0098b947 */ /* 0x002ff20003800000 */
.L_x_3384:
[----:B------:R-:W-:Y:S05]  /*10870*/  @P2 BRA `(.L_x_3342) ;  /* 0x0000000000142947 */ /* 0x000fea0003800000 */
[----:B------:R-:W-:Y:S01]  /*10880*/  ISETP.NE.AND P3, PT, R19, RZ, PT ;  /* 0x000000ff1300720c */ /* 0x000fe20003f65270 */
[----:B------:R-:W-:-:S04]  /*10890*/  IMAD.MOV.U32 R5, RZ, RZ, 0x2000 ;  /* 0x00002000ff057424 */ /* 0x000fc800078e00ff */
[----:B------:R2:W-:Y:S08]  /*108a0*/  SYNCS.ARRIVE.TRANS64 RZ, [R2+URZ+0x38830], R5 ;  /* 0x0388300502ff79a7 */ /* 0x0005f0000800003f */
[----:B------:R-:W-:Y:S05]  /*108b0*/  @!P3 BRA `(.L_x_3342) ;  /* 0x000000000004b947 */ /* 0x000fea0003800000 */
[----:B------:R-:W-:Y:S01]  /*108c0*/  BPT.TRAP 0x1 ;  /* 0x000000040000795c */ /* 0x000fe20000300000 */
.L_x_3342:
        /* <DEDUP_REMOVED lines=17> */
.L_x_3385:
[----:B------:R-:W-:Y:S05]  /*109e0*/  @P2 BRA `(.L_x_3344) ;  /* 0x0000000000142947 */ /* 0x000fea0003800000 */
[----:B------:R-:W-:Y:S02]  /*109f0*/  ISETP.NE.AND P2, PT, R19, RZ, PT ;  /* 0x000000ff1300720c */ /* 0x000fe40003f45270 */
[----:B-12---:R-:W-:-:S04]  /*10a00*/  MOV R3, 0x10000 ;  /* 0x0001000000037802 */ /* 0x006fc80000000f00 */
[----:B------:R3:W-:Y:S07]  /*10a10*/  SYNCS.ARRIVE.TRANS64 RZ, [R2+URZ+0x38850], R3 ;  /* 0x0388500302ff79a7 */ /* 0x0007ee000800003f */
[----:B------:R-:W-:Y:S05]  /*10a20*/  @!P2 BRA `(.L_x_3344) ;  /* 0x000000000004a947 */ /* 0x000fea0003800000 */
[----:B------:R-:W-:Y:S01]  /*10a30*/  BPT.TRAP 0x1 ;  /* 0x000000040000795c */ /* 0x000fe20000300000 */
.L_x_3344:
        /* <DEDUP_REMOVED lines=50> */
.L_x_3339:
[----:B------:R-:W-:Y:S05]  /*10d60*/  BSYNC B0 ;  /* 0x0000000000007941 */ /* 0x000fea0003800000 */
.L_x_3338:
[----:B------:R-:W-:-:S06]  /*10d70*/  UIADD3 UR6, UR39, -0x3, URZ ;  /* 0xfffffffd27067890 */ /* 0x000fcc000fffe03f */
[----:B------:R-:W-:-:S07]  /*10d80*/  IMAD.U32 R8, RZ, RZ, UR6 ;  /* 0x00000006ff087e24 */ /* 0x000fce000f8e00ff */
.L_x_3337:
[----:B------:R-:W-:Y:S01]  /*10d90*/  ISETP.NE.AND P2, PT, R9, RZ, PT ;  /* 0x000000ff0900720c */ /* 0x000fe20003f45270 */
[----:B------:R-:W-:-:S12]  /*10da0*/  BSSY B0, `(.L_x_3336) ;  /* 0x00000ea000007945 */ /* 0x000fd80003800000 */
[----:B------:R-:W-:Y:S05]  /*10db0*/  @!P2 BRA `(.L_x_3345) ;  /* 0x0000000c00a0a947 */ /* 0x000fea0003800000 */
.L_x_3360:
        /* <DEDUP_REMOVED lines=23> */
[----:B--2---:R-:W-:-:S04]  /*10f30*/  LEA R4, P2, R2, R4, 0x2 ;  /* 0x0000000402047211 */ /* 0x004fc800078410ff */
[----:B------:R-:W-:-:S05]  /*10f40*/  LEA.HI.X R5, R2, R5, R3, 0x2, P2 ;  /* 0x0000000502057211 */ /* 0x000fca00010f1403 */
[----:B------:R1:W5:Y:S01]  /*10f50*/  LDG.E R4, desc[UR54][R4.64] ;  /* 0x0000003604047981 */ /* 0x000362000c1e1900 */
[----:B------:R-:W-:-:S04]  /*10f60*/  IMAD.MOV R3, RZ, RZ, -R11 ;  /* 0x000000ffff037224 */ /* 0x000fc800078e0a0b */
[----:B------:R-:W-:-:S07]  /*10f70*/  IMAD R10, R10, R3, R8 ;  /* 0x000000030a0a7224 */ /* 0x000fce00078e0208 */
.L_x_3348:
[----:B------:R-:W1:Y:S01]  /*10f80*/  S2R R2, SR_TID.X ;  /* 0x0000000000027919 */ /* 0x000e620000002100 */
[----:B------:R-:W-:Y:S02]  /*10f90*/  LEA R3, R9, UR38, 0x3 ;  /* 0x0000002609037c11 */ /* 0x000fe4000f8e18ff */
[----:B-1----:R-:W-:Y:S02]  /*10fa0*/  LOP3.LUT R5, R2, 0x7f, RZ, 0xc0, !PT ;  /* 0x0000007f02057812 */ /* 0x002fe400078ec0ff */
[----:B------:R-:W-:Y:S02]  /*10fb0*/  SHF.L.U32 R2, R17, 0x1f, RZ ;  /* 0x0000001f11027819 */ /* 0x000fe400000006ff */
[----:B------:R-:W-:Y:S02]  /*10fc0*/  ISETP.NE.AND P2, PT, R5, RZ, PT ;  /* 0x000000ff0500720c */ /* 0x000fe40003f45270 */
[----:B------:R-:W1:Y:S02]  /*10fd0*/  SYNCS.PHASECHK.TRANS64.TRYWAIT P3, [R3+URZ+0x38840], R2 ;  /* 0x03884002030075a7 */ /* 0x000e64000806017f */
[----:B-1----:R-:W-:Y:S09]  /*10fe0*/  @!P3 BRA `(.L_x_3349) ;  /* 0x0000001400e0b947 */ /* 0x002ff20003800000 */
.L_x_3386:
[----:B------:R-:W-:Y:S05]  /*10ff0*/  @P2 BRA `(.L_x_3350) ;  /* 0x0000000000142947 */ /* 0x000fea0003800000 */
[----:B------:R-:W-:Y:S01]  /*11000*/  ISETP.NE.AND P3, PT, R19, RZ, PT ;  /* 0x000000ff1300720c */ /* 0x000fe20003f65270 */
[----:B------:R-:W-:-:S04]  /*11010*/  IMAD.MOV.U32 R12, RZ, RZ, 0x2000 ;  /* 0x00002000ff0c7424 */ /* 0x000fc800078e00ff */
[----:B------:R2:W-:Y:S08]  /*11020*/  SYNCS.ARRIVE.TRANS64 RZ, [R3+URZ+0x38830], R12 ;  /* 0x0388300c03ff79a7 */ /* 0x0005f0000800003f */
[----:B------:R-:W-:Y:S05]  /*11030*/  @!P3 BRA `(.L_x_3350) ;  /* 0x000000000004b947 */ /* 0x000fea0003800000 */
[----:B------:R-:W-:Y:S01]  /*11040*/  BPT.TRAP 0x1 ;  /* 0x000000040000795c */ /* 0x000fe20000300000 */
.L_x_3350:
        /* <DEDUP_REMOVED lines=17> */
.L_x_3387:
[----:B------:R-:W-:Y:S05]  /*11160*/  @P2 BRA `(.L_x_3352) ;  /* 0x0000000000142947 */ /* 0x000fea0003800000 */
[----:B------:R-:W-:Y:S01]  /*11170*/  ISETP.NE.AND P2, PT, R19, RZ, PT ;  /* 0x000000ff1300720c */ /* 0x000fe20003f45270 */
[----:B-1-3--:R-:W-:-:S04]  /*11180*/  IMAD.MOV.U32 R2, RZ, RZ, 0x10000 ;  /* 0x00010000ff027424 */ /* 0x00afc800078e00ff */
[----:B------:R4:W-:Y:S08]  /*11190*/  SYNCS.ARRIVE.TRANS64 RZ, [R3+URZ+0x38850], R2 ;  /* 0x0388500203ff79a7 */ /* 0x0009f0000800003f */
[----:B------:R-:W-:Y:S05]  /*111a0*/  @!P2 BRA `(.L_x_3352) ;  /* 0x000000000004a947 */ /* 0x000fea0003800000 */
[----:B------:R-:W-:Y:S01]  /*111b0*/  BPT.TRAP 0x1 ;  /* 0x000000040000795c */ /* 0x000fe20000300000 */
.L_x_3352:
        /* <DEDUP_REMOVED lines=50> */
.L_x_3347:
[----:B------:R-:W-:Y:S05]  /*114e0*/  BSYNC B1 ;  /* 0x0000000000017941 */ /* 0x000fea0003800000 */
.L_x_3346:
[----:B------:R-:W-:Y:S01]  /*114f0*/  VIADD R9, R9, 0x1 ;  /* 0x0000000109097836 */ /* 0x000fe20000000000 */
[----:B------:R-:W-:Y:S04]  /*11500*/  BSSY B1, `(.L_x_3353) ;  /* 0x0000070000017945 */ /* 0x000fe80003800000 */
[----:B------:R-:W-:-:S04]  /*11510*/  ISETP.NE.AND P2, PT, R9, 0x2, PT ;  /* 0x000000020900780c */ /* 0x000fc80003f45270 */
[----:B---34-:R-:W-:Y:S02]  /*11520*/  SEL R2, RZ, 0x1, P2 ;  /* 0x00000001ff027807 */ /* 0x018fe40001000000 */
[----:B------:R-:W-:Y:S02]  /*11530*/  SEL R16, R9, RZ, P2 ;  /* 0x000000ff09107207 */ /* 0x000fe40001000000 */
[----:B------:R-:W-:Y:S01]  /*11540*/  LOP3.LUT R17, R17, R2, RZ, 0x3c, !PT ;  /* 0x0000000211117212 */ /* 0x000fe200078e3cff */
[----:B------:R-:W-:Y:S06]  /*11550*/  @!P6 BRA `(.L_x_3354) ;  /* 0x0000000400a8e947 */ /* 0x000fec0003800000 */
[----:B------:R-:W-:Y:S01]  /*11560*/  IADD3 R10, R8, -0x1, RZ ;  /* 0xffffffff080a7810 */ /* 0x000fe20007ffe0ff */
[----:B------:R-:W-:Y:S06]  /*11570*/  @!P0 BRA `(.L_x_3355) ;  /* 0x0000000000488947 */ /* 0x000fec0003800000 */
[----:B------:R-:W1:Y:S01]  /*11580*/  LDC R9, c[0x0][0x41c] ;  /* 0x00010700ff097b82 */ /* 0x000e620000000800 */
[----:B------:R-:W-:Y:S02]  /*11590*/  IMAD.MOV.U32 R11, RZ, RZ, R10 ;  /* 0x000000ffff0b7224 */ /* 0x000fe400078e000a */
[----:B------:R-:W-:-:S04]  /*115a0*/  IMAD R13, R7, UR4, RZ ;  /* 0x00000004070d7c24 */ /* 0x000fc8000f8e02ff */
[----:B------:R-:W-:Y:S01]  /*115b0*/  IMAD R13, R6, UR5, R13 ;  /* 0x00000005060d7c24 */ /* 0x000fe2000f8e020d */
[----:B------:R-:W3:Y:S01]  /*115c0*/  LDC.64 R4, c[0x0][0x3f8] ;  /* 0x0000fe00ff047b82 */ /* 0x000ee20000000a00 */
[----:B-1----:R-:W-:-:S13]  /*115d0*/  ISETP.NE.AND P2, PT, R9, 0x1, PT ;  /* 0x000000010900780c */ /* 0x002fda0003f45270 */
[----:B--2---:R-:W1:Y:S02]  /*115e0*/  @P2 LDC.64 R2, c[0x0][0x420] ;  /* 0x00010800ff022b82 */ /* 0x004e640000000a00 */
[----:B-1----:R-:W-:-:S05]  /*115f0*/  @P2 IMAD.HI.U32 R2, R10, R2, RZ ;  /* 0x000000020a022227 */ /* 0x002fca00078e00ff */
[----:B------:R-:W-:-:S04]  /*11600*/  @P2 SHF.R.U32.HI R11, RZ, R3, R2 ;  /* 0x00000003ff0b2219 */ /* 0x000fc80000011602 */
[--C-:B------:R-:W-:Y:S01]  /*11610*/  SHF.R.S32.HI R3, RZ, 0x1f, R11.reuse ;  /* 0x0000001fff037819 */ /* 0x100fe2000001140b */
[----:B------:R-:W-:-:S04]  /*11620*/  IMAD.MOV.U32 R2, RZ, RZ, R11 ;  /* 0x000000ffff027224 */ /* 0x000fc800078e000b */
[----:B------:R-:W-:-:S05]  /*11630*/  IMAD.WIDE.U32 R2, R6, UR4, R2 ;  /* 0x0000000406027c25 */ /* 0x000fca000f8e0002 */
[----:B------:R-:W-:Y:S02]  /*11640*/  IADD3 R3, R13, R3, RZ ;  /* 0x000000030d037210 */ /* 0x000fe40007ffe0ff */
[----:B---3--:R-:W-:-:S04]  /*11650*/  LEA R4, P2, R2, R4, 0x2 ;  /* 0x0000000402047211 */ /* 0x008fc800078410ff */
[----:B------:R-:W-:-:S05]  /*11660*/  LEA.HI.X R5, R2, R5, R3, 0x2, P2 ;  /* 0x0000000502057211 */ /* 0x000fca00010f1403 */
[----:B------:R1:W5:Y:S01]  /*11670*/  LDG.E R4, desc[UR54][R4.64] ;  /* 0x0000003604047981 */ /* 0x000362000c1e1900 */
[----:B------:R-:W-:-:S04]  /*11680*/  IMAD.MOV R2, RZ, RZ, -R11 ;  /* 0x000000ffff027224 */ /* 0x000fc800078e0a0b */
[----:B------:R-:W-:-:S07]  /*11690*/  IMAD R10, R9, R2, R10 ;  /* 0x00000002090a7224 */ /* 0x000fce00078e020a */
.L_x_3355:
[----:B------:R-:W1:Y:S01]  /*116a0*/  S2R R2, SR_TID.X ;  /* 0x0000000000027919 */ /* 0x000e620000002100 */
[----:B--2---:R-:W-:Y:S02]  /*116b0*/  SHF.L.U32 R3, R17, 0x1f, RZ ;  /* 0x0000001f11037819 */ /* 0x004fe400000006ff */
[----:B-1----:R-:W-:Y:S02]  /*116c0*/  LOP3.LUT R5, R2, 0x7f, RZ, 0xc0, !PT ;  /* 0x0000007f02057812 */ /* 0x002fe400078ec0ff */
[----:B------:R-:W-:Y:S02]  /*116d0*/  LEA R2, R16, UR38, 0x3 ;  /* 0x0000002610027c11 */ /* 0x000fe4000f8e18ff */
[----:B------:R-:W-:Y:S02]  /*116e0*/  ISETP.NE.AND P2, PT, R5, RZ, PT ;  /* 0x000000ff0500720c */ /* 0x000fe40003f45270 */
[----:B------:R-:W1:Y:S02]  /*116f0*/  SYNCS.PHASECHK.TRANS64.TRYWAIT P3, [R2+URZ+0x38840], R3 ;  /* 0x03884003020075a7 */ /* 0x000e64000806017f */
[----:B-1----:R-:W-:Y:S09]  /*11700*/  @!P3 BRA `(.L_x_3356) ;  /* 0x000000100040b947 */ /* 0x002ff20003800000 */
.L_x_3388:
[----:B------:R-:W-:Y:S05]  /*11710*/  @P2 BRA `(.L_x_3357) ;  /* 0x0000000000142947 */ /* 0x000fea0003800000 */
[----:B------:R-:W-:Y:S01]  /*11720*/  ISETP.NE.AND P3, PT, R19, RZ, PT ;  /* 0x000000ff1300720c */ /* 0x000fe20003f65270 */
[----:B------:R-:W-:-:S04]  /*11730*/  IMAD.MOV.U32 R5, RZ, RZ, 0x2000 ;  /* 0x00002000ff057424 */ /* 0x000fc800078e00ff */
[----:B------:R2:W-:Y:S08]  /*11740*/  SYNCS.ARRIVE.TRANS64 RZ, [R2+URZ+0x38830], R5 ;  /* 0x0388300502ff79a7 */ /* 0x0005f0000800003f */
[----:B------:R-:W-:Y:S05]  /*11750*/  @!P3 BRA `(.L_x_3357) ;  /* 0x000000000004b947 */ /* 0x000fea0003800000 */
[----:B------:R-:W-:Y:S01]  /*11760*/  BPT.TRAP 0x1 ;  /* 0x000000040000795c */ /* 0x000fe20000300000 */
.L_x_3357:
        /* <DEDUP_REMOVED lines=17> */
.L_x_3389:
[----:B------:R-:W-:Y:S05]  /*11880*/  @P2 BRA `(.L_x_3359) ;  /* 0x0000000000142947 */ /* 0x000fea0003800000 */
[----:B------:R-:W-:Y:S01]  /*11890*/  ISETP.NE.AND P2, PT, R19, RZ, PT ;  /* 0x000000ff1300720c */ /* 0x000fe20003f45270 */
[----:B-1-3--:R-:W-:-:S04]  /*118a0*/  IMAD.MOV.U32 R3, RZ, RZ, 0x10000 ;  /* 0x00010000ff037424 */ /* 0x00afc800078e00ff */
[----:B------:R4:W-:Y:S08]  /*118b0*/  SYNCS.ARRIVE.TRANS64 RZ, [R2+URZ+0x38850], R3 ;  /* 0x0388500302ff79a7 */ /* 0x0009f0000800003f */
[----:B------:R-:W-:Y:S05]  /*118c0*/  @!P2 BRA `(.L_x_3359) ;  /* 0x000000000004a947 */ /* 0x000fea0003800000 */
[----:B------:R-:W-:Y:S01]  /*118d0*/  BPT.TRAP 0x1 ;  /* 0x000000040000795c */ /* 0x000fe20000300000 */
.L_x_3359:
        /* <DEDUP_REMOVED lines=50> */
.L_x_3354:
[----:B------:R-:W-:Y:S05]  /*11c00*/  BSYNC B1 ;  /* 0x0000000000017941 */ /* 0x000fea0003800000 */
.L_x_3353:
[C---:B------:R-:W-:Y:S01]  /*11c10*/  ISETP.GT.AND P2, PT, R8.reuse, 0x1, PT ;  /* 0x000000010800780c */ /* 0x040fe20003f44270 */
[----:B------:R-:W-:-:S12]  /*11c20*/  VIADD R8, R8, 0xfffffffe ;  /* 0xfffffffe08087836 */ /* 0x000fd80000000000 */
[----:B------:R-:W-:Y:S05]  /*11c30*/  @P2 BRA `(.L_x_3360) ;  /* 0xfffffff000602947 */ /* 0x000fea000383ffff */
.L_x_3345:
[----:B------:R-:W-:Y:S05]  /*11c40*/  BSYNC B0 ;  /* 0x0000000000007941 */ /* 0x000fea0003800000 */
.L_x_3336:
        /* <DEDUP_REMOVED lines=18> */
.L_x_3362:
[----:B------:R-:W-:Y:S05]  /*11d70*/  BSYNC B0 ;  /* 0x0000000000007941 */ /* 0x000fea0003800000 */
.L_x_3361:
[----:B------:R-:W-:Y:S01]  /*11d80*/  SEL R16, R16, RZ, P0 ;  /* 0x000000ff10107207 */ /* 0x000fe20000000000 */
[----:B------:R-:W-:-:S07]  /*11d90*/  IMAD.MOV.U32 R13, RZ, RZ, R18 ;  /* 0x000000ffff0d7224 */ /* 0x000fce00078e0012 */
.L_x_3319:
[----:B------:R-:W-:Y:S05]  /*11da0*/  BSYNC B6 ;  /* 0x0000000000067941 */ /* 0x000fea0003800000 */
.L_x_3317:
[----:B------:R-:W-:-:S03]  /*11db0*/  UMOV UR6, 0xffffffff ;  /* 0xffffffff00067882 */ /* 0x000fc60000000000 */
[----:B------:R-:W-:Y:S05]  /*11dc0*/  BRA.DIV UR6, `(.L_x_3363) ;  /* 0x0000000a06b87947 */ /* 0x000fea000b800000 */
[----:B------:R1:W1:Y:S02]  /*11dd0*/  SHFL.IDX PT, R14, R13, RZ, 0x1f ;  /* 0x00001fff0d0e7589 */ /* 0x00026400000e0000 */
.L_x_3392:
        /* <DEDUP_REMOVED lines=12> */
.L_x_3314:
        /* <DEDUP_REMOVED lines=11> */
.L_x_3393:
        /* <DEDUP_REMOVED lines=9> */
[----:B------:R-:W2:Y:S02]  /*11fe0*/  LDL R2, [R1] ;  /* 0x0000000001027983 */ /* 0x000ea40000100800 */
[----:B--2---:R-:W-:-:S13]  /*11ff0*/  R2UR UR4, R2 ;  /* 0x00000000020472ca */ /* 0x004fda00000e0000 */
[----:B------:R-:W-:-:S06]  /*12000*/  ULOP3.LUT UR4, UR4, 0x2, URZ, 0xfc, !UPT ;  /* 0x0000000204047892 */ /* 0x000fcc000f8efc3f */
[----:B------:R-:W-:-:S05]  /*12010*/  IMAD.U32 R0, RZ, RZ, UR4 ;  /* 0x00000004ff007e24 */ /* 0x000fca000f8e00ff */
[----:B------:R-:W-:-:S13]  /*12020*/  ISETP.NE.AND P2, PT, R0, 0x3, PT ;  /* 0x000000030000780c */ /* 0x000fda0003f45270 */
[----:B------:R-:W-:Y:S05]  /*12030*/  @!P2 BRA `(.L_x_3368) ;  /* 0x000000000004a947 */ /* 0x000fea0003800000 */
[----:B------:R-:W-:Y:S01]  /*12040*/  BPT.TRAP 0x1 ;  /* 0x000000040000795c */ /* 0x000fe20000300000 */
.L_x_3368:
        /* <DEDUP_REMOVED lines=9> */
[----:B------:R-:W-:-:S03]  /*120e0*/  SHF.L.U32 R0, R17, 0x1f, RZ ;  /* 0x0000001f11007819 */ /* 0x000fc600000006ff */
[----:B------:R-:W-:Y:S01]  /*120f0*/  IMAD R3, R2, 0x8, R3 ;  /* 0x0000000802037824 */ /* 0x000fe200078e0203 */
[----:B-1----:R-:W-:Y:S06]  /*12100*/  @!P0 BRA `(.L_x_3369) ;  /* 0x0000000800208947 */ /* 0x002fec0003800000 */
.L_x_3394:
[----:B------:R-:W2:Y:S02]  /*12110*/  SYNCS.PHASECHK.TRANS64.TRYWAIT P0, [R3+URZ], R0 ;  /* 0x00000000030075a7 */ /* 0x000ea4000800017f */
[----:B--2---:R-:W-:Y:S05]  /*12120*/  @!P0 BRA `(.L_x_3370) ;  /* 0x00000008002c8947 */ /* 0x004fea0003800000 */
.L_x_3395:
[----:B------:R-:W-:Y:S05]  /*12130*/  @!P2 BRA `(.L_x_3371) ;  /* 0x000000000004a947 */ /* 0x000fea0003800000 */
[----:B------:R-:W-:Y:S01]  /*12140*/  BPT.TRAP 0x1 ;  /* 0x000000040000795c */ /* 0x000fe20000300000 */
.L_x_3371:
[----:B--2---:R-:W-:-:S05]  /*12150*/  IADD3 R3, R7, 0x38860, RZ ;  /* 0x0003886007037810 */ /* 0x004fca0007ffe0ff */
[----:B-1----:R-:W-:-:S04]  /*12160*/  IMAD R5, R16, 0x8, R3 ;  /* 0x0000000810057824 */ /* 0x002fc800078e0203 */
[----:B------:R-:W1:Y:S02]  /*12170*/  SYNCS.PHASECHK.TRANS64.TRYWAIT P0, [R5+URZ], R4 ;  /* 0x00000004050075a7 */ /* 0x000e64000800017f */
[----:B-1----:R-:W-:Y:S05]  /*12180*/  @!P0 BRA `(.L_x_3372) ;  /* 0x0000000800288947 */ /* 0x002fea0003800000 */
.L_x_3396:
[----:B------:R-:W-:-:S07]  /*12190*/  IMAD R3, R2, 0x8, R3 ;  /* 0x0000000802037824 */ /* 0x000fce00078e0203 */
.L_x_3373:
[----:B--2---:R2:W3:Y:S02]  /*121a0*/  SYNCS.PHASECHK.TRANS64.TRYWAIT P0, [R3+URZ], R0 ;  /* 0x00000000030075a7 */ /* 0x0044e4000800017f */
[----:B---3--:R-:W-:Y:S05]  /*121b0*/  @!P0 NANOSLEEP.SYNCS 0x989680 ;  /* 0x009896800000895d */ /* 0x008fea0003900000 */
[----:B------:R-:W3:Y:S02]  /*121c0*/  @!P0 SYNCS.PHASECHK.TRANS64 P0, [R3+URZ], R0 ;  /* 0x00000000030085a7 */ /* 0x000ee4000800007f */
[----:B---3--:R-:W-:Y:S05]  /*121d0*/  @!P0 BRA `(.L_x_3373) ;  /* 0xfffffffc00f08947 */ /* 0x008fea000383ffff */
.L_x_3367:
[----:B------:R-:W-:Y:S05]  /*121e0*/  BSYNC B0 ;  /* 0x0000000000007941 */ /* 0x000fea0003800000 */
.L_x_3366:
[----:B------:R-:W-:Y:S05]  /*121f0*/  EXIT ;  /* 0x000000000000794d */ /* 0x000fea0003800000 */
.L_x_3273:
[----:B-1----:R-:W-:-:S04]  /*12200*/  MOV R0, UR37 ;  /* 0x0000002500007c02 */ /* 0x002fc80008000f00 */
[----:B------:R1:W2:Y:S03]  /*12210*/  SYNCS.PHASECHK.TRANS64.TRYWAIT P1, [R0+URZ+0x38800], R3 ;  /* 0x03880003000075a7 */ /* 0x0002a6000802017f */
[----:B--2---:R-:W-:Y:S05]  /*12220*/  @!P1 NANOSLEEP.SYNCS 0x989680 ;  /* 0x009896800000995d */ /* 0x004fea0003900000 */
[----:B------:R-:W2:Y:S02]  /*12230*/  @!P1 SYNCS.PHASECHK.TRANS64 P1, [R0+URZ+0x38800], R3 ;  /* 0x03880003000095a7 */ /* 0x000ea4000802007f */
[----:B--2---:R-:W-:Y:S05]  /*12240*/  @!P1 BRA `(.L_x_3273) ;  /* 0xfffffffc00ec9947 */ /* 0x004fea000383ffff */
[----:B------:R-:W-:Y:S05]  /*12250*/  BRA `(.L_x_3374) ;  /* 0xffffff0c00d07947 */ /* 0x000fea000383ffff */
.L_x_3277:
[----:B---3--:R3:W4:Y:S02]  /*12260*/  SYNCS.PHASECHK.TRANS64.TRYWAIT P1, [R5+URZ+0x38830], R8 ;  /* 0x03883008050075a7 */ /* 0x008724000802017f */
[----:B----4-:R-:W-:Y:S05]  /*12270*/  @!P1 NANOSLEEP.SYNCS 0x989680 ;  /* 0x009896800000995d */ /* 0x010fea0003900000 */
[----:B------:R-:W4:Y:S02]  /*12280*/  @!P1 SYNCS.PHASECHK.TRANS64 P1, [R5+URZ+0x38830], R8 ;  /* 0x03883008050095a7 */ /* 0x000f24000802007f */
[----:B----4-:R-:W-:Y:S05]  /*12290*/  @!P1 BRA `(.L_x_3277) ;  /* 0xfffffffc00f09947 */ /* 0x010fea000383ffff */
[----:B------:R-:W-:Y:S05]  /*122a0*/  BRA `(.L_x_3276) ;  /* 0xffffff0c00e47947 */ /* 0x000fea000383ffff */
.L_x_3278:
[----:B-1----:R-:W-:-:S04]  /*122b0*/  IMAD.U32 R4, RZ, RZ, UR37 ;  /* 0x00000025ff047e24 */ /* 0x002fc8000f8e00ff */
[----:B------:R1:W4:Y:S03]  /*122c0*/  SYNCS.PHASECHK.TRANS64.TRYWAIT P1, [R4+URZ+0x38810], R3 ;  /* 0x03881003040075a7 */ /* 0x000326000802017f */
[----:B----4-:R-:W-:Y:S05]  /*122d0*/  @!P1 NANOSLEEP.SYNCS 0x989680 ;  /* 0x009896800000995d */ /* 0x010fea0003900000 */
[----:B------:R-:W4:Y:S02]  /*122e0*/  @!P1 SYNCS.PHASECHK.TRANS64 P1, [R4+URZ+0x38810], R3 ;  /* 0x03881003040095a7 */ /* 0x000f24000802007f */
[----:B----4-:R-:W-:Y:S05]  /*122f0*/  @!P1 BRA `(.L_x_3278) ;  /* 0xfffffffc00ec9947 */ /* 0x010fea000383ffff */
[----:B------:R-:W-:Y:S05]  /*12300*/  BRA `(.L_x_3375) ;  /* 0xffffff10006c7947 */ /* 0x000fea000383ffff */
.L_x_3282:
[----:B------:R1:W1:Y:S02]  /*12310*/  SYNCS.PHASECHK.TRANS64.TRYWAIT P1, [R5+URZ+0x38850], R8 ;  /* 0x03885008050075a7 */ /* 0x000264000802017f */
[----:B-1----:R-:W-:Y:S05]  /*12320*/  @!P1 NANOSLEEP.SYNCS 0x989680 ;  /* 0x009896800000995d */ /* 0x002fea0003900000 */
[----:B------:R-:W1:Y:S02]  /*12330*/  @!P1 SYNCS.PHASECHK.TRANS64 P1, [R5+URZ+0x38850], R8 ;  /* 0x03885008050095a7 */ /* 0x000e64000802007f */
[----:B-1----:R-:W-:Y:S05]  /*12340*/  @!P1 BRA `(.L_x_3282) ;  /* 0xfffffffc00f09947 */ /* 0x002fea000383ffff */
[----:B------:R-:W-:Y:S05]  /*12350*/  BRA `(.L_x_3281) ;  /* 0xffffff1000a07947 */ /* 0x000fea000383ffff */
.L_x_3287:
[----:B--2---:R2:W3:Y:S02]  /*12360*/  SYNCS.PHASECHK.TRANS64.TRYWAIT P2, [R10+URZ+0x38830], R7 ;  /* 0x038830070a0075a7 */ /* 0x0044e4000804017f */
[----:B---3--:R-:W-:Y:S05]  /*12370*/  @!P2 NANOSLEEP.SYNCS 0x989680 ;  /* 0x009896800000a95d */ /* 0x008fea0003900000 */
[----:B------:R-:W3:Y:S02]  /*12380*/  @!P2 SYNCS.PHASECHK.TRANS64 P2, [R10+URZ+0x38830], R7 ;  /* 0x038830070a00a5a7 */ /* 0x000ee4000804007f */
[----:B---3--:R-:W-:Y:S05]  /*12390*/  @!P2 BRA `(.L_x_3287) ;  /* 0xfffffffc00f0a947 */ /* 0x008fea000383ffff */
[----:B------:R-:W-:Y:S05]  /*123a0*/  BRA `(.L_x_3286) ;  /* 0xffffff3c00907947 */ /* 0x000fea000383ffff */
.L_x_3291:
[----:B----4-:R4:W1:Y:S02]  /*123b0*/  SYNCS.PHASECHK.TRANS64.TRYWAIT P2, [R10+URZ+0x38850], R7 ;  /* 0x038850070a0075a7 */ /* 0x010864000804017f */
[----:B-1----:R-:W-:Y:S05]  /*123c0*/  @!P2 NANOSLEEP.SYNCS 0x989680 ;  /* 0x009896800000a95d */ /* 0x002fea0003900000 */
[----:B------:R-:W1:Y:S02]  /*123d0*/  @!P2 SYNCS.PHASECHK.TRANS64 P2, [R10+URZ+0x38850], R7 ;  /* 0x038850070a00a5a7 */ /* 0x000e64000804007f */
[----:B-1----:R-:W-:Y:S05]  /*123e0*/  @!P2 BRA `(.L_x_3291) ;  /* 0xfffffffc00f0a947 */ /* 0x002fea000383ffff */
[----:B------:R-:W-:Y:S05]  /*123f0*/  BRA `(.L_x_3290) ;  /* 0xffffff3c00ec7947 */ /* 0x000fea000383ffff */
.L_x_3297:
[----:B--2---:R2:W3:Y:S02]  /*12400*/  SYNCS.PHASECHK.TRANS64.TRYWAIT P2, [R9+URZ+0x38830], R8 ;  /* 0x03883008090075a7 */ /* 0x0044e4000804017f */
[----:B---3--:R-:W-:Y:S05]  /*12410*/  @!P2 NANOSLEEP.SYNCS 0x989680 ;  /* 0x009896800000a95d */ /* 0x008fea0003900000 */
[----:B------:R-:W3:Y:S02]  /*12420*/  @!P2 SYNCS.PHASECHK.TRANS64 P2, [R9+URZ+0x38830], R8 ;  /* 0x038830080900a5a7 */ /* 0x000ee4000804007f */
[----:B---3--:R-:W-:Y:S05]  /*12430*/  @!P2 BRA `(.L_x_3297) ;  /* 0xfffffffc00f0a947 */ /* 0x008fea000383ffff */
[----:B------:R-:W-:Y:S05]  /*12440*/  BRA `(.L_x_3296) ;  /* 0xffffff7400087947 */ /* 0x000fea000383ffff */
.L_x_3301:
[----:B----4-:R4:W1:Y:S02]  /*12450*/  SYNCS.PHASECHK.TRANS64.TRYWAIT P2, [R9+URZ+0x38850], R8 ;  /* 0x03885008090075a7 */ /* 0x010864000804017f */
[----:B-1----:R-:W-:Y:S05]  /*12460*/  @!P2 NANOSLEEP.SYNCS 0x989680 ;  /* 0x009896800000a95d */ /* 0x002fea0003900000 */
[----:B------:R-:W1:Y:S02]  /*12470*/  @!P2 SYNCS.PHASECHK.TRANS64 P2, [R9+URZ+0x38850], R8 ;  /* 0x038850080900a5a7 */ /* 0x000e64000804007f */
[----:B-1----:R-:W-:Y:S05]  /*12480*/  @!P2 BRA `(.L_x_3301) ;  /* 0xfffffffc00f0a947 */ /* 0x002fea000383ffff */
[----:B------:R-:W-:Y:S05]  /*12490*/  BRA `(.L_x_3300) ;  /* 0xffffff7400647947 */ /* 0x000fea000383ffff */
.L_x_3323:
[----:B------:R-:W1:Y:S01]  /*124a0*/  S2R R7, SR_TID.X ;  /* 0x0000000000077919 */ /* 0x000e620000002100 */
[----:B------:R-:W-:Y:S01]  /*124b0*/  MOV R12, RZ ;  /* 0x000000ff000c7202 */ /* 0x000fe20000000f00 */
[----:B------:R-:W-:Y:S02]  /*124c0*/  IMAD.MOV.U32 R11, RZ, RZ, 0x1f ;  /* 0x0000001fff0b7424 */ /* 0x000fe400078e00ff */
[----:B------:R-:W-:Y:S01]  /*124d0*/  IMAD.MOV.U32 R15, RZ, RZ, -0x1 ;  /* 0xffffffffff0f7424 */ /* 0x000fe200078e00ff */
[----:B-1----:R-:W-:-:S04]  /*124e0*/  SHF.R.U32.HI R7, RZ, 0x5, R7 ;  /* 0x00000005ff077819 */ /* 0x002fc80000011607 */
[----:B------:R-:W-:-:S05]  /*124f0*/  LOP3.LUT R7, R7, 0x3, RZ, 0xc0, !PT ;  /* 0x0000000307077812 */ /* 0x000fca00078ec0ff */
[----:B------:R-:W-:-:S07]  /*12500*/  IMAD.MOV.U32 R13, RZ, RZ, R7 ;  /* 0x000000ffff0d7224 */ /* 0x000fce00078e0007 */
[----:B------:R-:W-:Y:S05]  /*12510*/  WARPSYNC.COLLECTIVE R15, `(.L_x_3376) ;  /* 0x000000000f087348 */ /* 0x000fea0003c00000 */
[----:B------:R1:W2:Y:S02]  /*12520*/  SHFL.IDX P6, R14, R13, R12, R11 ;  /* 0x0000000c0d0e7389 */ /* 0x0002a400000c000b */
[----:B-12---:R-:W-:Y:S01]  /*12530*/  ENDCOLLECTIVE ;  /* 0x000000000000791b */ /* 0x006fe20003800000 */
.L_x_3376:
[----:B------:R-:W-:Y:S05]  /*12540*/  BRA `(.L_x_3377) ;  /* 0xffffffd000fc7947 */ /* 0x000fea000383ffff */
.L_x_3324:
[----:B------:R-:W-:Y:S01]  /*12550*/  BSSY B0, `(.L_x_3378) ;  /* 0x0000006000007945 */ /* 0x000fe20003800000 */
[----:B------:R-:W-:-:S07]  /*12560*/  MOV R15, 0xffffffff ;  /* 0xffffffff000f7802 */ /* 0x000fce0000000f00 */
[----:B------:R-:W-:Y:S05]  /*12570*/  WARPSYNC.COLLECTIVE R15, `(.L_x_3379) ;  /* 0x000000000f0c7348 */ /* 0x000fea0003c00000 */
[----:B------:R-:W-:Y:S02]  /*12580*/  ELECT P6, UR62, PT ;  /* 0x00000000003e782f */ /* 0x000fe400038c0000 */
[----:B------:R-:W-:Y:S01]  /*12590*/  MOV R14, UR62 ;  /* 0x0000003e000e7c02 */ /* 0x000fe20008000f00 */
[----:B------:R-:W-:Y:S10]  /*125a0*/  ENDCOLLECTIVE ;  /* 0x000000000000791b */ /* 0x000ff40003800000 */
.L_x_3379:
[----:B------:R-:W-:Y:S05]  /*125b0*/  BSYNC B0 ;  /* 0x0000000000007941 */ /* 0x000fea0003800000 */
.L_x_3378:
[----:B------:R-:W-:Y:S05]  /*125c0*/  BRA `(.L_x_3380) ;  /* 0xffffffd000ec7947 */ /* 0x000fea000383ffff */
.L_x_3327:
[----:B-1----:R1:W2:Y:S02]  /*125d0*/  SYNCS.PHASECHK.TRANS64.TRYWAIT P2, [R8+URZ+0x38840], R5 ;  /* 0x03884005080075a7 */ /* 0x0022a4000804017f */
[----:B--2---:R-:W-:Y:S05]  /*125e0*/  @!P2 NANOSLEEP.SYNCS 0x989680 ;  /* 0x009896800000a95d */ /* 0x004fea0003900000 */
[----:B------:R-:W2:Y:S02]  /*125f0*/  @!P2 SYNCS.PHASECHK.TRANS64 P2, [R8+URZ+0x38840], R5 ;  /* 0x038840050800a5a7 */ /* 0x000ea4000804007f */
[----:B--2---:R-:W-:Y:S05]  /*12600*/  @!P2 BRA `(.L_x_3327) ;  /* 0xfffffffc00f0a947 */ /* 0x004fea000383ffff */
[----:B------:R-:W-:Y:S05]  /*12610*/  BRA `(.L_x_3381) ;  /* 0xffffffd400487947 */ /* 0x000fea000383ffff */
.L_x_3331:
[----:B-1----:R-:W-:-:S04]  /*12620*/  IMAD.U32 R8, RZ, RZ, UR38 ;  /* 0x00000026ff087e24 */ /* 0x002fc8000f8e00ff */
[----:B------:R1:W2:Y:S03]  /*12630*/  SYNCS.PHASECHK.TRANS64.TRYWAIT P2, [R8+URZ+0x38820], R5 ;  /* 0x03882005080075a7 */ /* 0x0002a6000804017f */
[----:B--2---:R-:W-:Y:S05]  /*12640*/  @!P2 NANOSLEEP.SYNCS 0x989680 ;  /* 0x009896800000a95d */ /* 0x004fea0003900000 */
[----:B------:R-:W2:Y:S02]  /*12650*/  @!P2 SYNCS.PHASECHK.TRANS64 P2, [R8+URZ+0x38820], R5 ;  /* 0x038820050800a5a7 */ /* 0x000ea4000804007f */
[----:B--2---:R-:W-:Y:S05]  /*12660*/  @!P2 BRA `(.L_x_3331) ;  /* 0xfffffffc00eca947 */ /* 0x004fea000383ffff */
[----:B------:R-:W-:Y:S05]  /*12670*/  BRA `(.L_x_3382) ;  /* 0xffffffd800bc7947 */ /* 0x000fea000383ffff */
.L_x_3334:
[----:B-1----:R1:W2:Y:S02]  /*12680*/  SYNCS.PHASECHK.TRANS64.TRYWAIT P2, [R5+URZ+0x38860], R8 ;  /* 0x03886008050075a7 */ /* 0x0022a4000804017f */
[----:B--2---:R-:W-:Y:S05]  /*12690*/  @!P2 NANOSLEEP.SYNCS 0x989680 ;  /* 0x009896800000a95d */ /* 0x004fea0003900000 */
[----:B------:R-:W2:Y:S02]  /*126a0*/  @!P2 SYNCS.PHASECHK.TRANS64 P2, [R5+URZ+0x38860], R8 ;  /* 0x038860080500a5a7 */ /* 0x000ea4000804007f */
[----:B--2---:R-:W-:Y:S05]  /*126b0*/  @!P2 BRA `(.L_x_3334) ;  /* 0xfffffffc00f0a947 */ /* 0x004fea000383ffff */
[----:B------:R-:W-:Y:S05]  /*126c0*/  BRA `(.L_x_3383) ;  /* 0xffffffd800d07947 */ /* 0x000fea000383ffff */
.L_x_3341:
[----:B-1----:R1:W2:Y:S02]  /*126d0*/  SYNCS.PHASECHK.TRANS64.TRYWAIT P3, [R2+URZ+0x38840], R3 ;  /* 0x03884003020075a7 */ /* 0x0022a4000806017f */
[----:B--2---:R-:W-:Y:S05]  /*126e0*/  @!P3 NANOSLEEP.SYNCS 0x989680 ;  /* 0x009896800000b95d */ /* 0x004fea0003900000 */
[----:B------:R-:W2:Y:S02]  /*126f0*/  @!P3 SYNCS.PHASECHK.TRANS64 P3, [R2+URZ+0x38840], R3 ;  /* 0x038840030200b5a7 */ /* 0x000ea4000806007f */
[----:B--2---:R-:W-:Y:S05]  /*12700*/  @!P3 BRA `(.L_x_3341) ;  /* 0xfffffffc00f0b947 */ /* 0x004fea000383ffff */
[----:B------:R-:W-:Y:S05]  /*12710*/  BRA `(.L_x_3384) ;  /* 0xffffffe000547947 */ /* 0x000fea000383ffff */
.L_x_3343:
[----:B--2---:R2:W3:Y:S02]  /*12720*/  SYNCS.PHASECHK.TRANS64.TRYWAIT P3, [R2+URZ+0x38860], R3 ;  /* 0x03886003020075a7 */ /* 0x0044e4000806017f */
[----:B---3--:R-:W-:Y:S05]  /*12730*/  @!P3 NANOSLEEP.SYNCS 0x989680 ;  /* 0x009896800000b95d */ /* 0x008fea0003900000 */
[----:B------:R-:W3:Y:S02]  /*12740*/  @!P3 SYNCS.PHASECHK.TRANS64 P3, [R2+URZ+0x38860], R3 ;  /* 0x038860030200b5a7 */ /* 0x000ee4000806007f */
[----:B---3--:R-:W-:Y:S05]  /*12750*/  @!P3 BRA `(.L_x_3343) ;  /* 0xfffffffc00f0b947 */ /* 0x008fea000383ffff */
[----:B------:R-:W-:Y:S05]  /*12760*/  BRA `(.L_x_3385) ;  /* 0xffffffe0009c7947 */ /* 0x000fea000383ffff */
.L_x_3349:
[----:B-1----:R1:W2:Y:S02]  /*12770*/  SYNCS.PHASECHK.TRANS64.TRYWAIT P3, [R3+URZ+0x38840], R2 ;  /* 0x03884002030075a7 */ /* 0x0022a4000806017f */
[----:B--2---:R-:W-:Y:S05]  /*12780*/  @!P3 NANOSLEEP.SYNCS 0x989680 ;  /* 0x009896800000b95d */ /* 0x004fea0003900000 */
[----:B------:R-:W2:Y:S02]  /*12790*/  @!P3 SYNCS.PHASECHK.TRANS64 P3, [R3+URZ+0x38840], R2 ;  /* 0x038840020300b5a7 */ /* 0x000ea4000806007f */
[----:B--2---:R-:W-:Y:S05]  /*127a0*/  @!P3 BRA `(.L_x_3349) ;  /* 0xfffffffc00f0b947 */ /* 0x004fea000383ffff */
[----:B------:R-:W-:Y:S05]  /*127b0*/  BRA `(.L_x_3386) ;  /* 0xffffffe8000c7947 */ /* 0x000fea000383ffff */
.L_x_3351:
[----:B---3--:R3:W4:Y:S02]  /*127c0*/  SYNCS.PHASECHK.TRANS64.TRYWAIT P3, [R3+URZ+0x38860], R2 ;  /* 0x03886002030075a7 */ /* 0x008724000806017f */
[----:B----4-:R-:W-:Y:S05]  /*127d0*/  @!P3 NANOSLEEP.SYNCS 0x989680 ;  /* 0x009896800000b95d */ /* 0x010fea0003900000 */
[----:B------:R-:W4:Y:S02]  /*127e0*/  @!P3 SYNCS.PHASECHK.TRANS64 P3, [R3+URZ+0x38860], R2 ;  /* 0x038860020300b5a7 */ /* 0x000f24000806007f */
[----:B----4-:R-:W-:Y:S05]  /*127f0*/  @!P3 BRA `(.L_x_3351) ;  /* 0xfffffffc00f0b947 */ /* 0x010fea000383ffff */
[----:B------:R-:W-:Y:S05]  /*12800*/  BRA `(.L_x_3387) ;  /* 0xffffffe800547947 */ /* 0x000fea000383ffff */
.L_x_3356:
[----:B-1----:R1:W2:Y:S02]  /*12810*/  SYNCS.PHASECHK.TRANS64.TRYWAIT P3, [R2+URZ+0x38840], R3 ;  /* 0x03884003020075a7 */ /* 0x0022a4000806017f */
[----:B--2---:R-:W-:Y:S05]  /*12820*/  @!P3 NANOSLEEP.SYNCS 0x989680 ;  /* 0x009896800000b95d */ /* 0x004fea0003900000 */
[----:B------:R-:W2:Y:S02]  /*12830*/  @!P3 SYNCS.PHASECHK.TRANS64 P3, [R2+URZ+0x38840], R3 ;  /* 0x038840030200b5a7 */ /* 0x000ea4000806007f */
[----:B--2---:R-:W-:Y:S05]  /*12840*/  @!P3 BRA `(.L_x_3356) ;  /* 0xfffffffc00f0b947 */ /* 0x004fea000383ffff */
[----:B------:R-:W-:Y:S05]  /*12850*/  BRA `(.L_x_3388) ;  /* 0xffffffec00ac7947 */ /* 0x000fea000383ffff */
.L_x_3358:
[----:B---3--:R3:W4:Y:S02]  /*12860*/  SYNCS.PHASECHK.TRANS64.TRYWAIT P3, [R2+URZ+0x38860], R3 ;  /* 0x03886003020075a7 */ /* 0x008724000806017f */
[----:B----4-:R-:W-:Y:S05]  /*12870*/  @!P3 NANOSLEEP.SYNCS 0x989680 ;  /* 0x009896800000b95d */ /* 0x010fea0003900000 */
[----:B------:R-:W4:Y:S02]  /*12880*/  @!P3 SYNCS.PHASECHK.TRANS64 P3, [R2+URZ+0x38860], R3 ;  /* 0x038860030200b5a7 */ /* 0x000f24000806007f */
[----:B----4-:R-:W-:Y:S05]  /*12890*/  @!P3 BRA `(.L_x_3358) ;  /* 0xfffffffc00f0b947 */ /* 0x010fea000383ffff */
[----:B------:R-:W-:Y:S05]  /*128a0*/  BRA `(.L_x_3389) ;  /* 0xffffffec00f47947 */ /* 0x000fea000383ffff */
.L_x_3363:
[----:B------:R-:W-:Y:S01]  /*128b0*/  BSSY B0, `(.L_x_3390) ;  /* 0x0000007000007945 */ /* 0x000fe20003800000 */
[----:B--2---:R-:W-:Y:S01]  /*128c0*/  IMAD.MOV.U32 R12, RZ, RZ, RZ ;  /* 0x000000ffff0c7224 */ /* 0x004fe200078e00ff */
[----:B------:R-:W-:Y:S01]  /*128d0*/  MOV R11, 0x1f ;  /* 0x0000001f000b7802 */ /* 0x000fe20000000f00 */
[----:B------:R-:W-:-:S07]  /*128e0*/  IMAD.MOV.U32 R15, RZ, RZ, -0x1 ;  /* 0xffffffffff0f7424 */ /* 0x000fce00078e00ff */
[----:B-1-34-:R-:W-:Y:S05]  /*128f0*/  WARPSYNC.COLLECTIVE R15, `(.L_x_3391) ;  /* 0x000000000f087348 */ /* 0x01afea0003c00000 */
[----:B------:R2:W1:Y:S02]  /*12900*/  SHFL.IDX P6, R14, R13, R12, R11 ;  /* 0x0000000c0d0e7389 */ /* 0x00046400000c000b */
[----:B-1234-:R-:W-:Y:S01]  /*12910*/  ENDCOLLECTIVE ;  /* 0x000000000000791b */ /* 0x01efe20003800000 */
.L_x_3391:
[----:B------:R-:W-:Y:S05]  /*12920*/  BSYNC B0 ;  /* 0x0000000000007941 */ /* 0x000fea0003800000 */
.L_x_3390:
[----:B------:R-:W-:Y:S05]  /*12930*/  BRA `(.L_x_3392) ;  /* 0xfffffff400287947 */ /* 0x000fea000383ffff */
.L_x_3365:
[----:B-1----:R1:W2:Y:S02]  /*12940*/  SYNCS.PHASECHK.TRANS64.TRYWAIT P0, [R7+URZ+0x38820], R0 ;  /* 0x03882000070075a7 */ /* 0x0022a4000800017f */
[----:B--2---:R-:W-:Y:S05]  /*12950*/  @!P0 NANOSLEEP.SYNCS 0x989680 ;  /* 0x009896800000895d */ /* 0x004fea0003900000 */
[----:B------:R-:W2:Y:S02]  /*12960*/  @!P0 SYNCS.PHASECHK.TRANS64 P0, [R7+URZ+0x38820], R0 ;  /* 0x03882000070085a7 */ /* 0x000ea4000800007f */
[----:B--2---:R-:W-:Y:S05]  /*12970*/  @!P0 BRA `(.L_x_3365) ;  /* 0xfffffffc00f08947 */ /* 0x004fea000383ffff */
[----:B------:R-:W-:Y:S05]  /*12980*/  BRA `(.L_x_3393) ;  /* 0xfffffff400707947 */ /* 0x000fea000383ffff */
.L_x_3369:
[----:B-1----:R1:W2:Y:S02]  /*12990*/  SYNCS.PHASECHK.TRANS64.TRYWAIT P0, [R5+URZ], R4 ;  /* 0x00000004050075a7 */ /* 0x0022a4000800017f */
[----:B--2---:R-:W-:Y:S05]  /*129a0*/  @!P0 NANOSLEEP.SYNCS 0x989680 ;  /* 0x009896800000895d */ /* 0x004fea0003900000 */
[----:B------:R-:W2:Y:S02]  /*129b0*/  @!P0 SYNCS.PHASECHK.TRANS64 P0, [R5+URZ], R4 ;  /* 0x00000004050085a7 */ /* 0x000ea4000800007f */
[----:B--2---:R-:W-:Y:S05]  /*129c0*/  @!P0 BRA `(.L_x_3369) ;  /* 0xfffffffc00f08947 */ /* 0x004fea000383ffff */
[----:B------:R-:W-:Y:S05]  /*129d0*/  BRA `(.L_x_3394) ;  /* 0xfffffff400cc7947 */ /* 0x000fea000383ffff */
.L_x_3370:
[----:B--2---:R2:W3:Y:S02]  /*129e0*/  SYNCS.PHASECHK.TRANS64.TRYWAIT P0, [R3+URZ], R0 ;  /* 0x00000000030075a7 */ /* 0x0044e4000800017f */
[----:B---3--:R-:W-:Y:S05]  /*129f0*/  @!P0 NANOSLEEP.SYNCS 0x989680 ;  /* 0x009896800000895d */ /* 0x008fea0003900000 */
[----:B------:R-:W3:Y:S02]  /*12a00*/  @!P0 SYNCS.PHASECHK.TRANS64 P0, [R3+URZ], R0 ;  /* 0x00000000030085a7 */ /* 0x000ee4000800007f */
[----:B---3--:R-:W-:Y:S05]  /*12a10*/  @!P0 BRA `(.L_x_3370) ;  /* 0xfffffffc00f08947 */ /* 0x008fea000383ffff */
[----:B------:R-:W-:Y:S05]  /*12a20*/  BRA `(.L_x_3395) ;  /* 0xfffffff400c07947 */ /* 0x000fea000383ffff */
.L_x_3372:
[----:B-1----:R1:W2:Y:S02]  /*12a30*/  SYNCS.PHASECHK.TRANS64.TRYWAIT P0, [R5+URZ], R4 ;  /* 0x00000004050075a7 */ /* 0x0022a4000800017f */
[----:B--2---:R-:W-:Y:S05]  /*12a40*/  @!P0 NANOSLEEP.SYNCS 0x989680 ;  /* 0x009896800000895d */ /* 0x004fea0003900000 */
[----:B------:R-:W2:Y:S02]  /*12a50*/  @!P0 SYNCS.PHASECHK.TRANS64 P0, [R5+URZ], R4 ;  /* 0x00000004050085a7 */ /* 0x000ea4000800007f */
[----:B--2---:R-:W-:Y:S05]  /*12a60*/  @!P0 BRA `(.L_x_3372) ;  /* 0xfffffffc00f08947 */ /* 0x004fea000383ffff */
[----:B------:R-:W-:Y:S05]  /*12a70*/  BRA `(.L_x_3396) ;  /* 0xfffffff400c47947 */ /* 0x000fea000383ffff */
.L_x_3397:
        /* <DEDUP_REMOVED lines=16> */
.L_x_4562:


//--------------------- .text._ZN7cutlass13device_kernelIN5flash11enable_sm90INS1_16FlashAttnFwdSm90INS1_25CollectiveMainloopFwdSm90ILi2EN4cute5tupleIJNS5_1CILi1EEES8_S8_EEENS6_IJNS7_ILi64EEESA_SA_EEELi512ENS_6half_tEfNS_4arch4Sm90ELb1ELb0ELb1ELb1ELb0ELb0ELb0ELb0ELb0ELb0ELb0ELb0EEENS1_21CollectiveEpilogueFwdINS6_IJSA_NS7_ILi512EEESA_EEES9_SC_SE_Li256ELb1ELb0ELb0ELb0EEENS1_36VarlenDynamicPersistentTileSchedulerILi64ELi64ELi256ELi32ELb0ELb0ELb1ELb1ELb1ELb1EEEEEEEEEvNT_6ParamsE --------------------------
	.section	.text._ZN7cutlass13device_kernelIN5flash11enable_sm90INS1_16FlashAttnFwdSm90INS1_25CollectiveMainloopFwdSm90ILi2EN4cute5tupleIJNS5_1CILi1EEES8_S8_EEENS6_IJNS7_ILi64EEESA_SA_EEELi512ENS_6half_tEfNS_4arch4Sm90ELb1ELb0ELb1ELb1ELb0ELb0ELb0ELb0ELb0ELb0ELb0ELb0EEENS1_21CollectiveEpilogueFwdINS6_IJSA_NS7_ILi512EEESA_EEES9_SC_SE_Li256ELb1ELb0ELb0ELb0EEENS1_36VarlenDynamicPersistentTileSchedulerILi64ELi64ELi256ELi32ELb0ELb0ELb1ELb1ELb1ELb1EEEEEEEEEvNT_6ParamsE,"ax",@progbits
	.align	128
.text._ZN7cutlass13device_kernelIN5flash11enable_sm90INS1_16FlashAttnFwdSm90INS1_25CollectiveMainloopFwdSm90ILi2EN4cute5tupleIJNS5_1CILi1EEES8_S8_EEENS6_IJNS7_ILi64EEESA_SA_EEELi512ENS_6half_tEfNS_4arch4Sm90ELb1ELb0ELb1ELb1ELb0ELb0ELb0ELb0ELb0ELb0ELb0ELb0EEENS1_21CollectiveEpilogueFwdINS6_IJSA_NS7_ILi512EEESA_EEES9_SC_SE_Li256ELb1ELb0ELb0ELb0EEENS1_36VarlenDynamicPersistentTileSchedulerILi64ELi64ELi256ELi32ELb0ELb0ELb1ELb1ELb1ELb1EEEEEEEEEvNT_6ParamsE:
        .type           _ZN7cutlass13device_kernelIN5flash11enable_sm90INS1_16FlashAttnFwdSm90INS1_25CollectiveMainloopFwdSm90ILi2EN4cute5tupleIJNS5_1CILi1EEES8_S8_EEENS6_IJNS7_ILi64EEESA_SA_EEELi512ENS_6half_tEfNS_4arch4Sm90ELb1ELb0ELb1ELb1ELb0ELb0ELb0ELb0ELb0ELb0ELb0ELb0EEENS1_21CollectiveEpilogueFwdINS6_IJSA_NS7_ILi512EEESA_EEES9_SC_SE_Li256ELb1ELb0ELb0ELb0EEENS1_36VarlenDynamicPersistentTileSchedulerILi64ELi64ELi256ELi32ELb0ELb0ELb1ELb1ELb1ELb1EEEEEEEEEvNT_6ParamsE,@function
        .size           _ZN7cutlass13device_kernelIN5flash11enable_sm90INS1_16FlashAttnFwdSm90INS1_25CollectiveMainloopFwdSm90ILi2EN4cute5tupleIJNS5_1CILi1EEES8_S8_EEENS6_IJNS7_ILi64EEESA_SA_EEELi512ENS_6half_tEfNS_4arch4Sm90ELb1ELb0ELb1ELb1ELb0ELb0ELb0ELb0ELb0ELb0ELb0ELb0EEENS1_21CollectiveEpilogueFwdINS6_IJSA_NS7_ILi512EEESA_EEES9_SC_SE_Li256ELb1ELb0ELb0ELb0EEENS1_36VarlenDynamicPersistentTileSchedulerILi64ELi64ELi256ELi32ELb0ELb0ELb1ELb1ELb1ELb1EEEEEEEEEvNT_6ParamsE,(.L_x_4563 - _ZN7cutlass13device_kernelIN5flash11enable_sm90INS1_16FlashAttnFwdSm90INS1_25CollectiveMainloopFwdSm90ILi2EN4cute5tupleIJNS5_1CILi1EEES8_S8_EEENS6_IJNS7_ILi64EEESA_SA_EEELi512ENS_6half_tEfNS_4arch4Sm90ELb1ELb0ELb1ELb1ELb0ELb0ELb0ELb0ELb0ELb0ELb0ELb0EEENS1_21CollectiveEpilogueFwdINS6_IJSA_NS7_ILi512EEESA_EEES9_SC_SE_Li256ELb1ELb0ELb0ELb0EEENS1_36VarlenDynamicPersistentTileSchedulerILi64ELi64ELi256ELi32ELb0ELb0ELb1ELb1ELb1ELb1EEEEEEEEEvNT_6ParamsE)
        .other          _ZN7cutlass13device_kernelIN5flash11enable_sm90INS1_16FlashAttnFwdSm90INS1_25CollectiveMainloopFwdSm90ILi2EN4cute5tupleIJNS5_1CILi1EEES8_S8_EEENS6_IJNS7_ILi64EEESA_SA_EEELi512ENS_6half_tEfNS_4arch4Sm90ELb1ELb0ELb1ELb1ELb0ELb0ELb0ELb0ELb0ELb0ELb0ELb0EEENS1_21CollectiveEpilogueFwdINS6_IJSA_NS7_ILi512EEESA_EEES9_SC_SE_Li256ELb1ELb0ELb0ELb0EEENS1_36VarlenDynamicPersistentTileSchedulerILi64ELi64ELi256ELi32ELb0ELb0ELb1ELb1ELb1ELb1EEEEEEEEEvNT_6ParamsE,@"STO_CUDA_ENTRY STV_DEFAULT"
_ZN7cutlass13device_kernelIN5flash11enable_sm90INS1_16FlashAttnFwdSm90INS1_25CollectiveMainloopFwdSm90ILi2EN4cute5tupleIJNS5_1CILi1EEES8_S8_EEENS6_IJNS7_ILi64EEESA_SA_EEELi512ENS_6half_tEfNS_4arch4Sm90ELb1ELb0ELb1ELb1ELb0ELb0ELb0ELb0ELb0ELb0ELb0ELb0EEENS1_21CollectiveEpilogueFwdINS6_IJSA_NS7_ILi512EEESA_EEES9_SC_SE_Li256ELb1ELb0ELb0ELb0EEENS1_36VarlenDynamicPersistentTileSchedulerILi64ELi64ELi256ELi32ELb0ELb0ELb1ELb1ELb1ELb1EEEEEEEEEvNT_6ParamsE:
        /* <DEDUP_REMOVED lines=21> */
.L_x_3399:
[----:B------:R-:W-:Y:S05]  /*0150*/  BSYNC B0 ;  /* 0x0000000000007941 */ /* 0x000fea0003800000 */
.L_x_3398:
        /* <DEDUP_REMOVED lines=37> */
.L_x_3400:
        /* <DEDUP_REMOVED lines=22> */
.L_x_3401:
        /* <DEDUP_REMOVED lines=18> */
.L_x_3402:
        /* <DEDUP_REMOVED lines=22> */
.L_x_3403:
        /* <DEDUP_REMOVED lines=22> */
.L_x_3404:
[----:B------:R-:W-:Y:S01]  /*08f0*/  PLOP3.LUT P0, PT, PT, PT, UP0, 0x80, 0x0 ;  /* 0x000000000000781c */ /* 0x000fe20003f0f008 */
[----:B------:R-:W-:Y:S01]  /*0900*/  UMOV UR36, 0x1 ;  /* 0x0000000100247882 */ /* 0x000fe20000000000 */
[----:B------:R-:W-:Y:S01]  /*0910*/  NOP ;  /* 0x0000000000007918 */ /* 0x000fe20000000000 */
[----:B------:R-:W-:Y:S01]  /*0920*/  USEL UR36, UR36, 0x2, !UP0 ;  /* 0x0000000224247887 */ /* 0x000fe2000c000000 */
[----:B------:R-:W-:Y:S01]  /*0930*/  ULDC.64 UR48, c[0x0][0x208] ;  /* 0x0000820000307ab9 */ /* 0x000fe20000000a00 */
[----:B012-4-:R-:W-:Y:S08]  /*0940*/  BAR.SYNC.DEFER_BLOCKING 0x0 ;  /* 0x0000000000007b1d */ /* 0x017ff00000010000 */
[----:B------:R-:W-:Y:S05]  /*0950*/  @!P0 BRA `(.L_x_3405) ;  /* 0x000000b400c48947 */ /* 0x000fea0003800000 */
.L_x_3406:
        /* <DEDUP_REMOVED lines=20> */
[----:B------:R-:W-:Y:S01]  /*0aa0*/  MOV R23, 0x40 ;  /* 0x0000004000177802 */ /* 0x000fe20000000f00 */
[----:B------:R-:W-:Y:S01]  /*0ab0*/  ULOP3.LUT UR41, UR36, 0x1, URZ, 0xfc, !UPT ;  /* 0x0000000124297892 */ /* 0x000fe2000f8efc3f */
[----:B------:R-:W-:Y:S01]  /*0ac0*/  R2UR UR52, R13 ;  /* 0x000000000d3472ca */ /* 0x000fe200000e0000 */
[----:B------:R-:W-:Y:S01]  /*0ad0*/  UMOV UR37, URZ ;  /* 0x0000003f00257c82 */ /* 0x000fe20008000000 */
[----:B------:R-:W-:Y:S01]  /*0ae0*/  SHF.R.S32.HI R0, RZ, 0x1f, R189 ;  /* 0x0000001fff007819 */ /* 0x000fe200000114bd */
[----:B------:R-:W-:Y:S01]  /*0af0*/  UMOV UR38, URZ ;  /* 0x0000003f00267c82 */ /* 0x000fe20008000000 */
[----:B------:R-:W-:Y:S01]  /*0b00*/  R2UR UR5, R14 ;  /* 0x000000000e0572ca */ /* 0x000fe200000e0000 */
[----:B------:R-:W-:Y:S01]  /*0b10*/  UMOV UR39, URZ ;  /* 0x0000003f00277c82 */ /* 0x000fe20008000000 */
[CC--:B------:R-:W-:Y:S02]  /*0b20*/  LEA.HI R2, R0.reuse, R189.reuse, RZ, 0x4 ;  /* 0x000000bd00027211 */ /* 0x0c0fe400078f20ff */
[----:B------:R-:W-:-:S02]  /*0b30*/  LEA.HI R6, R0, R189, RZ, 0x5 ;  /* 0x000000bd00067211 */ /* 0x000fc400078f28ff */
[----:B------:R-:W-:Y:S02]  /*0b40*/  SHF.R.S32.HI R3, RZ, 0x4, R2 ;  /* 0x00000004ff037819 */ /* 0x000fe40000011402 */
[--C-:B------:R-:W-:Y:S02]  /*0b50*/  SHF.R.S32.HI R12, RZ, 0x5, R6.reuse ;  /* 0x00000005ff0c7819 */ /* 0x100fe40000011406 */
[C---:B------:R-:W-:Y:S02]  /*0b60*/  LEA.HI R5, R2.reuse, R3, RZ, 0x1 ;  /* 0x0000000302057211 */ /* 0x040fe400078f08ff */
[----:B------:R-:W-:Y:S02]  /*0b70*/  LOP3.LUT R2, R2, 0xfffffff0, RZ, 0xc0, !PT ;  /* 0xfffffff002027812 */ /* 0x000fe400078ec0ff */
[----:B------:R-:W-:Y:S02]  /*0b80*/  LOP3.LUT R8, R5, 0x1ffffffe, RZ, 0xc0, !PT ;  /* 0x1ffffffe05087812 */ /* 0x000fe400078ec0ff */
[----:B------:R-:W-:Y:S01]  /*0b90*/  SHF.R.S32.HI R5, RZ, 0x1f, R6 ;  /* 0x0000001fff057819 */ /* 0x000fe20000011406 */
[----:B------:R-:W-:Y:S01]  /*0ba0*/  IMAD.IADD R6, R189, 0x1, -R2 ;  /* 0x00000001bd067824 */ /* 0x000fe200078e0a02 */
[----:B------:R-:W-:-:S02]  /*0bb0*/  LEA.HI R4, R0, R189, RZ, 0x7 ;  /* 0x000000bd00047211 */ /* 0x000fc400078f38ff */
[----:B------:R-:W-:Y:S02]  /*0bc0*/  LEA.HI R5, R5, R12, RZ, 0x2 ;  /* 0x0000000c05057211 */ /* 0x000fe400078f10ff */
[----:B------:R-:W-:Y:S02]  /*0bd0*/  IADD3 R9, R3, -R8, RZ ;  /* 0x8000000803097210 */ /* 0x000fe40007ffe0ff */
[----:B------:R-:W-:Y:S02]  /*0be0*/  SHF.R.S32.HI R3, RZ, 0x1f, R6 ;  /* 0x0000001fff037819 */ /* 0x000fe40000011406 */
[----:B------:R-:W-:Y:S01]  /*0bf0*/  LOP3.LUT R7, R5, 0x3ffffc, RZ, 0xc0, !PT ;  /* 0x003ffffc05077812 */ /* 0x000fe200078ec0ff */
[----:B------:R-:W-:Y:S01]  /*0c00*/  IMAD.SHL.U32 R9, R9, 0x8, RZ ;  /* 0x0000000809097824 */ /* 0x000fe200078e00ff */
[----:B------:R-:W-:Y:S02]  /*0c10*/  SHF.R.S32.HI R185, RZ, 0x7, R4 ;  /* 0x00000007ffb97819 */ /* 0x000fe40000011404 */
[----:B------:R-:W-:Y:S01]  /*0c20*/  LEA.HI R5, R3, R6, RZ, 0x3 ;  /* 0x0000000603057211 */ /* 0x000fe200078f18ff */
[----:B------:R-:W-:Y:S01]  /*0c30*/  IMAD.IADD R8, R12, 0x1, -R7 ;  /* 0x000000010c087824 */ /* 0x000fe200078e0a07 */
[----:B------:R-:W-:Y:S01]  /*0c40*/  LOP3.LUT R2, R4, 0xffffff80, RZ, 0xc0, !PT ;  /* 0xffffff8004027812 */ /* 0x000fe200078ec0ff */
[----:B------:R-:W-:Y:S01]  /*0c50*/  IMAD R11, R185, 0x100, R6 ;  /* 0x00000100b90b7824 */ /* 0x000fe200078e0206 */
[----:B------:R-:W-:-:S02]  /*0c60*/  LOP3.LUT R7, R5, 0xfffffff8, RZ, 0xc0, !PT ;  /* 0xfffffff805077812 */ /* 0x000fc400078ec0ff */
[----:B------:R-:W-:Y:S01]  /*0c70*/  SHF.L.U32 R10, R5, 0x6, RZ ;  /* 0x00000006050a7819 */ /* 0x000fe200000006ff */
[----:B------:R-:W-:Y:S01]  /*0c80*/  IMAD R188, R8, 0x10, R11 ;  /* 0x0000001008bc7824 */ /* 0x000fe200078e020b */
[----:B------:R-:W-:Y:S01]  /*0c90*/  LEA.HI R0, R0, R189, RZ, 0x3 ;  /* 0x000000bd00007211 */ /* 0x000fe200078f18ff */
[----:B------:R-:W-:Y:S01]  /*0ca0*/  IMAD.IADD R8, R6, 0x1, -R7 ;  /* 0x0000000106087824 */ /* 0x000fe200078e0a07 */
[----:B------:R-:W-:Y:S01]  /*0cb0*/  LOP3.LUT R11, R10, 0x7ffffe00, RZ, 0xc0, !PT ;  /* 0x7ffffe000a0b7812 */ /* 0x000fe200078ec0ff */
[----:B------:R-:W-:Y:S01]  /*0cc0*/  IMAD.IADD R2, R189, 0x1, -R2 ;  /* 0x00000001bd027824 */ /* 0x000fe200078e0a02 */
[----:B------:R-:W-:Y:S01]  /*0cd0*/  LEA.HI R4, R4, R185, RZ, 0x1 ;  /* 0x000000b904047211 */ /* 0x000fe200078f08ff */
[----:B------:R-:W-:Y:S01]  /*0ce0*/  IMAD.SHL.U32 R10, R8, 0x40, RZ ;  /* 0x00000040080a7824 */ /* 0x000fe200078e00ff */
[----:B------:R-:W-:Y:S01]  /*0cf0*/  LEA R11, R12, R11, 0xa ;  /* 0x0000000b0c0b7211 */ /* 0x000fe200078e50ff */
[----:B------:R-:W-:Y:S01]  /*0d00*/  IMAD.U32 R188, R188, 0x40, R9 ;  /* 0x00000040bcbc7824 */ /* 0x000fe200078e0009 */
[----:B------:R-:W-:-:S02]  /*0d10*/  SHF.R.S32.HI R3, RZ, 0x1f, R2 ;  /* 0x0000001fff037819 */ /* 0x000fc40000011402 */
[----:B------:R-:W-:Y:S02]  /*0d20*/  LOP3.LUT R10, R10, 0x1c0, RZ, 0xc0, !PT ;  /* 0x000001c00a0a7812 */ /* 0x000fe400078ec0ff */
[----:B------:R-:W-:Y:S02]  /*0d30*/  LEA.HI R5, R3, R2, RZ, 0x2 ;  /* 0x0000000203057211 */ /* 0x000fe400078f10ff */
[----:B------:R-:W-:Y:S02]  /*0d40*/  LOP3.LUT R9, R10, 0x8, R9, 0xf8, !PT ;  /* 0x000000080a097812 */ /* 0x000fe400078ef809 */
[--C-:B------:R-:W-:Y:S02]  /*0d50*/  SHF.R.S32.HI R6, RZ, 0x2, R5.reuse ;  /* 0x00000002ff067819 */ /* 0x100fe40000011405 */
[----:B------:R-:W-:Y:S02]  /*0d60*/  SHF.R.S32.HI R7, RZ, 0x1f, R5 ;  /* 0x0000001fff077819 */ /* 0x000fe40000011405 */
[----:B------:R-:W-:-:S02]  /*0d70*/  SHF.R.U32.HI R10, RZ, 0x3, R10 ;  /* 0x00000003ff0a7819 */ /* 0x000fc4000001160a */
[----:B------:R-:W-:Y:S02]  /*0d80*/  LEA.HI R7, R7, R6, RZ, 0x3 ;  /* 0x0000000607077211 */ /* 0x000fe400078f18ff */
[----:B------:R-:W-:Y:S02]  /*0d90*/  LOP3.LUT R10, R9, R10, RZ, 0x3c, !PT ;  /* 0x0000000a090a7212 */ /* 0x000fe400078e3cff */
[----:B------:R-:W-:Y:S02]  /*0da0*/  LEA.HI R3, R3, R2, RZ, 0x5 ;  /* 0x0000000203037211 */ /* 0x000fe400078f28ff */
[----:B------:R-:W-:Y:S01]  /*0db0*/  LOP3.LUT R7, R7, 0xfffffff8, RZ, 0xc0, !PT ;  /* 0xfffffff807077812 */ /* 0x000fe200078ec0ff */
[----:B------:R-:W-:Y:S01]  /*0dc0*/  IMAD.IADD R10, R11, 0x1, R10 ;  /* 0x000000010b0a7824 */ /* 0x000fe200078e020a */
[----:B------:R-:W-:Y:S02]  /*0dd0*/  R2P PR, R8, 0x6 ;  /* 0x0000000608007804 */ /* 0x000fe40000000000 */
[----:B------:R-:W-:Y:S01]  /*0de0*/  LOP3.LUT R5, R5, 0x7ffffffc, RZ, 0xc0, !PT ;  /* 0x7ffffffc05057812 */ /* 0x000fe200078ec0ff */
[----:B------:R-:W-:Y:S01]  /*0df0*/  IMAD.IADD R6, R6, 0x1, -R7 ;  /* 0x0000000106067824 */ /* 0x000fe200078e0a07 */
[----:B------:R-:W-:Y:S01]  /*0e00*/  SHF.R.S32.HI R3, RZ, 0x5, R3 ;  /* 0x00000005ff037819 */ /* 0x000fe20000011403 */
[----:B------:R-:W-:Y:S01]  /*0e10*/  IMAD.MOV.U32 R7, RZ, RZ, R15 ;  /* 0x000000ffff077224 */ /* 0x000fe200078e000f */
[----:B------:R-:W-:-:S02]  /*0e20*/  LEA R19, R10, UR40, 0x1 ;  /* 0x000000280a137c11 */ /* 0x000fc4000f8e08ff */
[----:B------:R-:W-:Y:S01]  /*0e30*/  IADD3 R5, R2, -R5, RZ ;  /* 0x8000000502057210 */ /* 0x000fe20007ffe0ff */
[----:B------:R-:W-:Y:S01]  /*0e40*/  IMAD R2, R3, 0x10, R6 ;  /* 0x0000001003027824 */ /* 0x000fe200078e0206 */
[----:B------:R-:W-:Y:S01]  /*0e50*/  LOP3.LUT R6, R0, 0x1ffffff8, RZ, 0xc0, !PT ;  /* 0x1ffffff800067812 */ /* 0x000fe200078ec0ff */
[C---:B------:R-:W-:Y:S01]  /*0e60*/  VIADD R184, R19.reuse, 0x26800 ;  /* 0x0002680013b87836 */ /* 0x040fe20000000000 */
[----:B------:R-:W-:Y:S01]  /*0e70*/  LOP3.LUT R4, R4, 0xfffffe, RZ, 0xc0, !PT ;  /* 0x00fffffe04047812 */ /* 0x000fe200078ec0ff */
[----:B------:R-:W-:Y:S01]  /*0e80*/  VIADD R22, R19, 0x26820 ;  /* 0x0002682013167836 */ /* 0x000fe20000000000 */
[----:B------:R-:W-:Y:S01]  /*0e90*/  SEL R23, R23, 0xffffffc0, !P2 ;  /* 0xffffffc017177807 */ /* 0x000fe20005000000 */
[----:B------:R-:W-:Y:S01]  /*0ea0*/  IMAD.IADD R6, R189, 0x1, -R6 ;  /* 0x00000001bd067824 */ /* 0x000fe200078e0a06 */
[----:B------:R-:W-:Y:S01]  /*0eb0*/  IADD3 R4, R185, -R4, RZ ;  /* 0x80000004b9047210 */ /* 0x000fe20007ffe0ff */
[C---:B------:R-:W-:Y:S01]  /*0ec0*/  @P1 VIADD R22, R184.reuse, 0xffffffe0 ;  /* 0xffffffe0b8161836 */ /* 0x040fe20000000000 */
[----:B------:R-:W-:Y:S01]  /*0ed0*/  SHF.R.S32.HI R186, RZ, 0x3, R0 ;  /* 0x00000003ffba7819 */ /* 0x000fe20000011400 */
[----:B------:R-:W-:Y:S01]  /*0ee0*/  IMAD.IADD R184, R184, 0x1, R23 ;  /* 0x00000001b8b87824 */ /* 0x000fe200078e0217 */
[----:B------:R-:W-:Y:S01]  /*0ef0*/  SHF.L.U32 R16, R5, 0x1, RZ ;  /* 0x0000000105107819 */ /* 0x000fe200000006ff */
[----:B------:R-:W-:-:S02]  /*0f00*/  IMAD.SHL.U32 R17, R6, 0x8, RZ ;  /* 0x0000000806117824 */ /* 0x000fc400078e00ff */
[----:B------:R-:W-:Y:S02]  /*0f10*/  IMAD.SHL.U32 R18, R4, 0x100, RZ ;  /* 0x0000010004127824 */ /* 0x000fe400078e00ff */
[----:B------:R-:W-:-:S07]  /*0f20*/  IMAD.IADD R23, R23, 0x1, R22 ;  /* 0x0000000117177824 */ /* 0x000fce00078e0216 */
.L_x_3462:
[----:B0-----:R-:W0:Y:S01]  /*0f30*/  LDC.64 R4, c[0x0][0xc60] ;  /* 0x00031800ff047b82 */ /* 0x001e220000000a00 */
[----:B------:R-:W-:Y:S01]  /*0f40*/  ULDC.64 UR6, c[0x0][0xa28] ;  /* 0x00028a0000067ab9 */ /* 0x000fe20000000a00 */
[----:B------:R-:W-:Y:S01]  /*0f50*/  ULDC.64 UR8, c[0x0][0xa18] ;  /* 0x0002860000087ab9 */ /* 0x000fe20000000a00 */
[----:B------:R-:W-:Y:S01]  /*0f60*/  ULDC UR4, c[0x0][0x404] ;  /* 0x0001010000047ab9 */ /* 0x000fe20000000800 */
[----:B0-----:R-:W-:-:S06]  /*0f70*/  IMAD.WIDE R4, R7, 0x4, R4 ;  /* 0x0000000407047825 */ /* 0x001fcc00078e0204 */
[----:B--2---:R-:W2:Y:S01]  /*0f80*/  LDG.E R4, desc[UR48][R4.64] ;  /* 0x0000003004047981 */ /* 0x004ea2000c1e1900 */
[----:B------:R-:W-:Y:S02]  /*0f90*/  UISETP.NE.U32.AND UP0, UPT, UR6, URZ, UPT ;  /* 0x0000003f0600728c */ /* 0x000fe4000bf05070 */
[----:B------:R-:W-:Y:S02]  /*0fa0*/  UISETP.NE.U32.AND UP1, UPT, UR8, URZ, UPT ;  /* 0x0000003f0800728c */ /* 0x000fe4000bf25070 */
[----:B------:R-:W-:Y:S02]  /*0fb0*/  UISETP.NE.AND.EX UP0, UPT, UR7, URZ, UPT, UP0 ;  /* 0x0000003f0700728c */ /* 0x000fe4000bf05300 */
[----:B------:R-:W-:-:S04]  /*0fc0*/  UISETP.NE.AND.EX UP1, UPT, UR9, URZ, UPT, UP1 ;  /* 0x0000003f0900728c */ /* 0x000fc8000bf25310 */
[----:B------:R-:W-:Y:S02]  /*0fd0*/  PLOP3.LUT P0, PT, PT, PT, UP0, 0x80, 0x0 ;  /* 0x000000000000781c */ /* 0x000fe40003f0f008 */
[----:B------:R-:W-:Y:S02]  /*0fe0*/  PLOP3.LUT P2, PT, PT, PT, UP1, 0x80, 0x0 ;  /* 0x000000000000781c */ /* 0x000fe40003f4f018 */
[----:B--2---:R-:W-:-:S13]  /*0ff0*/  R2UR UR42, R4 ;  /* 0x00000000042a72ca */ /* 0x004fda00000e0000 */
[----:B------:R-:W-:Y:S02]  /*1000*/  USHF.R.S32.HI UR43, URZ, 0x1f, UR42 ;  /* 0x0000001f3f2b7899 */ /* 0x000fe4000801142a */
[----:B------:R-:W-:-:S04]  /*1010*/  @UP0 ULEA UR6, UP2, UR42, UR6, 0x2 ;  /* 0x000000062a060291 */ /* 0x000fc8000f84103f */
[----:B------:R-:W-:Y:S02]  /*1020*/  @UP0 ULEA.HI.X UR7, UR42, UR7, UR43, 0x2, UP2 ;  /* 0x000000072a070291 */ /* 0x000fe400090f142b */
[----:B------:R-:W-:Y:S01]  /*1030*/  @UP1 ULEA UR8, UP0, UR42, UR8, 0x2 ;  /* 0x000000082a081291 */ /* 0x000fe2000f80103f */
[----:B------:R-:W-:-:S03]  /*1040*/  IMAD.U32 R4, RZ, RZ, UR6 ;  /* 0x00000006ff047e24 */ /* 0x000fc6000f8e00ff */
[----:B------:R-:W-:Y:S01]  /*1050*/  @UP1 ULEA.HI.X UR9, UR42, UR9, UR43, 0x2, UP0 ;  /* 0x000000092a091291 */ /* 0x000fe200080f142b */
[----:B------:R-:W-:Y:S01]  /*1060*/  MOV R5, UR7 ;  /* 0x0000000700057c02 */ /* 0x000fe20008000f00 */
[----:B------:R-:W-:Y:S01]  /*1070*/  IMAD.U32 R6, RZ, RZ, UR8 ;  /* 0x00000008ff067e24 */ /* 0x000fe2000f8e00ff */
[----:B------:R-:W-:-:S03]  /*1080*/  ULDC.64 UR6, c[0x0][0x3f8] ;  /* 0x0000fe0000067ab9 */ /* 0x000fc60000000a00 */
[----:B------:R-:W-:Y:S01]  /*1090*/  IMAD.U32 R7, RZ, RZ, UR9 ;  /* 0x00000009ff077e24 */ /* 0x000fe2000f8e00ff */
[----:B------:R-:W2:Y:S01]  /*10a0*/  @P0 LDG.E R4, desc[UR48][R4.64] ;  /* 0x0000003004040981 */ /* 0x000ea2000c1e1900 */
[----:B------:R-:W-:Y:S01]  /*10b0*/  UISETP.NE.U32.AND UP0, UPT, UR6, URZ, UPT ;  /* 0x0000003f0600728c */ /* 0x000fe2000bf05070 */
[----:B------:R-:W-:Y:S02]  /*10c0*/  ULDC.64 UR8, c[0x0][0xa20] ;  /* 0x0002880000087ab9 */ /* 0x000fe40000000a00 */
[----:B---3--:R-:W3:Y:S01]  /*10d0*/  @P2 LDG.E R6, desc[UR48][R6.64] ;  /* 0x0000003006062981 */ /* 0x008ee2000c1e1900 */
[----:B------:R-:W-:Y:S01]  /*10e0*/  UISETP.NE.AND.EX UP0, UPT, UR7, URZ, UPT, UP0 ;  /* 0x0000003f0700728c */ /* 0x000fe2000bf05300 */
[----:B------:R-:W-:Y:S01]  /*10f0*/  ISETP.NE.U32.AND P1, PT, RZ, UR8, PT ;  /* 0x00000008ff007c0c */ /* 0x000fe2000bf25070 */
[----:B------:R-:W-:Y:S01]  /*1100*/  ULDC UR6, c[0x0][0x2e0] ;  /* 0x0000b80000067ab9 */ /* 0x000fe20000000800 */
[----:B------:R-:W-:Y:S01]  /*1110*/  UMOV UR50, URZ ;  /* 0x0000003f00327c82 */ /* 0x000fe20008000000 */
[----:B------:R-:W-:Y:S01]  /*1120*/  USEL UR4, UR4, 0x1, UP0 ;  /* 0x0000000104047887 */ /* 0x000fe20008000000 */
[----:B------:R-:W-:Y:S01]  /*1130*/  ISETP.NE.AND.EX P1, PT, RZ, UR9, PT, P1 ;  /* 0x00000009ff007c0c */ /* 0x000fe2000bf25310 */
[----:B------:R-:W-:Y:S01]  /*1140*/  ULDC UR51, c[0x0][0x288] ;  /* 0x0000a20000337ab9 */ /* 0x000fe20000000800 */
[----:B------:R-:W-:Y:S01]  /*1150*/  UMOV UR44, UR5 ;  /* 0x00000005002c7c82 */ /* 0x000fe20008000000 */
[----:B------:R-:W-:Y:S01]  /*1160*/  UIMAD UR6, UR4, UR6, URZ ;  /* 0x00000006040672a4 */ /* 0x000fe2000f8e023f */
[----:B--2---:R-:W-:-:S02]  /*1170*/  @P0 R2UR UR50, R4 ;  /* 0x00000000043202ca */ /* 0x004fc400000e0000 */
[----:B---3--:R-:W-:Y:S01]  /*1180*/  @P2 R2UR UR51, R6 ;  /* 0x00000000063322ca */ /* 0x008fe200000e0000 */
[----:B-1---5:R-:W-:-:S14]  /*1190*/  @P2 BRA `(.L_x_3407) ;  /* 0x0000000000342947 */ /* 0x022fdc0003800000 */
[----:B------:R-:W-:Y:S02]  /*11a0*/  ULDC.64 UR4, c[0x0][0xa00] ;  /* 0x0002800000047ab9 */ /* 0x000fe40000000a00 */
[----:B------:R-:W-:-:S04]  /*11b0*/  ISETP.NE.U32.AND P0, PT, RZ, UR4, PT ;  /* 0x00000004ff007c0c */ /* 0x000fc8000bf05070 */
[----:B------:R-:W-:-:S13]  /*11c0*/  ISETP.NE.AND.EX P0, PT, RZ, UR5, PT, P0 ;  /* 0x00000005ff007c0c */ /* 0x000fda000bf05300 */
[----:B------:R-:W-:Y:S05]  /*11d0*/  @!P0 BRA `(.L_x_3407) ;  /* 0x0000000000248947 */ /* 0x000fea0003800000 */
[----:B------:R-:W-:Y:S02]  /*11e0*/  ULDC.64 UR4, c[0x0][0xa00] ;  /* 0x0002800000047ab9 */ /* 0x000fe40000000a00 */
[----:B------:R-:W-:-:S06]  /*11f0*/  UIMAD.WIDE UR4, UR42, 0x4, UR4 ;  /* 0x000000042a0478a5 */ /* 0x000fcc000f8e0204 */
[----:B------:R-:W-:Y:S01]  /*1200*/  IMAD.U32 R4, RZ, RZ, UR4 ;  /* 0x00000004ff047e24 */ /* 0x000fe2000f8e00ff */
[----:B------:R-:W-:-:S05]  /*1210*/  MOV R5, UR5 ;  /* 0x0000000500057c02 */ /* 0x000fca0008000f00 */
[----:B------:R-:W2:Y:S04]  /*1220*/  LDG.E R3, desc[UR48][R4.64] ;  /* 0x0000003004037981 */ /* 0x000ea8000c1e1900 */
[----:B------:R-:W3:Y:S01]  /*1230*/  LDG.E R0, desc[UR48][R4.64+0x4] ;  /* 0x0000043004007981 */ /* 0x000ee2000c1e1900 */
[----:B--2---:R-:W-:Y:S02]  /*1240*/  R2UR UR51, R3 ;  /* 0x00000000033372ca */ /* 0x004fe400000e0000 */
[----:B---3--:R-:W-:-:S13]  /*1250*/  R2UR UR4, R0 ;  /* 0x00000000000472ca */ /* 0x008fda00000e0000 */
[----:B------:R-:W-:-:S12]  /*1260*/  UIADD3 UR51, -UR51, UR4, URZ ;  /* 0x0000000433337290 */ /* 0x000fd8000fffe13f */
.L_x_3407:
[----:B------:R-:W-:Y:S01]  /*1270*/  UMOV UR45, UR52 ;  /* 0x00000034002d7c82 */ /* 0x000fe20008000000 */
[----:B------:R-:W-:Y:S05]  /*1280*/  @!P1 BRA `(.L_x_3408) ;  /* 0x00000000001c9947 */ /* 0x000fea0003800000 */
[----:B------:R-:W-:-:S04]  /*1290*/  ULEA UR4, UP0, UR42, UR8, 0x2 ;  /* 0x000000082a047291 */ /* 0x000fc8000f80103f */
[----:B------:R-:W-:Y:S02]  /*12a0*/  ULEA.HI.X UR5, UR42, UR9, UR43, 0x2, UP0 ;  /* 0x000000092a057291 */ /* 0x000fe400080f142b */
[----:B------:R-:W-:-:S04]  /*12b0*/  IMAD.U32 R4, RZ, RZ, UR4 ;  /* 0x00000004ff047e24 */ /* 0x000fc8000f8e00ff */
[----:B------:R-:W-:-:S05]  /*12c0*/  IMAD.U32 R5, RZ, RZ, UR5 ;  /* 0x00000005ff057e24 */ /* 0x000fca000f8e00ff */
[----:B------:R-:W2:Y:S02]  /*12d0*/  LDG.E R4, desc[UR48][R4.64] ;  /* 0x0000003004047981 */ /* 0x000ea4000c1e1900 */
[----:B--2---:R-:W-:Y:S01]  /*12e0*/  R2UR UR6, R4 ;  /* 0x00000000040672ca */ /* 0x004fe200000e0000 */
[----:B------:R-:W-:-:S14]  /*12f0*/  BRA `(.L_x_3409) ;  /* 0x0000000000347947 */ /* 0x000fdc0003800000 */
.L_x_3408:
        /* <DEDUP_REMOVED lines=13> */
.L_x_3409:
[----:B------:R-:W-:Y:S01]  /*13d0*/  UIADD3 UR50, -UR50, UR6, URZ ;  /* 0x0000000632327290 */ /* 0x000fe2000fffe13f */
[----:B------:R-:W-:Y:S01]  /*13e0*/  IMAD.MOV.U32 R3, RZ, RZ, RZ ;  /* 0x000000ffff037224 */ /* 0x000fe200078e00ff */
[----:B------:R-:W-:Y:S01]  /*13f0*/  ULEA UR5, UR52, 0x7f, 0x6 ;  /* 0x0000007f34057891 */ /* 0x000fe2000f8e303f */
[----:B------:R-:W-:Y:S01]  /*1400*/  IMAD.MOV.U32 R0, RZ, RZ, RZ ;  /* 0x000000ffff007224 */ /* 0x000fe200078e00ff */
[----:B------:R-:W-:Y:S01]  /*1410*/  UIADD3 UR4, UR50, 0x3f, URZ ;  /* 0x0000003f32047890 */ /* 0x000fe2000fffe03f */
[----:B------:R-:W-:Y:S01]  /*1420*/  CS2R R150, SRZ ;  /* 0x0000000000967805 */ /* 0x000fe2000001ff00 */
[----:B------:R-:W-:Y:S01]  /*1430*/  UIADD3 UR6, UR50, UR5, -UR51 ;  /* 0x0000000532067290 */ /* 0x000fe2000fffe833 */
[----:B------:R-:W-:Y:S01]  /*1440*/  CS2R R148, SRZ ;  /* 0x0000000000947805 */ /* 0x000fe2000001ff00 */
[----:B------:R-:W-:Y:S01]  /*1450*/  UISETP.NE.AND UP0, UPT, UR46, 0x1, UPT ;  /* 0x000000012e00788c */ /* 0x000fe2000bf05270 */
[----:B------:R-:W-:Y:S01]  /*1460*/  CS2R R146, SRZ ;  /* 0x0000000000927805 */ /* 0x000fe2000001ff00 */
[----:B------:R-:W-:Y:S01]  /*1470*/  USHF.R.S32.HI UR5, URZ, 0x1f, UR4 ;  /* 0x0000001f3f057899 */ /* 0x000fe20008011404 */
[----:B------:R-:W-:Y:S01]  /*1480*/  CS2R R144, SRZ ;  /* 0x0000000000907805 */ /* 0x000fe2000001ff00 */
[----:B------:R-:W-:Y:S01]  /*1490*/  USHF.R.S32.HI UR7, URZ, 0x1f, UR6 ;  /* 0x0000001f3f077899 */ /* 0x000fe20008011406 */
[----:B------:R-:W-:Y:S01]  /*14a0*/  CS2R R142, SRZ ;  /* 0x00000000008e7805 */ /* 0x000fe2000001ff00 */
[----:B------:R-:W-:Y:S01]  /*14b0*/  ULEA.HI UR5, UR5, UR4, URZ, 0x6 ;  /* 0x0000000405057291 */ /* 0x000fe2000f8f303f */
[----:B------:R-:W-:Y:S01]  /*14c0*/  PLOP3.LUT P0, PT, PT, PT, UP0, 0x80, 0x0 ;  /* 0x000000000000781c */ /* 0x000fe20003f0f008 */
[----:B------:R-:W-:Y:S01]  /*14d0*/  ULEA.HI UR7, UR7, UR6, URZ, 0x6 ;  /* 0x0000000607077291 */ /* 0x000fe2000f8f303f */
[----:B------:R-:W-:Y:S01]  /*14e0*/  CS2R R140, SRZ ;  /* 0x00000000008c7805 */ /* 0x000fe2000001ff00 */
[----:B------:R-:W-:Y:S01]  /*14f0*/  USHF.R.S32.HI UR5, URZ, 0x6, UR5 ;  /* 0x000000063f057899 */ /* 0x000fe20008011405 */
[----:B------:R-:W-:Y:S01]  /*1500*/  CS2R R138, SRZ ;  /* 0x00000000008a7805 */ /* 0x000fe2000001ff00 */
[----:B------:R-:W-:Y:S01]  /*1510*/  USHF.R.S32.HI UR7, URZ, 0x6, UR7 ;  /* 0x000000063f077899 */ /* 0x000fe20008011407 */
[----:B------:R-:W-:-:S02]  /*1520*/  CS2R R136, SRZ ;  /* 0x0000000000887805 */ /* 0x000fc4000001ff00 */
[----:B------:R-:W-:Y:S02]  /*1530*/  CS2R R134, SRZ ;  /* 0x0000000000867805 */ /* 0x000fe4000001ff00 */
[----:B------:R-:W-:Y:S01]  /*1540*/  CS2R R132, SRZ ;  /* 0x0000000000847805 */ /* 0x000fe2000001ff00 */
[----:B------:R-:W-:Y:S01]  /*1550*/  UISETP.LT.AND UP1, UPT, UR5, UR7, UPT ;  /* 0x000000070500728c */ /* 0x000fe2000bf21270 */
[----:B------:R-:W-:Y:S02]  /*1560*/  CS2R R130, SRZ ;  /* 0x0000000000827805 */ /* 0x000fe4000001ff00 */
[----:B------:R-:W-:Y:S02]  /*1570*/  CS2R R128, SRZ ;  /* 0x0000000000807805 */ /* 0x000fe4000001ff00 */
        /* <DEDUP_REMOVED lines=53> */
[----:B------:R-:W-:Y:S06]  /*18d0*/  @!P0 BRA `(.L_x_3410) ;  /* 0x0000001800248947 */ /* 0x000fec0003800000 */
[----:B------:R-:W-:Y:S01]  /*18e0*/  UISETP.GE.AND UP0, UPT, UR53, 0x1, UPT ;  /* 0x000000013500788c */ /* 0x000fe2000bf06270 */
[----:B------:R-:W-:-:S05]  /*18f0*/  PLOP3.LUT P0, PT, PT, PT, PT, 0x80, 0x0 ;  /* 0x000000000000781c */ /* 0x000fca0003f0f070 */
[----:B------:R-:W-:-:S13]  /*1900*/  PLOP3.LUT P1, PT, PT, PT, UP0, 0x80, 0x0 ;  /* 0x000000000000781c */ /* 0x000fda0003f2f008 */
        /* <DEDUP_REMOVED lines=15> */
.L_x_3412:
[----:B------:R-:W-:Y:S01]  /*1a00*/  ULEA UR21, UR39, UR40, 0x3 ;  /* 0x0000002827157291 */ /* 0x000fe2000f8e183f */
[----:B------:R-:W-:-:S05]  /*1a10*/  IMAD.U32 R4, RZ, RZ, UR38 ;  /* 0x00000026ff047e24 */ /* 0x000fca000f8e00ff */
[----:B------:R-:W-:-:S04]  /*1a20*/  SHF.L.U32 R4, R4, 0x1f, RZ ;  /* 0x0000001f04047819 */ /* 0x000fc800000006ff */
[----:B------:R-:W0:Y:S02]  /*1a30*/  SYNCS.PHASECHK.TRANS64.TRYWAIT P1, [UR21+0x28c50], R4 ;  /* 0x028c5004ff0075a7 */ /* 0x000e240008020155 */
[----:B0-----:R-:W-:Y:S05]  /*1a40*/  @!P1 BRA `(.L_x_3413) ;  /* 0x000000f400bc9947 */ /* 0x001fea0003800000 */
.L_x_3548:
[----:B------:R-:W-:Y:S01]  /*1a50*/  BAR.SYNC.DEFER_BLOCKING 0xe, 0x100 ;  /* 0x0384000000007b1d */ /* 0x000fe20000010000 */
[----:B------:R-:W-:Y:S01]  /*1a60*/  UIADD3 UR4, UR40, 0x26800, URZ ;  /* 0x0002680028047890 */ /* 0x000fe2000fffe03f */
[----:B0-----:R-:W-:Y:S01]  /*1a70*/  MOV R4, UR21 ;  /* 0x0000001500047c02 */ /* 0x001fe20008000f00 */
        /* <DEDUP_REMOVED lines=21> */
[----:B------:R-:W-:-:S06]  /*1bd0*/  UISETP.GE.AND UP0, UPT, UR53, 0x2, UPT ;  /* 0x000000023500788c */ /* 0x000fcc000bf06270 */
[----:B------:R-:W-:Y:S02]  /*1be0*/  PLOP3.LUT P1, PT, PT, PT, UP0, 0x80, 0x0 ;  /* 0x000000000000781c */ /* 0x000fe40003f2f008 */
        /* <DEDUP_REMOVED lines=19> */
[----:B------:R-:W-:-:S06]  /*1d20*/  UIADD3 UR53, UR53, -0x2, URZ ;  /* 0xfffffffe35357890 */ /* 0x000fcc000fffe03f */
[----:B0-----:R-:W-:-:S07]  /*1d30*/  IMAD.U32 R4, RZ, RZ, UR53 ;  /* 0x00000035ff047e24 */ /* 0x001fce000f8e00ff */
.L_x_3419:
[----:B------:R-:W-:Y:S01]  /*1d40*/  BAR.SYNC.DEFER_BLOCKING 0xe, 0x100 ;  /* 0x0384000000007b1d */ /* 0x000fe20000010000 */
[----:B-1----:R-:W-:Y:S01]  /*1d50*/  IMAD.U32 R5, RZ, RZ, UR39 ;  /* 0x00000027ff057e24 */ /* 0x002fe2000f8e00ff */
[----:B------:R-:W-:Y:S01]  /*1d60*/  UIADD3 UR39, UR39, 0x1, URZ ;  /* 0x0000000127277890 */ /* 0x000fe2000fffe03f */
[C---:B------:R-:W-:Y:S01]  /*1d70*/  ISETP.GT.AND P3, PT, R4.reuse, RZ, PT ;  /* 0x000000ff0400720c */ /* 0x040fe20003f64270 */
[----:B------:R-:W-:Y:S02]  /*1d80*/  VIADD R4, R4, 0xffffffff ;  /* 0xffffffff04047836 */ /* 0x000fe40000000000 */
[----:B------:R-:W-:Y:S01]  /*1d90*/  LEA R5, R5, R2, 0x6 ;  /* 0x0000000205057211 */ /* 0x000fe200078e30ff */
        /* <DEDUP_REMOVED lines=137> */
.L_x_3415:
[----:B------:R-:W-:Y:S01]  /*2630*/  ULEA UR21, UR39, UR40, 0x3 ;  /* 0x0000002827157291 */ /* 0x000fe2000f8e183f */
[----:B------:R-:W-:-:S05]  /*2640*/  IMAD.U32 R5, RZ, RZ, UR38 ;  /* 0x00000026ff057e24 */ /* 0x000fca000f8e00ff */
[----:B------:R-:W-:-:S04]  /*2650*/  SHF.L.U32 R5, R5, 0x1f, RZ ;  /* 0x0000001f05057819 */ /* 0x000fc800000006ff */
[----:B------:R0:W1:Y:S01]  /*2660*/  SYNCS.PHASECHK.TRANS64.TRYWAIT P1, [UR21+0x28c50], R5 ;  /* 0x028c5005ff0075a7 */ /* 0x0000620008020155 */
[----:B------:R-:W-:Y:S05]  /*2670*/  @!P0 BRA `(.L_x_3416) ;  /* 0x0000000000048947 */ /* 0x000fea0003800000 */
[----:B------:R-:W-:Y:S01]  /*2680*/  BPT.TRAP 0x1 ;  /* 0x000000040000795c */ /* 0x000fe20000300000 */
.L_x_3416:
[----:B-1----:R-:W-:Y:S05]  /*2690*/  @P1 BRA `(.L_x_3417) ;  /* 0x0000000000081947 */ /* 0x002fea0003800000 */
[----:B------:R-:W1:Y:S02]  /*26a0*/  SYNCS.PHASECHK.TRANS64.TRYWAIT P1, [UR21+0x28c50], R5 ;  /* 0x028c5005ff0075a7 */ /* 0x000e640008020155 */
[----:B-1----:R-:W-:Y:S05]  /*26b0*/  @!P1 BRA `(.L_x_3418) ;  /* 0x000000e800b89947 */ /* 0x002fea0003800000 */
.L_x_3417:
        /* <DEDUP_REMOVED lines=29> */
.L_x_3414:
[----:B------:R-:W-:Y:S01]  /*2890*/  BAR.SYNC.DEFER_BLOCKING 0xe, 0x100 ;  /* 0x0384000000007b1d */ /* 0x000fe20000010000 */
[----:B-1----:R-:W-:Y:S01]  /*28a0*/  IMAD.U32 R5, RZ, RZ, UR39 ;  /* 0x00000027ff057e24 */ /* 0x002fe2000f8e00ff */
        /* <DEDUP_REMOVED lines=140> */
.L_x_3410:
[----:B------:R-:W-:Y:S01]  /*3170*/  UISETP.GE.AND UP0, UPT, UR53, 0x1, UPT ;  /* 0x000000013500788c */ /* 0x000fe2000bf06270 */
[----:B------:R-:W-:-:S05]  /*3180*/  PLOP3.LUT P0, PT, PT, PT, PT, 0x80, 0x0 ;  /* 0x000000000000781c */ /* 0x000fca0003f0f070 */
[----:B------:R-:W-:-:S13]  /*3190*/  PLOP3.LUT P1, PT, PT, PT, UP0, 0x80, 0x0 ;  /* 0x000000000000781c */ /* 0x000fda0003f2f008 */
        /* <DEDUP_REMOVED lines=30> */
[----:B-1----:R-:W-:Y:S05]  /*3380*/  CALL.ABS.NOINC R14 ;  /* 0x000000000e007343 */ /* 0x002fea0003c00000 */
.L_x_3420:
[----:B------:R-:W-:Y:S01]  /*3390*/  ULEA.HI UR4, UR37, UR37, URZ, 0x1 ;  /* 0x0000002525047291 */ /* 0x000fe2000f8f083f */
[----:B------:R-:W-:-:S03]  /*33a0*/  IMAD.U32 R3, RZ, RZ, UR41 ;  /* 0x00000029ff037e24 */ /* 0x000fc6000f8e00ff */
[----:B------:R-:W-:Y:S02]  /*33b0*/  ULOP3.LUT UR4, UR4, 0xfffffffe, URZ, 0xc0, !UPT ;  /* 0xfffffffe04047892 */ /* 0x000fe4000f8ec03f */
[----:B------:R-:W-:Y:S02]  /*33c0*/  ISETP.NE.AND P0, PT, R3, 0x3, PT ;  /* 0x000000030300780c */ /* 0x000fe40003f05270 */
[----:B------:R-:W-:-:S06]  /*33d0*/  UIADD3 UR4, UR37, -UR4, URZ ;  /* 0x8000000425047290 */ /* 0x000fcc000fffe03f */
[----:B------:R-:W-:-:S04]  /*33e0*/  MOV R0, UR4 ;  /* 0x0000000400007c02 */ /* 0x000fc80008000f00 */
[----:B------:R-:W-:-:S04]  /*33f0*/  SHF.L.U32 R0, R0, 0x1f, RZ ;  /* 0x0000001f00007819 */ /* 0x000fc800000006ff */
[----:B------:R-:W0:Y:S02]  /*3400*/  SYNCS.PHASECHK.TRANS64.TRYWAIT P1, [UR40+0x28c00], R0 ;  /* 0x028c0000ff0075a7 */ /* 0x000e240008020168 */
[----:B0-----:R-:W-:Y:S05]  /*3410*/  @!P1 BRA `(.L_x_3421) ;  /* 0x000000dc00789947 */ /* 0x001fea0003800000 */
.L_x_3549:
[----:B------:R-:W-:Y:S05]  /*3420*/  @!P0 BRA `(.L_x_3422) ;  /* 0x0000000000048947 */ /* 0x000fea0003800000 */
[----:B------:R-:W-:Y:S01]  /*3430*/  BPT.TRAP 0x1 ;  /* 0x000000040000795c */ /* 0x000fe20000300000 */
.L_x_3422:
[----:B------:R-:W-:Y:S02]  /*3440*/  IMAD.U32 R7, RZ, RZ, UR39 ;  /* 0x00000027ff077e24 */ /* 0x000fe4000f8e00ff */
[----:B------:R-:W-:-:S03]  /*3450*/  IMAD.U32 R8, RZ, RZ, UR38 ;  /* 0x00000026ff087e24 */ /* 0x000fc6000f8e00ff */
[----:B------:R-:W-:Y:S02]  /*3460*/  LEA R7, R7, UR40, 0x3 ;  /* 0x0000002807077c11 */ /* 0x000fe4000f8e18ff */
[----:B------:R-:W-:-:S04]  /*3470*/  SHF.L.U32 R8, R8, 0x1f, RZ ;  /* 0x0000001f08087819 */ /* 0x000fc800000006ff */
[----:B------:R1:W2:Y:S01]  /*3480*/  SYNCS.PHASECHK.TRANS64.TRYWAIT P1, [R7+URZ+0x28c30], R8 ;  /* 0x028c3008070075a7 */ /* 0x0002a2000802017f */
[----:B------:R-:W-:Y:S05]  /*3490*/  @!P0 BRA `(.L_x_3423) ;  /* 0x0000000000048947 */ /* 0x000fea0003800000 */
[----:B------:R-:W-:Y:S01]  /*34a0*/  BPT.TRAP 0x1 ;  /* 0x000000040000795c */ /* 0x000fe20000300000 */
.L_x_3423:
[----:B--2---:R-:W-:Y:S05]  /*34b0*/  @P1 BRA `(.L_x_3424) ;  /* 0x0000000000081947 */ /* 0x004fea0003800000 */
[----:B------:R-:W2:Y:S02]  /*34c0*/  SYNCS.PHASECHK.TRANS64.TRYWAIT P1, [R7+URZ+0x28c30], R8 ;  /* 0x028c3008070075a7 */ /* 0x000ea4000802017f */
[----:B--2---:R-:W-:Y:S05]  /*34d0*/  @!P1 BRA `(.L_x_3425) ;  /* 0x000000dc00609947 */ /* 0x004fea0003800000 */
.L_x_3424:
[----:B0-----:R-:W0:Y:S01]  /*34e0*/  S2R R0, SR_TID.X ;  /* 0x0000000000007919 */ /* 0x001e220000002100 */
[----:B------:R-:W-:-:S04]  /*34f0*/  UIADD3 UR4, UR40, 0x22400, URZ ;  /* 0x0002240028047890 */ /* 0x000fc8000fffe03f */
[----:B------:R-:W-:-:S04]  /*3500*/  USHF.R.U32.HI UR4, URZ, 0x4, UR4 ;  /* 0x000000043f047899 */ /* 0x000fc80008011604 */
[----:B------:R-:W-:Y:S01]  /*3510*/  ULOP3.LUT UR4, UR4, 0x3fff, URZ, 0xc0, !UPT ;  /* 0x00003fff04047892 */ /* 0x000fe2000f8ec03f */
[----:B0-----:R-:W-:-:S05]  /*3520*/  LOP3.LUT R3, R0, 0x7f, RZ, 0xc0, !PT ;  /* 0x0000007f00037812 */ /* 0x001fca00078ec0ff */
[----:B------:R-:W-:Y:S01]  /*3530*/  MOV R0, UR4 ;  /* 0x0000000400007c02 */ /* 0x000fe20008000f00 */
        /* <DEDUP_REMOVED lines=9> */
[----:B------:R-:W-:Y:S01]  /*35d0*/  IMAD.U32 R5, RZ, RZ, UR52 ;  /* 0x00000034ff057e24 */ /* 0x000fe2000f8e00ff */
[----:B------:R-:W-:Y:S01]  /*35e0*/  UMOV UR7, 0x40000040 ;  /* 0x4000004000077882 */ /* 0x000fe20000000000 */
[----:B------:R-:W-:Y:S01]  /*35f0*/  UMOV UR5, 0x40000040 ;  /* 0x4000004000057882 */ /* 0x000fe20000000000 */
[----:B------:R-:W-:Y:S01]  /*3600*/  ULOP3.LUT UR4, UR4, 0x3fff, URZ, 0xc0, !UPT ;  /* 0x00003fff04047892 */ /* 0x000fe2000f8ec03f */
[----:B------:R-:W-:Y:S01]  /*3610*/  IMAD R5, R5, 0x40, R2 ;  /* 0x0000004005057824 */ /* 0x000fe200078e0202 */
[----:B------:R-:W-:Y:S01]  /*3620*/  UMOV UR11, 0x40000040 ;  /* 0x40000040000b7882 */ /* 0x000fe20000000000 */
[----:B------:R-:W-:Y:S01]  /*3630*/  UMOV UR9, 0x40000040 ;  /* 0x4000004000097882 */ /* 0x000fe20000000000 */
[----:B------:R-:W-:-:S02]  /*3640*/  ULEA UR18, UR39, UR18, 0x9 ;  /* 0x0000001227127291 */ /* 0x000fc4000f8e483f */
[----:B------:R-:W-:Y:S02]  /*3650*/  ULOP3.LUT UR16, UR4, 0x10000, URZ, 0xfc, !UPT ;  /* 0x0001000004107892 */ /* 0x000fe4000f8efc3f */
[----:B------:R-:W-:Y:S02]  /*3660*/  UIADD3 UR6, UR18, 0x2, URZ ;  /* 0x0000000212067890 */ /* 0x000fe4000fffe03f */
[----:B------:R-:W-:Y:S02]  /*3670*/  UIADD3 UR4, UR16, 0x2, URZ ;  /* 0x0000000210047890 */ /* 0x000fe4000fffe03f */
[----:B------:R-:W-:Y:S02]  /*3680*/  UIADD3 UR10, UR18, 0x4, URZ ;  /* 0x00000004120a7890 */ /* 0x000fe4000fffe03f */
[----:B------:R-:W-:Y:S02]  /*3690*/  UIADD3 UR8, UR16, 0x4, URZ ;  /* 0x0000000410087890 */ /* 0x000fe4000fffe03f */
[----:B------:R-:W-:Y:S01]  /*36a0*/  HGMMA.64x64x16.F32 R24, gdesc[UR16], RZ, !UPT, gsb0 ;  /* 0x00e00000101879f0 */ /* 0x000fe2000c0008ff */
[----:B------:R-:W-:-:S02]  /*36b0*/  UIADD3 UR14, UR18, 0x6, URZ ;  /* 0x00000006120e7890 */ /* 0x000fc4000fffe03f */
[----:B------:R-:W-:Y:S01]  /*36c0*/  UIADD3 UR12, UR16, 0x6, URZ ;  /* 0x00000006100c7890 */ /* 0x000fe2000fffe03f */
[----:B------:R-:W-:Y:S01]  /*36d0*/  UMOV UR15, 0x40000040 ;  /* 0x40000040000f7882 */ /* 0x000fe20000000000 */
[----:B------:R-:W-:Y:S01]  /*36e0*/  UMOV UR13, 0x40000040 ;  /* 0x40000040000d7882 */ /* 0x000fe20000000000 */
[----:B------:R-:W-:Y:S02]  /*36f0*/  WARPGROUP.DEPBAR.LE gsb0, 0x0 ;  /* 0x00008000000079c5 */ /* 0x000fe40000010000 */
[----:B------:R-:W-:-:S06]  /*3700*/  WARPGROUP.ARRIVE ;  /* 0x00000000000079c5 */ /* 0x000fcc0000000000 */
[----:B------:R-:W-:Y:S01]  /*3710*/  HGMMA.64x64x16.F32 R24, gdesc[UR4], R24, gsb0 ;  /* 0x00e00000041879f0 */ /* 0x000fe20008000818 */
[----:B------:R-:W-:Y:S02]  /*3720*/  UMOV UR6, 0x40 ;  /* 0x0000004000067882 */ /* 0x000fe40000000000 */
[----:B------:R-:W-:-:S04]  /*3730*/  UIMAD UR6, UR53, -0x40, UR6 ;  /* 0xffffffc0350678a4 */ /* 0x000fc8000f8e0206 */
[----:B------:R-:W-:Y:S02]  /*3740*/  UIADD3 UR7, UR50, 0x1, UR6 ;  /* 0x0000000132077890 */ /* 0x000fe4000fffe006 */
[----:B------:R-:W-:-:S04]  /*3750*/  MOV R3, UR6 ;  /* 0x0000000600037c02 */ /* 0x000fc80008000f00 */
[----:B------:R-:W-:Y:S01]  /*3760*/  IMAD.U32 R9, RZ, RZ, UR7 ;  /* 0x00000007ff097e24 */ /* 0x000fe2000f8e00ff */
[----:B------:R-:W-:-:S04]  /*3770*/  IADD3 R3, -R16, UR50, R3 ;  /* 0x0000003210037c10 */ /* 0x000fc8000fffe103 */
[----:B------:R-:W-:-:S04]  /*3780*/  IADD3 R4, R9, -UR51, -R16 ;  /* 0x8000003309047c10 */ /* 0x000fc8000fffe810 */
[----:B------:R-:W-:-:S04]  /*3790*/  IADD3 R6, R4, 0x8, R5 ;  /* 0x0000000804067810 */ /* 0x000fc80007ffe005 */
[----:B------:R-:W-:Y:S02]  /*37a0*/  VIMNMX R6, R3, R6, PT ;  /* 0x0000000603067248 */ /* 0x000fe40003fe0100 */
[----:B------:R-:W-:Y:S02]  /*37b0*/  VIADDMNMX R3, R5, R4, R3, PT ;  /* 0x0000000405037246 */ /* 0x000fe40003800103 */
[C---:B------:R-:W-:Y:S02]  /*37c0*/  ISETP.GT.AND P2, PT, R6.reuse, RZ, PT ;  /* 0x000000ff0600720c */ /* 0x040fe40003f44270 */
[C---:B------:R-:W-:Y:S02]  /*37d0*/  ISETP.GT.AND P3, PT, R6.reuse, 0x1, PT ;  /* 0x000000010600780c */ /* 0x040fe40003f64270 */
[----:B------:R-:W-:Y:S02]  /*37e0*/  ISETP.GT.AND P4, PT, R6, 0x8, PT ;  /* 0x000000080600780c */ /* 0x000fe40003f84270 */
[----:B------:R-:W-:Y:S01]  /*37f0*/  ISETP.GT.AND P5, PT, R3, 0x28, PT ;  /* 0x000000280300780c */ /* 0x000fe20003fa4270 */
[----:B------:R-:W-:-:S02]  /*3800*/  WARPGROUP.DEPBAR.LE gsb0, 0x0 ;  /* 0x00008000000079c5 */ /* 0x000fc40000010000 */
[----:B------:R-:W-:-:S06]  /*3810*/  WARPGROUP.ARRIVE ;  /* 0x00000000000079c5 */ /* 0x000fcc0000000000 */
[----:B------:R-:W-:Y:S01]  /*3820*/  HGMMA.64x64x16.F32 R24, gdesc[UR8], R24, gsb0 ;  /* 0x00e00000081879f0 */ /* 0x000fe20008000818 */
[----:B------:R-:W-:Y:S02]  /*3830*/  ULDC UR10, c[0x0][0x9d8] ;  /* 0x00027600000a7ab9 */ /* 0x000fe40000000800 */
        /* <DEDUP_REMOVED lines=29> */
[----:B------:R-:W-:Y:S01]  /*3a10*/  ISETP.GT.AND P2, PT, R6, 0x9, PT ;  /* 0x000000090600780c */ /* 0x000fe20003f44270 */
[----:B------:R-:W-:Y:S01]  /*3a20*/  FMUL.FTZ R33, R33, UR10 ;  /* 0x0000000a21217c20 */ /* 0x000fe20008410000 */
[----:B------:R-:W-:Y:S01]  /*3a30*/  FMUL.FTZ R36, R36, UR10 ;  /* 0x0000000a24247c20 */ /* 0x000fe20008410000 */
[----:B------:R-:W-:Y:S01]  /*3a40*/  FMUL.FTZ R37, R37, UR10 ;  /* 0x0000000a25257c20 */ /* 0x000fe20008410000 */
[----:B------:R-:W-:Y:S01]  /*3a50*/  FMUL.FTZ R40, R40, UR10 ;  /* 0x0000000a28287c20 */ /* 0x000fe20008410000 */
[----:B------:R-:W0:Y:S01]  /*3a60*/  MUFU.TANH R31, R31 ;  /* 0x0000001f001f7308 */ /* 0x000e220000002400 */
[----:B---3--:R-:W-:Y:S01]  /*3a70*/  FSEL R27, R27, -INF , P3 ;  /* 0xff8000001b1b7808 */ /* 0x008fe20001800000 */
[----:B------:R-:W-:Y:S01]  /*3a80*/  FMUL.FTZ R41, R41, UR10 ;  /* 0x0000000a29297c20 */ /* 0x000fe20008410000 */
[----:B------:R-:W-:Y:S01]  /*3a90*/  ISETP.GT.AND P3, PT, R6, 0x10, PT ;  /* 0x000000100600780c */ /* 0x000fe20003f64270 */
[----:B------:R-:W-:Y:S01]  /*3aa0*/  FMUL.FTZ R44, R44, UR10 ;  /* 0x0000000a2c2c7c20 */ /* 0x000fe20008410000 */
[----:B------:R-:W-:Y:S01]  /*3ab0*/  FMNMX.FTZ R9, R26, R27, !PT ;  /* 0x0000001b1a097209 */ /* 0x000fe20007810000 */
[----:B------:R-:W-:Y:S01]  /*3ac0*/  FMUL.FTZ R45, R45, UR10 ;  /* 0x0000000a2d2d7c20 */ /* 0x000fe20008410000 */
[----:B------:R-:W-:Y:S01]  /*3ad0*/  FMUL.FTZ R48, R48, UR10 ;  /* 0x0000000a30307c20 */ /* 0x000fe20008410000 */
[----:B------:R-:W3:Y:S01]  /*3ae0*/  MUFU.TANH R34, R34 ;  /* 0x0000002200227308 */ /* 0x000ee20000002400 */
[----:B----4-:R-:W-:Y:S01]  /*3af0*/  FSEL R30, R30, -INF , P4 ;  /* 0xff8000001e1e7808 */ /* 0x010fe20002000000 */
[----:B------:R-:W-:Y:S01]  /*3b00*/  FMUL.FTZ R49, R49, UR10 ;  /* 0x0000000a31317c20 */ /* 0x000fe20008410000 */
[----:B------:R-:W-:Y:S01]  /*3b10*/  ISETP.GT.AND P4, PT, R3, 0x8, PT ;  /* 0x000000080300780c */ /* 0x000fe20003f84270 */
[----:B------:R-:W-:Y:S01]  /*3b20*/  FMUL.FTZ R52, R52, UR10 ;  /* 0x0000000a34347c20 */ /* 0x000fe20008410000 */
[----:B------:R-:W-:Y:S01]  /*3b30*/  FMNMX.FTZ R10, R30, R9, !PT ;  /* 0x000000091e0a7209 */ /* 0x000fe20007810000 */
[----:B------:R-:W-:Y:S01]  /*3b40*/  FMUL.FTZ R53, R53, UR10 ;  /* 0x0000000a35357c20 */ /* 0x000fe20008410000 */
[----:B------:R-:W-:Y:S01]  /*3b50*/  ULDC UR10, c[0x0][0x988] ;  /* 0x00026200000a7ab9 */ /* 0x000fe20000000800 */
[----:B------:R-:W4:Y:S01]  /*3b60*/  MUFU.TANH R35, R35 ;  /* 0x0000002300237308 */ /* 0x000f220000002400 */
[----:B0-----:R-:W-:-:S02]  /*3b70*/  FSEL R31, R31, -INF , P2 ;  /* 0xff8000001f1f7808 */ /* 0x001fc40001000000 */
[----:B------:R-:W-:Y:S02]  /*3b80*/  ISETP.GT.AND P2, PT, R6, 0x11, PT ;  /* 0x000000110600780c */ /* 0x000fe40003f44270 */
[----:B------:R-:W-:-:S03]  /*3b90*/  FMNMX.FTZ R9, R31, R10, !PT ;  /* 0x0000000a1f097209 */ /* 0x000fc60007810000 */
[----:B------:R-:W0:Y:S01]  /*3ba0*/  MUFU.TANH R38, R38 ;  /* 0x0000002600267308 */ /* 0x000e220000002400 */
[----:B---3--:R-:W-:Y:S02]  /*3bb0*/  FSEL R34, R34, -INF , P3 ;  /* 0xff80000022227808 */ /* 0x008fe40001800000 */
[----:B------:R-:W-:Y:S02]  /*3bc0*/  ISETP.GT.AND P3, PT, R6, 0x18, PT ;  /* 0x000000180600780c */ /* 0x000fe40003f64270 */
[----:B------:R-:W-:-:S03]  /*3bd0*/  FMNMX.FTZ R10, R34, R9, !PT ;  /* 0x00000009220a7209 */ /* 0x000fc60007810000 */
[----:B------:R-:W3:Y:S01]  /*3be0*/  MUFU.TANH R39, R39 ;  /* 0x0000002700277308 */ /* 0x000ee20000002400 */
[----:B----4-:R-:W-:Y:S02]  /*3bf0*/  FSEL R35, R35, -INF , P2 ;  /* 0xff80000023237808 */ /* 0x010fe40001000000 */
[----:B------:R-:W-:Y:S02]  /*3c00*/  ISETP.GT.AND P2, PT, R6, 0x19, PT ;  /* 0x000000190600780c */ /* 0x000fe40003f44270 */
[----:B------:R-:W-:-:S03]  /*3c10*/  FMNMX.FTZ R9, R35, R10, !PT ;  /* 0x0000000a23097209 */ /* 0x000fc60007810000 */
[----:B------:R-:W4:Y:S01]  /*3c20*/  MUFU.TANH R42, R42 ;  /* 0x0000002a002a7308 */ /* 0x000f220000002400 */
[----:B0-----:R-:W-:Y:S02]  /*3c30*/  FSEL R38, R38, -INF , P3 ;  /* 0xff80000026267808 */ /* 0x001fe40001800000 */
        /* <DEDUP_REMOVED lines=36> */
[----:B------:R-:W-:Y:S02]  /*3e80*/  ISETP.GT.AND P2, PT, R3, RZ, PT ;  /* 0x000000ff0300720c */ /* 0x000fe40003f44270 */
[----:B------:R-:W-:-:S03]  /*3e90*/  FMNMX.FTZ R6, R55, R6, !PT ;  /* 0x0000000637067209 */ /* 0x000fc60007810000 */
[----:B------:R-:W0:Y:S01]  /*3ea0*/  MUFU.TANH R28, R28 ;  /* 0x0000001c001c7308 */ /* 0x000e220000002400 */
[----:B---3--:R-:W-:Y:S01]  /*3eb0*/  FSEL R24, R24, -INF , P2 ;  /* 0xff80000018187808 */ /* 0x008fe20001000000 */
[----:B------:R-:W3:Y:S01]  /*3ec0*/  SHFL.BFLY PT, R9, R6, 0x2, 0x1f ;  /* 0x0c401f0006097f89 */ /* 0x000ee200000e0000 */
[----:B------:R-:W-:-:S05]  /*3ed0*/  ISETP.GT.AND P2, PT, R3, 0x9, PT ;  /* 0x000000090300780c */ /* 0x000fca0003f44270 */
[----:B------:R-:W5:Y:S01]  /*3ee0*/  MUFU.TANH R29, R29 ;  /* 0x0000001d001d7308 */ /* 0x000f620000002400 */
[----:B----4-:R-:W-:Y:S02]  /*3ef0*/  FSEL R25, R25, -INF , P3 ;  /* 0xff80000019197808 */ /* 0x010fe40001800000 */
[----:B------:R-:W-:Y:S02]  /*3f00*/  ISETP.GT.AND P3, PT, R3, 0x10, PT ;  /* 0x000000100300780c */ /* 0x000fe40003f64270 */
[----:B------:R-:W-:-:S03]  /*3f10*/  FMNMX.FTZ R5, R24, R25, !PT ;  /* 0x0000001918057209 */ /* 0x000fc60007810000 */
[----:B------:R-:W4:Y:S01]  /*3f20*/  MUFU.TANH R32, R32 ;  /* 0x0000002000207308 */ /* 0x000f220000002400 */
[----:B0-----:R-:W-:Y:S02]  /*3f30*/  FSEL R28, R28, -INF , P4 ;  /* 0xff8000001c1c7808 */ /* 0x001fe40002000000 */
[----:B------:R-:W-:-:S05]  /*3f40*/  ISETP.GT.AND P4, PT, R3, 0x19, PT ;  /* 0x000000190300780c */ /* 0x000fca0003f84270 */
[----:B------:R-:W0:Y:S01]  /*3f50*/  MUFU.TANH R33, R33 ;  /* 0x0000002100217308 */ /* 0x000e220000002400 */
[----:B-----5:R-:W-:Y:S02]  /*3f60*/  FSEL R29, R29, -INF , P2 ;  /* 0xff8000001d1d7808 */ /* 0x020fe40001000000 */
[----:B---3--:R-:W-:Y:S02]  /*3f70*/  FMNMX.FTZ R9, R6, R9, !PT ;  /* 0x0000000906097209 */ /* 0x008fe40007810000 */
[----:B------:R-:W-:-:S03]  /*3f80*/  ISETP.GT.AND P2, PT, R3, 0x11, PT ;  /* 0x000000110300780c */ /* 0x000fc60003f44270 */
[----:B------:R-:W3:Y:S01]  /*3f90*/  SHFL.BFLY PT, R6, R9, 0x1, 0x1f ;  /* 0x0c201f0009067f89 */ /* 0x000ee200000e0000 */
[----:B------:R-:W5:Y:S01]  /*3fa0*/  MUFU.TANH R36, R36 ;  /* 0x0000002400247308 */ /* 0x000f620000002400 */
[----:B----4-:R-:W-:Y:S02]  /*3fb0*/  FSEL R32, R32, -INF , P3 ;  /* 0xff80000020207808 */ /* 0x010fe40001800000 */
[----:B------:R-:W-:-:S05]  /*3fc0*/  ISETP.GT.AND P3, PT, R3, 0x18, PT ;  /* 0x000000180300780c */ /* 0x000fca0003f64270 */
[----:B------:R-:W4:Y:S01]  /*3fd0*/  MUFU.TANH R37, R37 ;  /* 0x0000002500257308 */ /* 0x000f220000002400 */
[----:B0-----:R-:W-:Y:S02]  /*3fe0*/  FSEL R33, R33, -INF , P2 ;  /* 0xff80000021217808 */ /* 0x001fe40001000000 */
[----:B------:R-:W-:-:S05]  /*3ff0*/  ISETP.GT.AND P2, PT, R3, 0x20, PT ;  /* 0x000000200300780c */ /* 0x000fca0003f44270 */
[----:B------:R-:W0:Y:S01]  /*4000*/  MUFU.TANH R40, R40 ;  /* 0x0000002800287308 */ /* 0x000e220000002400 */
[----:B-----5:R-:W-:Y:S02]  /*4010*/  FSEL R36, R36, -INF , P3 ;  /* 0xff80000024247808 */ /* 0x020fe40001800000 */
[----:B------:R-:W-:Y:S02]  /*4020*/  ISETP.GT.AND P3, PT, R3, 0x21, PT ;  /* 0x000000210300780c */ /* 0x000fe40003f64270 */
[----:B---3--:R-:W-:-:S03]  /*4030*/  FMNMX.FTZ R4, R9, R6, !PT ;  /* 0x0000000609047209 */ /* 0x008fc60007810000 */
[----:B------:R-:W3:Y:S01]  /*4040*/  MUFU.TANH R41, R41 ;  /* 0x0000002900297308 */ /* 0x000ee20000002400 */
[----:B------:R-:W-:Y:S02]  /*4050*/  FMNMX.FTZ R6, R28, R5, !PT ;  /* 0x000000051c067209 */ /* 0x000fe40007810000 */
[----:B----4-:R-:W-:Y:S01]  /*4060*/  FSEL R37, R37, -INF , P4 ;  /* 0xff80000025257808 */ /* 0x010fe20002000000 */
[----:B------:R-:W-:Y:S01]  /*4070*/  FMUL.FTZ R9, R4, UR10 ;  /* 0x0000000a04097c20 */ /* 0x000fe20008410000 */
[----:B------:R-:W-:Y:S02]  /*4080*/  FMNMX.FTZ R5, R29, R6, !PT ;  /* 0x000000061d057209 */ /* 0x000fe40007810000 */
[----:B------:R-:W-:Y:S01]  /*4090*/  ISETP.GT.AND P4, PT, R3, 0x29, PT ;  /* 0x000000290300780c */ /* 0x000fe20003f84270 */
[----:B------:R-:W4:Y:S01]  /*40a0*/  MUFU.TANH R44, R44 ;  /* 0x0000002c002c7308 */ /* 0x000f220000002400 */
[----:B------:R-:W-:Y:S02]  /*40b0*/  FMNMX.FTZ R6, R32, R5, !PT ;  /* 0x0000000520067209 */ /* 0x000fe40007810000 */
[----:B0-----:R-:W-:-:S02]  /*40c0*/  FSEL R40, R40, -INF , P2 ;  /* 0xff80000028287808 */ /* 0x001fc40001000000 */
[----:B------:R-:W-:Y:S02]  /*40d0*/  FMNMX.FTZ R5, R33, R6, !PT ;  /* 0x0000000621057209 */ /* 0x000fe40007810000 */
[----:B------:R-:W-:Y:S01]  /*40e0*/  ISETP.GT.AND P2, PT, R3, 0x30, PT ;  /* 0x000000300300780c */ /* 0x000fe20003f44270 */
[----:B------:R-:W0:Y:S01]  /*40f0*/  MUFU.TANH R45, R45 ;  /* 0x0000002d002d7308 */ /* 0x000e220000002400 */
[----:B------:R-:W-:Y:S02]  /*4100*/  FMNMX.FTZ R6, R36, R5, !PT ;  /* 0x0000000524067209 */ /* 0x000fe40007810000 */
[----:B---3--:R-:W-:Y:S02]  /*4110*/  FSEL R41, R41, -INF , P3 ;  /* 0xff80000029297808 */ /* 0x008fe40001800000 */
[----:B------:R-:W-:Y:S02]  /*4120*/  FMNMX.FTZ R5, R37, R6, !PT ;  /* 0x0000000625057209 */ /* 0x000fe40007810000 */
[----:B------:R-:W-:Y:S01]  /*4130*/  FSETP.NEU.FTZ.AND P3, PT, R4, -INF , PT ;  /* 0xff8000000400780b */ /* 0x000fe20003f7d000 */
[----:B------:R-:W3:Y:S01]  /*4140*/  MUFU.TANH R48, R48 ;  /* 0x0000003000307308 */ /* 0x000ee20000002400 */
[----:B------:R-:W-:-:S02]  /*4150*/  FMNMX.FTZ R6, R40, R5, !PT ;  /* 0x0000000528067209 */ /* 0x000fc40007810000 */
[----:B----4-:R-:W-:Y:S02]  /*4160*/  FSEL R44, R44, -INF , P5 ;  /* 0xff8000002c2c7808 */ /* 0x010fe40002800000 */
[----:B------:R-:W-:Y:S02]  /*4170*/  FMNMX.FTZ R5, R41, R6, !PT ;  /* 0x0000000629057209 */ /* 0x000fe40007810000 */
[----:B------:R-:W-:Y:S01]  /*4180*/  FSEL R9, R9, RZ, P3 ;  /* 0x000000ff09097208 */ /* 0x000fe20001800000 */
[----:B------:R-:W4:Y:S01]  /*4190*/  MUFU.TANH R49, R49 ;  /* 0x0000003100317308 */ /* 0x000f220000002400 */
[----:B0-----:R-:W-:Y:S02]  /*41a0*/  FSEL R45, R45, -INF , P4 ;  /* 0xff8000002d2d7808 */ /* 0x001fe40002000000 */
[----:B------:R-:W-:Y:S01]  /*41b0*/  FMNMX.FTZ R6, R44, R5, !PT ;  /* 0x000000052c067209 */ /* 0x000fe20007810000 */
[--C-:B------:R-:W-:Y:S01]  /*41c0*/  FFMA.FTZ R26, R26, UR10, -R9.reuse ;  /* 0x0000000a1a1a7c23 */ /* 0x100fe20008010809 */
[----:B------:R-:W-:Y:S01]  /*41d0*/  ISETP.GT.AND P3, PT, R3, 0x31, PT ;  /* 0x000000310300780c */ /* 0x000fe20003f64270 */
[--C-:B------:R-:W-:Y:S01]  /*41e0*/  FFMA.FTZ R27, R27, UR10, -R9.reuse ;  /* 0x0000000a1b1b7c23 */ /* 0x100fe20008010809 */
[----:B------:R-:W-:Y:S01]  /*41f0*/  FMNMX.FTZ R5, R45, R6, !PT ;  /* 0x000000062d057209 */ /* 0x000fe20007810000 */
[----:B------:R-:W0:Y:S01]  /*4200*/  MUFU.TANH R52, R52 ;  /* 0x0000003400347308 */ /* 0x000e220000002400 */
[----:B---3--:R-:W-:Y:S01]  /*4210*/  FSEL R48, R48, -INF , P2 ;  /* 0xff80000030307808 */ /* 0x008fe20001000000 */
[--C-:B------:R-:W-:Y:S01]  /*4220*/  FFMA.FTZ R30, R30, UR10, -R9.reuse ;  /* 0x0000000a1e1e7c23 */ /* 0x100fe20008010809 */
[----:B------:R-:W-:Y:S01]  /*4230*/  ISETP.GT.AND P2, PT, R3, 0x38, PT ;  /* 0x000000380300780c */ /* 0x000fe20003f44270 */
[--C-:B------:R-:W-:Y:S01]  /*4240*/  FFMA.FTZ R31, R31, UR10, -R9.reuse ;  /* 0x0000000a1f1f7c23 */ /* 0x100fe20008010809 */
[----:B------:R-:W-:Y:S01]  /*4250*/  FMNMX.FTZ R6, R48, R5, !PT ;  /* 0x0000000530067209 */ /* 0x000fe20007810000 */
[--C-:B------:R-:W-:Y:S01]  /*4260*/  FFMA.FTZ R34, R34, UR10, -R9.reuse ;  /* 0x0000000a22227c23 */ /* 0x100fe20008010809 */
[--C-:B------:R-:W-:Y:S01]  /*4270*/  FFMA.FTZ R35, R35, UR10, -R9.reuse ;  /* 0x0000000a23237c23 */ /* 0x100fe20008010809 */
[----:B------:R-:W3:Y:S01]  /*4280*/  MUFU.TANH R53, R53 ;  /* 0x0000003500357308 */ /* 0x000ee20000002400 */
        /* <DEDUP_REMOVED lines=8> */
[----:B0-----:R-:W-:Y:S01]  /*4310*/  FSEL R52, R52, -INF , P2 ;  /* 0xff80000034347808 */ /* 0x001fe20001000000 */
[--C-:B------:R-:W-:Y:S01]  /*4320*/  FFMA.FTZ R46, R46, UR10, -R9.reuse ;  /* 0x0000000a2e2e7c23 */ /* 0x100fe20008010809 */
[--C-:B------:R-:W-:Y:S01]  /*4330*/  FFMA.FTZ R47, R47, UR10, -R9.reuse ;  /* 0x0000000a2f2f7c23 */ /* 0x100fe20008010809 */
[--C-:B------:R-:W-:Y:S01]  /*4340*/  FFMA.FTZ R50, R50, UR10, -R9.reuse ;  /* 0x0000000a32327c23 */ /* 0x100fe20008010809 */
[----:B------:R-:W-:Y:S01]  /*4350*/  FMNMX.FTZ R6, R52, R3, !PT ;  /* 0x0000000334067209 */ /* 0x000fe20007810000 */
[--C-:B------:R-:W-:Y:S01]  /*4360*/  FFMA.FTZ R51, R51, UR10, -R9.reuse ;  /* 0x0000000a33337c23 */ /* 0x100fe20008010809 */
[--C-:B------:R-:W-:Y:S01]  /*4370*/  FFMA.FTZ R54, R54, UR10, -R9.reuse ;  /* 0x0000000a36367c23 */ /* 0x100fe20008010809 */
[----:B------:R-:W0:Y:S01]  /*4380*/  MUFU.EX2 R27, R27 ;  /* 0x0000001b001b7308 */ /* 0x000e220000000800 */
[----:B---3--:R-:W-:Y:S01]  /*4390*/  FSEL R53, R53, -INF , P3 ;  /* 0xff80000035357808 */ /* 0x008fe20001800000 */
[----:B------:R-:W-:-:S03]  /*43a0*/  FFMA.FTZ R9, R55, UR10, -R9 ;  /* 0x0000000a37097c23 */ /* 0x000fc60008010809 */
[----:B------:R-:W-:-:S03]  /*43b0*/  FMNMX.FTZ R6, R53, R6, !PT ;  /* 0x0000000635067209 */ /* 0x000fc60007810000 */
[----:B------:R-:W-:Y:S02]  /*43c0*/  MUFU.EX2 R30, R30 ;  /* 0x0000001e001e7308 */ /* 0x000fe40000000800 */
[----:B------:R-:W3:Y:S06]  /*43d0*/  SHFL.BFLY PT, R3, R6, 0x2, 0x1f ;  /* 0x0c401f0006037f89 */ /* 0x000eec00000e0000 */
[----:B------:R-:W4:Y:S01]  /*43e0*/  MUFU.EX2 R31, R31 ;  /* 0x0000001f001f7308 */ /* 0x000f220000000800 */
[----:B0-----:R-:W-:-:S07]  /*43f0*/  F2FP.F16.F32.PACK_AB R153, R27, R26 ;  /* 0x0000001a1b99723e */ /* 0x001fce00000000ff */
[----:B------:R-:W-:Y:S08]  /*4400*/  MUFU.EX2 R34, R34 ;  /* 0x0000002200227308 */ /* 0x000ff00000000800 */
[----:B------:R-:W0:Y:S01]  /*4410*/  MUFU.EX2 R35, R35 ;  /* 0x0000002300237308 */ /* 0x000e220000000800 */
[----:B----4-:R-:W-:Y:S02]  /*4420*/  F2FP.F16.F32.PACK_AB R155, R31, R30 ;  /* 0x0000001e1f9b723e */ /* 0x010fe400000000ff */
[----:B---3--:R-:W-:-:S05]  /*4430*/  FMNMX.FTZ R3, R6, R3, !PT ;  /* 0x0000000306037209 */ /* 0x008fca0007810000 */
[----:B------:R-:W3:Y:S01]  /*4440*/  SHFL.BFLY PT, R6, R3, 0x1, 0x1f ;  /* 0x0c201f0003067f89 */ /* 0x000ee200000e0000 */
[----:B------:R-:W-:Y:S08]  /*4450*/  MUFU.EX2 R38, R38 ;  /* 0x0000002600267308 */ /* 0x000ff00000000800 */
[----:B------:R-:W4:Y:S01]  /*4460*/  MUFU.EX2 R39, R39 ;  /* 0x0000002700277308 */ /* 0x000f220000000800 */
[----:B0-----:R-:W-:-:S07]  /*4470*/  F2FP.F16.F32.PACK_AB R157, R35, R34 ;  /* 0x00000022239d723e */ /* 0x001fce00000000ff */
[----:B------:R-:W-:Y:S01]  /*4480*/  MUFU.EX2 R42, R42 ;  /* 0x0000002a002a7308 */ /* 0x000fe20000000800 */
[----:B---3--:R-:W-:-:S07]  /*4490*/  FMNMX.FTZ R5, R3, R6, !PT ;  /* 0x0000000603057209 */ /* 0x008fce0007810000 */
[----:B------:R-:W0:Y:S01]  /*44a0*/  MUFU.EX2 R43, R43 ;  /* 0x0000002b002b7308 */ /* 0x000e220000000800 */
        /* <DEDUP_REMOVED lines=15> */
[----:B------:R-:W-:Y:S02]  /*45a0*/  @!P1 VIADD R3, R7, 0x28c40 ;  /* 0x00028c4007039836 */ /* 0x000fe40000000000 */
[--C-:B------:R-:W-:Y:S01]  /*45b0*/  FFMA.FTZ R37, R37, UR10, -R6.reuse ;  /* 0x0000000a25257c23 */ /* 0x100fe20008010806 */
[----:B------:R-:W-:Y:S01]  /*45c0*/  FFMA.FTZ R40, R40, UR10, -R6 ;  /* 0x0000000a28287c23 */ /* 0x000fe20008010806 */
[----:B------:R-:W-:Y:S01]  /*45d0*/  FADD.FTZ R13, R31, R10 ;  /* 0x0000000a1f0d7221 */ /* 0x000fe20000010000 */
[--C-:B------:R-:W-:Y:S01]  /*45e0*/  FFMA.FTZ R41, R41, UR10, -R6.reuse ;  /* 0x0000000a29297c23 */ /* 0x100fe20008010806 */
[----:B------:R-:W3:Y:S01]  /*45f0*/  MUFU.EX2 R25, R25 ;  /* 0x0000001900197308 */ /* 0x000ee20000000800 */
[----:B------:R-:W-:Y:S01]  /*4600*/  @!P1 PRMT R3, RZ, 0x654, R3 ;  /* 0x00000654ff039816 */ /* 0x000fe20000000003 */
[----:B------:R-:W-:Y:S01]  /*4610*/  FADD.FTZ R12, R34, R13 ;  /* 0x0000000d220c7221 */ /* 0x000fe20000010000 */
[--C-:B------:R-:W-:Y:S01]  /*4620*/  FFMA.FTZ R44, R44, UR10, -R6.reuse ;  /* 0x0000000a2c2c7c23 */ /* 0x100fe20008010806 */
[--C-:B------:R-:W-:Y:S01]  /*4630*/  FFMA.FTZ R45, R45, UR10, -R6.reuse ;  /* 0x0000000a2d2d7c23 */ /* 0x100fe20008010806 */
[----:B------:R4:W-:Y:S01]  /*4640*/  @!P1 SYNCS.ARRIVE.TRANS64.RED.A1T0 RZ, [R3+URZ], RZ ;  /* 0x000000ff03ff99a7 */ /* 0x0009e2000810043f */
[--C-:B------:R-:W-:Y:S01]  /*4650*/  FFMA.FTZ R48, R48, UR10, -R6.reuse ;  /* 0x0000000a30307c23 */ /* 0x100fe20008010806 */
[--C-:B------:R-:W-:Y:S01]  /*4660*/  FFMA.FTZ R49, R49, UR10, -R6.reuse ;  /* 0x0000000a31317c23 */ /* 0x100fe20008010806 */
[----:B------:R-:W5:Y:S01]  /*4670*/  MUFU.EX2 R28, R28 ;  /* 0x0000001c001c7308 */ /* 0x000f620000000800 */
[--C-:B------:R-:W-:Y:S01]  /*4680*/  FFMA.FTZ R52, R52, UR10, -R6.reuse ;  /* 0x0000000a34347c23 */ /* 0x100fe20008010806 */
[----:B------:R-:W-:Y:S01]  /*4690*/  FFMA.FTZ R6, R53, UR10, -R6 ;  /* 0x0000000a35067c23 */ /* 0x000fe20008010806 */
[----:B0-----:R-:W-:-:S05]  /*46a0*/  F2FP.F16.F32.PACK_AB R161, R43, R42 ;  /* 0x0000002a2ba1723e */ /* 0x001fca00000000ff */
        /* <DEDUP_REMOVED lines=30> */
[----:B------:R-:W-:Y:S01]  /*4890*/  FADD.FTZ R10, R46, R13 ;  /* 0x0000000d2e0a7221 */ /* 0x000fe20000010000 */
[----:B------:R-:W-:-:S05]  /*48a0*/  F2FP.F16.F32.PACK_AB R160, R41, R40 ;  /* 0x0000002829a0723e */ /* 0x000fca00000000ff */
[----:B------:R-:W4:Y:S08]  /*48b0*/  MUFU.EX2 R45, R45 ;  /* 0x0000002d002d7308 */ /* 0x000f300000000800 */
[----:B------:R-:W-:Y:S01]  /*48c0*/  MUFU.EX2 R50, R50 ;  /* 0x0000003200327308 */ /* 0x000fe20000000800 */
[C---:B---3--:R-:W-:Y:S01]  /*48d0*/  F2FP.F16.F32.PACK_AB R163, R47.reuse, R46 ;  /* 0x0000002e2fa3723e */ /* 0x048fe200000000ff */
[----:B------:R-:W-:-:S06]  /*48e0*/  FADD.FTZ R47, R47, R10 ;  /* 0x0000000a2f2f7221 */ /* 0x000fcc0000010000 */
[----:B------:R-:W3:Y:S01]  /*48f0*/  MUFU.EX2 R51, R51 ;  /* 0x0000003300337308 */ /* 0x000ee20000000800 */
[----:B----4-:R-:W-:-:S05]  /*4900*/  F2FP.F16.F32.PACK_AB R162, R45, R44 ;  /* 0x0000002c2da2723e */ /* 0x010fca00000000ff */
[----:B------:R0:W-:Y:S02]  /*4910*/  STSM.16.M88.4 [R184], R160 ;  /* 0x000000a0b8007844 */ /* 0x0001e40000000200 */
[----:B------:R-:W-:Y:S08]  /*4920*/  MUFU.EX2 R48, R48 ;  /* 0x0000003000307308 */ /* 0x000ff00000000800 */
[----:B------:R-:W4:Y:S01]  /*4930*/  MUFU.EX2 R49, R49 ;  /* 0x0000003100317308 */ /* 0x000f220000000800 */
[----:B---3--:R-:W-:Y:S01]  /*4940*/  F2FP.F16.F32.PACK_AB R165, R51, R50 ;  /* 0x0000003233a5723e */ /* 0x008fe200000000ff */
[----:B------:R-:W-:-:S04]  /*4950*/  FADD.FTZ R50, R50, R47 ;  /* 0x0000002f32327221 */ /* 0x000fc80000010000 */
[----:B------:R-:W-:Y:S02]  /*4960*/  FADD.FTZ R51, R51, R50 ;  /* 0x0000003233337221 */ /* 0x000fe40000010000 */
[----:B------:R-:W-:Y:S08]  /*4970*/  MUFU.EX2 R54, R54 ;  /* 0x0000003600367308 */ /* 0x000ff00000000800 */
[----:B------:R-:W3:Y:S01]  /*4980*/  MUFU.EX2 R9, R9 ;  /* 0x0000000900097308 */ /* 0x000ee20000000800 */
[----:B----4-:R-:W-:-:S07]  /*4990*/  F2FP.F16.F32.PACK_AB R164, R49, R48 ;  /* 0x0000003031a4723e */ /* 0x010fce00000000ff */
[----:B------:R-:W-:Y:S08]  /*49a0*/  MUFU.EX2 R52, R52 ;  /* 0x0000003400347308 */ /* 0x000ff00000000800 */
[----:B------:R4:W5:Y:S01]  /*49b0*/  MUFU.EX2 R3, R6 ;  /* 0x0000000600037308 */ /* 0x0009620000000800 */
[----:B---3--:R-:W-:Y:S01]  /*49c0*/  F2FP.F16.F32.PACK_AB R167, R9, R54 ;  /* 0x0000003609a7723e */ /* 0x008fe200000000ff */
        /* <DEDUP_REMOVED lines=12> */
.L_x_3426:
[----:B------:R3:W4:Y:S01]  /*4a90*/  SYNCS.PHASECHK.TRANS64.TRYWAIT P2, [R7+URZ+0x28c50], R8 ;  /* 0x028c5008070075a7 */ /* 0x000722000804017f */
[----:B------:R-:W-:Y:S05]  /*4aa0*/  @!P0 BRA `(.L_x_3427) ;  /* 0x0000000000048947 */ /* 0x000fea0003800000 */
[----:B------:R-:W-:Y:S01]  /*4ab0*/  BPT.TRAP 0x1 ;  /* 0x000000040000795c */ /* 0x000fe20000300000 */
.L_x_3427:
[----:B----4-:R-:W-:Y:S05]  /*4ac0*/  @P2 BRA `(.L_x_3428) ;  /* 0x0000000000082947 */ /* 0x010fea0003800000 */
[----:B------:R-:W4:Y:S02]  /*4ad0*/  SYNCS.PHASECHK.TRANS64.TRYWAIT P2, [R7+URZ+0x28c50], R8 ;  /* 0x028c5008070075a7 */ /* 0x000f24000804017f */
[----:B----4-:R-:W-:Y:S05]  /*4ae0*/  @!P2 BRA `(.L_x_3429) ;  /* 0x000000c400f0a947 */ /* 0x010fea0003800000 */
.L_x_3428:
[----:B------:R-:W-:Y:S01]  /*4af0*/  ULEA UR11, UR39, UR47, 0xc ;  /* 0x0000002f270b7291 */ /* 0x000fe2000f8e603f */
[----:B------:R-:W-:Y:S01]  /*4b00*/  WARPGROUP.ARRIVE ;  /* 0x00000000000079c5 */ /* 0x000fe20000000000 */
[----:B------:R-:W-:Y:S01]  /*4b10*/  UMOV UR7, 0x40000040 ;  /* 0x4000004000077882 */ /* 0x000fe20000000000 */
[----:B------:R-:W-:Y:S01]  /*4b20*/  UIADD3 UR21, UR53, -0x2, URZ ;  /* 0xfffffffe35157890 */ /* 0x000fe2000fffe03f */
[----:B-1234-:R-:W-:-:S03]  /*4b30*/  @!P1 VIADD R7, R7, 0x28c60 ;  /* 0x00028c6007079836 */ /* 0x01efc60000000000 */
[----:B------:R-:W-:Y:S02]  /*4b40*/  UMOV UR6, UR11 ;  /* 0x0000000b00067c82 */ /* 0x000fe40008000000 */
[----:B------:R-:W-:Y:S01]  /*4b50*/  HGMMA.64x256x16.F32 R24, R152, gdesc[UR4].tnspB, RZ, !UPT, gsb0 ;  /* 0x43e0000498187df0 */ /* 0x000fe2000c0008ff */
[----:B------:R-:W-:Y:S01]  /*4b60*/  UIADD3 UR6, UR11, 0x80, URZ ;  /* 0x000000800b067890 */ /* 0x000fe2000fffe03f */
[----:B------:R-:W-:Y:S01]  /*4b70*/  @!P1 PRMT R7, RZ, 0x654, R7 ;  /* 0x00000654ff079816 */ /* 0x000fe20000000007 */
        /* <DEDUP_REMOVED lines=17> */
[----:B------:R-:W-:-:S04]  /*4c90*/  UIADD3 UR6, UR50, -UR51, URZ ;  /* 0x8000003332067290 */ /* 0x000fc8000fffe03f */
[----:B------:R-:W-:-:S04]  /*4ca0*/  ULEA UR6, UR52, UR6, 0x6 ;  /* 0x0000000634067291 */ /* 0x000fc8000f8e303f */
        /* <DEDUP_REMOVED lines=18> */
[----:B------:R-:W-:Y:S01]  /*4dd0*/  IMAD.MOV.U32 R8, RZ, RZ, R4 ;  /* 0x000000ffff087224 */ /* 0x000fe200078e0004 */
[----:B------:R-:W-:Y:S01]  /*4de0*/  MOV R9, R5 ;  /* 0x0000000500097202 */ /* 0x000fe20000000f00 */
[----:B------:R-:W-:Y:S01]  /*4df0*/  UMOV UR23, UR39 ;  /* 0x0000002700177c82 */ /* 0x000fe20008000000 */
[----:B------:R-:W-:Y:S01]  /*4e00*/  ULDC UR24, c[0x0][0x9d8] ;  /* 0x0002760000187ab9 */ /* 0x000fe20000000800 */
[----:B------:R-:W-:-:S05]  /*4e10*/  ULDC UR22, c[0x0][0x988] ;  /* 0x0002620000167ab9 */ /* 0x000fca0000000800 */
.L_x_3439:
[----:B------:R-:W-:-:S04]  /*4e20*/  UIADD3 UR39, UR23, 0x1, URZ ;  /* 0x0000000117277890 */ /* 0x000fc8000fffe03f */
[----:B------:R-:W-:-:S04]  /*4e30*/  UISETP.NE.AND UP0, UPT, UR39, 0x2, UPT ;  /* 0x000000022700788c */ /* 0x000fc8000bf05270 */
[----:B------:R-:W-:Y:S02]  /*4e40*/  USEL UR6, URZ, 0x1, UP0 ;  /* 0x000000013f067887 */ /* 0x000fe40008000000 */
[----:B------:R-:W-:Y:S02]  /*4e50*/  USEL UR39, UR39, URZ, UP0 ;  /* 0x0000003f27277287 */ /* 0x000fe40008000000 */
[----:B------:R-:W-:Y:S01]  /*4e60*/  ULOP3.LUT UR38, UR38, UR6, URZ, 0x3c, !UPT ;  /* 0x0000000626267292 */ /* 0x000fe2000f8e3c3f */
[----:B0-2---:R-:W-:Y:S11]  /*4e70*/  @!P0 BRA `(.L_x_3431) ;  /* 0x0000000000048947 */ /* 0x005ff60003800000 */
[----:B------:R-:W-:Y:S01]  /*4e80*/  BPT.TRAP 0x1 ;  /* 0x000000040000795c */ /* 0x000fe20000300000 */
.L_x_3431:
[----:B------:R-:W-:Y:S01]  /*4e90*/  ULEA UR25, UR39, UR40, 0x3 ;  /* 0x0000002827197291 */ /* 0x000fe2000f8e183f */
[----:B-1----:R-:W-:-:S05]  /*4ea0*/  IMAD.U32 R7, RZ, RZ, UR38 ;  /* 0x00000026ff077e24 */ /* 0x002fca000f8e00ff */
[----:B------:R-:W-:-:S04]  /*4eb0*/  SHF.L.U32 R7, R7, 0x1f, RZ ;  /* 0x0000001f07077819 */ /* 0x000fc800000006ff */
[----:B------:R1:W2:Y:S01]  /*4ec0*/  SYNCS.PHASECHK.TRANS64.TRYWAIT P2, [UR25+0x28c30], R7 ;  /* 0x028c3007ff0075a7 */ /* 0x0002a20008040159 */
[----:B------:R-:W-:Y:S05]  /*4ed0*/  @!P0 BRA `(.L_x_3432) ;  /* 0x0000000000048947 */ /* 0x000fea0003800000 */
[----:B------:R-:W-:Y:S01]  /*4ee0*/  BPT.TRAP 0x1 ;  /* 0x000000040000795c */ /* 0x000fe20000300000 */
.L_x_3432:
[----:B--2---:R-:W-:Y:S05]  /*4ef0*/  @P2 BRA `(.L_x_3433) ;  /* 0x0000000000082947 */ /* 0x004fea0003800000 */
[----:B------:R-:W2:Y:S02]  /*4f00*/  SYNCS.PHASECHK.TRANS64.TRYWAIT P2, [UR25+0x28c30], R7 ;  /* 0x028c3007ff0075a7 */ /* 0x000ea40008040159 */
[----:B--2---:R-:W-:Y:S05]  /*4f10*/  @!P2 BRA `(.L_x_3434) ;  /* 0x000000c000f8a947 */ /* 0x004fea0003800000 */
.L_x_3433:
[----:B------:R-:W-:Y:S01]  /*4f20*/  R2UR UR18, R0 ;  /* 0x00000000001272ca */ /* 0x000fe200000e0000 */
[----:B0-----:R-:W-:Y:S01]  /*4f30*/  WARPGROUP.ARRIVE ;  /* 0x00000000000079c5 */ /* 0x001fe20000000000 */
        /* <DEDUP_REMOVED lines=12> */
[----:B------:R-:W-:Y:S02]  /*5000*/  UMOV UR6, 0x1 ;  /* 0x0000000100067882 */ /* 0x000fe40000000000 */
[----:B------:R-:W-:-:S04]  /*5010*/  UIMAD UR6, UR21, -0x40, UR6 ;  /* 0xffffffc0150678a4 */ /* 0x000fc8000f8e0206 */
[----:B------:R-:W-:-:S04]  /*5020*/  ULEA UR6, UR52, UR6, 0x6 ;  /* 0x0000000634067291 */ /* 0x000fc8000f8e303f */
[----:B------:R-:W-:-:S06]  /*5030*/  UIADD3 UR6, -UR51, UR6, UR50 ;  /* 0x0000000633067290 */ /* 0x000fcc000fffe132 */
[----:B------:R-:W-:-:S04]  /*5040*/  IADD3 R5, R2, UR6, -R16 ;  /* 0x0000000602057c10 */ /* 0x000fc8000fffe810 */
[C---:B------:R-:W-:Y:S02]  /*5050*/  ISETP.GT.AND P2, PT, R5.reuse, RZ, PT ;  /* 0x000000ff0500720c */ /* 0x040fe40003f44270 */
[----:B------:R-:W-:Y:S01]  /*5060*/  ISETP.GT.AND P3, PT, R5, 0x1, PT ;  /* 0x000000010500780c */ /* 0x000fe20003f64270 */
        /* <DEDUP_REMOVED lines=28> */
[----:B--2---:R-:W2:Y:S01]  /*5230*/  MUFU.TANH R4, R156 ;  /* 0x0000009c00047308 */ /* 0x004ea20000002400 */
[----:B0-----:R-:W-:Y:S01]  /*5240*/  FSEL R12, R12, -INF , P2 ;  /* 0xff8000000c0c7808 */ /* 0x001fe20001000000 */
[----:B------:R-:W-:Y:S01]  /*5250*/  FMUL.FTZ R162, R162, UR24 ;  /* 0x00000018a2a27c20 */ /* 0x000fe20008410000 */
[----:B------:R-:W-:Y:S01]  /*5260*/  ISETP.GT.AND P2, PT, R5, 0x8, PT ;  /* 0x000000080500780c */ /* 0x000fe20003f44270 */
[----:B------:R-:W-:Y:S01]  /*5270*/  FMUL.FTZ R163, R163, UR24 ;  /* 0x00000018a3a37c20 */ /* 0x000fe20008410000 */
[----:B------:R-:W-:Y:S01]  /*5280*/  FMUL.FTZ R166, R166, UR24 ;  /* 0x00000018a6a67c20 */ /* 0x000fe20008410000 */
[----:B------:R-:W-:Y:S01]  /*5290*/  FMUL.FTZ R167, R167, UR24 ;  /* 0x00000018a7a77c20 */ /* 0x000fe20008410000 */
[----:B------:R-:W-:Y:S01]  /*52a0*/  FMUL.FTZ R170, R170, UR24 ;  /* 0x00000018aaaa7c20 */ /* 0x000fe20008410000 */
[----:B------:R0:W4:Y:S01]  /*52b0*/  MUFU.TANH R11, R157 ;  /* 0x0000009d000b7308 */ /* 0x0001220000002400 */
[----:B---3--:R-:W-:Y:S01]  /*52c0*/  FSEL R10, R10, -INF , P3 ;  /* 0xff8000000a0a7808 */ /* 0x008fe20001800000 */
[----:B------:R-:W-:Y:S01]  /*52d0*/  FMUL.FTZ R171, R171, UR24 ;  /* 0x00000018abab7c20 */ /* 0x000fe20008410000 */
[----:B------:R-:W-:Y:S01]  /*52e0*/  ISETP.GT.AND P3, PT, R5, 0x9, PT ;  /* 0x000000090500780c */ /* 0x000fe20003f64270 */
[----:B------:R-:W-:Y:S01]  /*52f0*/  FMUL.FTZ R174, R174, UR24 ;  /* 0x00000018aeae7c20 */ /* 0x000fe20008410000 */
[----:B------:R-:W-:Y:S01]  /*5300*/  FMUL.FTZ R175, R175, UR24 ;  /* 0x00000018afaf7c20 */ /* 0x000fe20008410000 */
[----:B------:R-:W-:Y:S01]  /*5310*/  FMUL.FTZ R178, R178, UR24 ;  /* 0x00000018b2b27c20 */ /* 0x000fe20008410000 */
[----:B------:R-:W-:Y:S01]  /*5320*/  FMUL.FTZ R179, R179, UR24 ;  /* 0x00000018b3b37c20 */ /* 0x000fe20008410000 */
[----:B------:R3:W5:Y:S01]  /*5330*/  MUFU.TANH R13, R160 ;  /* 0x000000a0000d7308 */ /* 0x0007620000002400 */
[----:B0-----:R-:W-:Y:S01]  /*5340*/  FMNMX.FTZ R157, R12, R9, !PT ;  /* 0x000000090c9d7209 */ /* 0x001fe20007810000 */
[----:B------:R-:W-:Y:S01]  /*5350*/  FMUL.FTZ R182, R182, UR24 ;  /* 0x00000018b6b67c20 */ /* 0x000fe20008410000 */
[----:B--2---:R-:W-:Y:S01]  /*5360*/  FSEL R4, R4, -INF , P2 ;  /* 0xff80000004047808 */ /* 0x004fe20001000000 */
[----:B------:R-:W-:Y:S01]  /*5370*/  FMUL.FTZ R183, R183, UR24 ;  /* 0x00000018b7b77c20 */ /* 0x000fe20008410000 */
[----:B------:R-:W-:-:S02]  /*5380*/  FMNMX.FTZ R157, R10, R157, !PT ;  /* 0x0000009d0a9d7209 */ /* 0x000fc40007810000 */
[----:B------:R-:W-:Y:S01]  /*5390*/  ISETP.GT.AND P2, PT, R5, 0x10, PT ;  /* 0x000000100500780c */ /* 0x000fe20003f44270 */
[----:B------:R0:W2:Y:S01]  /*53a0*/  MUFU.TANH R14, R161 ;  /* 0x000000a1000e7308 */ /* 0x0000a20000002400 */
[----:B----4-:R-:W-:Y:S02]  /*53b0*/  FSEL R11, R11, -INF , P3 ;  /* 0xff8000000b0b7808 */ /* 0x010fe40001800000 */
[----:B---3--:R-:W-:Y:S02]  /*53c0*/  FMNMX.FTZ R160, R4, R157, !PT ;  /* 0x0000009d04a07209 */ /* 0x008fe40007810000 */
[----:B------:R-:W-:Y:S02]  /*53d0*/  ISETP.GT.AND P3, PT, R5, 0x11, PT ;  /* 0x000000110500780c */ /* 0x000fe40003f64270 */
[----:B------:R-:W-:Y:S01]  /*53e0*/  FMNMX.FTZ R160, R11, R160, !PT ;  /* 0x000000a00ba07209 */ /* 0x000fe20007810000 */
[----:B------:R3:W4:Y:S01]  /*53f0*/  MUFU.TANH R15, R164 ;  /* 0x000000a4000f7308 */ /* 0x0007220000002400 */
[----:B-----5:R-:W-:Y:S01]  /*5400*/  FSEL R13, R13, -INF , P2 ;  /* 0xff8000000d0d7808 */ /* 0x020fe20001000000 */
[----:B0-----:R-:W-:Y:S01]  /*5410*/  FMUL.FTZ R161, R154, UR24 ;  /* 0x000000189aa17c20 */ /* 0x001fe20008410000 */
[----:B------:R-:W-:-:S02]  /*5420*/  ISETP.GT.AND P2, PT, R5, 0x18, PT ;  /* 0x000000180500780c */ /* 0x000fc40003f44270 */
[----:B------:R-:W-:-:S03]  /*5430*/  FMNMX.FTZ R157, R13, R160, !PT ;  /* 0x000000a00d9d7209 */ /* 0x000fc60007810000 */
[----:B------:R-:W0:Y:S01]  /*5440*/  MUFU.TANH R20, R165 ;  /* 0x000000a500147308 */ /* 0x000e220000002400 */
[----:B--2---:R-:W-:Y:S02]  /*5450*/  FSEL R14, R14, -INF , P3 ;  /* 0xff8000000e0e7808 */ /* 0x004fe40001800000 */
[----:B------:R-:W-:Y:S02]  /*5460*/  ISETP.GT.AND P3, PT, R5, 0x19, PT ;  /* 0x000000190500780c */ /* 0x000fe40003f64270 */
[----:B---3--:R-:W-:-:S03]  /*5470*/  FMNMX.FTZ R164, R14, R157, !PT ;  /* 0x0000009d0ea47209 */ /* 0x008fc60007810000 */
[----:B------:R-:W2:Y:S01]  /*5480*/  MUFU.TANH R152, R168 ;  /* 0x000000a800987308 */ /* 0x000ea20000002400 */
[----:B----4-:R-:W-:Y:S02]  /*5490*/  FSEL R15, R15, -INF , P2 ;  /* 0xff8000000f0f7808 */ /* 0x010fe40001000000 */
[----:B------:R-:W-:Y:S02]  /*54a0*/  ISETP.GT.AND P2, PT, R5, 0x20, PT ;  /* 0x000000200500780c */ /* 0x000fe40003f44270 */
[----:B------:R-:W-:-:S03]  /*54b0*/  FMNMX.FTZ R157, R15, R164, !PT ;  /* 0x000000a40f9d7209 */ /* 0x000fc60007810000 */
[----:B------:R-:W3:Y:S01]  /*54c0*/  MUFU.TANH R21, R169 ;  /* 0x000000a900157308 */ /* 0x000ee20000002400 */
[----:B0-----:R-:W-:Y:S02]  /*54d0*/  FSEL R20, R20, -INF , P3 ;  /* 0xff80000014147808 */ /* 0x001fe40001800000 */
[----:B------:R-:W-:Y:S02]  /*54e0*/  ISETP.GT.AND P3, PT, R5, 0x21, PT ;  /* 0x000000210500780c */ /* 0x000fe40003f64270 */
[----:B------:R-:W-:-:S03]  /*54f0*/  FMNMX.FTZ R157, R20, R157, !PT ;  /* 0x0000009d149d7209 */ /* 0x000fc60007810000 */
[----:B------:R-:W0:Y:S01]  /*5500*/  MUFU.TANH R153, R172 ;  /* 0x000000ac00997308 */ /* 0x000e220000002400 */
        /* <DEDUP_REMOVED lines=8> */
[----:B0-----:R-:W-:Y:S02]  /*5590*/  FSEL R153, R153, -INF , P2 ;  /* 0xff80000099997808 */ /* 0x001fe40001000000 */
[----:B------:R-:W-:Y:S02]  /*55a0*/  ISETP.GT.AND P2, PT, R5, 0x30, PT ;  /* 0x000000300500780c */ /* 0x000fe40003f44270 */
[----:B------:R-:W-:Y:S01]  /*55b0*/  FMNMX.FTZ R165, R153, R164, !PT ;  /* 0x000000a499a57209 */ /* 0x000fe20007810000 */
[----:B------:R-:W-:Y:S02]  /*55c0*/  FMUL.FTZ R164, R155, UR24 ;  /* 0x000000189ba47c20 */ /* 0x000fe40008410000 */
[----:B------:R-:W0:Y:S01]  /*55d0*/  MUFU.TANH R160, R177 ;  /* 0x000000b100a07308 */ /* 0x000e220000002400 */
[----:B--2---:R-:W-:Y:S02]  /*55e0*/  FSEL R156, R156, -INF , P3 ;  /* 0xff8000009c9c7808 */ /* 0x004fe40001800000 */
[----:B------:R-:W-:-:S02]  /*55f0*/  ISETP.GT.AND P3, PT, R5, 0x31, PT ;  /* 0x000000310500780c */ /* 0x000fc40003f64270 */
        /* <DEDUP_REMOVED lines=8> */
[----:B------:R-:W-:-:S03]  /*5680*/  FMNMX.FTZ R168, R160, R165, !PT ;  /* 0x000000a5a0a87209 */ /* 0x000fc60007810000 */
[----:B------:R-:W0:Y:S01]  /*5690*/  MUFU.TANH R161, R161 ;  /* 0x000000a100a17308 */ /* 0x000e220000002400 */
[----:B--2---:R-:W-:-:S04]  /*56a0*/  FSEL R155, R180, -INF , P2 ;  /* 0xff800000b49b7808 */ /* 0x004fc80001000000 */
[----:B------:R-:W-:-:S03]  /*56b0*/  FMNMX.FTZ R168, R155, R168, !PT ;  /* 0x000000a89ba87209 */ /* 0x000fc60007810000 */
[----:B------:R-:W2:Y:S01]  /*56c0*/  MUFU.TANH R164, R164 ;  /* 0x000000a400a47308 */ /* 0x000ea20000002400 */
[----:B---3--:R-:W-:-:S04]  /*56d0*/  FSEL R157, R157, -INF , P3 ;  /* 0xff8000009d9d7808 */ /* 0x008fc80001800000 */
[----:B------:R-:W-:-:S03]  /*56e0*/  FMNMX.FTZ R169, R157, R168, !PT ;  /* 0x000000a89da97209 */ /* 0x000fc60007810000 */
[----:B------:R-:W3:Y:S02]  /*56f0*/  MUFU.TANH R165, R158 ;  /* 0x0000009e00a57308 */ /* 0x000ee40000002400 */
[----:B------:R-:W4:Y:S06]  /*5700*/  SHFL.BFLY PT, R176, R169, 0x2, 0x1f ;  /* 0x0c401f00a9b07f89 */ /* 0x000f2c00000e0000 */
[----:B------:R0:W5:Y:S08]  /*5710*/  MUFU.TANH R168, R159 ;  /* 0x0000009f00a87308 */ /* 0x0001700000002400 */
[----:B------:R-:W1:Y:S08]  /*5720*/  MUFU.TANH R162, R162 ;  /* 0x000000a200a27308 */ /* 0x000e700000002400 */
[----:B------:R-:W1:Y:S01]  /*5730*/  MUFU.TANH R163, R163 ;  /* 0x000000a300a37308 */ /* 0x000e620000002400 */
[----:B----4-:R-:W-:Y:S01]  /*5740*/  FMNMX.FTZ R177, R169, R176, !PT ;  /* 0x000000b0a9b17209 */ /* 0x010fe20007810000 */
[----:B------:R-:W-:-:S04]  /*5750*/  VIADD R176, R5, 0x8 ;  /* 0x0000000805b07836 */ /* 0x000fc80000000000 */
[----:B------:R-:W4:Y:S01]  /*5760*/  SHFL.BFLY PT, R180, R177, 0x1, 0x1f ;  /* 0x0c201f00b1b47f89 */ /* 0x000f2200000e0000 */
[C---:B------:R-:W-:Y:S01]  /*5770*/  ISETP.GT.AND P2, PT, R176.reuse, RZ, PT ;  /* 0x000000ffb000720c */ /* 0x040fe20003f44270 */
[----:B------:R5:W4:Y:S01]  /*5780*/  MUFU.TANH R172, R166 ;  /* 0x000000a600ac7308 */ /* 0x000b220000002400 */
[C---:B------:R-:W-:Y:S02]  /*5790*/  ISETP.GT.AND P3, PT, R176.reuse, 0x1, PT ;  /* 0x00000001b000780c */ /* 0x040fe40003f64270 */
[----:B0-----:R-:W-:Y:S02]  /*57a0*/  FSEL R159, R161, -INF , P2 ;  /* 0xff800000a19f7808 */ /* 0x001fe40001000000 */
[----:B------:R-:W-:Y:S02]  /*57b0*/  ISETP.GT.AND P2, PT, R176, 0x8, PT ;  /* 0x00000008b000780c */ /* 0x000fe40003f44270 */
[----:B--2---:R-:W-:Y:S01]  /*57c0*/  FSEL R158, R164, -INF , P3 ;  /* 0xff800000a49e7808 */ /* 0x004fe20001800000 */
[----:B------:R-:W0:Y:S01]  /*57d0*/  MUFU.TANH R167, R167 ;  /* 0x000000a700a77308 */ /* 0x000e220000002400 */
[----:B------:R-:W-:-:S02]  /*57e0*/  FMNMX.FTZ R169, R159, R8, !PT ;  /* 0x000000089fa97209 */ /* 0x000fc40007810000 */
[----:B------:R-:W-:Y:S02]  /*57f0*/  ISETP.GT.AND P3, PT, R176, 0x9, PT ;  /* 0x00000009b000780c */ /* 0x000fe40003f64270 */
[----:B---3--:R-:W-:Y:S02]  /*5800*/  FSEL R161, R165, -INF , P2 ;  /* 0xff800000a5a17808 */ /* 0x008fe40001000000 */
[----:B-----5:R-:W-:Y:S01]  /*5810*/  FMNMX.FTZ R166, R158, R169, !PT ;  /* 0x000000a99ea67209 */ /* 0x020fe20007810000 */
[----:B------:R0:W2:Y:S01]  /*5820*/  MUFU.TANH R173, R170 ;  /* 0x000000aa00ad7308 */ /* 0x0000a20000002400 */
[----:B------:R-:W-:Y:S02]  /*5830*/  ISETP.GT.AND P2, PT, R176, 0x10, PT ;  /* 0x00000010b000780c */ /* 0x000fe40003f44270 */
[----:B------:R-:W-:Y:S02]  /*5840*/  FSEL R164, R168, -INF , P3 ;  /* 0xff800000a8a47808 */ /* 0x000fe40001800000 */
[----:B------:R-:W-:-:S02]  /*5850*/  FMNMX.FTZ R165, R161, R166, !PT ;  /* 0x000000a6a1a57209 */ /* 0x000fc40007810000 */
[----:B------:R-:W-:Y:S01]  /*5860*/  ISETP.GT.AND P3, PT, R176, 0x11, PT ;  /* 0x00000011b000780c */ /* 0x000fe20003f64270 */
[----:B------:R-:W3:Y:S01]  /*5870*/  MUFU.TANH R171, R171 ;  /* 0x000000ab00ab7308 */ /* 0x000ee20000002400 */
[----:B-1----:R-:W-:Y:S02]  /*5880*/  FSEL R166, R162, -INF , P2 ;  /* 0xff800000a2a67808 */ /* 0x002fe40001000000 */
[----:B------:R-:W-:Y:S02]  /*5890*/  FMNMX.FTZ R165, R164, R165, !PT ;  /* 0x000000a5a4a57209 */ /* 0x000fe40007810000 */
[----:B------:R-:W-:Y:S02]  /*58a0*/  ISETP.GT.AND P2, PT, R176, 0x18, PT ;  /* 0x00000018b000780c */ /* 0x000fe40003f44270 */
[----:B------:R-:W-:Y:S01]  /*58b0*/  FSEL R169, R163, -INF , P3 ;  /* 0xff800000a3a97808 */ /* 0x000fe20001800000 */
[----:B------:R-:W1:Y:S01]  /*58c0*/  MUFU.TANH R174, R174 ;  /* 0x000000ae00ae7308 */ /* 0x000e620000002400 */
[----:B------:R-:W-:-:S02]  /*58d0*/  FMNMX.FTZ R162, R166, R165, !PT ;  /* 0x000000a5a6a27209 */ /* 0x000fc40007810000 */
[----:B------:R-:W-:Y:S02]  /*58e0*/  ISETP.GT.AND P3, PT, R176, 0x19, PT ;  /* 0x00000019b000780c */ /* 0x000fe40003f64270 */
[----:B----4-:R-:W-:Y:S02]  /*58f0*/  FSEL R168, R172, -INF , P2 ;  /* 0xff800000aca87808 */ /* 0x010fe40001000000 */
[----:B------:R-:W-:Y:S01]  /*5900*/  FMNMX.FTZ R163, R169, R162, !PT ;  /* 0x000000a2a9a37209 */ /* 0x000fe20007810000 */
[----:B------:R-:W4:Y:S01]  /*5910*/  MUFU.TANH R175, R175 ;  /* 0x000000af00af7308 */ /* 0x000f220000002400 */
[----:B------:R-:W-:Y:S02]  /*5920*/  ISETP.GT.AND P4, PT, R176, 0x20, PT ;  /* 0x00000020b000780c */ /* 0x000fe40003f84270 */
[----:B0-----:R-:W-:Y:S02]  /*5930*/  FSEL R170, R167, -INF , P3 ;  /* 0xff800000a7aa7808 */ /* 0x001fe40001800000 */
[----:B------:R-:W-:-:S02]  /*5940*/  FMNMX.FTZ R163, R168, R163, !PT ;  /* 0x000000a3a8a37209 */ /* 0x000fc40007810000 */
[----:B------:R-:W-:Y:S01]  /*5950*/  ISETP.GT.AND P5, PT, R176, 0x21, PT ;  /* 0x00000021b000780c */ /* 0x000fe20003fa4270 */
[----:B------:R-:W0:Y:S01]  /*5960*/  MUFU.TANH R178, R178 ;  /* 0x000000b200b27308 */ /* 0x000e220000002400 */
[----:B--2---:R-:W-:Y:S02]  /*5970*/  FSEL R162, R173, -INF , P4 ;  /* 0xff800000ada27808 */ /* 0x004fe40002000000 */
[----:B------:R-:W-:Y:S02]  /*5980*/  FMNMX.FTZ R165, R170, R163, !PT ;  /* 0x000000a3aaa57209 */ /* 0x000fe40007810000 */
[----:B------:R-:W-:Y:S02]  /*5990*/  FMNMX.FTZ R5, R177, R180, !PT ;  /* 0x000000b4b1057209 */ /* 0x000fe40007810000 */
[----:B------:R-:W-:Y:S01]  /*59a0*/  ISETP.GT.AND P3, PT, R176, 0x28, PT ;  /* 0x00000028b000780c */ /* 0x000fe20003f64270 */
[----:B------:R-:W2:Y:S01]  /*59b0*/  MUFU.TANH R179, R179 ;  /* 0x000000b300b37308 */ /* 0x000ea20000002400 */
[----:B---3--:R-:W-:Y:S01]  /*59c0*/  FSEL R163, R171, -INF , P5 ;  /* 0xff800000aba37808 */ /* 0x008fe20002800000 */
[----:B------:R-:W-:Y:S01]  /*59d0*/  FMUL.FTZ R167, R5, UR10 ;  /* 0x0000000a05a77c20 */ /* 0x000fe20008410000 */
[----:B------:R-:W-:-:S02]  /*59e0*/  FMNMX.FTZ R172, R162, R165, !PT ;  /* 0x000000a5a2ac7209 */ /* 0x000fc40007810000 */
[----:B------:R-:W-:Y:S02]  /*59f0*/  FSETP.NEU.FTZ.AND P5, PT, R5, -INF , PT ;  /* 0xff8000000500780b */ /* 0x000fe40003fbd000 */
[----:B------:R-:W-:Y:S01]  /*5a00*/  ISETP.GT.AND P2, PT, R176, 0x29, PT ;  /* 0x00000029b000780c */ /* 0x000fe20003f44270 */
[----:B------:R3:W5:Y:S01]  /*5a10*/  MUFU.TANH R173, R182 ;  /* 0x000000b600ad7308 */ /* 0x0007620000002400 */
[----:B-1----:R-:W-:Y:S02]  /*5a20*/  FSEL R165, R174, -INF , P3 ;  /* 0xff800000aea57808 */ /* 0x002fe40001800000 */
[----:B------:R-:W-:Y:S02]  /*5a30*/  FMNMX.FTZ R172, R163, R172, !PT ;  /* 0x000000aca3ac7209 */ /* 0x000fe40007810000 */
[----:B------:R-:W-:Y:S02]  /*5a40*/  FSEL R191, R167, RZ, P5 ;  /* 0x000000ffa7bf7208 */ /* 0x000fe40002800000 */
[----:B------:R-:W-:Y:S01]  /*5a50*/  ISETP.GT.AND P4, PT, R176, 0x30, PT ;  /* 0x00000030b000780c */ /* 0x000fe20003f84270 */
[----:B------:R-:W1:Y:S01]  /*5a60*/  MUFU.TANH R183, R183 ;  /* 0x000000b700b77308 */ /* 0x000e620000002400 */
[----:B----4-:R-:W-:Y:S01]  /*5a70*/  FSEL R167, R175, -INF , P2 ;  /* 0xff800000afa77808 */ /* 0x010fe20001000000 */
[--C-:B------:R-:W-:Y:S01]  /*5a80*/  FFMA.FTZ R160, R160, UR10, -R191.reuse ;  /* 0x0000000aa0a07c23 */ /* 0x100fe200080108bf */
[----:B------:R-:W-:Y:S01]  /*5a90*/  FMNMX.FTZ R172, R165, R172, !PT ;  /* 0x000000aca5ac7209 */ /* 0x000fe20007810000 */
[--C-:B---3--:R-:W-:Y:S01]  /*5aa0*/  FFMA.FTZ R182, R157, UR10, -R191.reuse ;  /* 0x0000000a9db67c23 */ /* 0x108fe200080108bf */
[----:B------:R-:W-:Y:S01]  /*5ab0*/  ISETP.GT.AND P2, PT, R176, 0x31, PT ;  /* 0x00000031b000780c */ /* 0x000fe20003f44270 */
[--C-:B------:R-:W-:Y:S01]  /*5ac0*/  FFMA.FTZ R14, R14, UR10, -R191.reuse ;  /* 0x0000000a0e0e7c23 */ /* 0x100fe200080108bf */
[----:B0-----:R-:W-:Y:S01]  /*5ad0*/  FSEL R171, R178, -INF , P4 ;  /* 0xff800000b2ab7808 */ /* 0x001fe20002000000 */
[--C-:B------:R-:W-:Y:S01]  /*5ae0*/  FFMA.FTZ R178, R12, UR10, -R191.reuse ;  /* 0x0000000a0cb27c23 */ /* 0x100fe200080108bf */
[----:B------:R-:W-:Y:S01]  /*5af0*/  FMNMX.FTZ R174, R167, R172, !PT ;  /* 0x000000aca7ae7209 */ /* 0x000fe20007810000 */
[----:B------:R-:W-:Y:S01]  /*5b00*/  FFMA.FTZ R20, R20, UR10, -R191 ;  /* 0x0000000a14147c23 */ /* 0x000fe200080108bf */
[----:B------:R-:W-:Y:S01]  /*5b10*/  ISETP.GT.AND P3, PT, R176, 0x38, PT ;  /* 0x00000038b000780c */ /* 0x000fe20003f64270 */
[----:B------:R0:W-:Y:S01]  /*5b20*/  MUFU.EX2 R172, R178 ;  /* 0x000000b200ac7308 */ /* 0x0001e20000000800 */
[----:B--2---:R-:W-:-:S02]  /*5b30*/  FSEL R12, R179, -INF , P2 ;  /* 0xff800000b30c7808 */ /* 0x004fc40001000000 */
[----:B------:R-:W-:Y:S02]  /*5b40*/  FMNMX.FTZ R175, R171, R174, !PT ;  /* 0x000000aeabaf7209 */ /* 0x000fe40007810000 */
[----:B------:R-:W-:Y:S01]  /*5b50*/  ISETP.GT.AND P2, PT, R176, 0x39, PT ;  /* 0x00000039b000780c */ /* 0x000fe20003f44270 */
[--C-:B------:R-:W-:Y:S01]  /*5b60*/  FFMA.FTZ R176, R10, UR10, -R191.reuse ;  /* 0x0000000a0ab07c23 */ /* 0x100fe200080108bf */
[----:B-----5:R-:W-:Y:S01]  /*5b70*/  FSEL R173, R173, -INF , P3 ;  /* 0xff800000adad7808 */ /* 0x020fe20001800000 */
[----:B------:R-:W-:Y:S01]  /*5b80*/  MUFU.EX2 R14, R14 ;  /* 0x0000000e000e7308 */ /* 0x000fe20000000800 */
[----:B------:R-:W-:Y:S01]  /*5b90*/  FMNMX.FTZ R174, R12, R175, !PT ;  /* 0x000000af0cae7209 */ /* 0x000fe20007810000 */
[--C-:B0-----:R-:W-:Y:S01]  /*5ba0*/  FFMA.FTZ R178, R156, UR10, -R191.reuse ;  /* 0x0000000a9cb27c23 */ /* 0x101fe200080108bf */
[----:B-1----:R-:W-:Y:S01]  /*5bb0*/  FSEL R10, R183, -INF , P2 ;  /* 0xff800000b70a7808 */ /* 0x002fe20001000000 */
[----:B------:R-:W-:Y:S01]  /*5bc0*/  IMAD.U32 R183, RZ, RZ, UR23 ;  /* 0x00000017ffb77e24 */ /* 0x000fe2000f8e00ff */
[----:B------:R-:W-:Y:S01]  /*5bd0*/  FMNMX.FTZ R177, R173, R174, !PT ;  /* 0x000000aeadb17209 */ /* 0x000fe20007810000 */
[----:B------:R-:W-:-:S02]  /*5be0*/  FFMA.FTZ R174, R4, UR10, -R191 ;  /* 0x0000000a04ae7c23 */ /* 0x000fc400080108bf */
[----:B------:R0:W-:Y:S01]  /*5bf0*/  MUFU.EX2 R175, R176 ;  /* 0x000000b000af7308 */ /* 0x0001e20000000800 */
[----:B------:R-:W-:Y:S01]  /*5c00*/  FMNMX.FTZ R4, R10, R177, !PT ;  /* 0x000000b10a047209 */ /* 0x000fe20007810000 */
[--C-:B------:R-:W-:Y:S01]  /*5c10*/  FFMA.FTZ R177, R11, UR10, -R191.reuse ;  /* 0x0000000a0bb17c23 */ /* 0x100fe200080108bf */
[--C-:B------:R-:W-:Y:S01]  /*5c20*/  FFMA.FTZ R11, R13, UR10, -R191.reuse ;  /* 0x0000000a0d0b7c23 */ /* 0x100fe200080108bf */
[--C-:B------:R-:W-:Y:S01]  /*5c30*/  FFMA.FTZ R13, R15, UR10, -R191.reuse ;  /* 0x0000000a0f0d7c23 */ /* 0x100fe200080108bf */
[--C-:B------:R-:W-:Y:S01]  /*5c40*/  FFMA.FTZ R15, R152, UR10, -R191.reuse ;  /* 0x0000000a980f7c23 */ /* 0x100fe200080108bf */
[----:B------:R-:W1:Y:S02]  /*5c50*/  SHFL.BFLY PT, R179, R4, 0x2, 0x1f ;  /* 0x0c401f0004b37f89 */ /* 0x000e6400000e0000 */
[----:B------:R-:W-:Y:S01]  /*5c60*/  MUFU.EX2 R174, R174 ;  /* 0x000000ae00ae7308 */ /* 0x000fe20000000800 */
[--C-:B0-----:R-:W-:Y:S01]  /*5c70*/  FFMA.FTZ R176, R21, UR10, -R191.reuse ;  /* 0x0000000a15b07c23 */ /* 0x101fe200080108bf */
[----:B------:R-:W-:-:S06]  /*5c80*/  FFMA.FTZ R21, R153, UR10, -R191 ;  /* 0x0000000a99157c23 */ /* 0x000fcc00080108bf */
[----:B------:R-:W-:Y:S08]  /*5c90*/  MUFU.EX2 R177, R177 ;  /* 0x000000b100b17308 */ /* 0x000ff00000000800 */
[----:B------:R-:W-:Y:S01]  /*5ca0*/  MUFU.EX2 R11, R11 ;  /* 0x0000000b000b7308 */ /* 0x000fe20000000800 */
[----:B-1----:R-:W-:Y:S01]  /*5cb0*/  FMNMX.FTZ R180, R4, R179, !PT ;  /* 0x000000b304b47209 */ /* 0x002fe20007810000 */
[----:B------:R-:W-:-:S06]  /*5cc0*/  FFMA.FTZ R179, R154, UR10, -R191 ;  /* 0x0000000a9ab37c23 */ /* 0x000fcc00080108bf */
[----:B------:R-:W-:Y:S01]  /*5cd0*/  MUFU.EX2 R13, R13 ;  /* 0x0000000d000d7308 */ /* 0x000fe20000000800 */
[----:B------:R-:W0:Y:S07]  /*5ce0*/  SHFL.BFLY PT, R181, R180, 0x1, 0x1f ;  /* 0x0c201f00b4b57f89 */ /* 0x000e2e00000e0000 */
[----:B------:R-:W-:Y:S08]  /*5cf0*/  MUFU.EX2 R20, R20 ;  /* 0x0000001400147308 */ /* 0x000ff00000000800 */
[----:B------:R-:W-:Y:S08]  /*5d00*/  MUFU.EX2 R15, R15 ;  /* 0x0000000f000f7308 */ /* 0x000ff00000000800 */
[----:B------:R-:W-:Y:S01]  /*5d10*/  MUFU.EX2 R176, R176 ;  /* 0x000000b000b07308 */ /* 0x000fe20000000800 */
[----:B0-----:R-:W-:Y:S01]  /*5d20*/  FMNMX.FTZ R4, R180, R181, !PT ;  /* 0x000000b5b4047209 */ /* 0x001fe20007810000 */
[----:B------:R-:W-:-:S03]  /*5d30*/  FFMA.FTZ R181, R155, UR10, -R191 ;  /* 0x0000000a9bb57c23 */ /* 0x000fc600080108bf */
[C---:B------:R-:W-:Y:S01]  /*5d40*/  FSETP.NEU.FTZ.AND P2, PT, R4.reuse, -INF , PT ;  /* 0xff8000000400780b */ /* 0x040fe20003f5d000 */
[----:B------:R-:W-:Y:S02]  /*5d50*/  FMUL.FTZ R152, R4, UR10 ;  /* 0x0000000a04987c20 */ /* 0x000fe40008410000 */
[----:B------:R0:W-:Y:S03]  /*5d60*/  MUFU.EX2 R180, R160 ;  /* 0x000000a000b47308 */ /* 0x0001e60000000800 */
[----:B------:R-:W-:Y:S02]  /*5d70*/  FSEL R154, R152, RZ, P2 ;  /* 0x000000ff989a7208 */ /* 0x000fe40001000000 */
[----:B------:R-:W-:-:S03]  /*5d80*/  FSEL R152, R5, RZ, P5 ;  /* 0x000000ff05987208 */ /* 0x000fc60002800000 */
[----:B------:R-:W-:Y:S01]  /*5d90*/  MUFU.EX2 R21, R21 ;  /* 0x0000001500157308 */ /* 0x000fe20000000800 */
[--C-:B------:R-:W-:Y:S01]  /*5da0*/  FFMA.FTZ R155, R161, UR10, -R154.reuse ;  /* 0x0000000aa19b7c23 */ /* 0x100fe2000801089a */
[----:B------:R-:W-:Y:S01]  /*5db0*/  FSEL R161, R4, RZ, P2 ;  /* 0x000000ff04a17208 */ /* 0x000fe20001000000 */
[----:B------:R-:W-:Y:S01]  /*5dc0*/  FADD.FTZ R152, -R152, R9 ;  /* 0x0000000998987221 */ /* 0x000fe20000010100 */
[--C-:B------:R-:W-:Y:S01]  /*5dd0*/  FFMA.FTZ R153, R159, UR10, -R154.reuse ;  /* 0x0000000a9f997c23 */ /* 0x100fe2000801089a */
[--C-:B------:R-:W-:Y:S01]  /*5de0*/  FFMA.FTZ R156, R158, UR10, -R154.reuse ;  /* 0x0000000a9e9c7c23 */ /* 0x100fe2000801089a */
[----:B0-----:R-:W-:Y:S01]  /*5df0*/  FFMA.FTZ R160, R169, UR10, -R154 ;  /* 0x0000000aa9a07c23 */ /* 0x001fe2000801089a */
[----:B------:R-:W-:Y:S01]  /*5e00*/  FADD.FTZ R161, -R161, R8 ;  /* 0x00000008a1a17221 */ /* 0x000fe20000010100 */
[----:B------:R-:W-:Y:S01]  /*5e10*/  FMUL.FTZ R9, R152, UR10 ;  /* 0x0000000a98097c20 */ /* 0x000fe20008410000 */
[----:B------:R-:W-:Y:S01]  /*5e20*/  FFMA.FTZ R159, R168, UR10, -R154 ;  /* 0x0000000aa89f7c23 */ /* 0x000fe2000801089a */
[----:B------:R-:W-:Y:S01]  /*5e30*/  MUFU.EX2 R153, R153 ;  /* 0x0000009900997308 */ /* 0x000fe20000000800 */
[----:B------:R-:W-:Y:S01]  /*5e40*/  FMUL.FTZ R8, R161, UR10 ;  /* 0x0000000aa1087c20 */ /* 0x000fe20008410000 */
[----:B------:R-:W-:Y:S01]  /*5e50*/  IMAD.MOV R169, RZ, RZ, -R18 ;  /* 0x000000ffffa97224 */ /* 0x000fe200078e0a12 */
[----:B------:R-:W-:Y:S01]  /*5e60*/  MOV R168, UR25 ;  /* 0x0000001900a87c02 */ /* 0x000fe20008000f00 */
[--C-:B------:R-:W-:Y:S01]  /*5e70*/  FFMA.FTZ R158, R164, UR10, -R154.reuse ;  /* 0x0000000aa49e7c23 */ /* 0x100fe2000801089a */
[--C-:B------:R-:W-:Y:S01]  /*5e80*/  FFMA.FTZ R157, R166, UR10, -R154.reuse ;  /* 0x0000000aa69d7c23 */ /* 0x100fe2000801089a */
[----:B------:R-:W-:Y:S01]  /*5e90*/  FFMA.FTZ R163, R163, UR10, -R154 ;  /* 0x0000000aa3a37c23 */ /* 0x000fe2000801089a */
[----:B------:R-:W-:Y:S01]  /*5ea0*/  ISETP.NE.AND P2, PT, R16, R169, PT ;  /* 0x000000a91000720c */ /* 0x000fe20003f45270 */
[----:B------:R-:W0:Y:S01]  /*5eb0*/  MUFU.EX2 R8, R8 ;  /* 0x0000000800087308 */ /* 0x000e220000000800 */
[----:B------:R-:W-:-:S02]  /*5ec0*/  @!P1 VIADD R152, R168, 0x28c40 ;  /* 0x00028c40a8989836 */ /* 0x000fc40000000000 */
[--C-:B------:R-:W-:Y:S01]  /*5ed0*/  FFMA.FTZ R164, R170, UR10, -R154.reuse ;  /* 0x0000000aaaa47c23 */ /* 0x100fe2000801089a */
[--C-:B------:R-:W-:Y:S01]  /*5ee0*/  FFMA.FTZ R161, R162, UR10, -R154.reuse ;  /* 0x0000000aa2a17c23 */ /* 0x100fe2000801089a */
[--C-:B------:R-:W-:Y:S01]  /*5ef0*/  FFMA.FTZ R165, R165, UR10, -R154.reuse ;  /* 0x0000000aa5a57c23 */ /* 0x100fe2000801089a */
[----:B------:R-:W-:Y:S01]  /*5f00*/  FFMA.FTZ R167, R167, UR10, -R154 ;  /* 0x0000000aa7a77c23 */ /* 0x000fe2000801089a */
[----:B------:R-:W-:Y:S01]  /*5f10*/  @!P1 PRMT R152, RZ, 0x654, R152 ;  /* 0x00000654ff989816 */ /* 0x000fe20000000098 */
[--C-:B------:R-:W-:Y:S01]  /*5f20*/  FFMA.FTZ R171, R171, UR10, -R154.reuse ;  /* 0x0000000aabab7c23 */ /* 0x100fe2000801089a */
[----:B------:R-:W1:Y:S01]  /*5f30*/  MUFU.EX2 R9, R9 ;  /* 0x0000000900097308 */ /* 0x000e620000000800 */
[--C-:B------:R-:W-:Y:S01]  /*5f40*/  FFMA.FTZ R12, R12, UR10, -R154.reuse ;  /* 0x0000000a0c0c7c23 */ /* 0x100fe2000801089a */
[----:B------:R1:W-:Y:S01]  /*5f50*/  @!P1 SYNCS.ARRIVE.TRANS64.RED.A1T0 RZ, [R152+URZ], RZ ;  /* 0x000000ff98ff99a7 */ /* 0x0003e2000810043f */
[--C-:B------:R-:W-:Y:S01]  /*5f60*/  FFMA.FTZ R173, R173, UR10, -R154.reuse ;  /* 0x0000000aadad7c23 */ /* 0x100fe2000801089a */
[----:B------:R-:W-:-:S04]  /*5f70*/  FFMA.FTZ R10, R10, UR10, -R154 ;  /* 0x0000000a0a0a7c23 */ /* 0x000fc8000801089a */
[----:B------:R-:W2:Y:S01]  /*5f80*/  MUFU.EX2 R156, R156 ;  /* 0x0000009c009c7308 */ /* 0x000ea20000000800 */
[----:B0-----:R-:W-:Y:S01]  /*5f90*/  FFMA.FTZ R169, R8, R6, R153 ;  /* 0x0000000608a97223 */ /* 0x001fe20000010099 */
[-C--:B------:R-:W-:Y:S01]  /*5fa0*/  FMUL.FTZ R26, R26, R8.reuse ;  /* 0x000000081a1a7220 */ /* 0x080fe20000410000 */
[-C--:B------:R-:W-:Y:S01]  /*5fb0*/  FMUL.FTZ R27, R27, R8.reuse ;  /* 0x000000081b1b7220 */ /* 0x080fe20000410000 */
[-C--:B------:R-:W-:Y:S01]  /*5fc0*/  FMUL.FTZ R30, R30, R8.reuse ;  /* 0x000000081e1e7220 */ /* 0x080fe20000410000 */
[-C--:B------:R-:W-:Y:S01]  /*5fd0*/  FMUL.FTZ R31, R31, R8.reuse ;  /* 0x000000081f1f7220 */ /* 0x080fe20000410000 */
[-C--:B------:R-:W-:Y:S01]  /*5fe0*/  FMUL.FTZ R34, R34, R8.reuse ;  /* 0x0000000822227220 */ /* 0x080fe20000410000 */
[----:B------:R-:W-:Y:S01]  /*5ff0*/  FMUL.FTZ R35, R35, R8 ;  /* 0x0000000823237220 */ /* 0x000fe20000410000 */
[----:B------:R-:W0:Y:S01]  /*6000*/  MUFU.EX2 R155, R155 ;  /* 0x0000009b009b7308 */ /* 0x000e220000000800 */
[----:B-1----:R-:W-:Y:S01]  /*6010*/  FFMA.FTZ R152, R9, R3, R172 ;  /* 0x0000000309987223 */ /* 0x002fe200000100ac */
[----:B------:R-:W-:-:S02]  /*6020*/  @!P2 IMAD R3, R183, 0x40, R2 ;  /* 0x00000040b703a824 */ /* 0x000fc400078e0202 */
[-C--:B------:R-:W-:Y:S01]  /*6030*/  FMUL.FTZ R24, R24, R9.reuse ;  /* 0x0000000918187220 */ /* 0x080fe20000410000 */
[-C--:B------:R-:W-:Y:S01]  /*6040*/  FMUL.FTZ R25, R25, R9.reuse ;  /* 0x0000000919197220 */ /* 0x080fe20000410000 */
[----:B------:R-:W-:Y:S01]  /*6050*/  FADD.FTZ R183, R175, R152 ;  /* 0x00000098afb77221 */ /* 0x000fe20000010000 */
[----:B------:R-:W-:Y:S01]  /*6060*/  FMUL.FTZ R28, R28, R9 ;  /* 0x000000091c1c7220 */ /* 0x000fe20000410000 */
[----:B------:R-:W-:Y:S01]  /*6070*/  @!P2 LEA R3, R3, UR40, 0x2 ;  /* 0x000000280303ac11 */ /* 0x000fe2000f8e10ff */
[----:B------:R-:W1:Y:S01]  /*6080*/  MUFU.EX2 R158, R158 ;  /* 0x0000009e009e7308 */ /* 0x000e620000000800 */
[----:B--2---:R-:W-:Y:S01]  /*6090*/  FADD.FTZ R6, R156, R169 ;  /* 0x000000a99c067221 */ /* 0x004fe20000010000 */
[----:B------:R-:W-:Y:S01]  /*60a0*/  FADD.FTZ R152, R174, R183 ;  /* 0x000000b7ae987221 */ /* 0x000fe20000010000 */
[----:B------:R-:W-:Y:S01]  /*60b0*/  F2FP.F16.F32.PACK_AB R153, R156, R153 ;  /* 0x000000999c99723e */ /* 0x000fe200000000ff */
[----:B------:R-:W-:Y:S01]  /*60c0*/  @!P2 STS [R3+0x28800], R9 ;  /* 0x028800090300a388 */ /* 0x000fe20000000800 */
[----:B------:R-:W-:Y:S01]  /*60d0*/  F2FP.F16.F32.PACK_AB R156, R14, R11 ;  /* 0x0000000b0e9c723e */ /* 0x000fe200000000ff */
[----:B------:R-:W-:Y:S01]  /*60e0*/  FADD.FTZ R152, R177, R152 ;  /* 0x00000098b1987221 */ /* 0x000fe20000010000 */
[-C--:B------:R-:W-:Y:S01]  /*60f0*/  FMUL.FTZ R29, R29, R9.reuse ;  /* 0x000000091d1d7220 */ /* 0x080fe20000410000 */
[----:B------:R-:W2:Y:S01]  /*6100*/  MUFU.EX2 R157, R157 ;  /* 0x0000009d009d7308 */ /* 0x000ea20000000800 */
[----:B------:R3:W-:Y:S01]  /*6110*/  @!P2 STS [R3+0x28820], R8 ;  /* 0x028820080300a388 */ /* 0x0007e20000000800 */
        /* <DEDUP_REMOVED lines=31> */
[----:B0-----:R-:W-:Y:S01]  /*6310*/  FADD.FTZ R163, R155, R6 ;  /* 0x000000069ba37221 */ /* 0x001fe20000010000 */
[----:B-1----:R-:W-:Y:S01]  /*6320*/  F2FP.F16.F32.PACK_AB R155, R158, R155 ;  /* 0x0000009b9e9b723e */ /* 0x002fe200000000ff */
[-C--:B------:R-:W-:Y:S01]  /*6330*/  FMUL.FTZ R85, R85, R9.reuse ;  /* 0x0000000955557220 */ /* 0x080fe20000410000 */
[-C--:B------:R-:W-:Y:S01]  /*6340*/  FMUL.FTZ R88, R88, R9.reuse ;  /* 0x0000000958587220 */ /* 0x080fe20000410000 */
[----:B------:R-:W-:Y:S01]  /*6350*/  FADD.FTZ R166, R158, R163 ;  /* 0x000000a39ea67221 */ /* 0x000fe20000010000 */
[----:B------:R-:W-:Y:S01]  /*6360*/  FADD.FTZ R163, R11, R152 ;  /* 0x000000980ba37221 */ /* 0x000fe20000010000 */
[----:B------:R-:W-:Y:S01]  /*6370*/  FMUL.FTZ R89, R89, R9 ;  /* 0x0000000959597220 */ /* 0x000fe20000410000 */
[----:B------:R-:W0:Y:S01]  /*6380*/  MUFU.EX2 R161, R161 ;  /* 0x000000a100a17308 */ /* 0x000e220000000800 */
[----:B--2---:R-:W-:Y:S01]  /*6390*/  FADD.FTZ R169, R157, R166 ;  /* 0x000000a69da97221 */ /* 0x004fe20000010000 */
[----:B------:R-:W-:Y:S01]  /*63a0*/  FADD.FTZ R152, R14, R163 ;  /* 0x000000a30e987221 */ /* 0x000fe20000010000 */
[----:B----4-:R-:W-:Y:S01]  /*63b0*/  F2FP.F16.F32.PACK_AB R157, R160, R157 ;  /* 0x0000009da09d723e */ /* 0x010fe200000000ff */
[----:B------:R-:W-:Y:S01]  /*63c0*/  FMUL.FTZ R92, R92, R9 ;  /* 0x000000095c5c7220 */ /* 0x000fe20000410000 */
[----:B------:R-:W-:Y:S01]  /*63d0*/  FADD.FTZ R154, R160, R169 ;  /* 0x000000a9a09a7221 */ /* 0x000fe20000010000 */
[----:B------:R-:W-:Y:S01]  /*63e0*/  FADD.FTZ R163, R13, R152 ;  /* 0x000000980da37221 */ /* 0x000fe20000010000 */
[----:B------:R-:W-:Y:S01]  /*63f0*/  F2FP.F16.F32.PACK_AB R152, R175, R172 ;  /* 0x000000acaf98723e */ /* 0x000fe200000000ff */
[----:B------:R-:W-:Y:S01]  /*6400*/  MUFU.EX2 R165, R165 ;  /* 0x000000a500a57308 */ /* 0x000fe20000000800 */
[----:B------:R-:W-:Y:S01]  /*6410*/  F2FP.F16.F32.PACK_AB R160, R176, R15 ;  /* 0x0000000fb0a0723e */ /* 0x000fe200000000ff */
[----:B------:R-:W-:Y:S01]  /*6420*/  FADD.FTZ R166, R20, R163 ;  /* 0x000000a314a67221 */ /* 0x000fe20000010000 */
[-C--:B------:R-:W-:Y:S01]  /*6430*/  FMUL.FTZ R93, R93, R9.reuse ;  /* 0x000000095d5d7220 */ /* 0x080fe20000410000 */
[-C--:B------:R-:W-:Y:S01]  /*6440*/  FMUL.FTZ R96, R96, R9.reuse ;  /* 0x0000000960607220 */ /* 0x080fe20000410000 */
[-C--:B------:R-:W-:Y:S01]  /*6450*/  FMUL.FTZ R97, R97, R9.reuse ;  /* 0x0000000961617220 */ /* 0x080fe20000410000 */
[----:B------:R-:W-:Y:S01]  /*6460*/  FADD.FTZ R163, R15, R166 ;  /* 0x000000a60fa37221 */ /* 0x000fe20000010000 */
[-C--:B------:R-:W-:Y:S01]  /*6470*/  FMUL.FTZ R100, R100, R9.reuse ;  /* 0x0000000964647220 */ /* 0x080fe20000410000 */
[----:B------:R5:W1:Y:S01]  /*6480*/  MUFU.EX2 R6, R167 ;  /* 0x000000a700067308 */ /* 0x000a620000000800 */
[-C--:B------:R-:W-:Y:S01]  /*6490*/  FMUL.FTZ R101, R101, R9.reuse ;  /* 0x0000000965657220 */ /* 0x080fe20000410000 */
[----:B------:R-:W-:Y:S01]  /*64a0*/  FADD.FTZ R158, R176, R163 ;  /* 0x000000a3b09e7221 */ /* 0x000fe20000010000 */
[-C--:B------:R-:W-:Y:S01]  /*64b0*/  FMUL.FTZ R104, R104, R9.reuse ;  /* 0x0000000968687220 */ /* 0x080fe20000410000 */
[-C--:B------:R-:W-:Y:S01]  /*64c0*/  FMUL.FTZ R105, R105, R9.reuse ;  /* 0x0000000969697220 */ /* 0x080fe20000410000 */
[----:B------:R-:W-:Y:S01]  /*64d0*/  FMUL.FTZ R108, R108, R9 ;  /* 0x000000096c6c7220 */ /* 0x000fe20000410000 */
[----:B---3--:R-:W-:Y:S01]  /*64e0*/  FADD.FTZ R3, R21, R158 ;  /* 0x0000009e15037221 */ /* 0x008fe20000010000 */
[----:B------:R-:W-:Y:S01]  /*64f0*/  F2FP.F16.F32.PACK_AB R158, R20, R13 ;  /* 0x0000000d149e723e */ /* 0x000fe200000000ff */
[----:B------:R-:W2:Y:S01]  /*6500*/  MUFU.EX2 R171, R171 ;  /* 0x000000ab00ab7308 */ /* 0x000ea20000000800 */
[----:B-----5:R-:W-:Y:S01]  /*6510*/  FADD.FTZ R167, R159, R154 ;  /* 0x0000009a9fa77221 */ /* 0x020fe20000010000 */
[----:B------:R-:W-:Y:S01]  /*6520*/  F2FP.F16.F32.PACK_AB R154, R177, R174 ;  /* 0x000000aeb19a723e */ /* 0x000fe200000000ff */
[----:B------:R-:W-:Y:S01]  /*6530*/  BAR.SYNC.DEFER_BLOCKING 0xf, 0x100 ;  /* 0x03c4000000007b1d */ /* 0x000fe20000010000 */
[C---:B------:R-:W-:Y:S01]  /*6540*/  F2FP.F16.F32.PACK_AB R159, R164.reuse, R159 ;  /* 0x0000009fa49f723e */ /* 0x040fe200000000ff */
[----:B------:R-:W-:Y:S01]  /*6550*/  FADD.FTZ R170, R164, R167 ;  /* 0x000000a7a4aa7221 */ /* 0x000fe20000010000 */
[-C--:B------:R-:W-:Y:S01]  /*6560*/  FMUL.FTZ R109, R109, R9.reuse ;  /* 0x000000096d6d7220 */ /* 0x080fe20000410000 */
[-C--:B------:R-:W-:Y:S01]  /*6570*/  FMUL.FTZ R112, R112, R9.reuse ;  /* 0x0000000970707220 */ /* 0x080fe20000410000 */
[----:B------:R-:W-:Y:S01]  /*6580*/  FMUL.FTZ R113, R113, R9 ;  /* 0x0000000971717220 */ /* 0x000fe20000410000 */
[----:B------:R-:W3:Y:S01]  /*6590*/  MUFU.EX2 R178, R178 ;  /* 0x000000b200b27308 */ /* 0x000ee20000000800 */
[----:B0-----:R-:W-:Y:S01]  /*65a0*/  FADD.FTZ R169, R161, R170 ;  /* 0x000000aaa1a97221 */ /* 0x001fe20000010000 */
[----:B------:R-:W-:Y:S01]  /*65b0*/  F2FP.F16.F32.PACK_AB R161, R162, R161 ;  /* 0x000000a1a2a1723e */ /* 0x000fe200000000ff */
[----:B------:R-:W-:Y:S01]  /*65c0*/  FMUL.FTZ R116, R116, R9 ;  /* 0x0000000974747220 */ /* 0x000fe20000410000 */
[----:B-1----:R-:W-:Y:S01]  /*65d0*/  F2FP.F16.F32.PACK_AB R163, R6, R165 ;  /* 0x000000a506a3723e */ /* 0x002fe200000000ff */
        /* <DEDUP_REMOVED lines=11> */
[----:B------:R-:W1:Y:S01]  /*6690*/  MUFU.EX2 R179, R179 ;  /* 0x000000b300b37308 */ /* 0x000e620000000800 */
[----:B--2---:R-:W-:Y:S01]  /*66a0*/  FADD.FTZ R11, R171, R20 ;  /* 0x00000014ab0b7221 */ /* 0x004fe20000010000 */
[C---:B---3--:R-:W-:Y:S01]  /*66b0*/  FADD.FTZ R14, R178.reuse, R3 ;  /* 0x00000003b20e7221 */ /* 0x048fe20000010000 */
[----:B------:R-:W-:Y:S01]  /*66c0*/  F2FP.F16.F32.PACK_AB R162, R178, R21 ;  /* 0x00000015b2a2723e */ /* 0x000fe200000000ff */
[----:B------:R2:W-:Y:S01]  /*66d0*/  STSM.16.M88.4 [R19+0x26800], R152 ;  /* 0x0268009813007844 */ /* 0x0005e20000000200 */
[-C--:B------:R-:W-:Y:S01]  /*66e0*/  FMUL.FTZ R132, R132, R9.reuse ;  /* 0x0000000984847220 */ /* 0x080fe20000410000 */
[-C--:B------:R-:W-:Y:S01]  /*66f0*/  FMUL.FTZ R133, R133, R9.reuse ;  /* 0x0000000985857220 */ /* 0x080fe20000410000 */
[----:B------:R-:W-:Y:S01]  /*6700*/  FMUL.FTZ R136, R136, R9 ;  /* 0x0000000988887220 */ /* 0x000fe20000410000 */
[----:B------:R-:W3:Y:S01]  /*6710*/  MUFU.EX2 R167, R173 ;  /* 0x000000ad00a77308 */ /* 0x000ee20000000800 */
[C---:B0-----:R-:W-:Y:S01]  /*6720*/  FADD.FTZ R20, R12.reuse, R11 ;  /* 0x0000000b0c147221 */ /* 0x041fe20000010000 */
[----:B------:R-:W-:Y:S01]  /*6730*/  F2FP.F16.F32.PACK_AB R165, R12, R171 ;  /* 0x000000ab0ca5723e */ /* 0x000fe200000000ff */
[----:B------:R2:W-:Y:S01]  /*6740*/  STSM.16.M88.4 [R22], R156 ;  /* 0x0000009c16007844 */ /* 0x0005e20000000200 */
[-C--:B------:R-:W-:Y:S01]  /*6750*/  FMUL.FTZ R137, R137, R9.reuse ;  /* 0x0000000989897220 */ /* 0x080fe20000410000 */
[-C--:B------:R-:W-:Y:S01]  /*6760*/  FMUL.FTZ R140, R140, R9.reuse ;  /* 0x000000098c8c7220 */ /* 0x080fe20000410000 */
[----:B------:R-:W-:Y:S01]  /*6770*/  FMUL.FTZ R141, R141, R9 ;  /* 0x000000098d8d7220 */ /* 0x000fe20000410000 */
[----:B------:R2:W-:Y:S01]  /*6780*/  STSM.16.M88.4 [R184], R160 ;  /* 0x000000a0b8007844 */ /* 0x0005e20000000200 */
[----:B------:R-:W0:Y:S01]  /*6790*/  MUFU.EX2 R181, R181 ;  /* 0x000000b500b57308 */ /* 0x000e220000000800 */
[----:B-1----:R-:W-:Y:S01]  /*67a0*/  FADD.FTZ R3, R179, R14 ;  /* 0x0000000eb3037221 */ /* 0x002fe20000010000 */
[----:B------:R-:W-:Y:S01]  /*67b0*/  F2FP.F16.F32.PACK_AB R164, R180, R179 ;  /* 0x000000b3b4a4723e */ /* 0x000fe200000000ff */
[-C--:B------:R-:W-:Y:S01]  /*67c0*/  FMUL.FTZ R144, R144, R9.reuse ;  /* 0x0000000990907220 */ /* 0x080fe20000410000 */
[-C--:B------:R-:W-:Y:S01]  /*67d0*/  FMUL.FTZ R145, R145, R9.reuse ;  /* 0x0000000991917220 */ /* 0x080fe20000410000 */
[----:B------:R-:W-:Y:S01]  /*67e0*/  FADD.FTZ R14, R180, R3 ;  /* 0x00000003b40e7221 */ /* 0x000fe20000010000 */
[-C--:B------:R-:W-:Y:S01]  /*67f0*/  FMUL.FTZ R148, R148, R9.reuse ;  /* 0x0000000994947220 */ /* 0x080fe20000410000 */
[----:B------:R-:W-:Y:S01]  /*6800*/  FMUL.FTZ R149, R149, R9 ;  /* 0x0000000995957220 */ /* 0x000fe20000410000 */
        /* <DEDUP_REMOVED lines=25> */
[C---:B---3--:R-:W-:Y:S01]  /*69a0*/  F2FP.F16.F32.PACK_AB R167, R10.reuse, R167 ;  /* 0x000000a70aa7723e */ /* 0x048fe200000000ff */
        /* <DEDUP_REMOVED lines=43> */
.L_x_3435:
[----:B------:R0:W1:Y:S01]  /*6c60*/  SYNCS.PHASECHK.TRANS64.TRYWAIT P2, [UR25+0x28c50], R7 ;  /* 0x028c5007ff0075a7 */ /* 0x0000620008040159 */
[----:B------:R-:W-:Y:S05]  /*6c70*/  @!P0 BRA `(.L_x_3436) ;  /* 0x0000000000048947 */ /* 0x000fea0003800000 */
[----:B------:R-:W-:Y:S01]  /*6c80*/  BPT.TRAP 0x1 ;  /* 0x000000040000795c */ /* 0x000fe20000300000 */
.L_x_3436:
[----:B-1----:R-:W-:Y:S05]  /*6c90*/  @P2 BRA `(.L_x_3437) ;  /* 0x0000000000082947 */ /* 0x002fea0003800000 */
[----:B------:R-:W1:Y:S02]  /*6ca0*/  SYNCS.PHASECHK.TRANS64.TRYWAIT P2, [UR25+0x28c50], R7 ;  /* 0x028c5007ff0075a7 */ /* 0x000e640008040159 */
[----:B-1----:R-:W-:Y:S05]  /*6cb0*/  @!P2 BRA `(.L_x_3438) ;  /* 0x000000a400a8a947 */ /* 0x002fea0003800000 */
.L_x_3437:
[----:B------:R-:W-:Y:S01]  /*6cc0*/  ULEA UR11, UR39, UR47, 0xc ;  /* 0x0000002f270b7291 */ /* 0x000fe2000f8e603f */
[----:B------:R-:W-:Y:S01]  /*6cd0*/  WARPGROUP.ARRIVE ;  /* 0x00000000000079c5 */ /* 0x000fe20000000000 */
[----:B------:R-:W-:Y:S01]  /*6ce0*/  UMOV UR7, 0x40000040 ;  /* 0x4000004000077882 */ /* 0x000fe20000000000 */
[----:B------:R-:W-:Y:S01]  /*6cf0*/  UISETP.GT.AND UP0, UPT, UR21, UR20, UPT ;  /* 0x000000141500728c */ /* 0x000fe2000bf04270 */
[----:B-1----:R-:W-:Y:S01]  /*6d00*/  @!P1 IADD3 R168, R168, 0x28c60, RZ ;  /* 0x00028c60a8a89810 */ /* 0x002fe20007ffe0ff */
[----:B------:R-:W-:Y:S01]  /*6d10*/  UIADD3 UR21, UR21, -0x1, URZ ;  /* 0xffffffff15157890 */ /* 0x000fe2000fffe03f */
[----:B------:R-:W-:Y:S01]  /*6d20*/  IMAD.MOV.U32 R8, RZ, RZ, R4 ;  /* 0x000000ffff087224 */ /* 0x000fe200078e0004 */
[----:B------:R-:W-:Y:S01]  /*6d30*/  UMOV UR6, UR11 ;  /* 0x0000000b00067c82 */ /* 0x000fe20008000000 */
[----:B------:R-:W-:Y:S01]  /*6d40*/  @!P1 PRMT R168, RZ, 0x654, R168 ;  /* 0x00000654ffa89816 */ /* 0x000fe200000000a8 */
[----:B------:R-:W-:Y:S01]  /*6d50*/  HGMMA.64x256x16.F32 R24, R152, gdesc[UR4].tnspB, R24, gsb0 ;  /* 0x43e0000498187df0 */ /* 0x000fe20008000818 */
[----:B------:R-:W-:Y:S01]  /*6d60*/  UIADD3 UR6, UR11, 0x80, URZ ;  /* 0x000000800b067890 */ /* 0x000fe2000fffe03f */
[----:B------:R-:W-:Y:S01]  /*6d70*/  PLOP3.LUT P2, PT, PT, PT, UP0, 0x80, 0x0 ;  /* 0x000000000000781c */ /* 0x000fe20003f4f008 */
[----:B------:R-:W-:Y:S01]  /*6d80*/  UMOV UR7, 0x40000040 ;  /* 0x4000004000077882 */ /* 0x000fe20000000000 */
[----:B------:R-:W-:Y:S01]  /*6d90*/  UMOV UR23, UR39 ;  /* 0x0000002700177c82 */ /* 0x000fe20008000000 */
[----:B------:R-:W-:Y:S01]  /*6da0*/  IMAD.MOV.U32 R9, RZ, RZ, R5 ;  /* 0x000000ffff097224 */ /* 0x000fe200078e0005 */
        /* <DEDUP_REMOVED lines=27> */
.L_x_3430:
[----:B------:R-:W-:-:S13]  /*6f60*/  ISETP.LE.AND P2, PT, RZ, UR21, PT ;  /* 0x00000015ff007c0c */ /* 0x000fda000bf43270 */
[----:B------:R-:W-:Y:S05]  /*6f70*/  @!P2 BRA `(.L_x_3440) ;  /* 0x0000001c0030a947 */ /* 0x000fea0003800000 */
[----:B------:R-:W-:Y:S01]  /*6f80*/  IMAD.MOV.U32 R9, RZ, RZ, R4 ;  /* 0x000000ffff097224 */ /* 0x000fe200078e0004 */
[----:B------:R-:W-:Y:S01]  /*6f90*/  MOV R14, R5 ;  /* 0x00000005000e7202 */ /* 0x000fe20000000f00 */
[----:B------:R-:W-:Y:S01]  /*6fa0*/  UMOV UR22, UR39 ;  /* 0x0000002700167c82 */ /* 0x000fe20008000000 */
[----:B------:R-:W-:Y:S01]  /*6fb0*/  ULDC UR23, c[0x0][0x9d8] ;  /* 0x0002760000177ab9 */ /* 0x000fe20000000800 */
[----:B------:R-:W-:-:S05]  /*6fc0*/  ULDC UR20, c[0x0][0x988] ;  /* 0x0002620000147ab9 */ /* 0x000fca0000000800 */
.L_x_3449:
[----:B------:R-:W-:-:S04]  /*6fd0*/  UIADD3 UR39, UR22, 0x1, URZ ;  /* 0x0000000116277890 */ /* 0x000fc8000fffe03f */
[----:B------:R-:W-:-:S04]  /*6fe0*/  UISETP.NE.AND UP0, UPT, UR39, 0x2, UPT ;  /* 0x000000022700788c */ /* 0x000fc8000bf05270 */
[----:B------:R-:W-:Y:S02]  /*6ff0*/  USEL UR6, URZ, 0x1, UP0 ;  /* 0x000000013f067887 */ /* 0x000fe40008000000 */
[----:B------:R-:W-:Y:S02]  /*7000*/  USEL UR39, UR39, URZ, UP0 ;  /* 0x0000003f27277287 */ /* 0x000fe40008000000 */
[----:B------:R-:W-:Y:S01]  /*7010*/  ULOP3.LUT UR38, UR38, UR6, URZ, 0x3c, !UPT ;  /* 0x0000000626267292 */ /* 0x000fe2000f8e3c3f */
[----:B-1-3--:R-:W-:Y:S11]  /*7020*/  @!P0 BRA `(.L_x_3441) ;  /* 0x0000000000048947 */ /* 0x00aff60003800000 */
[----:B------:R-:W-:Y:S01]  /*7030*/  BPT.TRAP 0x1 ;  /* 0x000000040000795c */ /* 0x000fe20000300000 */
.L_x_3441:
[----:B------:R-:W-:Y:S01]  /*7040*/  ULEA UR24, UR39, UR40, 0x3 ;  /* 0x0000002827187291 */ /* 0x000fe2000f8e183f */
[----:B01----:R-:W-:-:S05]  /*7050*/  IMAD.U32 R7, RZ, RZ, UR38 ;  /* 0x00000026ff077e24 */ /* 0x003fca000f8e00ff */
[----:B------:R-:W-:-:S04]  /*7060*/  SHF.L.U32 R7, R7, 0x1f, RZ ;  /* 0x0000001f07077819 */ /* 0x000fc800000006ff */
[----:B------:R0:W1:Y:S01]  /*7070*/  SYNCS.PHASECHK.TRANS64.TRYWAIT P2, [UR24+0x28c30], R7 ;  /* 0x028c3007ff0075a7 */ /* 0x0000620008040158 */
[----:B------:R-:W-:Y:S05]  /*7080*/  @!P0 BRA `(.L_x_3442) ;  /* 0x0000000000048947 */ /* 0x000fea0003800000 */
[----:B------:R-:W-:Y:S01]  /*7090*/  BPT.TRAP 0x1 ;  /* 0x000000040000795c */ /* 0x000fe20000300000 */
.L_x_3442:
[----:B-1----:R-:W-:Y:S05]  /*70a0*/  @P2 BRA `(.L_x_3443) ;  /* 0x0000000000082947 */ /* 0x002fea0003800000 */
[----:B------:R-:W1:Y:S02]  /*70b0*/  SYNCS.PHASECHK.TRANS64.TRYWAIT P2, [UR24+0x28c30], R7 ;  /* 0x028c3007ff0075a7 */ /* 0x000e640008040158 */
[----:B-1----:R-:W-:Y:S05]  /*70c0*/  @!P2 BRA `(.L_x_3444) ;  /* 0x000000a000b8a947 */ /* 0x002fea0003800000 */
.L_x_3443:
        /* <DEDUP_REMOVED lines=23> */
[----:B-1----:R-:W-:Y:S01]  /*7240*/  FMUL.FTZ R4, R153, UR23 ;  /* 0x0000001799047c20 */ /* 0x002fe20008410000 */
        /* <DEDUP_REMOVED lines=58> */
[----:B------:R-:W-:Y:S01]  /*75f0*/  FMUL.FTZ R168, R171, UR23 ;  /* 0x00000017aba87c20 */ /* 0x000fe20008410000 */
[----:B------:R-:W-:-:S05]  /*7600*/  FMUL.FTZ R171, R175, UR23 ;  /* 0x00000017afab7c20 */ /* 0x000fca0008410000 */
[----:B------:R-:W3:Y:S01]  /*7610*/  MUFU.TANH R10, R10 ;  /* 0x0000000a000a7308 */ /* 0x000ee20000002400 */
[----:B-1----:R-:W-:-:S05]  /*7620*/  FMNMX.FTZ R5, R164, R5, !PT ;  /* 0x00000005a4057209 */ /* 0x002fca0007810000 */
[----:B------:R-:W1:Y:S02]  /*7630*/  SHFL.BFLY PT, R172, R5, 0x2, 0x1f ;  /* 0x0c401f0005ac7f89 */ /* 0x000e6400000e0000 */
[----:B------:R-:W4:Y:S08]  /*7640*/  MUFU.TANH R11, R11 ;  /* 0x0000000b000b7308 */ /* 0x000f300000002400 */
[----:B------:R-:W5:Y:S08]  /*7650*/  MUFU.TANH R12, R12 ;  /* 0x0000000c000c7308 */ /* 0x000f700000002400 */
[----:B------:R-:W0:Y:S01]  /*7660*/  MUFU.TANH R162, R162 ;  /* 0x000000a200a27308 */ /* 0x000e220000002400 */
[----:B-1----:R-:W-:Y:S01]  /*7670*/  FMNMX.FTZ R177, R5, R172, !PT ;  /* 0x000000ac05b17209 */ /* 0x002fe20007810000 */
[----:B------:R-:W-:Y:S01]  /*7680*/  FMUL.FTZ R172, R179, UR23 ;  /* 0x00000017b3ac7c20 */ /* 0x000fe20008410000 */
[----:B--2---:R-:W-:-:S05]  /*7690*/  FMNMX.FTZ R5, R8, R9, !PT ;  /* 0x0000000908057209 */ /* 0x004fca0007810000 */
[----:B------:R-:W1:Y:S01]  /*76a0*/  MUFU.TANH R163, R163 ;  /* 0x000000a300a37308 */ /* 0x000e620000002400 */
[----:B------:R-:W2:Y:S01]  /*76b0*/  SHFL.BFLY PT, R180, R177, 0x1, 0x1f ;  /* 0x0c201f00b1b47f89 */ /* 0x000ea200000e0000 */
[----:B---3--:R-:W-:-:S04]  /*76c0*/  FMNMX.FTZ R174, R10, R5, !PT ;  /* 0x000000050aae7209 */ /* 0x008fc80007810000 */
[----:B----4-:R-:W-:Y:S02]  /*76d0*/  FMNMX.FTZ R5, R11, R174, !PT ;  /* 0x000000ae0b057209 */ /* 0x010fe40007810000 */
[----:B------:R-:W3:Y:S01]  /*76e0*/  MUFU.TANH R165, R165 ;  /* 0x000000a500a57308 */ /* 0x000ee20000002400 */
[----:B------:R-:W-:Y:S01]  /*76f0*/  FMUL.FTZ R174, R183, UR23 ;  /* 0x00000017b7ae7c20 */ /* 0x000fe20008410000 */
[----:B-----5:R-:W-:-:S04]  /*7700*/  FMNMX.FTZ R5, R12, R5, !PT ;  /* 0x000000050c057209 */ /* 0x020fc80007810000 */
[----:B0-----:R-:W-:Y:S02]  /*7710*/  FMNMX.FTZ R176, R162, R5, !PT ;  /* 0x00000005a2b07209 */ /* 0x001fe40007810000 */
[----:B------:R-:W0:Y:S02]  /*7720*/  MUFU.TANH R166, R166 ;  /* 0x000000a600a67308 */ /* 0x000e240000002400 */
[----:B-1----:R-:W-:-:S06]  /*7730*/  FMNMX.FTZ R176, R163, R176, !PT ;  /* 0x000000b0a3b07209 */ /* 0x002fcc0007810000 */
[----:B------:R-:W1:Y:S01]  /*7740*/  MUFU.TANH R167, R167 ;  /* 0x000000a700a77308 */ /* 0x000e620000002400 */
[----:B---3--:R-:W-:Y:S02]  /*7750*/  FMNMX.FTZ R175, R165, R176, !PT ;  /* 0x000000b0a5af7209 */ /* 0x008fe40007810000 */
[----:B--2---:R-:W-:-:S05]  /*7760*/  FMNMX.FTZ R5, R177, R180, !PT ;  /* 0x000000b4b1057209 */ /* 0x004fca0007810000 */
[----:B------:R-:W2:Y:S01]  /*7770*/  MUFU.TANH R168, R168 ;  /* 0x000000a800a87308 */ /* 0x000ea20000002400 */
[----:B0-----:R-:W-:Y:S01]  /*7780*/  FMNMX.FTZ R176, R166, R175, !PT ;  /* 0x000000afa6b07209 */ /* 0x001fe20007810000 */
[C---:B------:R-:W-:Y:S01]  /*7790*/  FMUL.FTZ R194, R5.reuse, UR10 ;  /* 0x0000000a05c27c20 */ /* 0x040fe20008410000 */
[----:B------:R-:W-:-:S03]  /*77a0*/  FADD.FTZ R14, -R5, R14 ;  /* 0x0000000e050e7221 */ /* 0x000fc60000010100 */
[--C-:B------:R-:W-:Y:S01]  /*77b0*/  FFMA.FTZ R177, R4, UR10, -R194.reuse ;  /* 0x0000000a04b17c23 */ /* 0x100fe200080108c2 */
[--C-:B------:R-:W-:Y:S01]  /*77c0*/  FFMA.FTZ R178, R152, UR10, -R194.reuse ;  /* 0x0000000a98b27c23 */ /* 0x100fe200080108c2 */
[----:B------:R-:W0:Y:S01]  /*77d0*/  MUFU.TANH R169, R169 ;  /* 0x000000a900a97308 */ /* 0x000e220000002400 */
[----:B-1----:R-:W-:Y:S01]  /*77e0*/  FMNMX.FTZ R175, R167, R176, !PT ;  /* 0x000000b0a7af7209 */ /* 0x002fe20007810000 */
[----:B------:R-:W-:Y:S01]  /*77f0*/  FMUL.FTZ R14, R14, UR10 ;  /* 0x0000000a0e0e7c20 */ /* 0x000fe20008410000 */
        /* <DEDUP_REMOVED lines=19> */
[----:B-1----:R-:W-:-:S07]  /*7930*/  FMNMX.FTZ R175, R171, R176, !PT ;  /* 0x000000b0abaf7209 */ /* 0x002fce0007810000 */
[----:B------:R-:W1:Y:S01]  /*7940*/  MUFU.TANH R173, R173 ;  /* 0x000000ad00ad7308 */ /* 0x000e620000002400 */
[----:B--2---:R-:W-:-:S07]  /*7950*/  FMNMX.FTZ R175, R170, R175, !PT ;  /* 0x000000afaaaf7209 */ /* 0x004fce0007810000 */
[----:B------:R-:W2:Y:S01]  /*7960*/  MUFU.TANH R174, R174 ;  /* 0x000000ae00ae7308 */ /* 0x000ea20000002400 */
[----:B0-----:R-:W-:-:S07]  /*7970*/  FMNMX.FTZ R4, R172, R175, !PT ;  /* 0x000000afac047209 */ /* 0x001fce0007810000 */
[----:B------:R-:W0:Y:S01]  /*7980*/  MUFU.EX2 R14, R14 ;  /* 0x0000000e000e7308 */ /* 0x000e220000000800 */
[----:B-1----:R-:W-:-:S07]  /*7990*/  FMNMX.FTZ R175, R173, R4, !PT ;  /* 0x00000004adaf7209 */ /* 0x002fce0007810000 */
[----:B------:R-:W1:Y:S01]  /*79a0*/  MUFU.EX2 R13, R13 ;  /* 0x0000000d000d7308 */ /* 0x000e620000000800 */
[----:B--2---:R-:W-:-:S05]  /*79b0*/  FMNMX.FTZ R175, R174, R175, !PT ;  /* 0x000000afaeaf7209 */ /* 0x004fca0007810000 */
[----:B------:R-:W2:Y:S02]  /*79c0*/  SHFL.BFLY PT, R4, R175, 0x2, 0x1f ;  /* 0x0c401f00af047f89 */ /* 0x000ea400000e0000 */
[----:B------:R3:W4:Y:S01]  /*79d0*/  MUFU.EX2 R176, R177 ;  /* 0x000000b100b07308 */ /* 0x0007220000000800 */
[-C--:B0-----:R-:W-:Y:S01]  /*79e0*/  FMUL.FTZ R24, R24, R14.reuse ;  /* 0x0000000e18187220 */ /* 0x081fe20000410000 */
        /* <DEDUP_REMOVED lines=8> */
[----:B---3--:R-:W-:-:S02]  /*7a70*/  IMAD.MOV R177, RZ, RZ, -R18 ;  /* 0x000000ffffb17224 */ /* 0x008fc400078e0a12 */
[-C--:B------:R-:W-:Y:S01]  /*7a80*/  FMUL.FTZ R37, R37, R14.reuse ;  /* 0x0000000e25257220 */ /* 0x080fe20000410000 */
[-C--:B------:R-:W-:Y:S01]  /*7a90*/  FMUL.FTZ R40, R40, R14.reuse ;  /* 0x0000000e28287220 */ /* 0x080fe20000410000 */
[-C--:B------:R-:W-:Y:S01]  /*7aa0*/  FMUL.FTZ R41, R41, R14.reuse ;  /* 0x0000000e29297220 */ /* 0x080fe20000410000 */
[-C--:B------:R-:W-:Y:S01]  /*7ab0*/  FMUL.FTZ R44, R44, R14.reuse ;  /* 0x0000000e2c2c7220 */ /* 0x080fe20000410000 */
[----:B------:R-:W-:Y:S01]  /*7ac0*/  ISETP.NE.AND P2, PT, R16, R177, PT ;  /* 0x000000b11000720c */ /* 0x000fe20003f45270 */
[----:B------:R-:W-:Y:S01]  /*7ad0*/  MUFU.EX2 R20, R20 ;  /* 0x0000001400147308 */ /* 0x000fe20000000800 */
[-C--:B------:R-:W-:Y:S01]  /*7ae0*/  FMUL.FTZ R45, R45, R14.reuse ;  /* 0x0000000e2d2d7220 */ /* 0x080fe20000410000 */
[-C--:B------:R-:W-:Y:S01]  /*7af0*/  FMUL.FTZ R48, R48, R14.reuse ;  /* 0x0000000e30307220 */ /* 0x080fe20000410000 */
[-C--:B------:R-:W-:Y:S01]  /*7b00*/  FMUL.FTZ R49, R49, R14.reuse ;  /* 0x0000000e31317220 */ /* 0x080fe20000410000 */
[-C--:B------:R-:W-:Y:S01]  /*7b10*/  FMUL.FTZ R52, R52, R14.reuse ;  /* 0x0000000e34347220 */ /* 0x080fe20000410000 */
[----:B------:R-:W-:Y:S01]  /*7b20*/  FMUL.FTZ R53, R53, R14 ;  /* 0x0000000e35357220 */ /* 0x000fe20000410000 */
        /* <DEDUP_REMOVED lines=41> */
[----:B------:R-:W-:Y:S01]  /*7dc0*/  FFMA.FTZ R175, R10, UR10, -R179 ;  /* 0x0000000a0aaf7c23 */ /* 0x000fe200080108b3 */
[----:B------:R-:W-:-:S02]  /*7dd0*/  IMAD.U32 R168, RZ, RZ, UR24 ;  /* 0x00000018ffa87e24 */ /* 0x000fc4000f8e00ff */
[--C-:B------:R-:W-:Y:S01]  /*7de0*/  FFMA.FTZ R10, R11, UR10, -R179.reuse ;  /* 0x0000000a0b0a7c23 */ /* 0x100fe200080108b3 */
[----:B------:R-:W-:Y:S01]  /*7df0*/  MUFU.EX2 R9, R9 ;  /* 0x0000000900097308 */ /* 0x000fe20000000800 */
[--C-:B------:R-:W-:Y:S01]  /*7e00*/  FFMA.FTZ R11, R12, UR10, -R179.reuse ;  /* 0x0000000a0c0b7c23 */ /* 0x100fe200080108b3 */
[----:B------:R-:W-:Y:S02]  /*7e10*/  @!P1 VIADD R152, R168, 0x28c40 ;  /* 0x00028c40a8989836 */ /* 0x000fe40000000000 */
[--C-:B------:R-:W-:Y:S01]  /*7e20*/  FFMA.FTZ R12, R162, UR10, -R179.reuse ;  /* 0x0000000aa20c7c23 */ /* 0x100fe200080108b3 */
[--C-:B------:R-:W-:Y:S01]  /*7e30*/  FFMA.FTZ R163, R163, UR10, -R179.reuse ;  /* 0x0000000aa3a37c23 */ /* 0x100fe200080108b3 */
[--C-:B------:R-:W-:Y:S01]  /*7e40*/  FFMA.FTZ R165, R165, UR10, -R179.reuse ;  /* 0x0000000aa5a57c23 */ /* 0x100fe200080108b3 */
[--C-:B------:R-:W-:Y:S01]  /*7e50*/  FFMA.FTZ R196, R166, UR10, -R179.reuse ;  /* 0x0000000aa6c47c23 */ /* 0x100fe200080108b3 */
[----:B------:R-:W-:Y:S01]  /*7e60*/  @!P1 PRMT R152, RZ, 0x654, R152 ;  /* 0x00000654ff989816 */ /* 0x000fe20000000098 */
[----:B------:R-:W1:Y:S01]  /*7e70*/  MUFU.EX2 R8, R8 ;  /* 0x0000000800087308 */ /* 0x000e620000000800 */
[--C-:B------:R-:W-:Y:S01]  /*7e80*/  FFMA.FTZ R167, R167, UR10, -R179.reuse ;  /* 0x0000000aa7a77c23 */ /* 0x100fe200080108b3 */
[--C-:B------:R-:W-:Y:S01]  /*7e90*/  FFMA.FTZ R200, R171, UR10, -R179.reuse ;  /* 0x0000000aabc87c23 */ /* 0x100fe200080108b3 */
[----:B------:R4:W-:Y:S01]  /*7ea0*/  @!P1 SYNCS.ARRIVE.TRANS64.RED.A1T0 RZ, [R152+URZ], RZ ;  /* 0x000000ff98ff99a7 */ /* 0x0009e2000810043f */
[----:B------:R-:W-:Y:S01]  /*7eb0*/  MOV R171, UR22 ;  /* 0x0000001600ab7c02 */ /* 0x000fe20008000f00 */
[--C-:B------:R-:W-:Y:S01]  /*7ec0*/  FFMA.FTZ R169, R169, UR10, -R179.reuse ;  /* 0x0000000aa9a97c23 */ /* 0x100fe200080108b3 */
[--C-:B------:R-:W-:Y:S01]  /*7ed0*/  FFMA.FTZ R170, R170, UR10, -R179.reuse ;  /* 0x0000000aaaaa7c23 */ /* 0x100fe200080108b3 */
[----:B------:R-:W-:Y:S01]  /*7ee0*/  FFMA.FTZ R173, R173, UR10, -R179 ;  /* 0x0000000aadad7c23 */ /* 0x000fe200080108b3 */
[----:B------:R-:W2:Y:S01]  /*7ef0*/  MUFU.EX2 R175, R175 ;  /* 0x000000af00af7308 */ /* 0x000ea20000000800 */
[----:B------:R-:W-:-:S02]  /*7f00*/  @!P2 IMAD R154, R171, 0x40, R2 ;  /* 0x00000040ab9aa824 */ /* 0x000fc400078e0202 */
[----:B------:R-:W-:Y:S01]  /*7f10*/  FFMA.FTZ R174, R174, UR10, -R179 ;  /* 0x0000000aaeae7c23 */ /* 0x000fe200080108b3 */
[----:B----4-:R-:W-:Y:S01]  /*7f20*/  FADD.FTZ R152, R176, R3 ;  /* 0x00000003b0987221 */ /* 0x010fe20000010000 */
[----:B------:R-:W-:Y:S01]  /*7f30*/  FFMA.FTZ R172, R172, UR10, -R179 ;  /* 0x0000000aacac7c23 */ /* 0x000fe200080108b3 */
[----:B------:R-:W-:Y:S01]  /*7f40*/  FMUL.FTZ R112, R112, R14 ;  /* 0x0000000e70707220 */ /* 0x000fe20000410000 */
[----:B------:R-:W-:Y:S01]  /*7f50*/  @!P2 LEA R154, R154, UR40, 0x2 ;  /* 0x000000289a9aac11 */ /* 0x000fe2000f8e10ff */
[----:B0-----:R-:W-:Y:S01]  /*7f60*/  FADD.FTZ R3, R15, R152 ;  /* 0x000000980f037221 */ /* 0x001fe20000010000 */
[----:B------:R-:W0:Y:S01]  /*7f70*/  MUFU.EX2 R10, R10 ;  /* 0x0000000a000a7308 */ /* 0x000e220000000800 */
[----:B-1----:R-:W-:Y:S01]  /*7f80*/  FFMA.FTZ R6, R9, R6, R8 ;  /* 0x0000000609067223 */ /* 0x002fe20000010008 */
[-C--:B------:R-:W-:Y:S01]  /*7f90*/  FMUL.FTZ R113, R113, R14.reuse ;  /* 0x0000000e71717220 */ /* 0x080fe20000410000 */
[----:B------:R-:W-:Y:S01]  /*7fa0*/  FADD.FTZ R152, R20, R3 ;  /* 0x0000000314987221 */ /* 0x000fe20000010000 */
[----:B------:R-:W-:Y:S01]  /*7fb0*/  @!P2 STS [R154+0x28800], R14 ;  /* 0x0288000e9a00a388 */ /* 0x000fe20000000800 */
[-C--:B------:R-:W-:Y:S01]  /*7fc0*/  FMUL.FTZ R116, R116, R14.reuse ;  /* 0x0000000e74747220 */ /* 0x080fe20000410000 */
[-C--:B------:R-:W-:Y:S01]  /*7fd0*/  FMUL.FTZ R117, R117, R14.reuse ;  /* 0x0000000e75757220 */ /* 0x080fe20000410000 */
[----:B------:R-:W-:Y:S01]  /*7fe0*/  FADD.FTZ R177, R21, R152 ;  /* 0x0000009815b17221 */ /* 0x000fe20000010000 */
[----:B------:R-:W1:Y:S01]  /*7ff0*/  MUFU.EX2 R11, R11 ;  /* 0x0000000b000b7308 */ /* 0x000e620000000800 */
[----:B--2---:R-:W-:Y:S01]  /*8000*/  FADD.FTZ R3, R175, R6 ;  /* 0x00000006af037221 */ /* 0x004fe20000010000 */
[----:B------:R2:W-:Y:S01]  /*8010*/  @!P2 STS [R154+0x28820], R9 ;  /* 0x028820099a00a388 */ /* 0x0005e20000000800 */
[----:B------:R-:W-:Y:S01]  /*8020*/  FADD.FTZ R152, R178, R177 ;  /* 0x000000b1b2987221 */ /* 0x000fe20000010000 */
[-C--:B------:R-:W-:Y:S01]  /*8030*/  FMUL.FTZ R120, R120, R14.reuse ;  /* 0x0000000e78787220 */ /* 0x080fe20000410000 */
[-C--:B------:R-:W-:Y:S01]  /*8040*/  FMUL.FTZ R121, R121, R14.reuse ;  /* 0x0000000e79797220 */ /* 0x080fe20000410000 */
[-C--:B------:R-:W-:Y:S01]  /*8050*/  FMUL.FTZ R124, R124, R14.reuse ;  /* 0x0000000e7c7c7220 */ /* 0x080fe20000410000 */
[----:B------:R-:W-:Y:S01]  /*8060*/  FADD.FTZ R177, R153, R152 ;  /* 0x0000009899b17221 */ /* 0x000fe20000010000 */
[----:B------:R-:W3:Y:S01]  /*8070*/  MUFU.EX2 R12, R12 ;  /* 0x0000000c000c7308 */ /* 0x000ee20000000800 */
[----:B0-----:R-:W-:Y:S01]  /*8080*/  FADD.FTZ R6, R10, R3 ;  /* 0x000000030a067221 */ /* 0x001fe20000010000 */
[-C--:B------:R-:W-:Y:S01]  /*8090*/  FMUL.FTZ R125, R125, R14.reuse ;  /* 0x0000000e7d7d7220 */ /* 0x080fe20000410000 */
[----:B------:R-:W-:Y:S01]  /*80a0*/  FADD.FTZ R152, R180, R177 ;  /* 0x000000b1b4987221 */ /* 0x000fe20000010000 */
[-C--:B------:R-:W-:Y:S01]  /*80b0*/  FMUL.FTZ R128, R128, R14.reuse ;  /* 0x0000000e80807220 */ /* 0x080fe20000410000 */
[-C--:B------:R-:W-:Y:S01]  /*80c0*/  FMUL.FTZ R129, R129, R14.reuse ;  /* 0x0000000e81817220 */ /* 0x080fe20000410000 */
[-C--:B------:R-:W-:Y:S01]  /*80d0*/  FMUL.FTZ R132, R132, R14.reuse ;  /* 0x0000000e84847220 */ /* 0x080fe20000410000 */
[----:B------:R-:W-:Y:S01]  /*80e0*/  FADD.FTZ R177, R155, R152 ;  /* 0x000000989bb17221 */ /* 0x000fe20000010000 */
        /* <DEDUP_REMOVED lines=9> */
[----:B---3--:R-:W-:Y:S01]  /*8180*/  FADD.FTZ R6, R12, R3 ;  /* 0x000000030c067221 */ /* 0x008fe20000010000 */
[-C--:B------:R-:W-:Y:S01]  /*8190*/  FMUL.FTZ R145, R145, R14.reuse ;  /* 0x0000000e91917220 */ /* 0x080fe20000410000 */
[-C--:B------:R-:W-:Y:S01]  /*81a0*/  FMUL.FTZ R148, R148, R14.reuse ;  /* 0x0000000e94947220 */ /* 0x080fe20000410000 */
[----:B------:R-:W-:Y:S01]  /*81b0*/  FMUL.FTZ R149, R149, R14 ;  /* 0x0000000e95957220 */ /* 0x000fe20000410000 */
[----:B------:R-:W-:Y:S01]  /*81c0*/  F2FP.F16.F32.PACK_AB R158, R180, R153 ;  /* 0x00000099b49e723e */ /* 0x000fe200000000ff */
[----:B------:R-:W-:Y:S01]  /*81d0*/  FMUL.FTZ R26, R26, R9 ;  /* 0x000000091a1a7220 */ /* 0x000fe20000410000 */
[----:B--2---:R-:W-:Y:S01]  /*81e0*/  F2FP.F16.F32.PACK_AB R154, R20, R15 ;  /* 0x0000000f149a723e */ /* 0x004fe200000000ff */
        /* <DEDUP_REMOVED lines=58> */
[----:B-1----:R-:W-:Y:S01]  /*8590*/  FADD.FTZ R6, R198, R3 ;  /* 0x00000003c6067221 */ /* 0x002fe20000010000 */
[----:B------:R1:W-:Y:S01]  /*85a0*/  STSM.16.M88.4 [R19+0x26800], R152 ;  /* 0x0268009813007844 */ /* 0x0003e20000000200 */
        /* <DEDUP_REMOVED lines=22> */
[C---:B---3--:R-:W-:Y:S01]  /*8710*/  FADD.FTZ R6, R192.reuse, R13 ;  /* 0x0000000dc0067221 */ /* 0x048fe20000010000 */
[----:B------:R-:W-:Y:S01]  /*8720*/  F2FP.F16.F32.PACK_AB R164, R192, R159 ;  /* 0x0000009fc0a4723e */ /* 0x000fe200000000ff */
[----:B------:R-:W-:Y:S01]  /*8730*/  FMUL.FTZ R131, R131, R9 ;  /* 0x0000000983837220 */ /* 0x000fe20000410000 */
[----:B------:R-:W-:Y:S01]  /*8740*/  F2FP.F16.F32.PACK_AB R159, R196, R165 ;  /* 0x000000a5c49f723e */ /* 0x000fe200000000ff */
[-C--:B------:R-:W-:Y:S01]  /*8750*/  FMUL.FTZ R134, R134, R9.reuse ;  /* 0x0000000986867220 */ /* 0x080fe20000410000 */
[-C--:B------:R-:W-:Y:S01]  /*8760*/  FMUL.FTZ R135, R135, R9.reuse ;  /* 0x0000000987877220 */ /* 0x080fe20000410000 */
[----:B------:R-:W-:Y:S01]  /*8770*/  FMUL.FTZ R138, R138, R9 ;  /* 0x000000098a8a7220 */ /* 0x000fe20000410000 */
[----:B------:R-:W3:Y:S01]  /*8780*/  MUFU.EX2 R170, R170 ;  /* 0x000000aa00aa7308 */ /* 0x000ee20000000800 */
[C---:B--2---:R-:W-:Y:S01]  /*8790*/  FADD.FTZ R3, R200.reuse, R3 ;  /* 0x00000003c8037221 */ /* 0x044fe20000010000 */
[----:B------:R-:W-:Y:S01]  /*87a0*/  F2FP.F16.F32.PACK_AB R163, R200, R169 ;  /* 0x000000a9c8a3723e */ /* 0x000fe200000000ff */
[----:B------:R1:W-:Y:S01]  /*87b0*/  STSM.16.M88.4 [R22], R156 ;  /* 0x0000009c16007844 */ /* 0x0003e20000000200 */
        /* <DEDUP_REMOVED lines=8> */
[----:B------:R-:W-:-:S04]  /*8840*/  FMUL.FTZ R151, R151, R9 ;  /* 0x0000000997977220 */ /* 0x000fc80000410000 */
[----:B------:R-:W0:Y:S01]  /*8850*/  MUFU.EX2 R171, R172 ;  /* 0x000000ac00ab7308 */ /* 0x000e220000000800 */
[----:B---3--:R-:W-:-:S07]  /*8860*/  FADD.FTZ R6, R170, R3 ;  /* 0x00000003aa067221 */ /* 0x008fce0000010000 */
[----:B------:R-:W3:Y:S01]  /*8870*/  MUFU.EX2 R173, R173 ;  /* 0x000000ad00ad7308 */ /* 0x000ee20000000800 */
[C---:B--2---:R-:W-:Y:S01]  /*8880*/  F2FP.F16.F32.PACK_AB R166, R194.reuse, R161 ;  /* 0x000000a1c2a6723e */ /* 0x044fe200000000ff */
[----:B------:R-:W-:Y:S01]  /*8890*/  FADD.FTZ R3, R194, R13 ;  /* 0x0000000dc2037221 */ /* 0x000fe20000010000 */
[----:B------:R-:W-:-:S05]  /*88a0*/  F2FP.F16.F32.PACK_AB R161, R198, R167 ;  /* 0x000000a7c6a1723e */ /* 0x000fca00000000ff */
[----:B------:R-:W2:Y:S01]  /*88b0*/  MUFU.EX2 R174, R174 ;  /* 0x000000ae00ae7308 */ /* 0x000ea20000000800 */
[C---:B0-----:R-:W-:Y:S01]  /*88c0*/  FADD.FTZ R6, R171.reuse, R6 ;  /* 0x00000006ab067221 */ /* 0x041fe20000010000 */
[----:B------:R-:W-:Y:S01]  /*88d0*/  F2FP.F16.F32.PACK_AB R165, R171, R170 ;  /* 0x000000aaaba5723e */ /* 0x000fe200000000ff */
[----:B------:R1:W-:Y:S02]  /*88e0*/  STSM.16.M88.4 [R184], R160 ;  /* 0x000000a0b8007844 */ /* 0x0003e40000000200 */
[----:B---3--:R-:W-:Y:S01]  /*88f0*/  FADD.FTZ R11, R173, R6 ;  /* 0x00000006ad0b7221 */ /* 0x008fe20000010000 */
[----:B--2---:R-:W-:-:S03]  /*8900*/  F2FP.F16.F32.PACK_AB R167, R174, R173 ;  /* 0x000000adaea7723e */ /* 0x004fc600000000ff */
[----:B------:R-:W-:Y:S02]  /*8910*/  FADD.FTZ R6, R174, R11 ;  /* 0x0000000bae067221 */ /* 0x000fe40000010000 */
[----:B------:R1:W-:Y:S01]  /*8920*/  STSM.16.M88.4 [R23], R164 ;  /* 0x000000a417007844 */ /* 0x0003e20000000200 */
[----:B------:R-:W-:Y:S05]  /*8930*/  @!P0 BRA `(.L_x_3445) ;  /* 0x0000000000048947 */ /* 0x000fea0003800000 */
[----:B------:R-:W-:Y:S01]  /*8940*/  BPT.TRAP 0x1 ;  /* 0x000000040000795c */ /* 0x000fe20000300000 */
.L_x_3445:
[----:B------:R0:W2:Y:S01]  /*8950*/  SYNCS.PHASECHK.TRANS64.TRYWAIT P2, [UR24+0x28c50], R7 ;  /* 0x028c5007ff0075a7 */ /* 0x0000a20008040158 */
[----:B------:R-:W-:Y:S05]  /*8960*/  @!P0 BRA `(.L_x_3446) ;  /* 0x0000000000048947 */ /* 0x000fea0003800000 */
[----:B------:R-:W-:Y:S01]  /*8970*/  BPT.TRAP 0x1 ;  /* 0x000000040000795c */ /* 0x000fe20000300000 */
.L_x_3446:
[----:B--2---:R-:W-:Y:S05]  /*8980*/  @P2 BRA `(.L_x_3447) ;  /* 0x0000000000082947 */ /* 0x004fea0003800000 */
[----:B------:R-:W2:Y:S02]  /*8990*/  SYNCS.PHASECHK.TRANS64.TRYWAIT P2, [UR24+0x28c50], R7 ;  /* 0x028c5007ff0075a7 */ /* 0x000ea40008040158 */
[----:B--2---:R-:W-:Y:S05]  /*89a0*/  @!P2 BRA `(.L_x_3448) ;  /* 0x000000880098a947 */ /* 0x004fea0003800000 */
.L_x_3447:
[----:B------:R-:W-:Y:S01]  /*89b0*/  ULEA UR11, UR39, UR47, 0xc ;  /* 0x0000002f270b7291 */ /* 0x000fe2000f8e603f */
[----:B------:R-:W-:Y:S01]  /*89c0*/  WARPGROUP.ARRIVE ;  /* 0x00000000000079c5 */ /* 0x000fe20000000000 */
[----:B------:R-:W-:Y:S01]  /*89d0*/  UMOV UR7, 0x40000040 ;  /* 0x4000004000077882 */ /* 0x000fe20000000000 */
[----:B------:R-:W-:Y:S01]  /*89e0*/  ISETP.LT.AND P2, PT, RZ, UR21, PT ;  /* 0x00000015ff007c0c */ /* 0x000fe2000bf41270 */
[----:B--2---:R-:W-:Y:S01]  /*89f0*/  @!P1 VIADD R168, R168, 0x28c60 ;  /* 0x00028c60a8a89836 */ /* 0x004fe20000000000 */
[----:B------:R-:W-:Y:S01]  /*8a00*/  UIADD3 UR21, UR21, -0x1, URZ ;  /* 0xffffffff15157890 */ /* 0x000fe2000fffe03f */
[----:B------:R-:W-:Y:S01]  /*8a10*/  MOV R9, R4 ;  /* 0x0000000400097202 */ /* 0x000fe20000000f00 */
        /* <DEDUP_REMOVED lines=34> */
.L_x_3440:
[----:B------:R-:W4:Y:S01]  /*8c40*/  SHFL.BFLY PT, R0, R3, 0x2, 0x1f ;  /* 0x0c401f0003007f89 */ /* 0x000f2200000e0000 */
[----:B------:R-:W-:Y:S01]  /*8c50*/  IMAD.U32 R12, RZ, RZ, UR10 ;  /* 0x0000000aff0c7e24 */ /* 0x000fe2000f8e00ff */
[----:B------:R-:W-:Y:S01]  /*8c60*/  UIADD3 UR37, UR37, 0x1, URZ ;  /* 0x0000000125257890 */ /* 0x000fe2000fffe03f */
[----:B------:R-:W-:Y:S01]  /*8c70*/  IMAD.U32 R20, RZ, RZ, UR10 ;  /* 0x0000000aff147e24 */ /* 0x000fe2000f8e00ff */
[----:B------:R-:W5:Y:S01]  /*8c80*/  SHFL.BFLY PT, R9, R6, 0x2, 0x1f ;  /* 0x0c401f0006097f89 */ /* 0x000f6200000e0000 */
[----:B------:R-:W-:Y:S08]  /*8c90*/  BAR.ARV 0x8, 0xa0 ;  /* 0x0202800000007b1d */ /* 0x000ff00000002000 */
[----:B------:R-:W-:Y:S01]  /*8ca0*/  BAR.SYNC.DEFER_BLOCKING 0xf, 0x100 ;  /* 0x03c4000000007b1d */ /* 0x000fe20000010000 */
[----:B----4-:R-:W-:Y:S01]  /*8cb0*/  FADD.FTZ R0, R0, R3 ;  /* 0x0000000300007221 */ /* 0x010fe20000010000 */
[----:B------:R-:W-:Y:S01]  /*8cc0*/  IMAD.U32 R3, RZ, RZ, UR39 ;  /* 0x00000027ff037e24 */ /* 0x000fe2000f8e00ff */
[----:B------:R-:W-:Y:S01]  /*8cd0*/  UIADD3 UR39, UR39, 0x1, URZ ;  /* 0x0000000127277890 */ /* 0x000fe2000fffe03f */
[----:B-----5:R-:W-:-:S02]  /*8ce0*/  FADD.FTZ R9, R9, R6 ;  /* 0x0000000609097221 */ /* 0x020fc40000010000 */
[----:B01----:R-:W0:Y:S01]  /*8cf0*/  SHFL.BFLY PT, R7, R0, 0x1, 0x1f ;  /* 0x0c201f0000077f89 */ /* 0x003e2200000e0000 */
[----:B------:R-:W-:-:S03]  /*8d00*/  UISETP.NE.AND UP0, UPT, UR39, 0x2, UPT ;  /* 0x000000022700788c */ /* 0x000fc6000bf05270 */
[----:B------:R-:W1:Y:S01]  /*8d10*/  SHFL.BFLY PT, R8, R9, 0x1, 0x1f ;  /* 0x0c201f0009087f89 */ /* 0x000e6200000e0000 */
        /* <DEDUP_REMOVED lines=8> */
[----:B------:R-:W-:Y:S02]  /*8da0*/  CS2R R6, SRZ ;  /* 0x0000000000067805 */ /* 0x000fe4000001ff00 */
[----:B------:R-:W-:-:S07]  /*8db0*/  FSETP.NE.FTZ.AND P2, PT, R14, RZ, PT ;  /* 0x000000ff0e00720b */ /* 0x000fce0003f55000 */
[----:B------:R-:W0:Y:S01]  /*8dc0*/  @P1 MUFU.RCP R7, R13 ;  /* 0x0000000d00071308 */ /* 0x000e220000001000 */
[----:B------:R-:W-:Y:S01]  /*8dd0*/  @P1 FMUL.FTZ R12, R12, 0.69314718246459960938 ;  /* 0x3f3172180c0c1820 */ /* 0x000fe20000410000 */
[----:B------:R-:W-:-:S04]  /*8de0*/  @!P0 LEA R0, R3, R2, 0x6 ;  /* 0x0000000203008211 */ /* 0x000fc800078e30ff */
[----:B------:R-:W-:Y:S01]  /*8df0*/  @P2 FMUL.FTZ R20, R20, 0.69314718246459960938 ;  /* 0x3f31721814142820 */ /* 0x000fe20000410000 */
[----:B------:R-:W-:Y:S02]  /*8e00*/  MOV R3, 0xff800000 ;  /* 0xff80000000037802 */ /* 0x000fe40000000f00 */
[----:B------:R-:W-:Y:S01]  /*8e10*/  @!P0 LEA R9, R0, UR40, 0x2 ;  /* 0x0000002800098c11 */ /* 0x000fe2000f8e10ff */
[----:B------:R-:W-:Y:S01]  /*8e20*/  @P2 MUFU.RCP R6, R14 ;  /* 0x0000000e00062308 */ /* 0x000fe20000001000 */
[----:B------:R-:W-:-:S07]  /*8e30*/  IMAD.MOV.U32 R0, RZ, RZ, -0x800000 ;  /* 0xff800000ff007424 */ /* 0x000fce00078e00ff */
[----:B------:R-:W1:Y:S01]  /*8e40*/  @P1 MUFU.LG2 R13, R13 ;  /* 0x0000000d000d1308 */ /* 0x000e620000000c00 */
        /* <DEDUP_REMOVED lines=65> */
[----:B-1----:R-:W-:Y:S01]  /*9260*/  @P1 FMUL.FTZ R13, R13, 0.69314718246459960938 ;  /* 0x3f3172180d0d1820 */ /* 0x002fe20000410000 */
        /* <DEDUP_REMOVED lines=50> */
[-C--:B--23--:R-:W-:Y:S01]  /*9590*/  FMUL.FTZ R168, R118, R6.reuse ;  /* 0x0000000676a87220 */ /* 0x08cfe20000410000 */
        /* <DEDUP_REMOVED lines=20> */
.L_x_3411:
[----:B------:R-:W0:Y:S08]  /*96e0*/  S2UR UR4, SR_CgaCtaId ;  /* 0x00000000000479c3 */ /* 0x000e300000008800 */
[----:B------:R-:W-:Y:S06]  /*96f0*/  BAR.SYNC.DEFER_BLOCKING 0x5, 0x120 ;  /* 0x0144800000007b1d */ /* 0x000fec0000010000 */
[----:B------:R-:W-:Y:S01]  /*9700*/  UMOV UR40, 0x400 ;  /* 0x0000040000287882 */ /* 0x000fe20000000000 */
[----:B------:R-:W-:Y:S01]  /*9710*/  BSSY B0, `(.L_x_3450) ;  /* 0x0000291000007945 */ /* 0x000fe20003800000 */
[----:B0-----:R-:W-:-:S09]  /*9720*/  ULEA UR40, UR4, UR40, 0x18 ;  /* 0x0000002804287291 */ /* 0x001fd2000f8ec03f */
[----:B------:R-:W0:Y:S02]  /*9730*/  LDS.128 R4, [UR40+0x28cd0] ;  /* 0x028cd028ff047984 */ /* 0x000e240008000c00 */
[----:B0-----:R-:W-:Y:S02]  /*9740*/  R2UR UR52, R5 ;  /* 0x00000000053472ca */ /* 0x001fe400000e0000 */
[----:B------:R-:W-:Y:S01]  /*9750*/  R2UR UR5, R6 ;  /* 0x00000000060572ca */ /* 0x000fe200000e0000 */
        /* <DEDUP_REMOVED lines=10> */
[----:B------:R-:W-:Y:S01]  /*9800*/  F2FP.F16.F32.PACK_AB R8, R8, R161 ;  /* 0x000000a10808723e */ /* 0x000fe200000000ff */
[----:B------:R-:W-:Y:S01]  /*9810*/  UISETP.NE.U32.AND UP0, UPT, UR8, URZ, UPT ;  /* 0x0000003f0800728c */ /* 0x000fe2000bf05070 */
[----:B------:R-:W-:-:S02]  /*9820*/  F2FP.F16.F32.PACK_AB R11, R31, R11 ;  /* 0x0000000b1f0b723e */ /* 0x000fc400000000ff */
[----:B------:R-:W-:Y:S01]  /*9830*/  F2FP.F16.F32.PACK_AB R33, R35, R34 ;  /* 0x000000222321723e */ /* 0x000fe200000000ff */
[----:B------:R-:W-:Y:S01]  /*9840*/  UISETP.NE.AND.EX UP0, UPT, UR9, URZ, UPT, UP0 ;  /* 0x0000003f0900728c */ /* 0x000fe2000bf05300 */
[----:B------:R-:W-:Y:S02]  /*9850*/  F2FP.F16.F32.PACK_AB R40, R41, R40 ;  /* 0x000000282928723e */ /* 0x000fe400000000ff */
[----:B------:R-:W-:Y:S02]  /*9860*/  F2FP.F16.F32.PACK_AB R34, R37, R36 ;  /* 0x000000242522723e */ /* 0x000fe400000000ff */
[----:B------:R-:W-:Y:S02]  /*9870*/  F2FP.F16.F32.PACK_AB R35, R39, R38 ;  /* 0x000000262723723e */ /* 0x000fe400000000ff */
[----:B------:R-:W-:Y:S02]  /*9880*/  F2FP.F16.F32.PACK_AB R41, R43, R42 ;  /* 0x0000002a2b29723e */ /* 0x000fe400000000ff */
        /* <DEDUP_REMOVED lines=13> */
[----:B------:R-:W-:Y:S01]  /*9960*/  F2FP.F16.F32.PACK_AB R51, R55, R54 ;  /* 0x000000363733723e */ /* 0x000fe200000000ff */
[----:B------:R-:W-:Y:S01]  /*9970*/  UIADD3 UR4, UP2, UR10, UR6, URZ ;  /* 0x000000060a047290 */ /* 0x000fe2000ff5e03f */
[C---:B------:R-:W-:Y:S01]  /*9980*/  IADD3 R177, P0, R122.reuse, 0x40, RZ ;  /* 0x000000407ab17810 */ /* 0x040fe20007f1e0ff */
[----:B------:R-:W-:Y:S01]  /*9990*/  UISETP.NE.AND.EX UP1, UPT, UR7, URZ, UPT, UP1 ;  /* 0x0000003f0700728c */ /* 0x000fe2000bf25310 */
[----:B------:R-:W-:Y:S01]  /*99a0*/  IADD3 R183, P6, R122, 0x2020, RZ ;  /* 0x000020207ab77810 */ /* 0x000fe20007fde0ff */
[----:B------:R-:W-:Y:S01]  /*99b0*/  @UP0 UIADD3 UR6, UP3, UR10, UR8, URZ ;  /* 0x000000080a060290 */ /* 0x000fe2000ff7e03f */
[----:B------:R-:W-:Y:S01]  /*99c0*/  LOP3.LUT R6, R177, 0x380, RZ, 0xc0, !PT ;  /* 0x00000380b1067812 */ /* 0x000fe200078ec0ff */
[----:B------:R-:W-:Y:S01]  /*99d0*/  UIADD3.X UR8, UR11, UR7, URZ, UP2, !UPT ;  /* 0x000000070b087290 */ /* 0x000fe200097fe43f */
[----:B------:R-:W-:Y:S01]  /*99e0*/  IADD3.X R13, RZ, R123, RZ, P0, !PT ;  /* 0x0000007bff0d7210 */ /* 0x000fe200007fe4ff */
[----:B------:R-:W-:Y:S01]  /*99f0*/  IMAD.X R25, RZ, RZ, R123, P6 ;  /* 0x000000ffff197224 */ /* 0x000fe200030e067b */
[----:B------:R-:W-:Y:S01]  /*9a00*/  SHF.R.U64 R6, R6, 0x3, RZ ;  /* 0x0000000306067819 */ /* 0x000fe200000012ff */
[----:B------:R-:W-:Y:S01]  /*9a10*/  @UP0 UIADD3.X UR7, UR11, UR9, URZ, UP3, !UPT ;  /* 0x000000090b070290 */ /* 0x000fe20009ffe43f */
[----:B------:R-:W-:-:S02]  /*9a20*/  IADD3 R175, P1, R122, 0x20, RZ ;  /* 0x000000207aaf7810 */ /* 0x000fc40007f3e0ff */
[----:B------:R-:W-:Y:S02]  /*9a30*/  LOP3.LUT R12, R6, R177, RZ, 0x3c, !PT ;  /* 0x000000b1060c7212 */ /* 0x000fe400078e3cff */
[----:B------:R-:W-:Y:S01]  /*9a40*/  LOP3.LUT R6, R183, 0x380, RZ, 0xc0, !PT ;  /* 0x00000380b7067812 */ /* 0x000fe200078ec0ff */
[--C-:B------:R-:W-:Y:S01]  /*9a50*/  IMAD.X R5, RZ, RZ, R123.reuse, P1 ;  /* 0x000000ffff057224 */ /* 0x100fe200008e067b */
[----:B------:R-:W-:Y:S02]  /*9a60*/  IADD3 R197, P0, R122, 0x4020, RZ ;  /* 0x000040207ac57810 */ /* 0x000fe40007f1e0ff */
[----:B------:R-:W-:Y:S02]  /*9a70*/  SHF.R.U64 R6, R6, 0x3, RZ ;  /* 0x0000000306067819 */ /* 0x000fe400000012ff */
[----:B------:R-:W-:Y:S01]  /*9a80*/  IADD3 R191, P5, R122, 0x2040, RZ ;  /* 0x000020407abf7810 */ /* 0x000fe20007fbe0ff */
[----:B------:R-:W-:Y:S01]  /*9a90*/  IMAD.X R95, RZ, RZ, R123, P0 ;  /* 0x000000ffff5f7224 */ /* 0x000fe200000e067b */
[----:B------:R-:W-:-:S02]  /*9aa0*/  LOP3.LUT R24, R6, R183, RZ, 0x3c, !PT ;  /* 0x000000b706187212 */ /* 0x000fc400078e3cff */
[----:B------:R-:W-:Y:S02]  /*9ab0*/  LOP3.LUT R6, R197, 0x380, RZ, 0xc0, !PT ;  /* 0x00000380c5067812 */ /* 0x000fe400078ec0ff */
[C---:B------:R-:W-:Y:S02]  /*9ac0*/  IADD3 R195, P1, R122.reuse, 0x4000, RZ ;  /* 0x000040007ac37810 */ /* 0x040fe40007f3e0ff */
[----:B------:R-:W-:Y:S02]  /*9ad0*/  IADD3 R179, P4, R122, 0x60, RZ ;  /* 0x000000607ab37810 */ /* 0x000fe40007f9e0ff */
[----:B------:R-:W-:Y:S01]  /*9ae0*/  IADD3.X R83, RZ, R123, RZ, P5, !PT ;  /* 0x0000007bff537210 */ /* 0x000fe20002ffe4ff */
[--C-:B------:R-:W-:Y:S01]  /*9af0*/  IMAD.X R91, RZ, RZ, R123.reuse, P1 ;  /* 0x000000ffff5b7224 */ /* 0x100fe200008e067b */
[----:B------:R-:W-:Y:S01]  /*9b00*/  SHF.R.U64 R6, R6, 0x3, RZ ;  /* 0x0000000306067819 */ /* 0x000fe200000012ff */
[----:B------:R-:W-:Y:S01]  /*9b10*/  IMAD.X R15, RZ, RZ, R123, P4 ;  /* 0x000000ffff0f7224 */ /* 0x000fe200020e067b */
[----:B------:R-:W-:-:S02]  /*9b20*/  LOP3.LUT R107, R122, 0x380, RZ, 0xc0, !PT ;  /* 0x000003807a6b7812 */ /* 0x000fc400078ec0ff */
        /* <DEDUP_REMOVED lines=8> */
[----:B------:R-:W-:-:S02]  /*9bb0*/  LOP3.LUT R14, R179, 0x380, RZ, 0xc0, !PT ;  /* 0x00000380b30e7812 */ /* 0x000fc400078ec0ff */
[----:B------:R-:W-:Y:S01]  /*9bc0*/  LOP3.LUT R94, R6, R197, RZ, 0x3c, !PT ;  /* 0x000000c5065e7212 */ /* 0x000fe200078e3cff */
[----:B------:R-:W-:Y:S01]  /*9bd0*/  IMAD.X R119, RZ, RZ, R123, P1 ;  /* 0x000000ffff777224 */ /* 0x000fe200008e067b */
[----:B------:R-:W-:Y:S02]  /*9be0*/  SHF.R.U64 R107, R107, 0x3, RZ ;  /* 0x000000036b6b7819 */ /* 0x000fe400000012ff */
[----:B------:R-:W-:Y:S02]  /*9bf0*/  LOP3.LUT R20, R181, 0x380, RZ, 0xc0, !PT ;  /* 0x00000380b5147812 */ /* 0x000fe400078ec0ff */
[----:B------:R-:W-:Y:S02]  /*9c00*/  LOP3.LUT R6, R205, 0x380, RZ, 0xc0, !PT ;  /* 0x00000380cd067812 */ /* 0x000fe400078ec0ff */
[----:B------:R-:W-:Y:S02]  /*9c10*/  IADD3 R203, P6, R122, 0x6000, RZ ;  /* 0x000060007acb7810 */ /* 0x000fe40007fde0ff */
[----:B------:R-:W-:-:S02]  /*9c20*/  SHF.R.U64 R4, R4, 0x3, RZ ;  /* 0x0000000304047819 */ /* 0x000fc400000012ff */
[C---:B------:R-:W-:Y:S02]  /*9c30*/  IADD3 R199, P4, R122.reuse, 0x4040, RZ ;  /* 0x000040407ac77810 */ /* 0x040fe40007f9e0ff */
[C---:B------:R-:W-:Y:S02]  /*9c40*/  IADD3 R114, P2, R122.reuse, 0x6040, RZ ;  /* 0x000060407a727810 */ /* 0x040fe40007f5e0ff */
[----:B------:R-:W-:Y:S02]  /*9c50*/  LOP3.LUT R82, R191, 0x380, RZ, 0xc0, !PT ;  /* 0x00000380bf527812 */ /* 0x000fe400078ec0ff */
[----:B------:R-:W-:Y:S02]  /*9c60*/  IADD3 R201, P3, R122, 0x4060, RZ ;  /* 0x000040607ac97810 */ /* 0x000fe40007f7e0ff */
[----:B------:R-:W-:Y:S02]  /*9c70*/  SHF.R.U64 R14, R14, 0x3, RZ ;  /* 0x000000030e0e7819 */ /* 0x000fe400000012ff */
[----:B------:R-:W-:Y:S01]  /*9c80*/  LOP3.LUT R86, R193, 0x380, RZ, 0xc0, !PT ;  /* 0x00000380c1567812 */ /* 0x000fe200078ec0ff */
[----:B------:R-:W-:Y:S01]  /*9c90*/  IMAD.X R103, RZ, RZ, R123, P3 ;  /* 0x000000ffff677224 */ /* 0x000fe200018e067b */
[----:B------:R-:W-:-:S02]  /*9ca0*/  LOP3.LUT R110, R118, 0x380, RZ, 0xc0, !PT ;  /* 0x00000380766e7812 */ /* 0x000fc400078ec0ff */
[----:B------:R-:W-:Y:S01]  /*9cb0*/  LOP3.LUT R122, R107, R122, RZ, 0x3c, !PT ;  /* 0x0000007a6b7a7212 */ /* 0x000fe200078e3cff */
[----:B------:R-:W-:Y:S01]  /*9cc0*/  IMAD.X R107, RZ, RZ, R123, P6 ;  /* 0x000000ffff6b7224 */ /* 0x000fe200030e067b */
[----:B------:R-:W-:Y:S02]  /*9cd0*/  SHF.R.U64 R20, R20, 0x3, RZ ;  /* 0x0000000314147819 */ /* 0x000fe400000012ff */
[----:B------:R-:W-:Y:S02]  /*9ce0*/  LOP3.LUT R90, R195, 0x380, RZ, 0xc0, !PT ;  /* 0x00000380c35a7812 */ /* 0x000fe400078ec0ff */
[----:B------:R-:W-:Y:S02]  /*9cf0*/  SHF.R.U64 R6, R6, 0x3, RZ ;  /* 0x0000000306067819 */ /* 0x000fe400000012ff */
[----:B------:R-:W-:Y:S02]  /*9d00*/  LOP3.LUT R4, R4, R175, RZ, 0x3c, !PT ;  /* 0x000000af04047212 */ /* 0x000fe400078e3cff */
[----:B------:R-:W-:-:S02]  /*9d10*/  LOP3.LUT R106, R203, 0x380, RZ, 0xc0, !PT ;  /* 0x00000380cb6a7812 */ /* 0x000fc400078ec0ff */
[----:B------:R-:W-:Y:S02]  /*9d20*/  SHF.R.U64 R82, R82, 0x3, RZ ;  /* 0x0000000352527819 */ /* 0x000fe400000012ff */
[----:B------:R-:W-:Y:S02]  /*9d30*/  LOP3.LUT R98, R199, 0x380, RZ, 0xc0, !PT ;  /* 0x00000380c7627812 */ /* 0x000fe400078ec0ff */
[----:B------:R-:W-:Y:S02]  /*9d40*/  LOP3.LUT R27, R114, 0x380, RZ, 0xc0, !PT ;  /* 0x00000380721b7812 */ /* 0x000fe400078ec0ff */
[----:B------:R-:W-:Y:S02]  /*9d50*/  LOP3.LUT R14, R14, R179, RZ, 0x3c, !PT ;  /* 0x000000b30e0e7212 */ /* 0x000fe400078e3cff */
[----:B------:R-:W-:Y:S02]  /*9d60*/  SHF.R.U64 R86, R86, 0x3, RZ ;  /* 0x0000000356567819 */ /* 0x000fe400000012ff */
[----:B------:R-:W-:-:S02]  /*9d70*/  LOP3.LUT R102, R201, 0x380, RZ, 0xc0, !PT ;  /* 0x00000380c9667812 */ /* 0x000fc400078ec0ff */
[----:B------:R-:W-:Y:S02]  /*9d80*/  SHF.R.U64 R29, R110, 0x3, RZ ;  /* 0x000000036e1d7819 */ /* 0x000fe400000012ff */
[----:B------:R-:W-:Y:S02]  /*9d90*/  LOP3.LUT R20, R20, R181, RZ, 0x3c, !PT ;  /* 0x000000b514147212 */ /* 0x000fe400078e3cff */
[----:B------:R-:W-:Y:S02]  /*9da0*/  SHF.R.U64 R90, R90, 0x3, RZ ;  /* 0x000000035a5a7819 */ /* 0x000fe400000012ff */
[----:B------:R-:W-:Y:S02]  /*9db0*/  MOV R122, R122 ;  /* 0x0000007a007a7202 */ /* 0x000fe40000000f00 */
[----:B------:R-:W-:Y:S02]  /*9dc0*/  LOP3.LUT R110, R6, R205, RZ, 0x3c, !PT ;  /* 0x000000cd066e7212 */ /* 0x000fe400078e3cff */
[----:B------:R-:W-:Y:S01]  /*9dd0*/  SHF.R.U64 R106, R106, 0x3, RZ ;  /* 0x000000036a6a7819 */ /* 0x000fe200000012ff */
[----:B------:R0:W-:Y:S01]  /*9de0*/  STSM.16.M88.4 [R122], R8 ;  /* 0x000000087a007844 */ /* 0x0001e20000000200 */
[----:B------:R-:W-:-:S02]  /*9df0*/  MOV R6, R4 ;  /* 0x0000000400067202 */ /* 0x000fc40000000f00 */
[----:B------:R-:W-:Y:S02]  /*9e00*/  LOP3.LUT R82, R82, R191, RZ, 0x3c, !PT ;  /* 0x000000bf52527212 */ /* 0x000fe400078e3cff */
[----:B------:R-:W-:Y:S01]  /*9e10*/  SHF.R.U64 R98, R98, 0x3, RZ ;  /* 0x0000000362627819 */ /* 0x000fe200000012ff */
[----:B------:R-:W-:Y:S01]  /*9e20*/  STSM.16.M88.4 [R6], R32 ;  /* 0x0000002006007844 */ /* 0x000fe20000000200 */
[----:B------:R-:W-:Y:S02]  /*9e30*/  SHF.R.U64 R27, R27, 0x3, RZ ;  /* 0x000000031b1b7819 */ /* 0x000fe400000012ff */
[----:B------:R-:W-:Y:S02]  /*9e40*/  MOV R12, R12 ;  /* 0x0000000c000c7202 */ /* 0x000fe40000000f00 */
[----:B------:R-:W-:Y:S02]  /*9e50*/  LOP3.LUT R86, R86, R193, RZ, 0x3c, !PT ;  /* 0x000000c156567212 */ /* 0x000fe400078e3cff */
[----:B------:R-:W-:Y:S01]  /*9e60*/  SHF.R.U64 R102, R102, 0x3, RZ ;  /* 0x0000000366667819 */ /* 0x000fe200000012ff */
[----:B------:R-:W-:Y:S01]  /*9e70*/  STSM.16.M88.4 [R12], R40 ;  /* 0x000000280c007844 */ /* 0x000fe20000000200 */
[----:B------:R-:W-:Y:S01]  /*9e80*/  MOV R14, R14 ;  /* 0x0000000e000e7202 */ /* 0x000fe20000000f00 */
[----:B0-----:R-:W-:Y:S01]  /*9e90*/  IMAD.U32 R10, RZ, RZ, UR6 ;  /* 0x00000006ff0a7e24 */ /* 0x001fe2000f8e00ff */
        /* <DEDUP_REMOVED lines=15> */
[-C--:B------:R-:W-:Y:S01]  /*9f90*/  IADD3.X R99, RZ, R123.reuse, RZ, P4, !PT ;  /* 0x0000007bff637210 */ /* 0x080fe200027fe4ff */
[----:B------:R-:W-:Y:S01]  /*9fa0*/  STSM.16.M88.4 [R24], R64 ;  /* 0x0000004018007844 */ /* 0x000fe20000000200 */
[----:B------:R-:W-:Y:S02]  /*9fb0*/  IADD3.X R115, RZ, R123, RZ, P2, !PT ;  /* 0x0000007bff737210 */ /* 0x000fe400017fe4ff */
[----:B------:R-:W-:Y:S02]  /*9fc0*/  LOP3.LUT R98, R98, R199, RZ, 0x3c, !PT ;  /* 0x000000c762627212 */ /* 0x000fe400078e3cff */
[----:B------:R-:W-:Y:S02]  /*9fd0*/  LOP3.LUT R114, R27, R114, RZ, 0x3c, !PT ;  /* 0x000000721b727212 */ /* 0x000fe400078e3cff */
[----:B------:R-:W-:Y:S02]  /*9fe0*/  MOV R5, R82 ;  /* 0x0000005200057202 */ /* 0x000fe40000000f00 */
[----:B------:R-:W-:-:S02]  /*9ff0*/  F2FP.F16.F32.PACK_AB R74, R77, R76 ;  /* 0x0000004c4d4a723e */ /* 0x000fc400000000ff */
[----:B------:R-:W-:Y:S02]  /*a000*/  F2FP.F16.F32.PACK_AB R75, R79, R78 ;  /* 0x0000004e4f4b723e */ /* 0x000fe400000000ff */
[----:B------:R-:W-:Y:S02]  /*a010*/  F2FP.F16.F32.PACK_AB R80, R81, R80 ;  /* 0x000000505150723e */ /* 0x000fe400000000ff */
[----:B------:R-:W-:Y:S01]  /*a020*/  LOP3.LUT R102, R102, R201, RZ, 0x3c, !PT ;  /* 0x000000c966667212 */ /* 0x000fe200078e3cff */
[----:B------:R0:W-:Y:S01]  /*a030*/  STSM.16.M88.4 [R5], R72 ;  /* 0x0000004805007844 */ /* 0x0001e20000000200 */
        /* <DEDUP_REMOVED lines=8> */
[----:B------:R-:W-:Y:S01]  /*a0c0*/  F2FP.F16.F32.PACK_AB R154, R93, R92 ;  /* 0x0000005c5d9a723e */ /* 0x000fe200000000ff */
[----:B0-----:R-:W-:Y:S01]  /*a0d0*/  IMAD.U32 R5, RZ, RZ, UR8 ;  /* 0x00000008ff057e24 */ /* 0x001fe2000f8e00ff */
        /* <DEDUP_REMOVED lines=36> */
[----:B------:R-:W-:Y:S01]  /*a320*/  STSM.16.M88.4 [R110], R128 ;  /* 0x000000806e007844 */ /* 0x000fe20000000200 */
[----:B------:R-:W-:-:S02]  /*a330*/  F2FP.F16.F32.PACK_AB R138, R141, R140 ;  /* 0x0000008c8d8a723e */ /* 0x000fc400000000ff */
[----:B------:R-:W-:Y:S02]  /*a340*/  F2FP.F16.F32.PACK_AB R139, R143, R142 ;  /* 0x0000008e8f8b723e */ /* 0x000fe400000000ff */
[----:B------:R-:W-:Y:S01]  /*a350*/  F2FP.F16.F32.PACK_AB R145, R147, R146 ;  /* 0x000000929391723e */ /* 0x000fe200000000ff */
[----:B0-----:R-:W-:Y:S01]  /*a360*/  IMAD.U32 R4, RZ, RZ, UR4 ;  /* 0x00000004ff047e24 */ /* 0x001fe2000f8e00ff */
[----:B------:R-:W-:Y:S01]  /*a370*/  MOV R118, R118 ;  /* 0x0000007600767202 */ /* 0x000fe20000000f00 */
[----:B------:R0:W-:Y:S01]  /*a380*/  STSM.16.M88.4 [R8], R136 ;  /* 0x0000008808007844 */ /* 0x0001e20000000200 */
[----:B------:R-:W-:Y:S02]  /*a390*/  F2FP.F16.F32.PACK_AB R146, R149, R148 ;  /* 0x000000949592723e */ /* 0x000fe400000000ff */
[----:B------:R-:W-:Y:S02]  /*a3a0*/  F2FP.F16.F32.PACK_AB R147, R151, R150 ;  /* 0x000000969793723e */ /* 0x000fe400000000ff */
[----:B------:R-:W-:-:S02]  /*a3b0*/  PLOP3.LUT P6, PT, PT, PT, UP0, 0x80, 0x0 ;  /* 0x000000000000781c */ /* 0x000fc40003fcf008 */
[----:B------:R-:W-:Y:S01]  /*a3c0*/  PLOP3.LUT P0, PT, PT, PT, UP1, 0x80, 0x0 ;  /* 0x000000000000781c */ /* 0x000fe20003f0f018 */
[----:B------:R1:W-:Y:S01]  /*a3d0*/  STSM.16.M88.4 [R118], R144 ;  /* 0x0000009076007844 */ /* 0x0003e20000000200 */
[----:B------:R-:W-:Y:S01]  /*a3e0*/  MOV R11, UR7 ;  /* 0x00000007000b7c02 */ /* 0x000fe20008000f00 */
[----:B------:R-:W-:Y:S08]  /*a3f0*/  BAR.SYNC.DEFER_BLOCKING 0x1, 0x100 ;  /* 0x0044000000007b1d */ /* 0x000ff00000010000 */
[----:B------:R2:W3:Y:S04]  /*a400*/  @P6 LDG.E R10, desc[UR48][R10.64] ;  /* 0x000000300a0a6981 */ /* 0x0004e8000c1e1900 */
[----:B------:R-:W4:Y:S01]  /*a410*/  @P0 LDG.E R6, desc[UR48][R4.64] ;  /* 0x0000003004060981 */ /* 0x000f22000c1e1900 */
[----:B------:R-:W-:Y:S01]  /*a420*/  IMAD R9, R186, 0x40, R17 ;  /* 0x00000040ba097824 */ /* 0x000fe200078e0211 */
[----:B------:R-:W-:Y:S01]  /*a430*/  ULDC UR8, c[0x0][0xa88] ;  /* 0x0002a20000087ab9 */ /* 0x000fe20000000800 */
[----:B------:R-:W-:-:S02]  /*a440*/  UMOV UR4, URZ ;  /* 0x0000003f00047c82 */ /* 0x000fc40008000000 */
[----:B------:R-:W-:-:S03]  /*a450*/  IMAD.WIDE R126, R9, 0x2, R126 ;  /* 0x00000002097e7825 */ /* 0x000fc600078e027e */
[C---:B------:R-:W-:Y:S02]  /*a460*/  IADD3 R12, P2, R126.reuse, 0x1000, RZ ;  /* 0x000010007e0c7810 */ /* 0x040fe40007f5e0ff */
[C---:B------:R-:W-:Y:S02]  /*a470*/  IADD3 R33, P1, R126.reuse, 0x2000, RZ ;  /* 0x000020007e217810 */ /* 0x040fe40007f3e0ff */
[----:B--2---:R-:W-:Y:S02]  /*a480*/  P2R R11, PR, RZ, 0x4 ;  /* 0x00000004ff0b7803 */ /* 0x004fe40000000000 */
[C---:B------:R-:W-:Y:S02]  /*a490*/  IADD3 R25, P2, R126.reuse, 0x3000, RZ ;  /* 0x000030007e197810 */ /* 0x040fe40007f5e0ff */
[C---:B------:R-:W-:Y:S02]  /*a4a0*/  IADD3 R41, P3, R126.reuse, 0x4000, RZ ;  /* 0x000040007e297810 */ /* 0x040fe40007f7e0ff */
        /* <DEDUP_REMOVED lines=14> */
[----:B0-----:R-:W-:Y:S02]  /*a590*/  LOP3.LUT R8, R9, R12, RZ, 0x3c, !PT ;  /* 0x0000000c09087212 */ /* 0x001fe400078e3cff */
[----:B------:R-:W-:Y:S02]  /*a5a0*/  LOP3.LUT R32, R32, R33, RZ, 0x3c, !PT ;  /* 0x0000002120207212 */ /* 0x000fe400078e3cff */
[----:B------:R-:W-:Y:S02]  /*a5b0*/  LOP3.LUT R24, R24, R25, RZ, 0x3c, !PT ;  /* 0x0000001918187212 */ /* 0x000fe400078e3cff */
[----:B------:R-:W-:Y:S02]  /*a5c0*/  LOP3.LUT R40, R40, R41, RZ, 0x3c, !PT ;  /* 0x0000002928287212 */ /* 0x000fe400078e3cff */
[----:B------:R-:W-:-:S02]  /*a5d0*/  LOP3.LUT R28, R28, R29, RZ, 0x3c, !PT ;  /* 0x0000001d1c1c7212 */ /* 0x000fc400078e3cff */
[----:B------:R-:W-:Y:S02]  /*a5e0*/  LOP3.LUT R44, R44, R45, RZ, 0x3c, !PT ;  /* 0x0000002d2c2c7212 */ /* 0x000fe400078e3cff */
[----:B---3--:R-:W-:Y:S02]  /*a5f0*/  @P6 R2UR UR8, R10 ;  /* 0x000000000a0862ca */ /* 0x008fe400000e0000 */
[----:B----4-:R-:W-:Y:S01]  /*a600*/  @P0 R2UR UR4, R6 ;  /* 0x00000000060402ca */ /* 0x010fe200000e0000 */
[----:B-1----:R-:W-:-:S14]  /*a610*/  @P6 BRA `(.L_x_3452) ;  /* 0x0000000000186947 */ /* 0x002fdc0003800000 */
[----:B------:R-:W-:Y:S05]  /*a620*/  @!P0 BRA `(.L_x_3452) ;  /* 0x0000000000148947 */ /* 0x000fea0003800000 */
[----:B------:R-:W2:Y:S04]  /*a630*/  LDG.E R10, desc[UR48][R4.64] ;  /* 0x00000030040a7981 */ /* 0x000ea8000c1e1900 */
[----:B------:R-:W3:Y:S01]  /*a640*/  LDG.E R6, desc[UR48][R4.64+0x4] ;  /* 0x0000043004067981 */ /* 0x000ee2000c1e1900 */
[----:B--2---:R-:W-:Y:S02]  /*a650*/  R2UR UR6, R10 ;  /* 0x000000000a0672ca */ /* 0x004fe400000e0000 */
[----:B---3--:R-:W-:-:S13]  /*a660*/  R2UR UR8, R6 ;  /* 0x00000000060872ca */ /* 0x008fda00000e0000 */
[----:B------:R-:W-:-:S12]  /*a670*/  UIADD3 UR8, -UR6, UR8, URZ ;  /* 0x0000000806087290 */ /* 0x000fd8000fffe13f */
.L_x_3452:
        /* <DEDUP_REMOVED lines=67> */
[----:B------:R-:W-:Y:S01]  /*aab0*/  IMAD.MOV R5, RZ, RZ, -R18 ;  /* 0x000000ffff057224 */ /* 0x000fe200078e0a12 */
[----:B------:R-:W-:Y:S02]  /*aac0*/  UIMAD.WIDE.U32 UR6, UR44, UR10, UR6 ;  /* 0x0000000a2c0672a5 */ /* 0x000fe4000f8e0006 */
[----:B------:R-:W-:Y:S01]  /*aad0*/  UIMAD UR9, UR44, UR11, UR9 ;  /* 0x0000000b2c0972a4 */ /* 0x000fe2000f8e0209 */
[----:B------:R-:W-:Y:S02]  /*aae0*/  LEA R6, R11, R2, 0x6 ;  /* 0x000000020b067211 */ /* 0x000fe400078e30ff */
[----:B------:R-:W-:Y:S01]  /*aaf0*/  ULDC.64 UR10, c[0x0][0xb78] ;  /* 0x0002de00000a7ab9 */ /* 0x000fe20000000a00 */
[----:B------:R-:W-:Y:S01]  /*ab00*/  UIADD3 UR7, UR7, UR9, URZ ;  /* 0x0000000907077290 */ /* 0x000fe2000fffe03f */
[----:B------:R-:W-:Y:S01]  /*ab10*/  ISETP.NE.AND P0, PT, R16, R5, PT ;  /* 0x000000051000720c */ /* 0x000fe20003f05270 */
[----:B------:R-:W-:Y:S01]  /*ab20*/  UIMAD UR9, UR43, UR10, URZ ;  /* 0x0000000a2b0972a4 */ /* 0x000fe2000f8e023f */
[C---:B------:R-:W-:Y:S01]  /*ab30*/  VIADD R10, R6.reuse, 0x8 ;  /* 0x00000008060a7836 */ /* 0x040fe20000000000 */
[----:B------:R-:W-:Y:S01]  /*ab40*/  UIMAD.WIDE.U32 UR6, UR42, UR10, UR6 ;  /* 0x0000000a2a0672a5 */ /* 0x000fe2000f8e0006 */
[----:B------:R-:W-:Y:S01]  /*ab50*/  SHF.R.S32.HI R4, RZ, 0x1f, R6 ;  /* 0x0000001fff047819 */ /* 0x000fe20000011406 */
[----:B------:R-:W-:Y:S01]  /*ab60*/  UIMAD UR9, UR42, UR11, UR9 ;  /* 0x0000000b2a0972a4 */ /* 0x000fe2000f8e0209 */
[----:B------:R-:W-:-:S02]  /*ab70*/  ISETP.GE.OR P1, PT, R6, UR8, P0 ;  /* 0x0000000806007c0c */ /* 0x000fc40008726670 */
[----:B------:R-:W-:Y:S01]  /*ab80*/  ISETP.GE.OR P0, PT, R10, UR8, P0 ;  /* 0x000000080a007c0c */ /* 0x000fe20008706670 */
[----:B------:R-:W-:Y:S01]  /*ab90*/  ULDC.64 UR10, c[0x0][0xb40] ;  /* 0x0002d000000a7ab9 */ /* 0x000fe20000000a00 */
[----:B------:R-:W-:Y:S01]  /*aba0*/  IADD3 R5, P2, R6, UR6, RZ ;  /* 0x0000000606057c10 */ /* 0x000fe2000ff5e0ff */
[----:B------:R-:W-:-:S05]  /*abb0*/  IMAD.U32 R11, RZ, RZ, UR9 ;  /* 0x00000009ff0b7e24 */ /* 0x000fca000f8e00ff */
[----:B------:R-:W-:Y:S02]  /*abc0*/  IADD3.X R6, R4, UR7, R11, P2, !PT ;  /* 0x0000000704067c10 */ /* 0x000fe400097fe40b */
[----:B------:R-:W-:-:S04]  /*abd0*/  LEA R4, P2, R5, UR10, 0x2 ;  /* 0x0000000a05047c11 */ /* 0x000fc8000f8410ff */
[----:B------:R-:W-:-:S05]  /*abe0*/  LEA.HI.X R5, R5, UR11, R6, 0x2, P2 ;  /* 0x0000000b05057c11 */ /* 0x000fca00090f1406 */
[----:B------:R0:W-:Y:S04]  /*abf0*/  @!P1 STG.E desc[UR48][R4.64], R0 ;  /* 0x0000000004009986 */ /* 0x0001e8000c101930 */
[----:B------:R0:W-:Y:S02]  /*ac00*/  @!P0 STG.E desc[UR48][R4.64+0x20], R3 ;  /* 0x0000200304008986 */ /* 0x0001e4000c101930 */
.L_x_3453:
        /* <DEDUP_REMOVED lines=19> */
[----:B------:R-:W-:-:S02]  /*ad40*/  UIMAD UR6, UR12, UR10, URZ ;  /* 0x0000000a0c0672a4 */ /* 0x000fc4000f8e023f */
[----:B------:R-:W-:Y:S01]  /*ad50*/  IMAD.U32 R21, RZ, RZ, UR10 ;  /* 0x0000000aff157e24 */ /* 0x000fe2000f8e00ff */
[----:B------:R-:W5:Y:S01]  /*ad60*/  LD.E.128 R40, desc[UR48][R40.64] ;  /* 0x0000003028287980 */ /* 0x000f62000c101d00 */
[----:B------:R-:W-:Y:S02]  /*ad70*/  LOP3.LUT R0, R4, R0, R5, 0xfe, !PT ;  /* 0x0000000004007212 */ /* 0x000fe400078efe05 */
[----:B------:R-:W-:Y:S01]  /*ad80*/  SHF.R.S32.HI R5, RZ, 0x1f, R17 ;  /* 0x0000001fff057819 */ /* 0x000fe20000011411 */
[----:B------:R-:W5:Y:S01]  /*ad90*/  LD.E.128 R28, desc[UR48][R28.64] ;  /* 0x000000301c1c7980 */ /* 0x000f62000c101d00 */
[----:B------:R-:W-:Y:S01]  /*ada0*/  MOV R4, R17 ;  /* 0x0000001100047202 */ /* 0x000fe20000000f00 */
[----:B------:R-:W-:Y:S01]  /*adb0*/  UIMAD UR6, UR4, UR11, UR6 ;  /* 0x0000000b040672a4 */ /* 0x000fe2000f8e0206 */
[C---:B------:R-:W-:Y:S01]  /*adc0*/  VIADD R88, R17.reuse, 0x140 ;  /* 0x0000014011587836 */ /* 0x040fe20000000000 */
[----:B------:R-:W5:Y:S01]  /*add0*/  LD.E.128 R44, desc[UR48][R44.64] ;  /* 0x000000302c2c7980 */ /* 0x000f62000c101d00 */
[----:B------:R-:W-:Y:S01]  /*ade0*/  IADD3 R86, R17, 0x100, RZ ;  /* 0x0000010011567810 */ /* 0x000fe20007ffe0ff */
[----:B------:R-:W-:Y:S01]  /*adf0*/  IMAD.WIDE.U32 R4, R21, UR4, R4 ;  /* 0x0000000415047c25 */ /* 0x000fe2000f8e0004 */
        /* <DEDUP_REMOVED lines=10> */
[----:B------:R-:W-:Y:S01]  /*aea0*/  MOV R81, UR10 ;  /* 0x0000000a00517c02 */ /* 0x000fe20008000f00 */
[----:B------:R-:W-:Y:S01]  /*aeb0*/  UIMAD UR4, UR13, UR10, URZ ;  /* 0x0000000a0d0472a4 */ /* 0x000fe2000f8e023f */
[----:B------:R-:W-:Y:S01]  /*aec0*/  VIADD R5, R5, UR6 ;  /* 0x0000000605057c36 */ /* 0x000fe20008000000 */
        /* <DEDUP_REMOVED lines=8> */
[----:B------:R-:W-:Y:S01]  /*af50*/  ISETP.GE.AND P1, PT, R88, UR14, PT ;  /* 0x0000000e58007c0c */ /* 0x000fe2000bf26270 */
[----:B------:R-:W-:Y:S01]  /*af60*/  VIADD R80, R17, 0x180 ;  /* 0x0000018011507836 */ /* 0x000fe20000000000 */
[----:B------:R-:W-:-:S02]  /*af70*/  UIMAD UR6, UR44, UR11, UR4 ;  /* 0x0000000b2c0672a4 */ /* 0x000fc4000f8e0204 */
[----:B------:R-:W-:Y:S01]  /*af80*/  IMAD.WIDE.U32 R4, R81, UR44, R4 ;  /* 0x0000002c51047c25 */ /* 0x000fe2000f8e0004 */
[----:B------:R-:W-:Y:S01]  /*af90*/  SEL R21, RZ, 0x10, P0 ;  /* 0x00000010ff157807 */ /* 0x000fe20000000000 */
[----:B------:R-:W-:Y:S01]  /*afa0*/  UIADD3 UR4, UR40, 0x28c20, URZ ;  /* 0x00028c2028047890 */ /* 0x000fe2000fffe03f */
[----:B------:R-:W-:Y:S01]  /*afb0*/  SEL R20, RZ, 0x20, P1 ;  /* 0x00000020ff147807 */ /* 0x000fe20000800000 */
[----:B------:R-:W-:Y:S01]  /*afc0*/  ULDC.64 UR8, c[0x0][0xae8] ;  /* 0x0002ba0000087ab9 */ /* 0x000fe20000000a00 */
[----:B------:R-:W-:Y:S01]  /*afd0*/  ISETP.GE.AND P0, PT, R80, UR14, PT ;  /* 0x0000000e50007c0c */ /* 0x000fe2000bf06270 */
[C---:B------:R-:W-:Y:S01]  /*afe0*/  VIADD R80, R186.reuse, 0x20 ;  /* 0x00000020ba507836 */ /* 0x040fe20000000000 */
[----:B------:R-:W-:Y:S01]  /*aff0*/  ISETP.GE.AND P2, PT, R186, UR7, PT ;  /* 0x00000007ba007c0c */ /* 0x000fe2000bf46270 */
[----:B------:R-:W-:Y:S01]  /*b000*/  UPRMT UR4, URZ, 0x654, UR4 ;  /* 0x000006543f047896 */ /* 0x000fe20008000004 */
[----:B------:R-:W-:Y:S01]  /*b010*/  LOP3.LUT R21, R20, R0, R21, 0xfe, !PT ;  /* 0x0000000014157212 */ /* 0x000fe200078efe15 */
[----:B------:R-:W-:Y:S01]  /*b020*/  VIADD R20, R17, 0x1c0 ;  /* 0x000001c011147836 */ /* 0x000fe20000000000 */
[----:B------:R-:W-:Y:S01]  /*b030*/  IADD3 R5, R5, UR6, RZ ;  /* 0x0000000605057c10 */ /* 0x000fe2000fffe0ff */
[----:B------:R-:W-:-:S02]  /*b040*/  UIMAD UR6, UR43, UR8, URZ ;  /* 0x000000082b0672a4 */ /* 0x000fc4000f8e023f */
[----:B------:R-:W-:Y:S01]  /*b050*/  IMAD.U32 R81, RZ, RZ, UR8 ;  /* 0x00000008ff517e24 */ /* 0x000fe2000f8e00ff */
[----:B------:R-:W-:Y:S01]  /*b060*/  SEL R0, RZ, 0x40, P0 ;  /* 0x00000040ff007807 */ /* 0x000fe20000000000 */
[----:B------:R-:W-:Y:S01]  /*b070*/  BSSY B1, `(.L_x_3454) ;  /* 0x0000028000017945 */ /* 0x000fe20003800000 */
[----:B------:R-:W-:Y:S01]  /*b080*/  ISETP.GE.AND P0, PT, R80, UR7, PT ;  /* 0x0000000750007c0c */ /* 0x000fe2000bf06270 */
[----:B------:R-:W-:Y:S01]  /*b090*/  UIMAD UR6, UR42, UR9, UR6 ;  /* 0x000000092a0672a4 */ /* 0x000fe2000f8e0206 */
[----:B------:R-:W-:Y:S01]  /*b0a0*/  ISETP.GE.AND P1, PT, R20, UR14, PT ;  /* 0x0000000e14007c0c */ /* 0x000fe2000bf26270 */
[----:B------:R-:W-:Y:S01]  /*b0b0*/  IMAD.WIDE.U32 R80, R81, UR42, R4 ;  /* 0x0000002a51507c25 */ /* 0x000fe2000f8e0004 */
[----:B------:R-:W-:Y:S01]  /*b0c0*/  LOP3.LUT R0, R21, R0, RZ, 0xfc, !PT ;  /* 0x0000000015007212 */ /* 0x000fe200078efcff */
[----:B-1----:R-:W-:Y:S01]  /*b0d0*/  SYNCS.ARRIVE.TRANS64.RED.A1T0 RZ, [UR4], RZ ;  /* 0x000000ffffff79a7 */ /* 0x002fe20008100404 */
[----:B------:R-:W-:Y:S01]  /*b0e0*/  SHF.R.S32.HI R187, RZ, 0x1f, R186 ;  /* 0x0000001fffbb7819 */ /* 0x000fe200000114ba */
[----:B------:R-:W-:Y:S01]  /*b0f0*/  IMAD.U32 R21, RZ, RZ, UR45 ;  /* 0x0000002dff157e24 */ /* 0x000fe2000f8e00ff */
[----:B------:R-:W-:-:S02]  /*b100*/  SEL R5, RZ, 0x80, P1 ;  /* 0x00000080ff057807 */ /* 0x000fc40000800000 */
[----:B------:R-:W-:Y:S01]  /*b110*/  IADD3 R87, R81, UR6, RZ ;  /* 0x0000000651577c10 */ /* 0x000fe2000fffe0ff */
        /* <DEDUP_REMOVED lines=29> */
.L_x_3455:
[----:B------:R-:W-:Y:S05]  /*b2f0*/  BSYNC B1 ;  /* 0x0000000000017941 */ /* 0x000fea0003800000 */
.L_x_3454:
[----:B------:R-:W-:Y:S05]  /*b300*/  @P0 BRA `(.L_x_3456) ;  /* 0x0000000c00440947 */ /* 0x000fea0003800000 */
[----:B0----5:R-:W-:Y:S01]  /*b310*/  IADD3 R13, P0, R20, 0x20, RZ ;  /* 0x00000020140d7810 */ /* 0x021fe20007f1e0ff */
        /* <DEDUP_REMOVED lines=29> */
.L_x_3451:
[----:B------:R-:W-:Y:S01]  /*b4f0*/  ULDC.64 UR6, c[0x0][0xbe0] ;  /* 0x0002f80000067ab9 */ /* 0x000fe20000000a00 */
[----:B------:R-:W-:Y:S02]  /*b500*/  USHF.L.U32 UR4, UR42, 0x2, URZ ;  /* 0x000000022a047899 */ /* 0x000fe4000800063f */
[----:B------:R-:W-:Y:S01]  /*b510*/  UISETP.NE.U32.AND UP0, UPT, UR6, URZ, UPT ;  /* 0x0000003f0600728c */ /* 0x000fe2000bf05070 */
[----:B------:R-:W-:Y:S01]  /*b520*/  ULDC.64 UR8, c[0x0][0xbd8] ;  /* 0x0002f60000087ab9 */ /* 0x000fe20000000a00 */
[----:B------:R-:W-:Y:S02]  /*b530*/  USHF.L.U64.HI UR10, UR42, 0x2, UR43 ;  /* 0x000000022a0a7899 */ /* 0x000fe4000801022b */
[----:B------:R-:W-:Y:S02]  /*b540*/  UISETP.NE.AND.EX UP1, UPT, UR7, URZ, UPT, UP0 ;  /* 0x0000003f0700728c */ /* 0x000fe4000bf25300 */
[----:B------:R-:W-:Y:S01]  /*b550*/  UISETP.NE.U32.AND UP0, UPT, UR8, URZ, UPT ;  /* 0x0000003f0800728c */ /* 0x000fe2000bf05070 */
[----:B------:R-:W-:Y:S01]  /*b560*/  MOV R3, RZ ;  /* 0x000000ff00037202 */ /* 0x000fe20000000f00 */
[----:B------:R-:W-:Y:S01]  /*b570*/  VIADD R12, R17, 0x40 ;  /* 0x00000040110c7836 */ /* 0x000fe20000000000 */
[----:B------:R-:W-:Y:S01]  /*b580*/  ULDC UR12, c[0x0][0xa8c] ;  /* 0x0002a300000c7ab9 */ /* 0x000fe20000000800 */
[----:B------:R-:W-:Y:S01]  /*b590*/  PLOP3.LUT P4, PT, PT, PT, UP1, 0x80, 0x0 ;  /* 0x000000000000781c */ /* 0x000fe20003f8f018 */
[----:B------:R-:W-:-:S04]  /*b5a0*/  UISETP.NE.AND.EX UP0, UPT, UR9, URZ, UPT, UP0 ;  /* 0x0000003f0900728c */ /* 0x000fc8000bf05300 */
[----:B------:R-:W-:Y:S02]  /*b5b0*/  @UP1 UIADD3 UR6, UP2, UR4, UR6, URZ ;  /* 0x0000000604061290 */ /* 0x000fe4000ff5e03f */
[----:B------:R-:W-:Y:S02]  /*b5c0*/  PLOP3.LUT P3, PT, PT, PT, UP0, 0x80, 0x0 ;  /* 0x000000000000781c */ /* 0x000fe40003f6f008 */
[----:B------:R-:W-:Y:S02]  /*b5d0*/  @UP1 UIADD3.X UR7, UR10, UR7, URZ, UP2, !UPT ;  /* 0x000000070a071290 */ /* 0x000fe400097fe43f */
[----:B------:R-:W-:Y:S01]  /*b5e0*/  UIADD3 UR4, UP1, UR4, UR8, URZ ;  /* 0x0000000804047290 */ /* 0x000fe2000ff3e03f */
[----:B------:R-:W-:-:S03]  /*b5f0*/  IMAD.U32 R8, RZ, RZ, UR6 ;  /* 0x00000006ff087e24 */ /* 0x000fc6000f8e00ff */
[----:B------:R-:W-:Y:S01]  /*b600*/  MOV R9, UR7 ;  /* 0x0000000700097c02 */ /* 0x000fe20008000f00 */
[----:B------:R-:W-:Y:S01]  /*b610*/  UIADD3.X UR6, UR10, UR9, URZ, UP1, !UPT ;  /* 0x000000090a067290 */ /* 0x000fe20008ffe43f */
[----:B------:R-:W-:-:S03]  /*b620*/  IMAD.U32 R4, RZ, RZ, UR4 ;  /* 0x00000004ff047e24 */ /* 0x000fc6000f8e00ff */
[----:B------:R0:W2:Y:S02]  /*b630*/  @P4 LDG.E R8, desc[UR48][R8.64] ;  /* 0x0000003008084981 */ /* 0x0000a4000c1e1900 */
[----:B------:R-:W-:-:S05]  /*b640*/  IMAD.U32 R5, RZ, RZ, UR6 ;  /* 0x00000006ff057e24 */ /* 0x000fca000f8e00ff */
[----:B------:R1:W5:Y:S01]  /*b650*/  @P3 LDG.E R3, desc[UR48][R4.64] ;  /* 0x0000003004033981 */ /* 0x000362000c1e1900 */
[----:B------:R-:W-:Y:S01]  /*b660*/  ISETP.GE.AND P1, PT, R12, UR12, PT ;  /* 0x0000000c0c007c0c */ /* 0x000fe2000bf26270 */
[C---:B------:R-:W-:Y:S01]  /*b670*/  VIADD R14, R17.reuse, 0x80 ;  /* 0x00000080110e7836 */ /* 0x040fe20000000000 */
[C---:B------:R-:W-:Y:S01]  /*b680*/  ISETP.GE.AND P0, PT, R17.reuse, UR12, PT ;  /* 0x0000000c11007c0c */ /* 0x040fe2000bf06270 */
[----:B------:R-:W-:Y:S01]  /*b690*/  ULDC UR4, c[0x0][0xa88] ;  /* 0x0002a20000047ab9 */ /* 0x000fe20000000800 */
[----:B------:R-:W-:Y:S02]  /*b6a0*/  SEL R6, RZ, 0xffffffff, P1 ;  /* 0xffffffffff067807 */ /* 0x000fe40000800000 */
[----:B------:R-:W-:Y:S02]  /*b6b0*/  IADD3 R15, R17, 0xc0, RZ ;  /* 0x000000c0110f7810 */ /* 0x000fe40007ffe0ff */
[----:B------:R-:W-:Y:S01]  /*b6c0*/  SEL R0, RZ, 0x1, P0 ;  /* 0x00000001ff007807 */ /* 0x000fe20000000000 */
[----:B0-----:R-:W-:Y:S01]  /*b6d0*/  IMAD.SHL.U32 R9, R6, 0x2, RZ ;  /* 0x0000000206097824 */ /* 0x001fe200078e00ff */
[----:B------:R-:W-:-:S02]  /*b6e0*/  ISETP.GE.AND P1, PT, R14, UR12, PT ;  /* 0x0000000c0e007c0c */ /* 0x000fc4000bf26270 */
[----:B------:R-:W-:Y:S02]  /*b6f0*/  ISETP.GE.AND P2, PT, R15, UR12, PT ;  /* 0x0000000c0f007c0c */ /* 0x000fe4000bf46270 */
[----:B------:R-:W-:Y:S02]  /*b700*/  LOP3.LUT R0, R9, 0x2, R0, 0xe2, !PT ;  /* 0x0000000209007812 */ /* 0x000fe400078ee200 */
[----:B------:R-:W-:Y:S02]  /*b710*/  SEL R9, RZ, 0x4, P1 ;  /* 0x00000004ff097807 */ /* 0x000fe40000800000 */
[----:B------:R-:W-:Y:S02]  /*b720*/  SEL R6, RZ, 0x8, P2 ;  /* 0x00000008ff067807 */ /* 0x000fe40001000000 */
[----:B------:R-:W-:Y:S02]  /*b730*/  ISETP.GT.AND P0, PT, R189, 0x3f, PT ;  /* 0x0000003fbd00780c */ /* 0x000fe40003f04270 */
[----:B------:R-:W-:-:S02]  /*b740*/  LOP3.LUT R11, R6, R0, R9, 0xfe, !PT ;  /* 0x00000000060b7212 */ /* 0x000fc400078efe09 */
        /* <DEDUP_REMOVED lines=8> */
.L_x_3457:
        /* <DEDUP_REMOVED lines=9> */
[----:B------:R-:W0:Y:S01]  /*b860*/  S2R R4, SR_TID.X ;  /* 0x0000000000047919 */ /* 0x000e220000002100 */
[----:B------:R-:W-:-:S04]  /*b870*/  IMAD.U32 R0, RZ, RZ, UR45 ;  /* 0x0000002dff007e24 */ /* 0x000fc8000f8e00ff */
[----:B0-----:R-:W-:-:S05]  /*b880*/  IMAD R0, R0, 0x40, R4 ;  /* 0x0000004000007824 */ /* 0x001fca00078e0204 */
[----:B------:R-:W-:-:S04]  /*b890*/  IADD3 R0, R0, -0x80, RZ ;  /* 0xffffff8000007810 */ /* 0x000fc80007ffe0ff */
[----:B------:R-:W-:-:S13]  /*b8a0*/  ISETP.GE.AND P0, PT, R0, UR4, PT ;  /* 0x0000000400007c0c */ /* 0x000fda000bf06270 */
        /* <DEDUP_REMOVED lines=10> */
[----:B------:R-:W-:Y:S01]  /*b950*/  MOV R9, UR10 ;  /* 0x0000000a00097c02 */ /* 0x000fe20008000f00 */
[----:B------:R-:W-:Y:S01]  /*b960*/  VIADD R5, R5, UR6 ;  /* 0x0000000605057c36 */ /* 0x000fe20008000000 */
[----:B------:R-:W-:-:S03]  /*b970*/  UIMAD UR7, UR42, UR11, UR7 ;  /* 0x0000000b2a0772a4 */ /* 0x000fc6000f8e0207 */
[----:B------:R-:W-:Y:S01]  /*b980*/  IMAD.WIDE.U32 R4, R9, UR42, R4 ;  /* 0x0000002a09047c25 */ /* 0x000fe2000f8e0004 */
[----:B------:R-:W-:-:S03]  /*b990*/  ULDC.64 UR10, c[0x0][0xb40] ;  /* 0x0002d000000a7ab9 */ /* 0x000fc60000000a00 */
[----:B------:R-:W-:Y:S01]  /*b9a0*/  VIADD R5, R5, UR7 ;  /* 0x0000000705057c36 */ /* 0x000fe20008000000 */
[----:B------:R-:W-:-:S04]  /*b9b0*/  LEA R8, P0, R4, UR10, 0x2 ;  /* 0x0000000a04087c11 */ /* 0x000fc8000f8010ff */
[----:B------:R-:W-:Y:S01]  /*b9c0*/  LEA.HI.X R9, R4, UR11, R5, 0x2, P0 ;  /* 0x0000000b04097c11 */ /* 0x000fe200080f1405 */
[----:B------:R-:W-:-:S05]  /*b9d0*/  IMAD.MOV.U32 R5, RZ, RZ, -0x800000 ;  /* 0xff800000ff057424 */ /* 0x000fca00078e00ff */
[----:B------:R0:W-:Y:S03]  /*b9e0*/  STG.E desc[UR48][R8.64], R5 ;  /* 0x0000000508007986 */ /* 0x0001e6000c101930 */
.L_x_3459:
[----:B------:R-:W-:Y:S05]  /*b9f0*/  BSYNC B1 ;  /* 0x0000000000017941 */ /* 0x000fea0003800000 */
.L_x_3458:
        /* <DEDUP_REMOVED lines=11> */
[----:B------:R-:W-:Y:S01]  /*bab0*/  VIADD R8, R17, 0x180 ;  /* 0x0000018011087836 */ /* 0x000fe20000000000 */
[----:B------:R-:W-:-:S02]  /*bac0*/  SEL R0, RZ, 0x10, P0 ;  /* 0x00000010ff007807 */ /* 0x000fc40000000000 */
[----:B------:R-:W-:Y:S01]  /*bad0*/  IADD3 R5, R5, R3, RZ ;  /* 0x0000000305057210 */ /* 0x000fe20007ffe0ff */
[----:B------:R-:W-:Y:S01]  /*bae0*/  IMAD.U32 R3, RZ, RZ, UR6 ;  /* 0x00000006ff037e24 */ /* 0x000fe2000f8e00ff */
[----:B------:R-:W-:Y:S01]  /*baf0*/  UIMAD UR6, UR8, UR6, URZ ;  /* 0x00000006080672a4 */ /* 0x000fe2000f8e023f */
[----:B------:R-:W-:Y:S02]  /*bb00*/  ISETP.GE.AND P0, PT, R8, UR12, PT ;  /* 0x0000000c08007c0c */ /* 0x000fe4000bf06270 */
[----:B------:R-:W-:Y:S01]  /*bb10*/  IMAD.WIDE.U32 R4, R3, UR44, R4 ;  /* 0x0000002c03047c25 */ /* 0x000fe2000f8e0004 */
[----:B------:R-:W-:Y:S01]  /*bb20*/  UIMAD UR6, UR44, UR7, UR6 ;  /* 0x000000072c0672a4 */ /* 0x000fe2000f8e0206 */
[----:B------:R-:W-:Y:S01]  /*bb30*/  LOP3.LUT R11, R6, R11, R0, 0xfe, !PT ;  /* 0x0000000b060b7212 */ /* 0x000fe200078efe00 */
[----:B------:R-:W-:Y:S01]  /*bb40*/  UIMAD UR7, UR45, -0x40, UR4 ;  /* 0xffffffc02d0778a4 */ /* 0x000fe2000f8e0204 */
[----:B------:R-:W-:Y:S01]  /*bb50*/  VIADD R3, R17, 0x1c0 ;  /* 0x000001c011037836 */ /* 0x000fe20000000000 */
[----:B------:R-:W-:Y:S01]  /*bb60*/  ULDC.64 UR8, c[0x0][0xae8] ;  /* 0x0002ba0000087ab9 */ /* 0x000fe20000000a00 */
[----:B------:R-:W-:Y:S01]  /*bb70*/  SEL R0, RZ, 0x40, P0 ;  /* 0x00000040ff007807 */ /* 0x000fe20000000000 */
[----:B------:R-:W-:Y:S01]  /*bb80*/  UIMAD UR4, UR43, UR8, URZ ;  /* 0x000000082b0472a4 */ /* 0x000fe2000f8e023f */
[----:B------:R-:W-:Y:S01]  /*bb90*/  VIADD R5, R5, UR6 ;  /* 0x0000000605057c36 */ /* 0x000fe20008000000 */
[----:B------:R-:W-:Y:S01]  /*bba0*/  ISETP.GE.AND P1, PT, R186, UR7, PT ;  /* 0x00000007ba007c0c */ /* 0x000fe2000bf26270 */
[----:B------:R-:W-:Y:S01]  /*bbb0*/  IMAD.U32 R9, RZ, RZ, UR8 ;  /* 0x00000008ff097e24 */ /* 0x000fe2000f8e00ff */
[----:B------:R-:W-:Y:S01]  /*bbc0*/  UIMAD UR4, UR42, UR9, UR4 ;  /* 0x000000092a0472a4 */ /* 0x000fe2000f8e0204 */
[----:B------:R-:W-:-:S02]  /*bbd0*/  ISETP.GE.AND P2, PT, R3, UR12, PT ;  /* 0x0000000c03007c0c */ /* 0x000fc4000bf46270 */
[----:B------:R-:W-:Y:S01]  /*bbe0*/  IMAD.WIDE.U32 R8, R9, UR42, R4 ;  /* 0x0000002a09087c25 */ /* 0x000fe2000f8e0004 */
[----:B------:R-:W-:Y:S02]  /*bbf0*/  LOP3.LUT R21, R11, R0, RZ, 0xfc, !PT ;  /* 0x000000000b157212 */ /* 0x000fe400078efcff */
[--C-:B------:R-:W-:Y:S01]  /*bc00*/  SHF.R.S32.HI R5, RZ, 0x1f, R186.reuse ;  /* 0x0000001fff057819 */ /* 0x100fe200000114ba */
[----:B------:R-:W-:Y:S01]  /*bc10*/  IMAD.MOV.U32 R4, RZ, RZ, R186 ;  /* 0x000000ffff047224 */ /* 0x000fe200078e00ba */
[----:B------:R-:W-:Y:S01]  /*bc20*/  MOV R11, UR45 ;  /* 0x0000002d000b7c02 */ /* 0x000fe20008000f00 */
[----:B------:R-:W-:Y:S01]  /*bc30*/  VIADD R13, R9, UR4 ;  /* 0x00000004090d7c36 */ /* 0x000fe20008000000 */
[----:B------:R-:W-:Y:S02]  /*bc40*/  IADD3 R6, R186, 0x20, RZ ;  /* 0x00000020ba067810 */ /* 0x000fe40007ffe0ff */
[----:B------:R-:W-:Y:S01]  /*bc50*/  SEL R0, RZ, 0x80, P2 ;  /* 0x00000080ff007807 */ /* 0x000fe20001000000 */
[----:B------:R-:W-:Y:S01]  /*bc60*/  IMAD.WIDE R10, R11, 0x40, R4 ;  /* 0x000000400b0a7825 */ /* 0x000fe200078e0204 */
[----:B------:R-:W-:-:S02]  /*bc70*/  ISETP.GE.AND P0, PT, R6, UR7, PT ;  /* 0x0000000706007c0c */ /* 0x000fc4000bf06270 */
[----:B------:R-:W-:Y:S01]  /*bc80*/  LOP3.LUT R0, R21, R0, RZ, 0xfc, !PT ;  /* 0x0000000015007212 */ /* 0x000fe200078efcff */
[----:B------:R-:W-:Y:S10]  /*bc90*/  @P1 BRA `(.L_x_3461) ;  /* 0x0000000000681947 */ /* 0x000ff40003800000 */
        /* <DEDUP_REMOVED lines=26> */
.L_x_3461:
[----:B------:R-:W-:Y:S05]  /*be40*/  BSYNC B1 ;  /* 0x0000000000017941 */ /* 0x000fea0003800000 */
.L_x_3460:
        /* <DEDUP_REMOVED lines=29> */
.L_x_3456:
[----:B------:R-:W-:Y:S05]  /*c020*/  BSYNC B0 ;  /* 0x0000000000007941 */ /* 0x000fea0003800000 */
.L_x_3450:
[----:B------:R-:W-:Y:S02]  /*c030*/  ULDC UR4, c[0x0][0xc14] ;  /* 0x0003050000047ab9 */ /* 0x000fe40000000800 */
[----:B------:R-:W-:-:S13]  /*c040*/  ISETP.GE.AND P0, PT, R7, UR4, PT ;  /* 0x0000000407007c0c */ /* 0x000fda000bf06270 */
[----:B------:R-:W-:Y:S05]  /*c050*/  @!P0 BRA `(.L_x_3462) ;  /* 0xffffff4c00b48947 */ /* 0x000fea000383ffff */
[----:B------:R-:W-:Y:S05]  /*c060*/  EXIT ;  /* 0x000000000000794d */ /* 0x000fea0003800000 */
.L_x_3405:
        /* <DEDUP_REMOVED lines=32> */
[----:B------:R-:W-:Y:S02]  /*c270*/  ISETP.GE.U32.AND P0, PT, R7, 0x4, PT ;  /* 0x000000040700780c */ /* 0x000fe40003f06070 */
[----:B------:R-:W-:-:S05]  /*c280*/  IADD3 R4, R5, R4, RZ ;  /* 0x0000000405047210 */ /* 0x000fca0007ffe0ff */
[----:B------:R-:W0:Y:S06]  /*c290*/  SHFL.UP PT, R6, R4, 0x4, RZ ;  /* 0x0480000004067989 */ /* 0x000e2c00000e00ff */
[----:B------:R-:W-:-:S04]  /*c2a0*/  @P0 LOP3.LUT R0, R0, 0x8, RZ, 0xfc, !PT ;  /* 0x0000000800000812 */ /* 0x000fc800078efcff */
[----:B------:R-:W-:Y:S02]  /*c2b0*/  LOP3.LUT R0, R0, 0xfffffffb, RZ, 0xc0, !PT ;  /* 0xfffffffb00007812 */ /* 0x000fe400078ec0ff */
[----:B0-----:R-:W-:Y:S01]  /*c2c0*/  SEL R3, R6, RZ, P0 ;  /* 0x000000ff06037207 */ /* 0x001fe20000000000 */
[----:B------:R-:W-:Y:S01]  /*c2d0*/  IMAD.MOV.U32 R6, RZ, RZ, RZ ;  /* 0x000000ffff067224 */ /* 0x000fe200078e00ff */
        /* <DEDUP_REMOVED lines=9> */
[----:B------:R-:W-:Y:S02]  /*c370*/  @P0 LOP3.LUT R0, R0, 0x2, RZ, 0xfc, !PT ;  /* 0x0000000200000812 */ /* 0x000fe400078efcff */
[----:B0-----:R-:W-:-:S04]  /*c380*/  SEL R5, R5, RZ, P0 ;  /* 0x000000ff05057207 */ /* 0x001fc80000000000 */
[----:B------:R-:W-:-:S05]  /*c390*/  IADD3 R4, R2, R5, RZ ;  /* 0x0000000502047210 */ /* 0x000fca0007ffe0ff */
        /* <DEDUP_REMOVED lines=10> */
.L_x_3467:
[----:B------:R-:W-:Y:S01]  /*c440*/  IADD3 R6, R6, 0x1f, RZ ;  /* 0x0000001f06067810 */ /* 0x000fe20007ffe0ff */
        /* <DEDUP_REMOVED lines=14> */
.L_x_3466:
[----:B------:R-:W-:Y:S05]  /*c530*/  BSYNC B0 ;  /* 0x0000000000007941 */ /* 0x000fea0003800000 */
.L_x_3465:
        /* <DEDUP_REMOVED lines=20> */
[----:B------:R-:W0:Y:S02]  /*c680*/  SHFL.IDX PT, R3, R4, 0x1f, 0x1f ;  /* 0x03e01f0004037f89 */ /* 0x000e2400000e0000 */
[----:B0-----:R-:W-:-:S05]  /*c690*/  IMAD R2, R3, UR4, RZ ;  /* 0x0000000403027c24 */ /* 0x001fca000f8e02ff */
[----:B------:R-:W-:-:S04]  /*c6a0*/  IADD3 R5, R2, R5, RZ ;  /* 0x0000000502057210 */ /* 0x000fc80007ffe0ff */
[----:B------:R-:W-:-:S13]  /*c6b0*/  ISETP.GT.AND P0, PT, R5, UR6, PT ;  /* 0x0000000605007c0c */ /* 0x000fda000bf04270 */
[----:B------:R-:W-:Y:S05]  /*c6c0*/  @!P0 BRA `(.L_x_3467) ;  /* 0xfffffffc005c8947 */ /* 0x000fea000383ffff */
.L_x_3463:
        /* <DEDUP_REMOVED lines=18> */
[----:B------:R-:W-:-:S05]  /*c7f0*/  VIADD R5, R5, 0xffffffff ;  /* 0xffffffff05057836 */ /* 0x000fca0000000000 */
[----:B------:R2:W3:Y:S02]  /*c800*/  SHFL.IDX PT, R16, R4, R5, 0x1f ;  /* 0x00001f0504107589 */ /* 0x0004e400000e0000 */
.L_x_3468:
        /* <DEDUP_REMOVED lines=20> */
[----:B------:R-:W-:-:S05]  /*c950*/  @!P0 LOP3.LUT R2, RZ, R6, RZ, 0x33, !PT ;  /* 0x00000006ff028212 */ /* 0x000fca00078e33ff */
[----:B------:R-:W-:Y:S02]  /*c960*/  IMAD R4, R10, R2, RZ ;  /* 0x000000020a047224 */ /* 0x000fe400078e02ff */
[----:B------:R-:W-:-:S03]  /*c970*/  IMAD.MOV R2, RZ, RZ, -R2 ;  /* 0x000000ffff027224 */ /* 0x000fc600078e0a02 */
[----:B------:R-:W-:Y:S01]  /*c980*/  IADD3 R3, -R4, RZ, RZ ;  /* 0x000000ff04037210 */ /* 0x000fe20007ffe1ff */
        /* <DEDUP_REMOVED lines=9> */
[----:B-1----:R-:W-:-:S05]  /*ca20*/  IADD3 R2, RZ, -R3, RZ ;  /* 0x80000003ff027210 */ /* 0x002fca0007ffe0ff */
        /* <DEDUP_REMOVED lines=14> */
[----:B------:R-:W-:Y:S02]  /*cb10*/  @!P0 IADD3 R2, -R2, RZ, RZ ;  /* 0x000000ff02028210 */ /* 0x000fe40007ffe1ff */
[----:B------:R-:W-:-:S13]  /*cb20*/  ISETP.NE.AND P0, PT, R10, RZ, PT ;  /* 0x000000ff0a00720c */ /* 0x000fda0003f05270 */
[----:B------:R-:W-:Y:S01]  /*cb30*/  @!P0 LOP3.LUT R2, RZ, R10, RZ, 0x33, !PT ;  /* 0x0000000aff028212 */ /* 0x000fe200078e33ff */
[----:B------:R-:W-:-:S04]  /*cb40*/  IMAD.MOV R10, RZ, RZ, -R10 ;  /* 0x000000ffff0a7224 */ /* 0x000fc800078e0a0a */
[----:B------:R-:W-:Y:S01]  /*cb50*/  IMAD R18, R2, R10, R5 ;  /* 0x0000000a02127224 */ /* 0x000fe200078e0205 */
[----:B------:R-:W-:-:S04]  /*cb60*/  LOP3.LUT R2, RZ, R2, RZ, 0x33, !PT ;  /* 0x00000002ff027212 */ /* 0x000fc800078e33ff */
[----:B------:R-:W-:Y:S01]  /*cb70*/  IADD3 R17, R17, R2, RZ ;  /* 0x0000000211117210 */ /* 0x000fe20007ffe0ff */
[----:B------:R-:W-:Y:S06]  /*cb80*/  BRA `(.L_x_3469) ;  /* 0x00000000000c7947 */ /* 0x000fec0003800000 */
.L_x_3464:
[----:B------:R-:W-:Y:S01]  /*cb90*/  IMAD.MOV.U32 R17, RZ, RZ, RZ ;  /* 0x000000ffff117224 */ /* 0x000fe200078e00ff */
[----:B------:R-:W-:Y:S01]  /*cba0*/  MOV R18, RZ ;  /* 0x000000ff00127202 */ /* 0x000fe20000000f00 */
[----:B------:R-:W-:-:S07]  /*cbb0*/  IMAD.U32 R16, RZ, RZ, UR6 ;  /* 0x00000006ff107e24 */ /* 0x000fce000f8e00ff */
.L_x_3469:
[----:B------:R-:W1:Y:S01]  /*cbc0*/  S2R R2, SR_TID.X ;  /* 0x0000000000027919 */ /* 0x000e620000002100 */
[----:B------:R-:W-:Y:S01]  /*cbd0*/  STL [R1+0x20], RZ ;  /* 0x000020ff01007387 */ /* 0x000fe20000100800 */
        /* <DEDUP_REMOVED lines=10> */
[----:B------:R1:W-:Y:S03]  /*cc80*/  STL [R1], RZ ;  /* 0x000000ff01007387 */ /* 0x0003e60000100800 */
[----:B------:R-:W-:Y:S05]  /*cc90*/  @P0 BRA `(.L_x_3470) ;  /* 0x0000004000340947 */ /* 0x000fea0003800000 */
[----:B-1----:R-:W-:Y:S01]  /*cca0*/  IMAD.MOV.U32 R0, RZ, RZ, 0x1 ;  /* 0x00000001ff007424 */ /* 0x002fe200078e00ff */
[----:B------:R1:W-:Y:S01]  /*ccb0*/  STL [R1], RZ ;  /* 0x000000ff01007387 */ /* 0x0003e20000100800 */
[----:B------:R-:W-:Y:S01]  /*ccc0*/  ULDC UR37, c[0x0][0xc] ;  /* 0x0000030000257ab9 */ /* 0x000fe20000000800 */
[----:B------:R-:W-:Y:S02]  /*ccd0*/  ULDC.64 UR38, c[0x0][0x198] ;  /* 0x0000660000267ab9 */ /* 0x000fe40000000a00 */
[----:B------:R1:W-:Y:S04]  /*cce0*/  STL [R1+0x4], R0 ;  /* 0x0000040001007387 */ /* 0x0003e80000100800 */
[----:B------:R1:W-:Y:S02]  /*ccf0*/  STL [R1+0x20], RZ ;  /* 0x000020ff01007387 */ /* 0x0003e40000100800 */
.L_x_3535:
[----:B--2---:R-:W2:Y:S02]  /*cd00*/  LDC.64 R2, c[0x0][0xc60] ;  /* 0x00031800ff027b82 */ /* 0x004ea40000000a00 */
[----:B--2---:R-:W-:-:S05]  /*cd10*/  IMAD.WIDE R2, R19, 0x4, R2 ;  /* 0x0000000413027825 */ /* 0x004fca00078e0202 */
[----:B------:R-:W2:Y:S01]  /*cd20*/  LDG.E R5, desc[UR48][R2.64] ;  /* 0x0000003002057981 */ /* 0x000ea2000c1e1900 */
[----:B------:R-:W-:Y:S05]  /*cd30*/  YIELD ;  /* 0x0000000000007946 */ /* 0x000fea0003800000 */
[----:B------:R-:W-:Y:S01]  /*cd40*/  ULDC.64 UR4, c[0x0][0xa28] ;  /* 0x00028a0000047ab9 */ /* 0x000fe20000000a00 */
[----:B-1----:R-:W-:Y:S01]  /*cd50*/  MOV R0, RZ ;  /* 0x000000ff00007202 */ /* 0x002fe20000000f00 */
[----:B------:R-:W-:Y:S01]  /*cd60*/  IMAD.MOV.U32 R6, RZ, RZ, RZ ;  /* 0x000000ffff067224 */ /* 0x000fe200078e00ff */
[----:B------:R-:W-:Y:S01]  /*cd70*/  ISETP.NE.U32.AND P0, PT, RZ, UR4, PT ;  /* 0x00000004ff007c0c */ /* 0x000fe2000bf05070 */
[----:B------:R-:W-:-:S03]  /*cd80*/  ULDC.64 UR6, c[0x0][0xa08] ;  /* 0x0002820000067ab9 */ /* 0x000fc60000000a00 */
[----:B------:R-:W-:Y:S02]  /*cd90*/  ISETP.NE.AND.EX P0, PT, RZ, UR5, PT, P0 ;  /* 0x00000005ff007c0c */ /* 0x000fe4000bf05300 */
[----:B--2---:R-:W-:Y:S01]  /*cda0*/  SHF.R.S32.HI R4, RZ, 0x1f, R5 ;  /* 0x0000001fff047819 */ /* 0x004fe20000011405 */
[----:B------:R-:W-:-:S10]  /*cdb0*/  IMAD.SHL.U32 R11, R5, 0x4, RZ ;  /* 0x00000004050b7824 */ /* 0x000fd400078e00ff */
[C---:B------:R-:W-:Y:S01]  /*cdc0*/  @P0 LEA R2, P1, R5.reuse, UR4, 0x2 ;  /* 0x0000000405020c11 */ /* 0x040fe2000f8210ff */
[----:B------:R1:W-:Y:S03]  /*cdd0*/  STL [R1+0x10], R5 ;  /* 0x0000100501007387 */ /* 0x0003e60000100800 */
[C-C-:B------:R-:W-:Y:S01]  /*cde0*/  @P0 LEA.HI.X R3, R5.reuse, UR5, R4.reuse, 0x2, P1 ;  /* 0x0000000505030c11 */ /* 0x140fe200088f1404 */
[----:B------:R-:W-:Y:S02]  /*cdf0*/  ULDC.64 UR4, c[0x0][0xa18] ;  /* 0x0002860000047ab9 */ /* 0x000fe40000000a00 */
[----:B------:R-:W-:Y:S02]  /*ce00*/  ISETP.NE.U32.AND P1, PT, RZ, UR4, PT ;  /* 0x00000004ff007c0c */ /* 0x000fe4000bf25070 */
[----:B------:R2:W5:Y:S01]  /*ce10*/  @P0 LDG.E R0, desc[UR48][R2.64] ;  /* 0x0000003002000981 */ /* 0x000562000c1e1900 */
[----:B------:R-:W-:-:S02]  /*ce20*/  SHF.L.U64.HI R10, R5, 0x2, R4 ;  /* 0x00000002050a7819 */ /* 0x000fc40000010204 */
[----:B------:R-:W-:Y:S01]  /*ce30*/  ISETP.NE.AND.EX P1, PT, RZ, UR5, PT, P1 ;  /* 0x00000005ff007c0c */ /* 0x000fe2000bf25310 */
[----:B------:R-:W-:Y:S04]  /*ce40*/  STL [R1+0x18], R11 ;  /* 0x0000180b01007387 */ /* 0x000fe80000100800 */
[----:B------:R-:W-:Y:S08]  /*ce50*/  STL [R1+0x1c], R10 ;  /* 0x00001c0a01007387 */ /* 0x000ff00000100800 */
[----:B------:R-:W-:-:S04]  /*ce60*/  @P1 IADD3 R8, P0, R11, UR4, RZ ;  /* 0x000000040b081c10 */ /* 0x000fc8000ff1e0ff */
[C---:B------:R-:W-:Y:S01]  /*ce70*/  @P1 IADD3.X R9, R10.reuse, UR5, RZ, P0, !PT ;  /* 0x000000050a091c10 */ /* 0x040fe200087fe4ff */
[----:B------:R-:W-:Y:S02]  /*ce80*/  ULDC.64 UR4, c[0x0][0xa00] ;  /* 0x0002800000047ab9 */ /* 0x000fe40000000a00 */
[----:B------:R-:W-:Y:S02]  /*ce90*/  ISETP.NE.U32.AND P2, PT, RZ, UR4, PT ;  /* 0x00000004ff007c0c */ /* 0x000fe4000bf45070 */
[C---:B--2---:R-:W-:Y:S02]  /*cea0*/  IADD3 R2, P0, R11.reuse, UR4, RZ ;  /* 0x000000040b027c10 */ /* 0x044fe4000ff1e0ff */
[----:B------:R-:W-:Y:S02]  /*ceb0*/  ISETP.NE.AND.EX P2, PT, RZ, UR5, PT, P2 ;  /* 0x00000005ff007c0c */ /* 0x000fe4000bf45320 */
[----:B------:R-:W-:Y:S01]  /*cec0*/  IADD3.X R3, R10, UR5, RZ, P0, !PT ;  /* 0x000000050a037c10 */ /* 0x000fe200087fe4ff */
[----:B------:R-:W-:Y:S01]  /*ced0*/  ULDC UR4, c[0x0][0x288] ;  /* 0x0000a20000047ab9 */ /* 0x000fe20000000800 */
[----:B------:R-:W-:-:S04]  /*cee0*/  IADD3 R4, P0, R11, UR6, RZ ;  /* 0x000000060b047c10 */ /* 0x000fc8000ff1e0ff */
[----:B-1----:R-:W-:-:S05]  /*cef0*/  IADD3.X R5, R10, UR7, RZ, P0, !PT ;  /* 0x000000070a057c10 */ /* 0x002fca00087fe4ff */
[----:B------:R-:W2:Y:S01]  /*cf00*/  @P2 LDG.E R6, desc[UR48][R2.64] ;  /* 0x0000003002062981 */ /* 0x000ea2000c1e1900 */
[----:B------:R-:W-:-:S03]  /*cf10*/  ISETP.NE.U32.AND P0, PT, RZ, UR6, PT ;  /* 0x00000006ff007c0c */ /* 0x000fc6000bf05070 */
[----:B--2---:R1:W-:Y:S02]  /*cf20*/  STL [R1+0x24], R6 ;  /* 0x0000240601007387 */ /* 0x0043e40000100800 */
[----:B-1----:R-:W-:Y:S01]  /*cf30*/  MOV R6, UR4 ;  /* 0x0000000400067c02 */ /* 0x002fe20008000f00 */
[----:B------:R-:W-:-:S05]  /*cf40*/  ULDC.64 UR4, c[0x0][0x3f8] ;  /* 0x0000fe0000047ab9 */ /* 0x000fca0000000a00 */
[----:B------:R1:W5:Y:S01]  /*cf50*/  @P1 LDG.E R6, desc[UR48][R8.64] ;  /* 0x0000003008061981 */ /* 0x000362000c1e1900 */
[----:B------:R-:W-:Y:S01]  /*cf60*/  UISETP.NE.U32.AND UP0, UPT, UR4, URZ, UPT ;  /* 0x0000003f0400728c */ /* 0x000fe2000bf05070 */
[----:B------:R-:W-:Y:S02]  /*cf70*/  ISETP.NE.AND.EX P0, PT, RZ, UR7, PT, P0 ;  /* 0x00000007ff007c0c */ /* 0x000fe4000bf05300 */
[----:B------:R-:W-:Y:S01]  /*cf80*/  ULDC UR4, c[0x0][0x404] ;  /* 0x0001010000047ab9 */ /* 0x000fe20000000800 */
[----:B------:R-:W-:-:S03]  /*cf90*/  UISETP.NE.AND.EX UP0, UPT, UR5, URZ, UPT, UP0 ;  /* 0x0000003f0500728c */ /* 0x000fc6000bf05300 */
[----:B------:R-:W-:Y:S01]  /*cfa0*/  ULDC UR5, c[0x0][0x2e0] ;  /* 0x0000b80000057ab9 */ /* 0x000fe20000000800 */
[----:B------:R-:W-:-:S04]  /*cfb0*/  USEL UR4, UR4, 0x1, UP0 ;  /* 0x0000000104047887 */ /* 0x000fc80008000000 */
[----:B------:R-:W-:-:S06]  /*cfc0*/  UIMAD UR4, UR4, UR5, URZ ;  /* 0x00000005040472a4 */ /* 0x000fcc000f8e023f */
[----:B------:R-:W-:Y:S01]  /*cfd0*/  IMAD.U32 R7, RZ, RZ, UR4 ;  /* 0x00000004ff077e24 */ /* 0x000fe2000f8e00ff */
[----:B-1----:R-:W-:Y:S06]  /*cfe0*/  @P1 BRA `(.L_x_3471) ;  /* 0x0000000000101947 */ /* 0x002fec0003800000 */
[----:B------:R-:W-:Y:S05]  /*cff0*/  @!P2 BRA `(.L_x_3471) ;  /* 0x00000000000ca947 */ /* 0x000fea0003800000 */
[----:B-----5:R-:W2:Y:S04]  /*d000*/  LDG.E R6, desc[UR48][R2.64] ;  /* 0x0000003002067981 */ /* 0x020ea8000c1e1900 */
[----:B------:R-:W2:Y:S02]  /*d010*/  LDG.E R9, desc[UR48][R2.64+0x4] ;  /* 0x0000043002097981 */ /* 0x000ea4000c1e1900 */
[----:B--2---:R-:W-:-:S07]  /*d020*/  IMAD.IADD R6, R9, 0x1, -R6 ;  /* 0x0000000109067824 */ /* 0x004fce00078e0a06 */
.L_x_3471:
[----:B------:R-:W-:Y:S01]  /*d030*/  MOV R3, RZ ;  /* 0x000000ff00037202 */ /* 0x000fe20000000f00 */
[----:B------:R-:W-:-:S05]  /*d040*/  ULDC.64 UR4, c[0x0][0xa20] ;  /* 0x0002880000047ab9 */ /* 0x000fca0000000a00 */
[----:B------:R-:W2:Y:S01]  /*d050*/  @P0 LDG.E R3, desc[UR48][R4.64] ;  /* 0x0000003004030981 */ /* 0x000ea2000c1e1900 */
[----:B------:R-:W-:-:S04]  /*d060*/  ISETP.NE.U32.AND P1, PT, RZ, UR4, PT ;  /* 0x00000004ff007c0c */ /* 0x000fc8000bf25070 */
[----:B------:R-:W-:Y:S01]  /*d070*/  ISETP.NE.AND.EX P1, PT, RZ, UR5, PT, P1 ;  /* 0x00000005ff007c0c */ /* 0x000fe2000bf25310 */
[----:B--2--5:R-:W-:-:S05]  /*d080*/  IMAD.IADD R2, R3, 0x1, R0 ;  /* 0x0000000103027824 */ /* 0x024fca00078e0200 */
[----:B------:R1:W-:Y:S07]  /*d090*/  STL [R1+0x8], R2 ;  /* 0x0000080201007387 */ /* 0x0003ee0000100800 */
[----:B------:R-:W-:Y:S05]  /*d0a0*/  @!P1 BRA `(.L_x_3472) ;  /* 0x0000000000109947 */ /* 0x000fea0003800000 */
[----:B-1----:R-:W-:-:S04]  /*d0b0*/  IADD3 R2, P0, R11, UR4, RZ ;  /* 0x000000040b027c10 */ /* 0x002fc8000ff1e0ff */
[----:B------:R-:W-:-:S05]  /*d0c0*/  IADD3.X R3, R10, UR5, RZ, P0, !PT ;  /* 0x000000050a037c10 */ /* 0x000fca00087fe4ff */
[----:B------:R2:W5:Y:S01]  /*d0d0*/  LDG.E R7, desc[UR48][R2.64] ;  /* 0x0000003002077981 */ /* 0x000562000c1e1900 */
[----:B------:R-:W-:Y:S05]  /*d0e0*/  BRA `(.L_x_3473) ;  /* 0x0000000000107947 */ /* 0x000fea0003800000 */
.L_x_3472:
[----:B------:R-:W-:Y:S05]  /*d0f0*/  @!P0 BRA `(.L_x_3473) ;  /* 0x00000000000c8947 */ /* 0x000fea0003800000 */
[----:B-1----:R-:W2:Y:S04]  /*d100*/  LDG.E R2, desc[UR48][R4.64] ;  /* 0x0000003004027981 */ /* 0x002ea8000c1e1900 */
[----:B------:R-:W2:Y:S02]  /*d110*/  LDG.E R7, desc[UR48][R4.64+0x4] ;  /* 0x0000043004077981 */ /* 0x000ea4000c1e1900 */
[----:B--2---:R-:W-:-:S07]  /*d120*/  IMAD.IADD R7, R7, 0x1, -R2 ;  /* 0x0000000107077824 */ /* 0x004fce00078e0a02 */
.L_x_3473:
[----:B-----5:R-:W-:Y:S01]  /*d130*/  IADD3 R7, -R0, R7, RZ ;  /* 0x0000000700077210 */ /* 0x020fe20007ffe1ff */
[----:B------:R-:W-:Y:S01]  /*d140*/  BSSY B6, `(.L_x_3474) ;  /* 0x0000301000067945 */ /* 0x000fe20003800000 */
[----:B------:R-:W-:-:S04]  /*d150*/  LEA R0, R17, 0x7f, 0x6 ;  /* 0x0000007f11007811 */ /* 0x000fc800078e30ff */
[C---:B------:R-:W-:Y:S01]  /*d160*/  IADD3 R6, R7.reuse, R0, -R6 ;  /* 0x0000000007067210 */ /* 0x040fe20007ffe806 */
[----:B------:R-:W-:-:S03]  /*d170*/  VIADD R7, R7, 0x3f ;  /* 0x0000003f07077836 */ /* 0x000fc60000000000 */
[----:B--2---:R-:W-:Y:S02]  /*d180*/  SHF.R.S32.HI R3, RZ, 0x1f, R6 ;  /* 0x0000001fff037819 */ /* 0x004fe40000011406 */
[----:B------:R-:W-:Y:S02]  /*d190*/  SHF.R.S32.HI R0, RZ, 0x1f, R7 ;  /* 0x0000001fff007819 */ /* 0x000fe40000011407 */
[----:B------:R-:W-:Y:S02]  /*d1a0*/  LEA.HI R3, R3, R6, RZ, 0x6 ;  /* 0x0000000603037211 */ /* 0x000fe400078f30ff */
[----:B------:R-:W-:Y:S02]  /*d1b0*/  LEA.HI R0, R0, R7, RZ, 0x6 ;  /* 0x0000000700007211 */ /* 0x000fe400078f30ff */
[----:B------:R-:W-:Y:S02]  /*d1c0*/  SHF.R.S32.HI R3, RZ, 0x6, R3 ;  /* 0x00000006ff037819 */ /* 0x000fe40000011403 */
[----:B------:R-:W-:-:S04]  /*d1d0*/  SHF.R.S32.HI R0, RZ, 0x6, R0 ;  /* 0x00000006ff007819 */ /* 0x000fc80000011400 */
[----:B-1----:R-:W-:-:S04]  /*d1e0*/  VIMNMX R2, R0, R3, PT ;  /* 0x0000000300027248 */ /* 0x002fc80003fe0100 */
[----:B------:R-:W-:Y:S01]  /*d1f0*/  ISETP.GT.AND P0, PT, R2, RZ, PT ;  /* 0x000000ff0200720c */ /* 0x000fe20003f04270 */
[----:B------:R1:W-:-:S12]  /*d200*/  STL [R1+0x14], R2 ;  /* 0x0000140201007387 */ /* 0x0003d80000100800 */
[----:B-1----:R-:W-:Y:S05]  /*d210*/  @P0 BRA `(.L_x_3475) ;  /* 0x0000000000440947 */ /* 0x002fea0003800000 */
[----:B------:R-:W1:Y:S02]  /*d220*/  S2R R2, SR_TID.X ;  /* 0x0000000000027919 */ /* 0x000e640000002100 */
[----:B-1----:R-:W-:-:S04]  /*d230*/  LOP3.LUT R2, R2, 0x1f, RZ, 0xc0, !PT ;  /* 0x0000001f02027812 */ /* 0x002fc800078ec0ff */
[----:B------:R-:W-:-:S13]  /*d240*/  ISETP.NE.AND P1, PT, R2, RZ, PT ;  /* 0x000000ff0200720c */ /* 0x000fda0003f25270 */
[----:B------:R-:W-:Y:S05]  /*d250*/  @P1 BRA `(.L_x_3476) ;  /* 0x0000002c00bc1947 */ /* 0x000fea0003800000 */
[----:B------:R-:W1:Y:S01]  /*d260*/  S2R R7, SR_LANEID ;  /* 0x0000000000077919 */ /* 0x000e620000000000 */
[----:B------:R-:W-:Y:S01]  /*d270*/  VOTEU.ANY UR4, UPT, PT ;  /* 0x0000000000047886 */ /* 0x000fe200038e0100 */
[----:B------:R-:W2:Y:S01]  /*d280*/  LDC.64 R2, c[0x0][0xc38] ;  /* 0x00030e00ff027b82 */ /* 0x000ea20000000a00 */
[----:B------:R-:W1:Y:S08]  /*d290*/  FLO.U32 R0, UR4 ;  /* 0x0000000400007d00 */ /* 0x000e7000080e0000 */
[----:B------:R-:W2:Y:S01]  /*d2a0*/  POPC R5, UR4 ;  /* 0x0000000400057d09 */ /* 0x000ea20008000000 */
[----:B-1----:R-:W-:-:S13]  /*d2b0*/  ISETP.EQ.U32.AND P0, PT, R0, R7, PT ;  /* 0x000000070000720c */ /* 0x002fda0003f02070 */
[----:B--2---:R-:W2:Y:S01]  /*d2c0*/  @P0 ATOMG.E.ADD.STRONG.GPU PT, R3, desc[UR48][R2.64], R5 ;  /* 0x00000005020309a8 */ /* 0x004ea200081ee1f0 */
[----:B------:R-:W1:Y:S02]  /*d2d0*/  S2R R4, SR_LTMASK ;  /* 0x0000000000047919 */ /* 0x000e640000003900 */
[----:B-1----:R-:W-:-:S04]  /*d2e0*/  LOP3.LUT R4, R4, UR4, RZ, 0xc0, !PT ;  /* 0x0000000404047c12 */ /* 0x002fc8000f8ec0ff */
[----:B------:R-:W1:Y:S01]  /*d2f0*/  POPC R7, R4 ;  /* 0x0000000400077309 */ /* 0x000e620000000000 */
[----:B--2---:R-:W1:Y:S02]  /*d300*/  SHFL.IDX PT, R0, R3, R0, 0x1f ;  /* 0x00001f0003007589 */ /* 0x004e6400000e0000 */
[----:B-1----:R-:W-:Y:S01]  /*d310*/  IADD3 R16, R0, UR37, R7 ;  /* 0x0000002500107c10 */ /* 0x002fe2000fffe007 */
[----:B------:R-:W-:Y:S06]  /*d320*/  BRA `(.L_x_3476) ;  /* 0x0000002c00887947 */ /* 0x000fec0003800000 */
.L_x_3475:
[----:B------:R-:W1:Y:S01]  /*d330*/  S2R R3, SR_CgaCtaId ;  /* 0x0000000000037919 */ /* 0x000e620000008800 */
[----:B------:R-:W-:-:S04]  /*d340*/  MOV R0, 0x400 ;  /* 0x0000040000007802 */ /* 0x000fc80000000f00 */
[----:B-1----:R-:W-:-:S05]  /*d350*/  LEA R2, R3, R0, 0x18 ;  /* 0x0000000003027211 */ /* 0x002fca00078ec0ff */
[----:B------:R1:W-:Y:S01]  /*d360*/  STL [R1+0xc], R2 ;  /* 0x00000c0201007387 */ /* 0x0003e20000100800 */
[----:B------:R-:W-:-:S05]  /*d370*/  VIADD R0, R2, 0x22400 ;  /* 0x0002240002007836 */ /* 0x000fca0000000000 */
[----:B------:R-:W-:-:S13]  /*d380*/  LOP3.LUT P0, RZ, R0, 0x3ff, RZ, 0xc0, !PT ;  /* 0x000003ff00ff7812 */ /* 0x000fda000780c0ff */
[----:B-1----:R-:W-:Y:S05]  /*d390*/  @!P0 BRA `(.L_x_3477) ;  /* 0x0000000000408947 */ /* 0x002fea0003800000 */
        /* <DEDUP_REMOVED lines=16> */
.L_x_3477:
        /* <DEDUP_REMOVED lines=14> */
[----:B0-----:R-:W-:Y:S01]  /*d580*/  MOV R13, RZ ;  /* 0x000000ff000d7202 */ /* 0x001fe20000000f00 */
[----:B------:R-:W-:-:S02]  /*d590*/  IMAD.U32 R10, RZ, RZ, UR4 ;  /* 0x00000004ff0a7e24 */ /* 0x000fc4000f8e00ff */
[----:B------:R-:W-:Y:S02]  /*d5a0*/  IMAD.MOV.U32 R8, RZ, RZ, 0x70 ;  /* 0x00000070ff087424 */ /* 0x000fe400078e00ff */
[----:B-1----:R-:W-:-:S07]  /*d5b0*/  IMAD.MOV.U32 R12, RZ, RZ, 0x1 ;  /* 0x00000001ff0c7424 */ /* 0x002fce00078e00ff */
[----:B------:R-:W-:-:S07]  /*d5c0*/  LEPC R20, `(.L_x_3479) ;  /* 0x000000001014794e */ /* 0x000fce0000000000 */
[----:B--2---:R-:W-:Y:S05]  /*d5d0*/  CALL.ABS.NOINC R2 ;  /* 0x0000000002007343 */ /* 0x004fea0003c00000 */
.L_x_3479:
        /* <DEDUP_REMOVED lines=15> */
[----:B0-----:R-:W-:Y:S05]  /*d6d0*/  CALL.ABS.NOINC R2 ;  /* 0x0000000002007343 */ /* 0x001fea0003c00000 */
.L_x_3478:
[----:B------:R-:W2:Y:S01]  /*d6e0*/  LDL.LU R2, [R1+0x18] ;  /* 0x0000180001027983 */ /* 0x000ea20000300800 */
[----:B------:R-:W-:Y:S01]  /*d6f0*/  ULDC.64 UR4, c[0x0][0x9f8] ;  /* 0x00027e0000047ab9 */ /* 0x000fe20000000a00 */
[----:B------:R-:W1:Y:S02]  /*d700*/  LDC R4, c[0x0][0x428] ;  /* 0x00010a00ff047b82 */ /* 0x000e640000000800 */
        /* <DEDUP_REMOVED lines=17> */
[----:B-1----:R-:W-:Y:S01]  /*d820*/  ISETP.NE.AND P0, PT, R4, 0x1, PT ;  /* 0x000000010400780c */ /* 0x002fe20003f05270 */
[----:B------:R-:W-:Y:S01]  /*d830*/  IMAD.MOV.U32 R4, RZ, RZ, R18 ;  /* 0x000000ffff047224 */ /* 0x000fe200078e0012 */
[----:B------:R-:W-:Y:S02]  /*d840*/  LEA R17, R17, R7, 0x6 ;  /* 0x0000000711117211 */ /* 0x000fe400078e30ff */
[----:B------:R-:W-:-:S09]  /*d850*/  PLOP3.LUT P1, PT, P6, PT, PT, 0x8, 0x0 ;  /* 0x000000000000781c */ /* 0x000fd2000372e170 */
[----:B------:R-:W1:Y:S08]  /*d860*/  @P0 LDC R5, c[0x0][0x42c] ;  /* 0x00010b00ff050b82 */ /* 0x000e700000000800 */
[----:B------:R-:W2:Y:S01]  /*d870*/  @P0 LDC R6, c[0x0][0x430] ;  /* 0x00010c00ff060b82 */ /* 0x000ea20000000800 */
[----:B-1----:R-:W-:-:S05]  /*d880*/  @P0 IMAD.HI.U32 R5, R18, R5, RZ ;  /* 0x0000000512050227 */ /* 0x002fca00078e00ff */
[----:B--2---:R-:W-:Y:S02]  /*d890*/  @P0 SHF.R.U32.HI R4, RZ, R6, R5 ;  /* 0x00000006ff040219 */ /* 0x004fe40000011605 */
[----:B------:R-:W-:-:S04]  /*d8a0*/  ISETP.NE.U32.AND P0, PT, RZ, UR4, PT ;  /* 0x00000004ff007c0c */ /* 0x000fc8000bf05070 */
[----:B------:R-:W-:-:S04]  /*d8b0*/  ISETP.NE.AND.EX P0, PT, RZ, UR5, PT, P0 ;  /* 0x00000005ff007c0c */ /* 0x000fc8000bf05300 */
[----:B0-----:R-:W-:-:S09]  /*d8c0*/  SEL R6, R8, RZ, !P0 ;  /* 0x000000ff08067207 */ /* 0x001fd20004000000 */
.L_x_3480:
        /* <DEDUP_REMOVED lines=19> */
.L_x_3552:
[----:B------:R-:W-:Y:S01]  /*da00*/  UMOV UR4, 0xffffffff ;  /* 0xffffffff00047882 */ /* 0x000fe20000000000 */
[----:B------:R-:W-:Y:S02]  /*da10*/  SHF.R.S32.HI R5, RZ, 0x1f, R0 ;  /* 0x0000001fff057819 */ /* 0x000fe40000011400 */
[----:B------:R-:W-:Y:S05]  /*da20*/  BRA.DIV UR4, `(.L_x_3482) ;  /* 0x0000003a04c07947 */ /* 0x000fea000b800000 */
[----:B------:R-:W-:-:S13]  /*da30*/  ELECT P6, URZ, PT ;  /* 0x00000000003f782f */ /* 0x000fda00038c0000 */
.L_x_3555:
[----:B------:R-:W-:Y:S05]  /*da40*/  @!P6 BRA `(.L_x_3483) ;  /* 0x0000000000f8e947 */ /* 0x000fea0003800000 */
[----:B------:R-:W-:-:S04]  /*da50*/  ISETP.NE.U32.AND P0, PT, R2, RZ, PT ;  /* 0x000000ff0200720c */ /* 0x000fc80003f05070 */
[----:B------:R-:W-:-:S13]  /*da60*/  ISETP.NE.AND.EX P0, PT, R3, RZ, PT, P0 ;  /* 0x000000ff0300720c */ /* 0x000fda0003f05300 */
[----:B------:R-:W-:Y:S05]  /*da70*/  @!P0 BRA `(.L_x_3484) ;  /* 0x0000000000448947 */ /* 0x000fea0003800000 */
[----:B------:R-:W0:Y:S01]  /*da80*/  LDC R11, c[0x0][0x41c] ;  /* 0x00010700ff0b7b82 */ /* 0x000e220000000800 */
[----:B------:R-:W-:Y:S01]  /*da90*/  ULDC.64 UR4, c[0x0][0x408] ;  /* 0x0001020000047ab9 */ /* 0x000fe20000000a00 */
[----:B0-----:R-:W-:-:S13]  /*daa0*/  ISETP.NE.AND P0, PT, R11, 0x1, PT ;  /* 0x000000010b00780c */ /* 0x001fda0003f05270 */
[----:B------:R-:W0:Y:S02]  /*dab0*/  @P0 LDC.64 R8, c[0x0][0x420] ;  /* 0x00010800ff080b82 */ /* 0x000e240000000a00 */
[----:B0-----:R-:W-:-:S04]  /*dac0*/  @P0 IMAD.HI.U32 R10, R7, R8, RZ ;  /* 0x00000008070a0227 */ /* 0x001fc800078e00ff */
        /* <DEDUP_REMOVED lines=12> */
.L_x_3484:
[----:B------:R-:W2:Y:S01]  /*db90*/  LDL R8, [R1] ;  /* 0x0000000001087983 */ /* 0x000ea20000100800 */
[----:B0-----:R-:W-:-:S03]  /*dba0*/  MOV R11, 0x400 ;  /* 0x00000400000b7802 */ /* 0x001fc60000000f00 */
[----:B------:R-:W3:Y:S01]  /*dbb0*/  LDL R10, [R1+0x4] ;  /* 0x00000400010a7983 */ /* 0x000ee20000100800 */
[----:B------:R-:W0:Y:S02]  /*dbc0*/  S2R R12, SR_CgaCtaId ;  /* 0x00000000000c7919 */ /* 0x000e240000008800 */
[----:B0-----:R-:W-:-:S05]  /*dbd0*/  LEA R11, R12, R11, 0x18 ;  /* 0x0000000b0c0b7211 */ /* 0x001fca00078ec0ff */
[----:B--2---:R-:W-:Y:S01]  /*dbe0*/  IMAD R8, R8, 0x8, R11 ;  /* 0x0000000808087824 */ /* 0x004fe200078e020b */
[----:B---3--:R-:W-:-:S04]  /*dbf0*/  SHF.L.U32 R10, R10, 0x1f, RZ ;  /* 0x0000001f0a0a7819 */ /* 0x008fc800000006ff */
[----:B------:R-:W0:Y:S02]  /*dc00*/  SYNCS.PHASECHK.TRANS64.TRYWAIT P0, [R8+URZ+0x28c40], R10 ;  /* 0x028c400a080075a7 */ /* 0x000e24000800017f */
[----:B0-----:R-:W-:Y:S05]  /*dc10*/  @!P0 BRA `(.L_x_3485) ;  /* 0x0000003800648947 */ /* 0x001fea0003800000 */
.L_x_3556:
        /* <DEDUP_REMOVED lines=11> */
.L_x_3486:
        /* <DEDUP_REMOVED lines=22> */
.L_x_3483:
        /* <DEDUP_REMOVED lines=30> */
.L_x_3557:
[----:B------:R-:W-:Y:S05]  /*e010*/  BSYNC B0 ;  /* 0x0000000000007941 */ /* 0x000fea0003800000 */
.L_x_3487:
        /* <DEDUP_REMOVED lines=11> */
.L_x_3558:
        /* <DEDUP_REMOVED lines=11> */
.L_x_3492:
[----:B0-----:R-:W2:Y:S01]  /*e180*/  LDL R6, [R1] ;  /* 0x0000000001067983 */ /* 0x001ea20000100800 */
[----:B------:R-:W-:-:S03]  /*e190*/  MOV R10, 0x400 ;  /* 0x00000400000a7802 */ /* 0x000fc60000000f00 */
[----:B------:R-:W3:Y:S01]  /*e1a0*/  LDL R8, [R1+0x8] ;  /* 0x0000080001087983 */ /* 0x000ee20000100800 */
[----:B------:R-:W0:Y:S01]  /*e1b0*/  S2R R12, SR_CgaCtaId ;  /* 0x00000000000c7919 */ /* 0x000e220000008800 */
[----:B------:R-:W-:Y:S02]  /*e1c0*/  R2UR UR11, R7 ;  /* 0x00000000070b72ca */ /* 0x000fe400000e0000 */
        /* <DEDUP_REMOVED lines=52> */
.L_x_3490:
[----:B------:R-:W-:Y:S05]  /*e510*/  BSYNC B0 ;  /* 0x0000000000007941 */ /* 0x000fea0003800000 */
.L_x_3489:
[----:B------:R-:W2:Y:S01]  /*e520*/  LDL R7, [R1+0x14] ;  /* 0x0000140001077983 */ /* 0x000ea20000100800 */
[----:B------:R-:W-:Y:S01]  /*e530*/  BSSY B0, `(.L_x_3493) ;  /* 0x00001a6000007945 */ /* 0x000fe20003800000 */
[----:B--2---:R-:W-:-:S13]  /*e540*/  ISETP.GE.AND P0, PT, R7, 0x2, PT ;  /* 0x000000020700780c */ /* 0x004fda0003f06270 */
[----:B------:R-:W-:Y:S05]  /*e550*/  @!P0 BRA `(.L_x_3494) ;  /* 0x00000018008c8947 */ /* 0x000fea0003800000 */
[C---:B0-----:R-:W-:Y:S01]  /*e560*/  LOP3.LUT R6, R7.reuse, 0x1, RZ, 0xc0, !PT ;  /* 0x0000000107067812 */ /* 0x041fe200078ec0ff */
[----:B------:R-:W-:Y:S01]  /*e570*/  VIADD R10, R7, 0xfffffffe ;  /* 0xfffffffe070a7836 */ /* 0x000fe20000000000 */
[----:B------:R-:W-:Y:S02]  /*e580*/  BSSY B1, `(.L_x_3495) ;  /* 0x000008e000017945 */ /* 0x000fe40003800000 */
[----:B------:R-:W-:Y:S02]  /*e590*/  ISETP.NE.U32.AND P0, PT, R6, 0x1, PT ;  /* 0x000000010600780c */ /* 0x000fe40003f05070 */
[----:B------:R-:W-:-:S11]  /*e5a0*/  MOV R8, R10 ;  /* 0x0000000a00087202 */ /* 0x000fd60000000f00 */
[----:B------:R-:W-:Y:S05]  /*e5b0*/  @!P0 BRA `(.L_x_3496) ;  /* 0x0000000800288947 */ /* 0x000fea0003800000 */
        /* <DEDUP_REMOVED lines=11> */
[----:B------:R-:W-:Y:S01]  /*e670*/  ISETP.NE.U32.AND P0, PT, R2, RZ, PT ;  /* 0x000000ff0200720c */ /* 0x000fe20003f05070 */
[----:B------:R-:W-:-:S03]  /*e680*/  IMAD.MOV.U32 R11, RZ, RZ, R10 ;  /* 0x000000ffff0b7224 */ /* 0x000fc600078e000a */
[----:B------:R-:W-:-:S13]  /*e690*/  ISETP.NE.AND.EX P0, PT, R3, RZ, PT, P0 ;  /* 0x000000ff0300720c */ /* 0x000fda0003f05300 */
        /* <DEDUP_REMOVED lines=19> */
.L_x_3499:
[----:B-1----:R-:W1:Y:S01]  /*e7d0*/  S2R R3, SR_CgaCtaId ;  /* 0x0000000000037919 */ /* 0x002e620000008800 */
[----:B------:R-:W-:-:S04]  /*e7e0*/  MOV R2, 0x400 ;  /* 0x0000040000027802 */ /* 0x000fc80000000f00 */
[----:B-1----:R-:W-:Y:S02]  /*e7f0*/  LEA R2, R3, R2, 0x18 ;  /* 0x0000000203027211 */ /* 0x002fe400078ec0ff */
[----:B------:R-:W-:-:S03]  /*e800*/  SHF.L.U32 R3, R12, 0x1f, RZ ;  /* 0x0000001f0c037819 */ /* 0x000fc600000006ff */
[----:B------:R-:W-:-:S04]  /*e810*/  IMAD R2, R13, 0x8, R2 ;  /* 0x000000080d027824 */ /* 0x000fc800078e0202 */
[----:B------:R-:W1:Y:S02]  /*e820*/  SYNCS.PHASECHK.TRANS64.TRYWAIT P0, [R2+URZ+0x28c40], R3 ;  /* 0x028c4003020075a7 */ /* 0x000e64000800017f */
[----:B-1----:R-:W-:Y:S05]  /*e830*/  @!P0 BRA `(.L_x_3500) ;  /* 0x0000002c00a48947 */ /* 0x002fea0003800000 */
.L_x_3559:
        /* <DEDUP_REMOVED lines=11> */
.L_x_3501:
[----:B------:R-:W2:Y:S01]  /*e8f0*/  LDL R6, [R1] ;  /* 0x0000000001067983 */ /* 0x000ea20000100800 */
[----:B------:R-:W-:-:S03]  /*e900*/  MOV R8, 0x400 ;  /* 0x0000040000087802 */ /* 0x000fc60000000f00 */
[----:B------:R-:W3:Y:S01]  /*e910*/  LDL R7, [R1+0x8] ;  /* 0x0000080001077983 */ /* 0x000ee20000100800 */
        /* <DEDUP_REMOVED lines=17> */
[----:B------:R-:W2:Y:S02]  /*ea30*/  SYNCS.PHASECHK.TRANS64.TRYWAIT P0, [R2+URZ+0x28c60], R3 ;  /* 0x028c6003020075a7 */ /* 0x000ea4000800017f */
[----:B0-2---:R-:W-:Y:S05]  /*ea40*/  @!P0 BRA `(.L_x_3502) ;  /* 0x0000002c00348947 */ /* 0x005fea0003800000 */
.L_x_3560:
        /* <DEDUP_REMOVED lines=8> */
.L_x_3503:
[----:B01----:R-:W2:Y:S01]  /*ead0*/  LDL R3, [R1] ;  /* 0x0000000001037983 */ /* 0x003ea20000100800 */
        /* <DEDUP_REMOVED lines=53> */
.L_x_3498:
[----:B------:R-:W-:Y:S05]  /*ee30*/  BSYNC B2 ;  /* 0x0000000000027941 */ /* 0x000fea0003800000 */
.L_x_3497:
[----:B------:R-:W2:Y:S02]  /*ee40*/  LDL.LU R2, [R1+0x14] ;  /* 0x0000140001027983 */ /* 0x000ea40000300800 */
[----:B--2---:R-:W-:-:S07]  /*ee50*/  VIADD R8, R2, 0xfffffffd ;  /* 0xfffffffd02087836 */ /* 0x004fce0000000000 */
.L_x_3496:
[----:B------:R-:W-:Y:S05]  /*ee60*/  BSYNC B1 ;  /* 0x0000000000017941 */ /* 0x000fea0003800000 */
.L_x_3495:
[----:B------:R-:W-:-:S13]  /*ee70*/  ISETP.NE.AND P0, PT, R10, RZ, PT ;  /* 0x000000ff0a00720c */ /* 0x000fda0003f05270 */
[----:B------:R-:W-:Y:S05]  /*ee80*/  @!P0 BRA `(.L_x_3494) ;  /* 0x0000001000408947 */ /* 0x000fea0003800000 */
.L_x_3518:
[----:B------:R-:W2:Y:S04]  /*ee90*/  LDL.LU R3, [R1] ;  /* 0x0000000001037983 */ /* 0x000ea80000300800 */
[----:B------:R-:W3:Y:S01]  /*eea0*/  LDL.LU R2, [R1+0x4] ;  /* 0x0000040001027983 */ /* 0x000ee20000300800 */
[----:B------:R-:W-:Y:S05]  /*eeb0*/  YIELD ;  /* 0x0000000000007946 */ /* 0x000fea0003800000 */
[----:B------:R-:W-:Y:S01]  /*eec0*/  BSSY B1, `(.L_x_3504) ;  /* 0x0000082000017945 */ /* 0x000fe20003800000 */
[----:B--2---:R-:W-:-:S05]  /*eed0*/  VIADD R10, R3, 0x1 ;  /* 0x00000001030a7836 */ /* 0x004fca0000000000 */
[----:B------:R-:W-:-:S04]  /*eee0*/  ISETP.NE.AND P0, PT, R10, 0x2, PT ;  /* 0x000000020a00780c */ /* 0x000fc80003f05270 */
[----:B0-----:R-:W-:Y:S02]  /*eef0*/  SEL R11, RZ, 0x1, P0 ;  /* 0x00000001ff0b7807 */ /* 0x001fe40000000000 */
[----:B------:R-:W-:Y:S02]  /*ef00*/  SEL R10, R10, RZ, P0 ;  /* 0x000000ff0a0a7207 */ /* 0x000fe40000000000 */
[----:B---3--:R-:W-:Y:S01]  /*ef10*/  LOP3.LUT R11, R2, R11, RZ, 0x3c, !PT ;  /* 0x0000000b020b7212 */ /* 0x008fe200078e3cff */
[----:B------:R-:W-:Y:S06]  /*ef20*/  @!P6 BRA `(.L_x_3505) ;  /* 0x0000000400ece947 */ /* 0x000fec0003800000 */
[----:B------:R-:W-:Y:S01]  /*ef30*/  ULDC.64 UR4, c[0x0][0x3f8] ;  /* 0x0000fe0000047ab9 */ /* 0x000fe20000000a00 */
[----:B------:R-:W-:Y:S02]  /*ef40*/  MOV R3, R8 ;  /* 0x0000000800037202 */ /* 0x000fe40000000f00 */
[----:B------:R-:W-:-:S04]  /*ef50*/  ISETP.NE.U32.AND P0, PT, RZ, UR4, PT ;  /* 0x00000004ff007c0c */ /* 0x000fc8000bf05070 */
[----:B------:R-:W-:-:S13]  /*ef60*/  ISETP.NE.AND.EX P0, PT, RZ, UR5, PT, P0 ;  /* 0x00000005ff007c0c */ /* 0x000fda000bf05300 */
[----:B------:R-:W-:Y:S05]  /*ef70*/  @!P0 BRA `(.L_x_3506) ;  /* 0x0000000000488947 */ /* 0x000fea0003800000 */
[----:B------:R-:W1:Y:S01]  /*ef80*/  LDC R9, c[0x0][0x41c] ;  /* 0x00010700ff097b82 */ /* 0x000e620000000800 */
[----:B0-----:R-:W-:Y:S01]  /*ef90*/  IMAD.MOV.U32 R12, RZ, RZ, R8 ;  /* 0x000000ffff0c7224 */ /* 0x001fe200078e0008 */
[----:B------:R-:W-:Y:S02]  /*efa0*/  ULDC.64 UR6, c[0x0][0x408] ;  /* 0x0001020000067ab9 */ /* 0x000fe40000000a00 */
[----:B------:R-:W-:-:S04]  /*efb0*/  IMAD R7, R5, UR6, RZ ;  /* 0x0000000605077c24 */ /* 0x000fc8000f8e02ff */
[----:B------:R-:W-:Y:S01]  /*efc0*/  IMAD R7, R0, UR7, R7 ;  /* 0x0000000700077c24 */ /* 0x000fe2000f8e0207 */
[----:B-1----:R-:W-:-:S13]  /*efd0*/  ISETP.NE.AND P0, PT, R9, 0x1, PT ;  /* 0x000000010900780c */ /* 0x002fda0003f05270 */
[----:B------:R-:W0:Y:S02]  /*efe0*/  @P0 LDC.64 R2, c[0x0][0x420] ;  /* 0x00010800ff020b82 */ /* 0x000e240000000a00 */
[----:B0-----:R-:W-:-:S05]  /*eff0*/  @P0 IMAD.HI.U32 R2, R8, R2, RZ ;  /* 0x0000000208020227 */ /* 0x001fca00078e00ff */
[----:B------:R-:W-:-:S04]  /*f000*/  @P0 SHF.R.U32.HI R12, RZ, R3, R2 ;  /* 0x00000003ff0c0219 */ /* 0x000fc80000011602 */
[--C-:B------:R-:W-:Y:S01]  /*f010*/  SHF.R.S32.HI R3, RZ, 0x1f, R12.reuse ;  /* 0x0000001fff037819 */ /* 0x100fe2000001140c */
[----:B------:R-:W-:-:S04]  /*f020*/  IMAD.MOV.U32 R2, RZ, RZ, R12 ;  /* 0x000000ffff027224 */ /* 0x000fc800078e000c */
[----:B------:R-:W-:-:S05]  /*f030*/  IMAD.WIDE.U32 R2, R0, UR6, R2 ;  /* 0x0000000600027c25 */ /* 0x000fca000f8e0002 */
[----:B------:R-:W-:Y:S02]  /*f040*/  IADD3 R3, R7, R3, RZ ;  /* 0x0000000307037210 */ /* 0x000fe40007ffe0ff */
[----:B------:R-:W-:-:S04]  /*f050*/  LEA R6, P0, R2, UR4, 0x2 ;  /* 0x0000000402067c11 */ /* 0x000fc8000f8010ff */
[----:B------:R-:W-:Y:S01]  /*f060*/  LEA.HI.X R7, R2, UR5, R3, 0x2, P0 ;  /* 0x0000000502077c11 */ /* 0x000fe200080f1403 */
[----:B------:R-:W-:-:S04]  /*f070*/  IMAD.MOV R3, RZ, RZ, -R12 ;  /* 0x000000ffff037224 */ /* 0x000fc800078e0a0c */
[----:B------:R-:W-:Y:S02]  /*f080*/  IMAD R3, R9, R3, R8 ;  /* 0x0000000309037224 */ /* 0x000fe400078e0208 */
[----:B------:R1:W5:Y:S05]  /*f090*/  LDG.E R9, desc[UR48][R6.64] ;  /* 0x0000003006097981 */ /* 0x00036a000c1e1900 */
.L_x_3506:
[----:B-1----:R-:W1:Y:S01]  /*f0a0*/  S2R R6, SR_CgaCtaId ;  /* 0x0000000000067919 */ /* 0x002e620000008800 */
[----:B------:R-:W-:Y:S02]  /*f0b0*/  MOV R2, 0x400 ;  /* 0x0000040000027802 */ /* 0x000fe40000000f00 */
[----:B------:R-:W-:Y:S02]  /*f0c0*/  SHF.L.U32 R7, R11, 0x1f, RZ ;  /* 0x0000001f0b077819 */ /* 0x000fe400000006ff */
[----:B-1----:R-:W-:-:S05]  /*f0d0*/  LEA R2, R6, R2, 0x18 ;  /* 0x0000000206027211 */ /* 0x002fca00078ec0ff */
[----:B------:R-:W-:-:S04]  /*f0e0*/  IMAD R2, R10, 0x8, R2 ;  /* 0x000000080a027824 */ /* 0x000fc800078e0202 */
[----:B------:R-:W1:Y:S02]  /*f0f0*/  SYNCS.PHASECHK.TRANS64.TRYWAIT P0, [R2+URZ+0x28c40], R7 ;  /* 0x028c4007020075a7 */ /* 0x000e64000800017f */
[----:B-1----:R-:W-:Y:S05]  /*f100*/  @!P0 BRA `(.L_x_3507) ;  /* 0x0000002400988947 */ /* 0x002fea0003800000 */
.L_x_3561:
[----:B------:R-:W2:Y:S02]  /*f110*/  S2R R6, SR_TID.X ;  /* 0x0000000000067919 */ /* 0x000ea40000002100 */
[----:B--2---:R-:W-:-:S04]  /*f120*/  LOP3.LUT R6, R6, 0x7f, RZ, 0xc0, !PT ;  /* 0x0000007f06067812 */ /* 0x004fc800078ec0ff */
[----:B------:R-:W-:-:S13]  /*f130*/  ISETP.NE.AND P0, PT, R6, RZ, PT ;  /* 0x000000ff0600720c */ /* 0x000fda0003f05270 */
[----:B------:R-:W-:Y:S05]  /*f140*/  @P0 BRA `(.L_x_3508) ;  /* 0x00000000001c0947 */ /* 0x000fea0003800000 */
[----:B------:R-:W2:Y:S01]  /*f150*/  S2R R6, SR_TID.X ;  /* 0x0000000000067919 */ /* 0x000ea20000002100 */
[----:B0-----:R-:W-:-:S04]  /*f160*/  MOV R13, 0x2000 ;  /* 0x00002000000d7802 */ /* 0x001fc80000000f00 */
[----:B------:R3:W-:Y:S01]  /*f170*/  SYNCS.ARRIVE.TRANS64 RZ, [R2+URZ+0x28c30], R13 ;  /* 0x028c300d02ff79a7 */ /* 0x0007e2000800003f */
[----:B--2---:R-:W-:-:S04]  /*f180*/  LOP3.LUT R6, R6, 0x1f, RZ, 0xc0, !PT ;  /* 0x0000001f06067812 */ /* 0x004fc800078ec0ff */
[----:B------:R-:W-:-:S13]  /*f190*/  ISETP.NE.AND P1, PT, R6, RZ, PT ;  /* 0x000000ff0600720c */ /* 0x000fda0003f25270 */
[----:B---3--:R-:W-:Y:S05]  /*f1a0*/  @!P1 BRA `(.L_x_3508) ;  /* 0x0000000000049947 */ /* 0x008fea0003800000 */
[----:B------:R-:W-:Y:S01]  /*f1b0*/  BPT.TRAP 0x1 ;  /* 0x000000040000795c */ /* 0x000fe20000300000 */
.L_x_3508:
[----:B0-----:R-:W2:Y:S01]  /*f1c0*/  LDL R12, [R1+0x8] ;  /* 0x00000800010c7983 */ /* 0x001ea20000100800 */
[----:B------:R-:W-:Y:S01]  /*f1d0*/  MOV R6, 0x400 ;  /* 0x0000040000067802 */ /* 0x000fe20000000f00 */
        /* <DEDUP_REMOVED lines=14> */
[----:B--2---:R-:W-:-:S05]  /*f2c0*/  IMAD R6, R3, 0x40, R12 ;  /* 0x0000004003067824 */ /* 0x004fca00078e020c */
[----:B------:R-:W-:-:S13]  /*f2d0*/  R2UR UR11, R6 ;  /* 0x00000000060b72ca */ /* 0x000fda00000e0000 */
[----:B------:R0:W-:Y:S01]  /*f2e0*/  UTMALDG.4D [UR8], [UR4], desc[UR6] ;  /* 0x00000608040075b4 */ /* 0x0001e20008019000 */
[----:B------:R-:W2:Y:S02]  /*f2f0*/  SYNCS.PHASECHK.TRANS64.TRYWAIT P1, [R2+URZ+0x28c60], R7 ;  /* 0x028c6007020075a7 */ /* 0x000ea4000802017f */
[----:B0-2---:R-:W-:Y:S05]  /*f300*/  @!P1 BRA `(.L_x_3509) ;  /* 0x00000024002c9947 */ /* 0x005fea0003800000 */
.L_x_3562:
        /* <DEDUP_REMOVED lines=8> */
.L_x_3510:
[----:B01----:R-:W0:Y:S01]  /*f390*/  S2R R7, SR_CgaCtaId ;  /* 0x0000000000077919 */ /* 0x003e220000008800 */
[----:B--2---:R-:W-:Y:S01]  /*f3a0*/  MOV R3, 0x400 ;  /* 0x0000040000037802 */ /* 0x004fe20000000f00 */
        /* <DEDUP_REMOVED lines=15> */
[----:B0-----:R-:W-:-:S05]  /*f4a0*/  LEA R3, R7, R3, 0x18 ;  /* 0x0000000307037211 */ /* 0x001fca00078ec0ff */
        /* <DEDUP_REMOVED lines=35> */
.L_x_3505:
[----:B------:R-:W-:Y:S05]  /*f6e0*/  BSYNC B1 ;  /* 0x0000000000017941 */ /* 0x000fea0003800000 */
.L_x_3504:
[----:B------:R-:W-:Y:S01]  /*f6f0*/  VIADD R10, R10, 0x1 ;  /* 0x000000010a0a7836 */ /* 0x000fe20000000000 */
[----:B------:R-:W-:Y:S04]  /*f700*/  BSSY B1, `(.L_x_3511) ;  /* 0x0000084000017945 */ /* 0x000fe80003800000 */
[----:B------:R-:W-:-:S04]  /*f710*/  ISETP.NE.AND P0, PT, R10, 0x2, PT ;  /* 0x000000020a00780c */ /* 0x000fc80003f05270 */
[----:B------:R-:W-:Y:S02]  /*f720*/  SEL R2, RZ, 0x1, P0 ;  /* 0x00000001ff027807 */ /* 0x000fe40000000000 */
[----:B0-----:R-:W-:Y:S02]  /*f730*/  SEL R12, R10, RZ, P0 ;  /* 0x000000ff0a0c7207 */ /* 0x001fe40000000000 */
[----:B------:R-:W-:-:S05]  /*f740*/  LOP3.LUT R11, R11, R2, RZ, 0x3c, !PT ;  /* 0x000000020b0b7212 */ /* 0x000fca00078e3cff */
[----:B------:R0:W-:Y:S04]  /*f750*/  STL [R1+0x4], R11 ;  /* 0x0000040b01007387 */ /* 0x0001e80000100800 */
[----:B------:R0:W-:Y:S01]  /*f760*/  STL [R1], R12 ;  /* 0x0000000c01007387 */ /* 0x0001e20000100800 */
[----:B------:R-:W-:Y:S05]  /*f770*/  @!P6 BRA `(.L_x_3512) ;  /* 0x0000000400f0e947 */ /* 0x000fea0003800000 */
[----:B------:R-:W-:Y:S01]  /*f780*/  ULDC.64 UR4, c[0x0][0x3f8] ;  /* 0x0000fe0000047ab9 */ /* 0x000fe20000000a00 */
[----:B------:R-:W-:Y:S02]  /*f790*/  IADD3 R10, R8, -0x1, RZ ;  /* 0xffffffff080a7810 */ /* 0x000fe40007ffe0ff */
        /* <DEDUP_REMOVED lines=18> */
[----:B------:R-:W-:-:S05]  /*f8c0*/  LEA.HI.X R7, R2, UR5, R3, 0x2, P0 ;  /* 0x0000000502077c11 */ /* 0x000fca00080f1403 */
[----:B------:R1:W5:Y:S04]  /*f8d0*/  LDG.E R9, desc[UR48][R6.64] ;  /* 0x0000003006097981 */ /* 0x000368000c1e1900 */
.L_x_3513:
[----:B------:R-:W2:Y:S01]  /*f8e0*/  S2R R3, SR_CgaCtaId ;  /* 0x0000000000037919 */ /* 0x000ea20000008800 */
[----:B------:R-:W-:-:S04]  /*f8f0*/  MOV R2, 0x400 ;  /* 0x0000040000027802 */ /* 0x000fc80000000f00 */
[----:B--2---:R-:W-:Y:S02]  /*f900*/  LEA R2, R3, R2, 0x18 ;  /* 0x0000000203027211 */ /* 0x004fe400078ec0ff */
[----:B------:R-:W-:-:S03]  /*f910*/  SHF.L.U32 R3, R11, 0x1f, RZ ;  /* 0x0000001f0b037819 */ /* 0x000fc600000006ff */
[----:B------:R-:W-:-:S04]  /*f920*/  IMAD R2, R12, 0x8, R2 ;  /* 0x000000080c027824 */ /* 0x000fc800078e0202 */
[----:B------:R-:W2:Y:S02]  /*f930*/  SYNCS.PHASECHK.TRANS64.TRYWAIT P0, [R2+URZ+0x28c40], R3 ;  /* 0x028c4003020075a7 */ /* 0x000ea4000800017f */
[----:B--2---:R-:W-:Y:S05]  /*f940*/  @!P0 BRA `(.L_x_3514) ;  /* 0x0000001c00b08947 */ /* 0x004fea0003800000 */
.L_x_3563:
        /* <DEDUP_REMOVED lines=11> */
.L_x_3515:
[----:B------:R-:W3:Y:S01]  /*fa00*/  LDL R6, [R1] ;  /* 0x0000000001067983 */ /* 0x000ee20000100800 */
        /* <DEDUP_REMOVED lines=13> */
[----:B---3--:R-:W-:-:S04]  /*fae0*/  LEA R6, R6, R11, 0xd ;  /* 0x0000000b06067211 */ /* 0x008fc800078e68ff */
[----:B------:R-:W-:Y:S01]  /*faf0*/  R2UR UR8, R6 ;  /* 0x00000000060872ca */ /* 0x000fe200000e0000 */
[----:B----4-:R-:W-:-:S05]  /*fb00*/  IMAD R10, R10, 0x40, R7 ;  /* 0x000000400a0a7824 */ /* 0x010fca00078e0207 */
[----:B------:R-:W-:-:S07]  /*fb10*/  R2UR UR11, R10 ;  /* 0x000000000a0b72ca */ /* 0x000fce00000e0000 */
[----:B------:R-:W-:-:S09]  /*fb20*/  UIADD3 UR8, UR8, 0x22400, URZ ;  /* 0x0002240008087890 */ /* 0x000fd2000fffe03f */
[----:B------:R0:W-:Y:S01]  /*fb30*/  UTMALDG.4D [UR8], [UR4], desc[UR6] ;  /* 0x00000608040075b4 */ /* 0x0001e20008019000 */
[----:B------:R-:W1:Y:S02]  /*fb40*/  SYNCS.PHASECHK.TRANS64.TRYWAIT P1, [R2+URZ+0x28c60], R3 ;  /* 0x028c6003020075a7 */ /* 0x000e64000802017f */
[----:B01----:R-:W-:Y:S05]  /*fb50*/  @!P1 BRA `(.L_x_3516) ;  /* 0x0000001c00409947 */ /* 0x003fea0003800000 */
.L_x_3564:
        /* <DEDUP_REMOVED lines=8> */
.L_x_3517:
        /* <DEDUP_REMOVED lines=54> */
.L_x_3512:
[----:B------:R-:W-:Y:S05]  /*ff40*/  BSYNC B1 ;  /* 0x0000000000017941 */ /* 0x000fea0003800000 */
.L_x_3511:
[C---:B------:R-:W-:Y:S01]  /*ff50*/  ISETP.GT.AND P0, PT, R8.reuse, 0x1, PT ;  /* 0x000000010800780c */ /* 0x040fe20003f04270 */
[----:B------:R-:W-:-:S04]  /*ff60*/  VIADD R2, R8, 0xfffffffe ;  /* 0xfffffffe08027836 */ /* 0x000fc80000000000 */
[----:B------:R-:W-:-:S08]  /*ff70*/  IMAD.MOV.U32 R8, RZ, RZ, R2 ;  /* 0x000000ffff087224 */ /* 0x000fd000078e0002 */
[----:B------:R-:W-:Y:S05]  /*ff80*/  @P0 BRA `(.L_x_3518) ;  /* 0xffffffec00c00947 */ /* 0x000fea000383ffff */
.L_x_3494:
[----:B------:R-:W-:Y:S05]  /*ff90*/  BSYNC B0 ;  /* 0x0000000000007941 */ /* 0x000fea0003800000 */
.L_x_3493:
[----:B------:R-:W2:Y:S01]  /*ffa0*/  LDL.LU R3, [R1] ;  /* 0x0000000001037983 */ /* 0x000ea20000300800 */
[----:B------:R-:W-:Y:S01]  /*ffb0*/  BSSY B0, `(.L_x_3519) ;  /* 0x0000016000007945 */ /* 0x000fe20003800000 */
[----:B------:R-:W1:Y:S02]  /*ffc0*/  S2R R2, SR_TID.X ;  /* 0x0000000000027919 */ /* 0x000e640000002100 */
[----:B-1----:R-:W-:-:S04]  /*ffd0*/  LOP3.LUT R2, R2, 0x1f, RZ, 0xc0, !PT ;  /* 0x0000001f02027812 */ /* 0x002fc800078ec0ff */
[----:B------:R-:W-:Y:S02]  /*ffe0*/  ISETP.NE.AND P1, PT, R2, RZ, PT ;  /* 0x000000ff0200720c */ /* 0x000fe40003f25270 */
[----:B--2---:R-:W-:-:S04]  /*fff0*/  IADD3 R0, R3, 0x1, RZ ;  /* 0x0000000103007810 */ /* 0x004fc80007ffe0ff */
[----:B------:R-:W-:-:S04]  /*10000*/  ISETP.NE.AND P0, PT, R0, 0x2, PT ;  /* 0x000000020000780c */ /* 0x000fc80003f05270 */
[----:B------:R-:W-:Y:S02]  /*10010*/  SEL R2, R0, RZ, P0 ;  /* 0x000000ff00027207 */ /* 0x000fe40000000000 */
[----:B------:R-:W-:-:S03]  /*10020*/  SEL R0, RZ, 0x1, P0 ;  /* 0x00000001ff007807 */ /* 0x000fc60000000000 */
[----:B------:R1:W-:Y:S01]  /*10030*/  STL [R1], R2 ;  /* 0x0000000201007387 */ /* 0x0003e20000100800 */
[----:B------:R-:W-:Y:S05]  /*10040*/  @P1 BRA `(.L_x_3520) ;  /* 0x0000000000301947 */ /* 0x000fea0003800000 */
[----:B------:R-:W2:Y:S01]  /*10050*/  S2R R7, SR_LANEID ;  /* 0x0000000000077919 */ /* 0x000ea20000000000 */
[----:B------:R-:W-:Y:S01]  /*10060*/  VOTEU.ANY UR4, UPT, PT ;  /* 0x0000000000047886 */ /* 0x000fe200038e0100 */
[----:B-1----:R-:W1:Y:S01]  /*10070*/  LDC.64 R2, c[0x0][0xc38] ;  /* 0x00030e00ff027b82 */ /* 0x002e620000000a00 */
[----:B------:R-:W2:Y:S08]  /*10080*/  FLO.U32 R4, UR4 ;  /* 0x0000000400047d00 */ /* 0x000eb000080e0000 */
[----:B------:R-:W1:Y:S01]  /*10090*/  POPC R5, UR4 ;  /* 0x0000000400057d09 */ /* 0x000e620008000000 */
[----:B--2---:R-:W-:-:S13]  /*100a0*/  ISETP.EQ.U32.AND P0, PT, R4, R7, PT ;  /* 0x000000070400720c */ /* 0x004fda0003f02070 */
[----:B-1----:R-:W2:Y:S01]  /*100b0*/  @P0 ATOMG.E.ADD.STRONG.GPU PT, R3, desc[UR48][R2.64], R5 ;  /* 0x00000005020309a8 */ /* 0x002ea200081ee1f0 */
[----:B0-----:R-:W0:Y:S02]  /*100c0*/  S2R R6, SR_LTMASK ;  /* 0x0000000000067919 */ /* 0x001e240000003900 */
[----:B0-----:R-:W-:-:S04]  /*100d0*/  LOP3.LUT R6, R6, UR4, RZ, 0xc0, !PT ;  /* 0x0000000406067c12 */ /* 0x001fc8000f8ec0ff */
[----:B------:R-:W0:Y:S01]  /*100e0*/  POPC R7, R6 ;  /* 0x0000000600077309 */ /* 0x000e220000000000 */
[----:B--2---:R-:W0:Y:S02]  /*100f0*/  SHFL.IDX PT, R4, R3, R4, 0x1f ;  /* 0x00001f0403047589 */ /* 0x004e2400000e0000 */
[----:B0-----:R-:W-:-:S07]  /*10100*/  IADD3 R16, R4, UR37, R7 ;  /* 0x0000002504107c10 */ /* 0x001fce000fffe007 */
.L_x_3520:
[----:B------:R-:W-:Y:S05]  /*10110*/  BSYNC B0 ;  /* 0x0000000000007941 */ /* 0x000fea0003800000 */
.L_x_3519:
[----:B-1----:R-:W2:Y:S02]  /*10120*/  LDL.LU R2, [R1+0x4] ;  /* 0x0000040001027983 */ /* 0x002ea40000300800 */
[----:B--2---:R-:W-:-:S05]  /*10130*/  LOP3.LUT R2, R2, R0, RZ, 0x3c, !PT ;  /* 0x0000000002027212 */ /* 0x004fca00078e3cff */
[----:B------:R1:W-:Y:S02]  /*10140*/  STL [R1+0x4], R2 ;  /* 0x0000040201007387 */ /* 0x0003e40000100800 */
.L_x_3476:
[----:B------:R-:W-:Y:S05]  /*10150*/  BSYNC B6 ;  /* 0x0000000000067941 */ /* 0x000fea0003800000 */
.L_x_3474:
[----:B------:R-:W-:-:S03]  /*10160*/  UMOV UR4, 0xffffffff ;  /* 0xffffffff00047882 */ /* 0x000fc60000000000 */
[----:B------:R-:W-:Y:S05]  /*10170*/  BRA.DIV UR4, `(.L_x_3521) ;  /* 0x0000001604cc7947 */ /* 0x000fea000b800000 */
[----:B------:R2:W3:Y:S04]  /*10180*/  SHFL.IDX PT, R4, R16, RZ, 0x1f ;  /* 0x00001fff10047589 */ /* 0x0004e800000e0000 */
[----:B------:R2:W4:Y:S02]  /*10190*/  SHFL.IDX PT, R7, R16, 0x1, 0x1f ;  /* 0x00201f0010077f89 */ /* 0x00052400000e0000 */
.L_x_3568:
[----:B------:R-:W0:Y:S01]  /*101a0*/  S2R R0, SR_TID.X ;  /* 0x0000000000007919 */ /* 0x000e220000002100 */
        /* <DEDUP_REMOVED lines=9> */
[----:B-1----:R-:W0:Y:S02]  /*10240*/  LDC.64 R2, c[0x0][0xc58] ;  /* 0x00031600ff027b82 */ /* 0x002e240000000a00 */
[----:B0-----:R-:W-:-:S05]  /*10250*/  IMAD.WIDE R2, R5, 0x4, R2 ;  /* 0x0000000405027825 */ /* 0x001fca00078e0202 */
[----:B------:R0:W5:Y:S02]  /*10260*/  LDG.E R17, desc[UR48][R2.64] ;  /* 0x0000003002117981 */ /* 0x000164000c1e1900 */
.L_x_3523:
[----:B------:R-:W-:Y:S05]  /*10270*/  BSYNC B0 ;  /* 0x0000000000007941 */ /* 0x000fea0003800000 */
.L_x_3522:
        /* <DEDUP_REMOVED lines=8> */
[----:B------:R-:W1:Y:S02]  /*10300*/  SHFL.UP PT, R14, R13, 0x2, RZ ;  /* 0x044000000d0e7989 */ /* 0x000e6400000e00ff */
[----:B-1----:R-:W-:Y:S02]  /*10310*/  SEL R2, R14, RZ, P1 ;  /* 0x000000ff0e027207 */ /* 0x002fe40000800000 */
        /* <DEDUP_REMOVED lines=13> */
.L_x_3576:
[----:B------:R-:W-:Y:S02]  /*103f0*/  ULDC UR4, c[0x0][0xc10] ;  /* 0x0003040000047ab9 */ /* 0x000fe40000000800 */
[----:B------:R-:W-:-:S05]  /*10400*/  MOV R5, UR4 ;  /* 0x0000000400057c02 */ /* 0x000fca0008000f00 */
[----:B-1----:R-:W-:-:S04]  /*10410*/  IMAD R14, R14, R5, RZ ;  /* 0x000000050e0e7224 */ /* 0x002fc800078e02ff */
[----:B----4-:R-:W-:-:S05]  /*10420*/  IMAD.IADD R7, R7, 0x1, R14 ;  /* 0x0000000107077824 */ /* 0x010fca00078e020e */
[----:B---3--:R-:W-:-:S13]  /*10430*/  ISETP.GT.AND P0, PT, R7, R4, PT ;  /* 0x000000040700720c */ /* 0x008fda0003f04270 */
[----:B------:R-:W-:Y:S05]  /*10440*/  @P0 BRA `(.L_x_3525) ;  /* 0x0000000000b40947 */ /* 0x000fea0003800000 */
[----:B------:R-:W1:Y:S02]  /*10450*/  LDC R0, c[0x0][0xc14] ;  /* 0x00030500ff007b82 */ /* 0x000e640000000800 */
.L_x_3530:
        /* <DEDUP_REMOVED lines=14> */
.L_x_3528:
[----:B------:R-:W-:Y:S05]  /*10540*/  BSYNC B0 ;  /* 0x0000000000007941 */ /* 0x000fea0003800000 */
.L_x_3527:
        /* <DEDUP_REMOVED lines=23> */
.L_x_3584:
[----:B------:R-:W-:Y:S02]  /*106c0*/  ULDC UR4, c[0x0][0xc10] ;  /* 0x0003040000047ab9 */ /* 0x000fe40000000800 */
[----:B------:R-:W-:-:S04]  /*106d0*/  IMAD.U32 R5, RZ, RZ, UR4 ;  /* 0x00000004ff057e24 */ /* 0x000fc8000f8e00ff */
[----:B-1----:R-:W-:-:S04]  /*106e0*/  IMAD R14, R14, R5, RZ ;  /* 0x000000050e0e7224 */ /* 0x002fc800078e02ff */
[----:B------:R-:W-:-:S05]  /*106f0*/  IMAD.IADD R7, R14, 0x1, R7 ;  /* 0x000000010e077824 */ /* 0x000fca00078e0207 */
[----:B------:R-:W-:-:S13]  /*10700*/  ISETP.GT.AND P0, PT, R7, R4, PT ;  /* 0x000000040700720c */ /* 0x000fda0003f04270 */
[----:B------:R-:W-:Y:S05]  /*10710*/  @!P0 BRA `(.L_x_3530) ;  /* 0xfffffffc00508947 */ /* 0x000fea000383ffff */
.L_x_3525:
[----:B--2---:R-:W-:Y:S01]  /*10720*/  IADD3 R16, -R14, R7, RZ ;  /* 0x000000070e107210 */ /* 0x004fe20007ffe1ff */
[----:B------:R-:W-:-:S04]  /*10730*/  UMOV UR4, 0xffffffff ;  /* 0xffffffff00047882 */ /* 0x000fc80000000000 */
[----:B------:R-:W-:-:S05]  /*10740*/  IMAD R3, R2, R5, R16 ;  /* 0x0000000502037224 */ /* 0x000fca00078e0210 */
[----:B------:R-:W-:Y:S01]  /*10750*/  ISETP.GT.AND P6, PT, R3, R4, PT ;  /* 0x000000040300720c */ /* 0x000fe20003fc4270 */
[----:B------:R-:W-:-:S12]  /*10760*/  BRA.DIV UR4, `(.L_x_3531) ;  /* 0x0000001a043c7947 */ /* 0x000fd8000b800000 */
[----:B------:R-:W-:-:S04]  /*10770*/  VOTE.ANY R3, PT, !P6 ;  /* 0x0000000000037806 */ /* 0x000fc800070e0100 */
[----:B------:R-:W1:Y:S02]  /*10780*/  POPC R6, R3 ;  /* 0x0000000300067309 */ /* 0x000e640000000000 */
[----:B-1----:R1:W2:Y:S02]  /*10790*/  SHFL.IDX PT, R17, R17, R6, 0x1f ;  /* 0x00001f0611117589 */ /* 0x0022a400000e0000 */
.L_x_3588:
[----:B------:R-:W-:Y:S01]  /*107a0*/  ISETP.NE.AND P0, PT, R3, RZ, PT ;  /* 0x000000ff0300720c */ /* 0x000fe20003f05270 */
[----:B------:R-:W-:-:S12]  /*107b0*/  IMAD.MOV.U32 R7, RZ, RZ, RZ ;  /* 0x000000ffff077224 */ /* 0x000fd800078e00ff */
[----:B------:R-:W-:Y:S05]  /*107c0*/  @!P0 BRA `(.L_x_3532) ;  /* 0x0000000000108947 */ /* 0x000fea0003800000 */
[----:B------:R-:W-:Y:S01]  /*107d0*/  UMOV UR4, 0xffffffff ;  /* 0xffffffff00047882 */ /* 0x000fe20000000000 */
[----:B------:R-:W-:Y:S02]  /*107e0*/  VIADD R12, R6, 0xffffffff ;  /* 0xffffffff060c7836 */ /* 0x000fe40000000000 */
[----:B------:R-:W-:Y:S05]  /*107f0*/  BRA.DIV UR4, `(.L_x_3533) ;  /* 0x0000001a04607947 */ /* 0x000fea000b800000 */
[----:B------:R3:W4:Y:S02]  /*10800*/  SHFL.IDX PT, R7, R2, R12, 0x1f ;  /* 0x00001f0c02077589 */ /* 0x00072400000e0000 */
.L_x_3532:
[----:B0--3--:R-:W0:Y:S01]  /*10810*/  LDC.64 R2, c[0x0][0xc68] ;  /* 0x00031a00ff027b82 */ /* 0x009e220000000a00 */
[----:B------:R-:W-:-:S05]  /*10820*/  IADD3 R19, R6, R19, RZ ;  /* 0x0000001306137210 */ /* 0x000fca0007ffe0ff */
        /* <DEDUP_REMOVED lines=34> */
[----:B------:R-:W-:Y:S02]  /*10a50*/  VIADDMNMX R8, R2, R5, R8, PT ;  /* 0x0000000502087246 */ /* 0x000fe40003800108 */
[----:B------:R-:W-:Y:S02]  /*10a60*/  IADD3 R4, R7, R4, RZ ;  /* 0x0000000407047210 */ /* 0x000fe40007ffe0ff */
[----:B------:R-:W-:-:S04]  /*10a70*/  IABS R5, R8 ;  /* 0x0000000800057213 */ /* 0x000fc80000000000 */
[----:B------:R-:W0:Y:S08]  /*10a80*/  I2F.RP R10, R5 ;  /* 0x00000005000a7306 */ /* 0x000e300000209400 */
[----:B0-----:R-:W0:Y:S02]  /*10a90*/  MUFU.RCP R10, R10 ;  /* 0x0000000a000a7308 */ /* 0x001e240000001000 */
[----:B0-----:R-:W-:-:S06]  /*10aa0*/  IADD3 R2, R10, 0xffffffe, RZ ;  /* 0x0ffffffe0a027810 */ /* 0x001fcc0007ffe0ff */
[----:B------:R0:W1:Y:S02]  /*10ab0*/  F2I.FTZ.U32.TRUNC.NTZ R3, R2 ;  /* 0x0000000200037305 */ /* 0x000064000021f000 */
[----:B0-----:R-:W-:Y:S01]  /*10ac0*/  MOV R2, RZ ;  /* 0x000000ff00027202 */ /* 0x001fe20000000f00 */
        /* <DEDUP_REMOVED lines=23> */
.L_x_3526:
[----:B------:R-:W-:Y:S01]  /*10c40*/  UMOV UR4, URZ ;  /* 0x0000003f00047c82 */ /* 0x000fe20008000000 */
[----:B------:R-:W-:Y:S01]  /*10c50*/  UMOV UR5, URZ ;  /* 0x0000003f00057c82 */ /* 0x000fe20008000000 */
[----:B------:R-:W-:Y:S01]  /*10c60*/  ULDC UR6, c[0x0][0xc14] ;  /* 0x0003050000067ab9 */ /* 0x000fe20000000800 */
[----:B--2---:R-:W-:Y:S01]  /*10c70*/  MOV R16, R4 ;  /* 0x0000000400107202 */ /* 0x004fe20000000f00 */
[----:B------:R-:W-:Y:S01]  /*10c80*/  IMAD.U32 R17, RZ, RZ, UR4 ;  /* 0x00000004ff117e24 */ /* 0x000fe2000f8e00ff */
[----:B------:R-:W-:Y:S01]  /*10c90*/  MOV R19, UR6 ;  /* 0x0000000600137c02 */ /* 0x000fe20008000f00 */
[----:B------:R-:W-:-:S07]  /*10ca0*/  IMAD.U32 R18, RZ, RZ, UR5 ;  /* 0x00000005ff127e24 */ /* 0x000fce000f8e00ff */
.L_x_3534:
        /* <DEDUP_REMOVED lines=12> */
.L_x_3470:
[----:B-1----:R-:W3:Y:S01]  /*10d70*/  LDL.LU R0, [R1+0x20] ;  /* 0x0000200001007983 */ /* 0x002ee20000300800 */
[----:B------:R-:W-:Y:S01]  /*10d80*/  BSSY B0, `(.L_x_3536) ;  /* 0x000000b000007945 */ /* 0x000fe20003800000 */
[----:B------:R-:W1:Y:S01]  /*10d90*/  S2R R5, SR_CgaCtaId ;  /* 0x0000000000057919 */ /* 0x000e620000008800 */
[----:B---3--:R-:W-:-:S05]  /*10da0*/  VIADD R0, R0, 0x1 ;  /* 0x0000000100007836 */ /* 0x008fca0000000000 */
        /* <DEDUP_REMOVED lines=8> */
.L_x_3591:
[----:B------:R-:W-:Y:S05]  /*10e30*/  BSYNC B0 ;  /* 0x0000000000007941 */ /* 0x000fea0003800000 */
.L_x_3536:
[----:B------:R-:W-:-:S03]  /*10e40*/  UMOV UR4, 0xffffffff ;  /* 0xffffffff00047882 */ /* 0x000fc60000000000 */
[----:B------:R-:W-:Y:S05]  /*10e50*/  BRA.DIV UR4, `(.L_x_3538) ;  /* 0x0000001604047947 */ /* 0x000fea000b800000 */
[----:B------:R-:W2:Y:S02]  /*10e60*/  S2R R2, SR_TID.X ;  /* 0x0000000000027919 */ /* 0x000ea40000002100 */
[----:B--2---:R-:W-:-:S04]  /*10e70*/  SHF.R.U32.HI R2, RZ, 0x5, R2 ;  /* 0x00000005ff027819 */ /* 0x004fc80000011602 */
[----:B------:R-:W-:-:S05]  /*10e80*/  LOP3.LUT R2, R2, 0x3, RZ, 0xc0, !PT ;  /* 0x0000000302027812 */ /* 0x000fca00078ec0ff */
[----:B------:R2:W3:Y:S02]  /*10e90*/  SHFL.IDX PT, R14, R2, RZ, 0x1f ;  /* 0x00001fff020e7589 */ /* 0x0004e400000e0000 */
.L_x_3594:
[----:B---3--:R-:W-:Y:S01]  /*10ea0*/  ISETP.NE.AND P0, PT, R14, RZ, PT ;  /* 0x000000ff0e00720c */ /* 0x008fe20003f05270 */
[----:B------:R-:W-:-:S12]  /*10eb0*/  BSSY B0, `(.L_x_3539) ;  /* 0x0000027000007945 */ /* 0x000fd80003800000 */
[----:B------:R-:W-:Y:S05]  /*10ec0*/  @P0 BRA `(.L_x_3540) ;  /* 0x0000000000940947 */ /* 0x000fea0003800000 */
[----:B------:R-:W-:-:S03]  /*10ed0*/  UMOV UR4, 0xffffffff ;  /* 0xffffffff00047882 */ /* 0x000fc60000000000 */
[----:B------:R-:W-:Y:S05]  /*10ee0*/  BRA.DIV UR4, `(.L_x_3541) ;  /* 0x0000001604147947 */ /* 0x000fea000b800000 */
[----:B------:R-:W-:-:S13]  /*10ef0*/  ELECT P6, URZ, PT ;  /* 0x00000000003f782f */ /* 0x000fda00038c0000 */
.L_x_3597:
[----:B------:R-:W-:Y:S05]  /*10f00*/  @!P6 BRA `(.L_x_3540) ;  /* 0x000000000084e947 */ /* 0x000fea0003800000 */
[----:B------:R-:W-:-:S06]  /*10f10*/  ULOP3.LUT UR4, UR36, 0x2, URZ, 0xfc, !UPT ;  /* 0x0000000224047892 */ /* 0x000fcc000f8efc3f */
[----:B--2---:R-:W-:-:S04]  /*10f20*/  MOV R2, UR4 ;  /* 0x0000000400027c02 */ /* 0x004fc80008000f00 */
[----:B------:R-:W-:-:S13]  /*10f30*/  ISETP.NE.AND P2, PT, R2, 0x3, PT ;  /* 0x000000030200780c */ /* 0x000fda0003f45270 */
[----:B------:R-:W-:Y:S05]  /*10f40*/  @!P2 BRA `(.L_x_3542) ;  /* 0x000000000004a947 */ /* 0x000fea0003800000 */
[----:B------:R-:W-:Y:S01]  /*10f50*/  BPT.TRAP 0x1 ;  /* 0x000000040000795c */ /* 0x000fe20000300000 */
.L_x_3542:
        /* <DEDUP_REMOVED lines=14> */
.L_x_3598:
[----:B------:R-:W2:Y:S02]  /*11040*/  SYNCS.PHASECHK.TRANS64.TRYWAIT P0, [R7+URZ], R2 ;  /* 0x00000002070075a7 */ /* 0x000ea4000800017f */
[----:B--2---:R-:W-:Y:S05]  /*11050*/  @!P0 BRA `(.L_x_3544) ;  /* 0x0000001000ec8947 */ /* 0x004fea0003800000 */
.L_x_3599:
[----:B------:R-:W-:Y:S05]  /*11060*/  @!P2 BRA `(.L_x_3545) ;  /* 0x000000000004a947 */ /* 0x000fea0003800000 */
[----:B------:R-:W-:Y:S01]  /*11070*/  BPT.TRAP 0x1 ;  /* 0x000000040000795c */ /* 0x000fe20000300000 */
.L_x_3545:
[----:B------:R-:W3:Y:S01]  /*11080*/  LDL.LU R4, [R1] ;  /* 0x0000000001047983 */ /* 0x000ee20000300800 */
[----:B------:R-:W-:-:S05]  /*11090*/  VIADD R0, R0, 0x28c60 ;  /* 0x00028c6000007836 */ /* 0x000fca0000000000 */
[----:B---3--:R-:W-:-:S04]  /*110a0*/  LEA R4, R4, R0, 0x3 ;  /* 0x0000000004047211 */ /* 0x008fc800078e18ff */
[----:B------:R-:W3:Y:S02]  /*110b0*/  SYNCS.PHASECHK.TRANS64.TRYWAIT P0, [R4+URZ], R5 ;  /* 0x00000005040075a7 */ /* 0x000ee4000800017f */
[----:B---3--:R-:W-:Y:S05]  /*110c0*/  @!P0 BRA `(.L_x_3546) ;  /* 0x0000001000e48947 */ /* 0x008fea0003800000 */
.L_x_3600:
[----:B------:R-:W-:-:S07]  /*110d0*/  IMAD R3, R3, 0x8, R0 ;  /* 0x0000000803037824 */ /* 0x000fce00078e0200 */
.L_x_3547:
[----:B----4-:R4:W0:Y:S02]  /*110e0*/  SYNCS.PHASECHK.TRANS64.TRYWAIT P0, [R3+URZ], R2 ;  /* 0x00000002030075a7 */ /* 0x010824000800017f */
[----:B0-----:R-:W-:Y:S05]  /*110f0*/  @!P0 NANOSLEEP.SYNCS 0x989680 ;  /* 0x009896800000895d */ /* 0x001fea0003900000 */
[----:B------:R-:W0:Y:S02]  /*11100*/  @!P0 SYNCS.PHASECHK.TRANS64 P0, [R3+URZ], R2 ;  /* 0x00000002030085a7 */ /* 0x000e24000800007f */
[----:B0-----:R-:W-:Y:S05]  /*11110*/  @!P0 BRA `(.L_x_3547) ;  /* 0xfffffffc00f08947 */ /* 0x001fea000383ffff */
.L_x_3540:
[----:B------:R-:W-:Y:S05]  /*11120*/  BSYNC B0 ;  /* 0x0000000000007941 */ /* 0x000fea0003800000 */
.L_x_3539:
[----:B------:R-:W-:Y:S05]  /*11130*/  EXIT ;  /* 0x000000000000794d */ /* 0x000fea0003800000 */
.L_x_3413:
[----:B0-----:R-:W-:-:S04]  /*11140*/  IMAD.U32 R5, RZ, RZ, UR21 ;  /* 0x00000015ff057e24 */ /* 0x001fc8000f8e00ff */
[----:B------:R0:W1:Y:S03]  /*11150*/  SYNCS.PHASECHK.TRANS64.TRYWAIT P1, [R5+URZ+0x28c50], R4 ;  /* 0x028c5004050075a7 */ /* 0x000066000802017f */
[----:B-1----:R-:W-:Y:S05]  /*11160*/  @!P1 NANOSLEEP.SYNCS 0x989680 ;  /* 0x009896800000995d */ /* 0x002fea0003900000 */
[----:B------:R-:W1:Y:S02]  /*11170*/  @!P1 SYNCS.PHASECHK.TRANS64 P1, [R5+URZ+0x28c50], R4 ;  /* 0x028c5004050095a7 */ /* 0x000e64000802007f */
[----:B-1----:R-:W-:Y:S05]  /*11180*/  @!P1 BRA `(.L_x_3413) ;  /* 0xfffffffc00ec9947 */ /* 0x002fea000383ffff */
[----:B------:R-:W-:Y:S05]  /*11190*/  BRA `(.L_x_3548) ;  /* 0xffffff08002c7947 */ /* 0x000fea000383ffff */
.L_x_3418:
[----:B-1----:R-:W-:-:S04]  /*111a0*/  MOV R6, UR21 ;  /* 0x0000001500067c02 */ /* 0x002fc80008000f00 */
[----:B------:R1:W2:Y:S03]  /*111b0*/  SYNCS.PHASECHK.TRANS64.TRYWAIT P1, [R6+URZ+0x28c50], R5 ;  /* 0x028c5005060075a7 */ /* 0x0002a6000802017f */
[----:B--2---:R-:W-:Y:S05]  /*111c0*/  @!P1 NANOSLEEP.SYNCS 0x989680 ;  /* 0x009896800000995d */ /* 0x004fea0003900000 */
[----:B------:R-:W2:Y:S02]  /*111d0*/  @!P1 SYNCS.PHASECHK.TRANS64 P1, [R6+URZ+0x28c50], R5 ;  /* 0x028c5005060095a7 */ /* 0x000ea4000802007f */
[----:B--2---:R-:W-:Y:S05]  /*111e0*/  @!P1 BRA `(.L_x_3418) ;  /* 0xfffffffc00ec9947 */ /* 0x004fea000383ffff */
[----:B------:R-:W-:Y:S05]  /*111f0*/  BRA `(.L_x_3417) ;  /* 0xffffff1400307947 */ /* 0x000fea000383ffff */
.L_x_3421:
[----:B0-----:R-:W-:-:S04]  /*11200*/  IMAD.U32 R3, RZ, RZ, UR40 ;  /* 0x00000028ff037e24 */ /* 0x001fc8000f8e00ff */
[----:B------:R0:W1:Y:S03]  /*11210*/  SYNCS.PHASECHK.TRANS64.TRYWAIT P1, [R3+URZ+0x28c00], R0 ;  /* 0x028c0000030075a7 */ /* 0x000066000802017f */
[----:B-1----:R-:W-:Y:S05]  /*11220*/  @!P1 NANOSLEEP.SYNCS 0x989680 ;  /* 0x009896800000995d */ /* 0x002fea0003900000 */
[----:B------:R-:W1:Y:S02]  /*11230*/  @!P1 SYNCS.PHASECHK.TRANS64 P1, [R3+URZ+0x28c00], R0 ;  /* 0x028c0000030095a7 */ /* 0x000e64000802007f */
[----:B-1----:R-:W-:Y:S05]  /*11240*/  @!P1 BRA `(.L_x_3421) ;  /* 0xfffffffc00ec9947 */ /* 0x002fea000383ffff */
[----:B------:R-:W-:Y:S05]  /*11250*/  BRA `(.L_x_3549) ;  /* 0xffffff2000707947 */ /* 0x000fea000383ffff */
.L_x_3425:
[----:B--2---:R2:W3:Y:S02]  /*11260*/  SYNCS.PHASECHK.TRANS64.TRYWAIT P1, [R7+URZ+0x28c30], R8 ;  /* 0x028c3008070075a7 */ /* 0x0044e4000802017f */
[----:B---3--:R-:W-:Y:S05]  /*11270*/  @!P1 NANOSLEEP.SYNCS 0x989680 ;  /* 0x009896800000995d */ /* 0x008fea0003900000 */
[----:B------:R-:W3:Y:S02]  /*11280*/  @!P1 SYNCS.PHASECHK.TRANS64 P1, [R7+URZ+0x28c30], R8 ;  /* 0x028c3008070095a7 */ /* 0x000ee4000802007f */
[----:B---3--:R-:W-:Y:S05]  /*11290*/  @!P1 BRA `(.L_x_3425) ;  /* 0xfffffffc00f09947 */ /* 0x008fea000383ffff */
[----:B------:R-:W-:Y:S05]  /*112a0*/  BRA `(.L_x_3424) ;  /* 0xffffff20008c7947 */ /* 0x000fea000383ffff */
.L_x_3429:
[----:B----4-:R4:W0:Y:S02]  /*112b0*/  SYNCS.PHASECHK.TRANS64.TRYWAIT P2, [R7+URZ+0x28c50], R8 ;  /* 0x028c5008070075a7 */ /* 0x010824000804017f */
[----:B0-----:R-:W-:Y:S05]  /*112c0*/  @!P2 NANOSLEEP.SYNCS 0x989680 ;  /* 0x009896800000a95d */ /* 0x001fea0003900000 */
[----:B------:R-:W0:Y:S02]  /*112d0*/  @!P2 SYNCS.PHASECHK.TRANS64 P2, [R7+URZ+0x28c50], R8 ;  /* 0x028c50080700a5a7 */ /* 0x000e24000804007f */
[----:B0-----:R-:W-:Y:S05]  /*112e0*/  @!P2 BRA `(.L_x_3429) ;  /* 0xfffffffc00f0a947 */ /* 0x001fea000383ffff */
[----:B------:R-:W-:Y:S05]  /*112f0*/  BRA `(.L_x_3428) ;  /* 0xffffff3400fc7947 */ /* 0x000fea000383ffff */
.L_x_3434:
[----:B--2---:R-:W-:-:S04]  /*11300*/  IMAD.U32 R4, RZ, RZ, UR25 ;  /* 0x00000019ff047e24 */ /* 0x004fc8000f8e00ff */
[----:B------:R2:W3:Y:S03]  /*11310*/  SYNCS.PHASECHK.TRANS64.TRYWAIT P2, [R4+URZ+0x28c30], R7 ;  /* 0x028c3007040075a7 */ /* 0x0004e6000804017f */
[----:B---3--:R-:W-:Y:S05]  /*11320*/  @!P2 NANOSLEEP.SYNCS 0x989680 ;  /* 0x009896800000a95d */ /* 0x008fea0003900000 */
[----:B------:R-:W3:Y:S02]  /*11330*/  @!P2 SYNCS.PHASECHK.TRANS64 P2, [R4+URZ+0x28c30], R7 ;  /* 0x028c30070400a5a7 */ /* 0x000ee4000804007f */
[----:B---3--:R-:W-:Y:S05]  /*11340*/  @!P2 BRA `(.L_x_3434) ;  /* 0xfffffffc00eca947 */ /* 0x008fea000383ffff */
[----:B------:R-:W-:Y:S05]  /*11350*/  BRA `(.L_x_3433) ;  /* 0xffffff3800f07947 */ /* 0x000fea000383ffff */
.L_x_3438:
[----:B-1----:R1:W2:Y:S02]  /*11360*/  SYNCS.PHASECHK.TRANS64.TRYWAIT P2, [R168+URZ+0x28c50], R7 ;  /* 0x028c5007a80075a7 */ /* 0x0022a4000804017f */
[----:B--2---:R-:W-:Y:S05]  /*11370*/  @!P2 NANOSLEEP.SYNCS 0x989680 ;  /* 0x009896800000a95d */ /* 0x004fea0003900000 */
[----:B------:R-:W2:Y:S02]  /*11380*/  @!P2 SYNCS.PHASECHK.TRANS64 P2, [R168+URZ+0x28c50], R7 ;  /* 0x028c5007a800a5a7 */ /* 0x000ea4000804007f */
[----:B--2---:R-:W-:Y:S05]  /*11390*/  @!P2 BRA `(.L_x_3438) ;  /* 0xfffffffc00f0a947 */ /* 0x004fea000383ffff */
[----:B------:R-:W-:Y:S05]  /*113a0*/  BRA `(.L_x_3437) ;  /* 0xffffff5800447947 */ /* 0x000fea000383ffff */
.L_x_3444:
[----:B-1----:R-:W-:-:S04]  /*113b0*/  MOV R4, UR24 ;  /* 0x0000001800047c02 */ /* 0x002fc80008000f00 */
[----:B------:R1:W3:Y:S03]  /*113c0*/  SYNCS.PHASECHK.TRANS64.TRYWAIT P2, [R4+URZ+0x28c30], R7 ;  /* 0x028c3007040075a7 */ /* 0x0002e6000804017f */
[----:B---3--:R-:W-:Y:S05]  /*113d0*/  @!P2 NANOSLEEP.SYNCS 0x989680 ;  /* 0x009896800000a95d */ /* 0x008fea0003900000 */
[----:B------:R-:W3:Y:S02]  /*113e0*/  @!P2 SYNCS.PHASECHK.TRANS64 P2, [R4+URZ+0x28c30], R7 ;  /* 0x028c30070400a5a7 */ /* 0x000ee4000804007f */
[----:B---3--:R-:W-:Y:S05]  /*113f0*/  @!P2 BRA `(.L_x_3444) ;  /* 0xfffffffc00eca947 */ /* 0x008fea000383ffff */
[----:B------:R-:W-:Y:S05]  /*11400*/  BRA `(.L_x_3443) ;  /* 0xffffff5c00307947 */ /* 0x000fea000383ffff */
.L_x_3448:
[----:B--2---:R2:W3:Y:S02]  /*11410*/  SYNCS.PHASECHK.TRANS64.TRYWAIT P2, [R168+URZ+0x28c50], R7 ;  /* 0x028c5007a80075a7 */ /* 0x0044e4000804017f */
[----:B---3--:R-:W-:Y:S05]  /*11420*/  @!P2 NANOSLEEP.SYNCS 0x989680 ;  /* 0x009896800000a95d */ /* 0x008fea0003900000 */
[----:B------:R-:W3:Y:S02]  /*11430*/  @!P2 SYNCS.PHASECHK.TRANS64 P2, [R168+URZ+0x28c50], R7 ;  /* 0x028c5007a800a5a7 */ /* 0x000ee4000804007f */
[----:B---3--:R-:W-:Y:S05]  /*11440*/  @!P2 BRA `(.L_x_3448) ;  /* 0xfffffffc00f0a947 */ /* 0x008fea000383ffff */
[----:B------:R-:W-:Y:S05]  /*11450*/  BRA `(.L_x_3447) ;  /* 0xffffff7400547947 */ /* 0x000fea000383ffff */
.L_x_3481:
[----:B------:R-:W0:Y:S01]  /*11460*/  S2R R5, SR_TID.X ;  /* 0x0000000000057919 */ /* 0x000e220000002100 */
[----:B------:R-:W-:Y:S01]  /*11470*/  BSSY B0, `(.L_x_3550) ;  /* 0x000000a000007945 */ /* 0x000fe20003800000 */
[----:B------:R-:W-:Y:S01]  /*11480*/  IMAD.MOV.U32 R12, RZ, RZ, RZ ;  /* 0x000000ffff0c7224 */ /* 0x000fe200078e00ff */
[----:B------:R-:W-:Y:S01]  /*11490*/  MOV R11, 0x1f ;  /* 0x0000001f000b7802 */ /* 0x000fe20000000f00 */
[----:B------:R-:W-:Y:S01]  /*114a0*/  IMAD.MOV.U32 R15, RZ, RZ, -0x1 ;  /* 0xffffffffff0f7424 */ /* 0x000fe200078e00ff */
[----:B0-----:R-:W-:-:S04]  /*114b0*/  SHF.R.U32.HI R5, RZ, 0x5, R5 ;  /* 0x00000005ff057819 */ /* 0x001fc80000011605 */
[----:B------:R-:W-:-:S05]  /*114c0*/  LOP3.LUT R5, R5, 0x3, RZ, 0xc0, !PT ;  /* 0x0000000305057812 */ /* 0x000fca00078ec0ff */
[----:B------:R-:W-:-:S07]  /*114d0*/  IMAD.MOV.U32 R13, RZ, RZ, R5 ;  /* 0x000000ffff0d7224 */ /* 0x000fce00078e0005 */
[----:B------:R-:W-:Y:S05]  /*114e0*/  WARPSYNC.COLLECTIVE R15, `(.L_x_3551) ;  /* 0x000000000f087348 */ /* 0x000fea0003c00000 */
[----:B------:R0:W1:Y:S02]  /*114f0*/  SHFL.IDX P6, R14, R13, R12, R11 ;  /* 0x0000000c0d0e7389 */ /* 0x00006400000c000b */
[----:B01----:R-:W-:Y:S01]  /*11500*/  ENDCOLLECTIVE ;  /* 0x000000000000791b */ /* 0x003fe20003800000 */
.L_x_3551:
[----:B------:R-:W-:Y:S05]  /*11510*/  BSYNC B0 ;  /* 0x0000000000007941 */ /* 0x000fea0003800000 */
.L_x_3550:
[----:B------:R-:W-:Y:S05]  /*11520*/  BRA `(.L_x_3552) ;  /* 0xffffffc400347947 */ /* 0x000fea000383ffff */
.L_x_3482:
[----:B------:R-:W-:Y:S01]  /*11530*/  BSSY B0, `(.L_x_3553) ;  /* 0x0000006000007945 */ /* 0x000fe20003800000 */
[----:B------:R-:W-:-:S07]  /*11540*/  IMAD.MOV.U32 R15, RZ, RZ, -0x1 ;  /* 0xffffffffff0f7424 */ /* 0x000fce00078e00ff */
[----:B------:R-:W-:Y:S05]  /*11550*/  WARPSYNC.COLLECTIVE R15, `(.L_x_3554) ;  /* 0x000000000f0c7348 */ /* 0x000fea0003c00000 */
[----:B------:R-:W-:Y:S02]  /*11560*/  ELECT P6, UR62, PT ;  /* 0x00000000003e782f */ /* 0x000fe400038c0000 */
[----:B------:R-:W-:Y:S01]  /*11570*/  MOV R14, UR62 ;  /* 0x0000003e000e7c02 */ /* 0x000fe20008000f00 */
[----:B------:R-:W-:Y:S10]  /*11580*/  ENDCOLLECTIVE ;  /* 0x000000000000791b */ /* 0x000ff40003800000 */
.L_x_3554:
[----:B------:R-:W-:Y:S05]  /*11590*/  BSYNC B0 ;  /* 0x0000000000007941 */ /* 0x000fea0003800000 */
.L_x_3553:
[----:B------:R-:W-:Y:S05]  /*115a0*/  BRA `(.L_x_3555) ;  /* 0xffffffc400247947 */ /* 0x000fea000383ffff */
.L_x_3485:
[----:B0-----:R0:W1:Y:S02]  /*115b0*/  SYNCS.PHASECHK.TRANS64.TRYWAIT P0, [R8+URZ+0x28c40], R10 ;  /* 0x028c400a080075a7 */ /* 0x001064000800017f */
[----:B-1----:R-:W-:Y:S05]  /*115c0*/  @!P0 NANOSLEEP.SYNCS 0x989680 ;  /* 0x009896800000895d */ /* 0x002fea0003900000 */
[----:B------:R-:W1:Y:S02]  /*115d0*/  @!P0 SYNCS.PHASECHK.TRANS64 P0, [R8+URZ+0x28c40], R10 ;  /* 0x028c400a080085a7 */ /* 0x000e64000800007f */
[----:B-1----:R-:W-:Y:S05]  /*115e0*/  @!P0 BRA `(.L_x_3485) ;  /* 0xfffffffc00f08947 */ /* 0x002fea000383ffff */
[----:B------:R-:W-:Y:S05]  /*115f0*/  BRA `(.L_x_3556) ;  /* 0xffffffc400887947 */ /* 0x000fea000383ffff */
.L_x_3488:
        /* <DEDUP_REMOVED lines=8> */
.L_x_3491:
[----:B0-----:R0:W1:Y:S02]  /*11680*/  SYNCS.PHASECHK.TRANS64.TRYWAIT P0, [R11+URZ+0x28c60], R6 ;  /* 0x028c60060b0075a7 */ /* 0x001064000800017f */
[----:B-1----:R-:W-:Y:S05]  /*11690*/  @!P0 NANOSLEEP.SYNCS 0x989680 ;  /* 0x009896800000895d */ /* 0x002fea0003900000 */
[----:B------:R-:W1:Y:S02]  /*116a0*/  @!P0 SYNCS.PHASECHK.TRANS64 P0, [R11+URZ+0x28c60], R6 ;  /* 0x028c60060b0085a7 */ /* 0x000e64000800007f */
[----:B-1----:R-:W-:Y:S05]  /*116b0*/  @!P0 BRA `(.L_x_3491) ;  /* 0xfffffffc00f08947 */ /* 0x002fea000383ffff */
[----:B------:R-:W-:Y:S05]  /*116c0*/  BRA `(.L_x_3558) ;  /* 0xffffffc800807947 */ /* 0x000fea000383ffff */
.L_x_3500:
[----:B-1----:R1:W2:Y:S02]  /*116d0*/  SYNCS.PHASECHK.TRANS64.TRYWAIT P0, [R2+URZ+0x28c40], R3 ;  /* 0x028c4003020075a7 */ /* 0x0022a4000800017f */
[----:B--2---:R-:W-:Y:S05]  /*116e0*/  @!P0 NANOSLEEP.SYNCS 0x989680 ;  /* 0x009896800000895d */ /* 0x004fea0003900000 */
[----:B------:R-:W2:Y:S02]  /*116f0*/  @!P0 SYNCS.PHASECHK.TRANS64 P0, [R2+URZ+0x28c40], R3 ;  /* 0x028c4003020085a7 */ /* 0x000ea4000800007f */
[----:B--2---:R-:W-:Y:S05]  /*11700*/  @!P0 BRA `(.L_x_3500) ;  /* 0xfffffffc00f08947 */ /* 0x004fea000383ffff */
[----:B------:R-:W-:Y:S05]  /*11710*/  BRA `(.L_x_3559) ;  /* 0xffffffd000487947 */ /* 0x000fea000383ffff */
.L_x_3502:
[----:B0-----:R0:W2:Y:S02]  /*11720*/  SYNCS.PHASECHK.TRANS64.TRYWAIT P0, [R2+URZ+0x28c60], R3 ;  /* 0x028c6003020075a7 */ /* 0x0010a4000800017f */
[----:B--2---:R-:W-:Y:S05]  /*11730*/  @!P0 NANOSLEEP.SYNCS 0x989680 ;  /* 0x009896800000895d */ /* 0x004fea0003900000 */
[----:B------:R-:W2:Y:S02]  /*11740*/  @!P0 SYNCS.PHASECHK.TRANS64 P0, [R2+URZ+0x28c60], R3 ;  /* 0x028c6003020085a7 */ /* 0x000ea4000800007f */
[----:B--2---:R-:W-:Y:S05]  /*11750*/  @!P0 BRA `(.L_x_3502) ;  /* 0xfffffffc00f08947 */ /* 0x004fea000383ffff */
[----:B------:R-:W-:Y:S05]  /*11760*/  BRA `(.L_x_3560) ;  /* 0xffffffd000b87947 */ /* 0x000fea000383ffff */
.L_x_3507:
[----:B-1----:R1:W2:Y:S02]  /*11770*/  SYNCS.PHASECHK.TRANS64.TRYWAIT P0, [R2+URZ+0x28c40], R7 ;  /* 0x028c4007020075a7 */ /* 0x0022a4000800017f */
[----:B--2---:R-:W-:Y:S05]  /*11780*/  @!P0 NANOSLEEP.SYNCS 0x989680 ;  /* 0x009896800000895d */ /* 0x004fea0003900000 */
[----:B------:R-:W2:Y:S02]  /*11790*/  @!P0 SYNCS.PHASECHK.TRANS64 P0, [R2+URZ+0x28c40], R7 ;  /* 0x028c4007020085a7 */ /* 0x000ea4000800007f */
[----:B--2---:R-:W-:Y:S05]  /*117a0*/  @!P0 BRA `(.L_x_3507) ;  /* 0xfffffffc00f08947 */ /* 0x004fea000383ffff */
[----:B------:R-:W-:Y:S05]  /*117b0*/  BRA `(.L_x_3561) ;  /* 0xffffffd800547947 */ /* 0x000fea000383ffff */
.L_x_3509:
[----:B0-----:R0:W2:Y:S02]  /*117c0*/  SYNCS.PHASECHK.TRANS64.TRYWAIT P1, [R2+URZ+0x28c60], R7 ;  /* 0x028c6007020075a7 */ /* 0x0010a4000802017f */
[----:B--2---:R-:W-:Y:S05]  /*117d0*/  @!P1 NANOSLEEP.SYNCS 0x989680 ;  /* 0x009896800000995d */ /* 0x004fea0003900000 */
[----:B------:R-:W2:Y:S02]  /*117e0*/  @!P1 SYNCS.PHASECHK.TRANS64 P1, [R2+URZ+0x28c60], R7 ;  /* 0x028c6007020095a7 */ /* 0x000ea4000802007f */
[----:B--2---:R-:W-:Y:S05]  /*117f0*/  @!P1 BRA `(.L_x_3509) ;  /* 0xfffffffc00f09947 */ /* 0x004fea000383ffff */
[----:B------:R-:W-:Y:S05]  /*11800*/  BRA `(.L_x_3562) ;  /* 0xffffffd800c07947 */ /* 0x000fea000383ffff */
.L_x_3514:
[----:B--2---:R2:W3:Y:S02]  /*11810*/  SYNCS.PHASECHK.TRANS64.TRYWAIT P0, [R2+URZ+0x28c40], R3 ;  /* 0x028c4003020075a7 */ /* 0x0044e4000800017f */
[----:B---3--:R-:W-:Y:S05]  /*11820*/  @!P0 NANOSLEEP.SYNCS 0x989680 ;  /* 0x009896800000895d */ /* 0x008fea0003900000 */
[----:B------:R-:W3:Y:S02]  /*11830*/  @!P0 SYNCS.PHASECHK.TRANS64 P0, [R2+URZ+0x28c40], R3 ;  /* 0x028c4003020085a7 */ /* 0x000ee4000800007f */
[----:B---3--:R-:W-:Y:S05]  /*11840*/  @!P0 BRA `(.L_x_3514) ;  /* 0xfffffffc00f08947 */ /* 0x008fea000383ffff */
[----:B------:R-:W-:Y:S05]  /*11850*/  BRA `(.L_x_3563) ;  /* 0xffffffe0003c7947 */ /* 0x000fea000383ffff */
.L_x_3516:
[----:B0-----:R0:W1:Y:S02]  /*11860*/  SYNCS.PHASECHK.TRANS64.TRYWAIT P1, [R2+URZ+0x28c60], R3 ;  /* 0x028c6003020075a7 */ /* 0x001064000802017f */
[----:B-1----:R-:W-:Y:S05]  /*11870*/  @!P1 NANOSLEEP.SYNCS 0x989680 ;  /* 0x009896800000995d */ /* 0x002fea0003900000 */
[----:B------:R-:W1:Y:S02]  /*11880*/  @!P1 SYNCS.PHASECHK.TRANS64 P1, [R2+URZ+0x28c60], R3 ;  /* 0x028c6003020095a7 */ /* 0x000e64000802007f */
[----:B-1----:R-:W-:Y:S05]  /*11890*/  @!P1 BRA `(.L_x_3516) ;  /* 0xfffffffc00f09947 */ /* 0x002fea000383ffff */
[----:B------:R-:W-:Y:S05]  /*118a0*/  BRA `(.L_x_3564) ;  /* 0xffffffe000ac7947 */ /* 0x000fea000383ffff */
.L_x_3521:
[----:B------:R-:W-:Y:S01]  /*118b0*/  BSSY B0, `(.L_x_3565) ;  /* 0x0000008000007945 */ /* 0x000fe20003800000 */
[----:B0-----:R-:W-:Y:S01]  /*118c0*/  MOV R13, R16 ;  /* 0x00000010000d7202 */ /* 0x001fe20000000f00 */
[----:B------:R-:W-:Y:S01]  /*118d0*/  IMAD.MOV.U32 R12, RZ, RZ, RZ ;  /* 0x000000ffff0c7224 */ /* 0x000fe200078e00ff */
[----:B------:R-:W-:Y:S01]  /*118e0*/  MOV R15, 0xffffffff ;  /* 0xffffffff000f7802 */ /* 0x000fe20000000f00 */
[----:B------:R-:W-:-:S07]  /*118f0*/  IMAD.MOV.U32 R11, RZ, RZ, 0x1f ;  /* 0x0000001fff0b7424 */ /* 0x000fce00078e00ff */
[----:B-1----:R-:W-:Y:S05]  /*11900*/  WARPSYNC.COLLECTIVE R15, `(.L_x_3566) ;  /* 0x000000000f087348 */ /* 0x002fea0003c00000 */
[----:B------:R0:W2:Y:S02]  /*11910*/  SHFL.IDX P6, R14, R13, R12, R11 ;  /* 0x0000000c0d0e7389 */ /* 0x0000a400000c000b */
[----:B012---:R-:W-:Y:S01]  /*11920*/  ENDCOLLECTIVE ;  /* 0x000000000000791b */ /* 0x007fe20003800000 */
.L_x_3566:
[----:B------:R-:W-:Y:S05]  /*11930*/  BSYNC B0 ;  /* 0x0000000000007941 */ /* 0x000fea0003800000 */
.L_x_3565:
        /* <DEDUP_REMOVED lines=8> */
.L_x_3567:
[----:B------:R-:W-:Y:S01]  /*119c0*/  MOV R7, R14 ;  /* 0x0000000e00077202 */ /* 0x000fe20000000f00 */
[----:B------:R-:W-:Y:S06]  /*119d0*/  BRA `(.L_x_3568) ;  /* 0xffffffe400f07947 */ /* 0x000fec000383ffff */
.L_x_3524:
[----:B------:R-:W-:Y:S01]  /*119e0*/  BSSY B0, `(.L_x_3569) ;  /* 0x0000008000007945 */ /* 0x000fe20003800000 */
[----:B-----5:R-:W-:Y:S01]  /*119f0*/  IMAD.MOV.U32 R13, RZ, RZ, R17 ;  /* 0x000000ffff0d7224 */ /* 0x020fe200078e0011 */
[----:B------:R-:W-:Y:S01]  /*11a00*/  MOV R11, RZ ;  /* 0x000000ff000b7202 */ /* 0x000fe20000000f00 */
[----:B------:R-:W-:Y:S02]  /*11a10*/  IMAD.MOV.U32 R12, RZ, RZ, 0x1 ;  /* 0x00000001ff0c7424 */ /* 0x000fe400078e00ff */
[----:B------:R-:W-:-:S07]  /*11a20*/  IMAD.MOV.U32 R15, RZ, RZ, -0x1 ;  /* 0xffffffffff0f7424 */ /* 0x000fce00078e00ff */
[----:B01234-:R-:W-:Y:S05]  /*11a30*/  WARPSYNC.COLLECTIVE R15, `(.L_x_3570) ;  /* 0x000000000f087348 */ /* 0x01ffea0003c00000 */
[----:B------:R0:W0:Y:S02]  /*11a40*/  SHFL.UP P6, R14, R13, R12, R11 ;  /* 0x0400000c0d0e7389 */ /* 0x00002400000c000b */
[----:B01234-:R-:W-:Y:S01]  /*11a50*/  ENDCOLLECTIVE ;  /* 0x000000000000791b */ /* 0x01ffe20003800000 */
.L_x_3570:
[----:B------:R-:W-:Y:S05]  /*11a60*/  BSYNC B0 ;  /* 0x0000000000007941 */ /* 0x000fea0003800000 */
.L_x_3569:
        /* <DEDUP_REMOVED lines=10> */
.L_x_3571:
        /* <DEDUP_REMOVED lines=8> */
.L_x_3572:
        /* <DEDUP_REMOVED lines=8> */
.L_x_3573:
        /* <DEDUP_REMOVED lines=8> */
.L_x_3574:
[----:B------:R-:W-:Y:S01]  /*11c90*/  IMAD.MOV.U32 R12, RZ, RZ, 0x1f ;  /* 0x0000001fff0c7424 */ /* 0x000fe200078e00ff */
[----:B------:R-:W-:Y:S02]  /*11ca0*/  MOV R11, 0x1f ;  /* 0x0000001f000b7802 */ /* 0x000fe40000000f00 */
[----:B------:R-:W-:-:S04]  /*11cb0*/  SEL R2, R14, RZ, P0 ;  /* 0x000000ff0e027207 */ /* 0x000fc80000000000 */
[----:B------:R-:W-:-:S05]  /*11cc0*/  IADD3 R2, R5, R2, RZ ;  /* 0x0000000205027210 */ /* 0x000fca0007ffe0ff */
[----:B------:R-:W-:-:S07]  /*11cd0*/  IMAD.MOV.U32 R13, RZ, RZ, R2 ;  /* 0x000000ffff0d7224 */ /* 0x000fce00078e0002 */
[----:B------:R-:W-:Y:S05]  /*11ce0*/  WARPSYNC.COLLECTIVE R15, `(.L_x_3575) ;  /* 0x000000000f087348 */ /* 0x000fea0003c00000 */
[----:B------:R0:W1:Y:S02]  /*11cf0*/  SHFL.IDX P6, R14, R13, R12, R11 ;  /* 0x0000000c0d0e7389 */ /* 0x00006400000c000b */
[----:B01----:R-:W-:Y:S01]  /*11d00*/  ENDCOLLECTIVE ;  /* 0x000000000000791b */ /* 0x003fe20003800000 */
.L_x_3575:
[----:B------:R-:W-:Y:S05]  /*11d10*/  BRA `(.L_x_3576) ;  /* 0xffffffe400b47947 */ /* 0x000fea000383ffff */
.L_x_3529:
[----:B------:R-:W-:Y:S01]  /*11d20*/  BSSY B0, `(.L_x_3577) ;  /* 0x0000008000007945 */ /* 0x000fe20003800000 */
[----:B-----5:R-:W-:Y:S01]  /*11d30*/  IMAD.MOV.U32 R13, RZ, RZ, R17 ;  /* 0x000000ffff0d7224 */ /* 0x020fe200078e0011 */
[----:B------:R-:W-:Y:S01]  /*11d40*/  MOV R11, RZ ;  /* 0x000000ff000b7202 */ /* 0x000fe20000000f00 */
[----:B------:R-:W-:Y:S02]  /*11d50*/  IMAD.MOV.U32 R12, RZ, RZ, 0x1 ;  /* 0x00000001ff0c7424 */ /* 0x000fe400078e00ff */
[----:B------:R-:W-:-:S07]  /*11d60*/  IMAD.MOV.U32 R15, RZ, RZ, -0x1 ;  /* 0xffffffffff0f7424 */ /* 0x000fce00078e00ff */
[----:B0-2---:R-:W-:Y:S05]  /*11d70*/  WARPSYNC.COLLECTIVE R15, `(.L_x_3578) ;  /* 0x000000000f087348 */ /* 0x005fea0003c00000 */
[----:B------:R1:W3:Y:S02]  /*11d80*/  SHFL.UP P6, R14, R13, R12, R11 ;  /* 0x0400000c0d0e7389 */ /* 0x0002e400000c000b */
[----:B0123--:R-:W-:Y:S01]  /*11d90*/  ENDCOLLECTIVE ;  /* 0x000000000000791b */ /* 0x00ffe20003800000 */
.L_x_3578:
[----:B------:R-:W-:Y:S05]  /*11da0*/  BSYNC B0 ;  /* 0x0000000000007941 */ /* 0x000fea0003800000 */
.L_x_3577:
        /* <DEDUP_REMOVED lines=10> */
.L_x_3579:
        /* <DEDUP_REMOVED lines=8> */
.L_x_3580:
        /* <DEDUP_REMOVED lines=8> */
.L_x_3581:
        /* <DEDUP_REMOVED lines=8> */
.L_x_3582:
        /* <DEDUP_REMOVED lines=8> */
.L_x_3583:
[----:B------:R-:W-:Y:S05]  /*12050*/  BRA `(.L_x_3584) ;  /* 0xffffffe400987947 */ /* 0x000fea000383ffff */
.L_x_3531:
[----:B------:R-:W-:Y:S01]  /*12060*/  BSSY B0, `(.L_x_3585) ;  /* 0x0000006000007945 */ /* 0x000fe20003800000 */
[----:B------:R-:W-:Y:S01]  /*12070*/  PLOP3.LUT P6, PT, P6, PT, PT, 0x8, 0x0 ;  /* 0x000000000000781c */ /* 0x000fe200037ce170 */
[----:B------:R-:W-:-:S12]  /*12080*/  IMAD.MOV.U32 R15, RZ, RZ, -0x1 ;  /* 0xffffffffff0f7424 */ /* 0x000fd800078e00ff */
[----:B0-----:R-:W-:Y:S05]  /*12090*/  WARPSYNC.COLLECTIVE R15, `(.L_x_3586) ;  /* 0x000000000f087348 */ /* 0x001fea0003c00000 */
[----:B------:R-:W-:Y:S01]  /*120a0*/  VOTE.ANY R14, PT, P6 ;  /* 0x00000000000e7806 */ /* 0x000fe200030e0100 */
[----:B0-----:R-:W-:Y:S06]  /*120b0*/  ENDCOLLECTIVE ;  /* 0x000000000000791b */ /* 0x001fec0003800000 */
.L_x_3586:
[----:B------:R-:W-:Y:S05]  /*120c0*/  BSYNC B0 ;  /* 0x0000000000007941 */ /* 0x000fea0003800000 */
.L_x_3585:
[----:B------:R-:W-:Y:S01]  /*120d0*/  IMAD.MOV.U32 R3, RZ, RZ, R14 ;  /* 0x000000ffff037224 */ /* 0x000fe200078e000e */
[----:B------:R-:W-:Y:S01]  /*120e0*/  MOV R13, R17 ;  /* 0x00000011000d7202 */ /* 0x000fe20000000f00 */
[----:B------:R-:W-:Y:S01]  /*120f0*/  IMAD.MOV.U32 R11, RZ, RZ, 0x1f ;  /* 0x0000001fff0b7424 */ /* 0x000fe200078e00ff */
[----:B------:R-:W-:Y:S01]  /*12100*/  MOV R15, 0xffffffff ;  /* 0xffffffff000f7802 */ /* 0x000fe20000000f00 */
[----:B------:R-:W0:Y:S02]  /*12110*/  POPC R6, R3 ;  /* 0x0000000300067309 */ /* 0x000e240000000000 */
[----:B0-----:R-:W-:-:S07]  /*12120*/  IMAD.MOV.U32 R12, RZ, RZ, R6 ;  /* 0x000000ffff0c7224 */ /* 0x001fce00078e0006 */
[----:B------:R-:W-:Y:S05]  /*12130*/  WARPSYNC.COLLECTIVE R15, `(.L_x_3587) ;  /* 0x000000000f087348 */ /* 0x000fea0003c00000 */
[----:B------:R0:W1:Y:S02]  /*12140*/  SHFL.IDX P6, R14, R13, R12, R11 ;  /* 0x0000000c0d0e7389 */ /* 0x00006400000c000b */
[----:B01----:R-:W-:Y:S01]  /*12150*/  ENDCOLLECTIVE ;  /* 0x000000000000791b */ /* 0x003fe20003800000 */
.L_x_3587:
[----:B------:R-:W-:Y:S01]  /*12160*/  IMAD.MOV.U32 R17, RZ, RZ, R14 ;  /* 0x000000ffff117224 */ /* 0x000fe200078e000e */
[----:B------:R-:W-:Y:S06]  /*12170*/  BRA `(.L_x_3588) ;  /* 0xffffffe400887947 */ /* 0x000fec000383ffff */
.L_x_3533:
[----:B------:R-:W-:Y:S01]  /*12180*/  BSSY B0, `(.L_x_3589) ;  /* 0x0000007000007945 */ /* 0x000fe20003800000 */
[----:B------:R-:W-:Y:S01]  /*12190*/  IMAD.MOV.U32 R13, RZ, RZ, R2 ;  /* 0x000000ffff0d7224 */ /* 0x000fe200078e0002 */
[----:B------:R-:W-:Y:S01]  /*121a0*/  MOV R11, 0x1f ;  /* 0x0000001f000b7802 */ /* 0x000fe20000000f00 */
[----:B------:R-:W-:-:S07]  /*121b0*/  IMAD.MOV.U32 R15, RZ, RZ, -0x1 ;  /* 0xffffffffff0f7424 */ /* 0x000fce00078e00ff */
[----:B012---:R-:W-:Y:S05]  /*121c0*/  WARPSYNC.COLLECTIVE R15, `(.L_x_3590) ;  /* 0x000000000f087348 */ /* 0x007fea0003c00000 */
[----:B------:R3:W4:Y:S02]  /*121d0*/  SHFL.IDX P6, R14, R13, R12, R11 ;  /* 0x0000000c0d0e7389 */ /* 0x00072400000c000b */
[----:B01234-:R-:W-:Y:S01]  /*121e0*/  ENDCOLLECTIVE ;  /* 0x000000000000791b */ /* 0x01ffe20003800000 */
.L_x_3590:
[----:B------:R-:W-:Y:S05]  /*121f0*/  BSYNC B0 ;  /* 0x0000000000007941 */ /* 0x000fea0003800000 */
.L_x_3589:
[----:B------:R-:W-:Y:S01]  /*12200*/  IMAD.MOV.U32 R7, RZ, RZ, R14 ;  /* 0x000000ffff077224 */ /* 0x000fe200078e000e */
[----:B------:R-:W-:Y:S06]  /*12210*/  BRA `(.L_x_3532) ;  /* 0xffffffe4007c7947 */ /* 0x000fec000383ffff */
.L_x_3537:
[----:B-1----:R1:W2:Y:S02]  /*12220*/  SYNCS.PHASECHK.TRANS64.TRYWAIT P0, [R0+URZ+0x28c20], R3 ;  /* 0x028c2003000075a7 */ /* 0x0022a4000800017f */
[----:B--2---:R-:W-:Y:S05]  /*12230*/  @!P0 NANOSLEEP.SYNCS 0x989680 ;  /* 0x009896800000895d */ /* 0x004fea0003900000 */
[----:B------:R-:W2:Y:S02]  /*12240*/  @!P0 SYNCS.PHASECHK.TRANS64 P0, [R0+URZ+0x28c20], R3 ;  /* 0x028c2003000085a7 */ /* 0x000ea4000800007f */
[----:B--2---:R-:W-:Y:S05]  /*12250*/  @!P0 BRA `(.L_x_3537) ;  /* 0xfffffffc00f08947 */ /* 0x004fea000383ffff */
[----:B------:R-:W-:Y:S05]  /*12260*/  BRA `(.L_x_3591) ;  /* 0xffffffe800f07947 */ /* 0x000fea000383ffff */
.L_x_3538:
[----:B------:R-:W2:Y:S01]  /*12270*/  S2R R2, SR_TID.X ;  /* 0x0000000000027919 */ /* 0x000ea20000002100 */
[----:B------:R-:W-:Y:S01]  /*12280*/  BSSY B0, `(.L_x_3592) ;  /* 0x000000a000007945 */ /* 0x000fe20003800000 */
[----:B------:R-:W-:Y:S01]  /*12290*/  IMAD.MOV.U32 R12, RZ, RZ, RZ ;  /* 0x000000ffff0c7224 */ /* 0x000fe200078e00ff */
[----:B------:R-:W-:Y:S01]  /*122a0*/  MOV R15, 0xffffffff ;  /* 0xffffffff000f7802 */ /* 0x000fe20000000f00 */
[----:B------:R-:W-:Y:S01]  /*122b0*/  IMAD.MOV.U32 R11, RZ, RZ, 0x1f ;  /* 0x0000001fff0b7424 */ /* 0x000fe200078e00ff */
[----:B--2---:R-:W-:-:S04]  /*122c0*/  SHF.R.U32.HI R2, RZ, 0x5, R2 ;  /* 0x00000005ff027819 */ /* 0x004fc80000011602 */
[----:B------:R-:W-:-:S04]  /*122d0*/  LOP3.LUT R2, R2, 0x3, RZ, 0xc0, !PT ;  /* 0x0000000302027812 */ /* 0x000fc800078ec0ff */
[----:B0-----:R-:W-:-:S07]  /*122e0*/  MOV R13, R2 ;  /* 0x00000002000d7202 */ /* 0x001fce0000000f00 */
[----:B-1----:R-:W-:Y:S05]  /*122f0*/  WARPSYNC.COLLECTIVE R15, `(.L_x_3593) ;  /* 0x000000000f087348 */ /* 0x002fea0003c00000 */
[----:B------:R0:W2:Y:S02]  /*12300*/  SHFL.IDX P6, R14, R13, R12, R11 ;  /* 0x0000000c0d0e7389 */ /* 0x0000a400000c000b */
[----:B012---:R-:W-:Y:S01]  /*12310*/  ENDCOLLECTIVE ;  /* 0x000000000000791b */ /* 0x007fe20003800000 */
.L_x_3593:
[----:B------:R-:W-:Y:S05]  /*12320*/  BSYNC B0 ;  /* 0x0000000000007941 */ /* 0x000fea0003800000 */
.L_x_3592:
[----:B------:R-:W-:Y:S05]  /*12330*/  BRA `(.L_x_3594) ;  /* 0xffffffe800d87947 */ /* 0x000fea000383ffff */
.L_x_3541:
[----:B------:R-:W-:Y:S01]  /*12340*/  BSSY B1, `(.L_x_3595) ;  /* 0x0000006000017945 */ /* 0x000fe20003800000 */
[----:B------:R-:W-:-:S07]  /*12350*/  IMAD.MOV.U32 R15, RZ, RZ, -0x1 ;  /* 0xffffffffff0f7424 */ /* 0x000fce00078e00ff */
[----:B012---:R-:W-:Y:S05]  /*12360*/  WARPSYNC.COLLECTIVE R15, `(.L_x_3596) ;  /* 0x000000000f0c7348 */ /* 0x007fea0003c00000 */
[----:B------:R-:W-:Y:S02]  /*12370*/  ELECT P6, UR62, PT ;  /* 0x00000000003e782f */ /* 0x000fe400038c0000 */
[----:B------:R-:W-:Y:S01]  /*12380*/  MOV R14, UR62 ;  /* 0x0000003e000e7c02 */ /* 0x000fe20008000f00 */
[----:B012---:R-:W-:Y:S10]  /*12390*/  ENDCOLLECTIVE ;  /* 0x000000000000791b */ /* 0x007ff40003800000 */
.L_x_3596:
[----:B------:R-:W-:Y:S05]  /*123a0*/  BSYNC B1 ;  /* 0x0000000000017941 */ /* 0x000fea0003800000 */
.L_x_3595:
[----:B------:R-:W-:Y:S05]  /*123b0*/  BRA `(.L_x_3597) ;  /* 0xffffffe800d07947 */ /* 0x000fea000383ffff */
.L_x_3543:
[----:B-1----:R1:W2:Y:S02]  /*123c0*/  SYNCS.PHASECHK.TRANS64.TRYWAIT P0, [R6+URZ], R5 ;  /* 0x00000005060075a7 */ /* 0x0022a4000800017f */
[----:B--2---:R-:W-:Y:S05]  /*123d0*/  @!P0 NANOSLEEP.SYNCS 0x989680 ;  /* 0x009896800000895d */ /* 0x004fea0003900000 */
[----:B------:R-:W2:Y:S02]  /*123e0*/  @!P0 SYNCS.PHASECHK.TRANS64 P0, [R6+URZ], R5 ;  /* 0x00000005060085a7 */ /* 0x000ea4000800007f */
[----:B--2---:R-:W-:Y:S05]  /*123f0*/  @!P0 BRA `(.L_x_3543) ;  /* 0xfffffffc00f08947 */ /* 0x004fea000383ffff */
[----:B------:R-:W-:Y:S05]  /*12400*/  BRA `(.L_x_3598) ;  /* 0xffffffec000c7947 */ /* 0x000fea000383ffff */
.L_x_3544:
[----:B--2---:R2:W3:Y:S02]  /*12410*/  SYNCS.PHASECHK.TRANS64.TRYWAIT P0, [R7+URZ], R2 ;  /* 0x00000002070075a7 */ /* 0x0044e4000800017f */
[----:B---3--:R-:W-:Y:S05]  /*12420*/  @!P0 NANOSLEEP.SYNCS 0x989680 ;  /* 0x009896800000895d */ /* 0x008fea0003900000 */
[----:B------:R-:W3:Y:S02]  /*12430*/  @!P0 SYNCS.PHASECHK.TRANS64 P0, [R7+URZ], R2 ;  /* 0x00000002070085a7 */ /* 0x000ee4000800007f */
[----:B---3--:R-:W-:Y:S05]  /*12440*/  @!P0 BRA `(.L_x_3544) ;  /* 0xfffffffc00f08947 */ /* 0x008fea000383ffff */
[----:B------:R-:W-:Y:S05]  /*12450*/  BRA `(.L_x_3599) ;  /* 0xffffffec00007947 */ /* 0x000fea000383ffff */
.L_x_3546:
[----:B---3--:R3:W4:Y:S02]  /*12460*/  SYNCS.PHASECHK.TRANS64.TRYWAIT P0, [R4+URZ], R5 ;  /* 0x00000005040075a7 */ /* 0x008724000800017f */
[----:B----4-:R-:W-:Y:S05]  /*12470*/  @!P0 NANOSLEEP.SYNCS 0x989680 ;  /* 0x009896800000895d */ /* 0x010fea0003900000 */
[----:B------:R-:W4:Y:S02]  /*12480*/  @!P0 SYNCS.PHASECHK.TRANS64 P0, [R4+URZ], R5 ;  /* 0x00000005040085a7 */ /* 0x000f24000800007f */
[----:B----4-:R-:W-:Y:S05]  /*12490*/  @!P0 BRA `(.L_x_3546) ;  /* 0xfffffffc00f08947 */ /* 0x010fea000383ffff */
[----:B------:R-:W-:Y:S05]  /*124a0*/  BRA `(.L_x_3600) ;  /* 0xffffffec00087947 */ /* 0x000fea000383ffff */
.L_x_3601:
        /* <DEDUP_REMOVED lines=13> */
.L_x_4563:


//--------------------- .text._ZN7cutlass13device_kernelIN5flash11enable_sm90INS1_16FlashAttnFwdSm90INS1_25CollectiveMainloopFwdSm90ILi2EN4cute5tupleIJNS5_1CILi1EEES8_S8_EEENS6_IJNS7_ILi64EEESA_SA_EEELi512ENS_6half_tEfNS_4arch4Sm90ELb1ELb0ELb1ELb1ELb0ELb1ELb0ELb0ELb0ELb0ELb0ELb0EEENS1_21CollectiveEpilogueFwdINS6_IJSA_NS7_ILi512EEESA_EEES9_SC_SE_Li256ELb1ELb0ELb0ELb0EEENS1_36VarlenDynamicPersistentTileSchedulerILi64ELi64ELi256ELi32ELb0ELb0ELb1ELb1ELb1ELb1EEEEEEEEEvNT_6ParamsE --------------------------
	.section	.text._ZN7cutlass13device_kernelIN5flash11enable_sm90INS1_16FlashAttnFwdSm90INS1_25CollectiveMainloopFwdSm90ILi2EN4cute5tupleIJNS5_1CILi1EEES8_S8_EEENS6_IJNS7_ILi64EEESA_SA_EEELi512ENS_6half_tEfNS_4arch4Sm90ELb1ELb0ELb1ELb1ELb0ELb1ELb0ELb0ELb0ELb0ELb0ELb0EEENS1_21CollectiveEpilogueFwdINS6_IJSA_NS7_ILi512EEESA_EEES9_SC_SE_Li256ELb1ELb0ELb0ELb0EEENS1_36VarlenDynamicPersistentTileSchedulerILi64ELi64ELi256ELi32ELb0ELb0ELb1ELb1ELb1ELb1EEEEEEEEEvNT_6ParamsE,"ax",@progbits
	.align	128
.text._ZN7cutlass13device_kernelIN5flash11enable_sm90INS1_16FlashAttnFwdSm90INS1_25CollectiveMainloopFwdSm90ILi2EN4cute5tupleIJNS5_1CILi1EEES8_S8_EEENS6_IJNS7_ILi64EEESA_SA_EEELi512ENS_6half_tEfNS_4arch4Sm90ELb1ELb0ELb1ELb1ELb0ELb1ELb0ELb0ELb0ELb0ELb0ELb0EEENS1_21CollectiveEpilogueFwdINS6_IJSA_NS7_ILi512EEESA_EEES9_SC_SE_Li256ELb1ELb0ELb0ELb0EEENS1_36VarlenDynamicPersistentTileSchedulerILi64ELi64ELi256ELi32ELb0ELb0ELb1ELb1ELb1ELb1EEEEEEEEEvNT_6ParamsE:
        .type           _ZN7cutlass13device_kernelIN5flash11enable_sm90INS1_16FlashAttnFwdSm90INS1_25CollectiveMainloopFwdSm90ILi2EN4cute5tupleIJNS5_1CILi1EEES8_S8_EEENS6_IJNS7_ILi64EEESA_SA_EEELi512ENS_6half_tEfNS_4arch4Sm90ELb1ELb0ELb1ELb1ELb0ELb1ELb0ELb0ELb0ELb0ELb0ELb0EEENS1_21CollectiveEpilogueFwdINS6_IJSA_NS7_ILi512EEESA_EEES9_SC_SE_Li256ELb1ELb0ELb0ELb0EEENS1_36VarlenDynamicPersistentTileSchedulerILi64ELi64ELi256ELi32ELb0ELb0ELb1ELb1ELb1ELb1EEEEEEEEEvNT_6ParamsE,@function
        .size           _ZN7cutlass13device_kernelIN5flash11enable_sm90INS1_16FlashAttnFwdSm90INS1_25CollectiveMainloopFwdSm90ILi2EN4cute5tupleIJNS5_1CILi1EEES8_S8_EEENS6_IJNS7_ILi64EEESA_SA_EEELi512ENS_6half_tEfNS_4arch4Sm90ELb1ELb0ELb1ELb1ELb0ELb1ELb0ELb0ELb0ELb0ELb0ELb0EEENS1_21CollectiveEpilogueFwdINS6_IJSA_NS7_ILi512EEESA_EEES9_SC_SE_Li256ELb1ELb0ELb0ELb0EEENS1_36VarlenDynamicPersistentTileSchedulerILi64ELi64ELi256ELi32ELb0ELb0ELb1ELb1ELb1ELb1EEEEEEEEEvNT_6ParamsE,(.L_x_4564 - _ZN7cutlass13device_kernelIN5flash11enable_sm90INS1_16FlashAttnFwdSm90INS1_25CollectiveMainloopFwdSm90ILi2EN4cute5tupleIJNS5_1CILi1EEES8_S8_EEENS6_IJNS7_ILi64EEESA_SA_EEELi512ENS_6half_tEfNS_4arch4Sm90ELb1ELb0ELb1ELb1ELb0ELb1ELb0ELb0ELb0ELb0ELb0ELb0EEENS1_21CollectiveEpilogueFwdINS6_IJSA_NS7_ILi512EEESA_EEES9_SC_SE_Li256ELb1ELb0ELb0ELb0EEENS1_36VarlenDynamicPersistentTileSchedulerILi64ELi64ELi256ELi32ELb0ELb0ELb1ELb1ELb1ELb1EEEEEEEEEvNT_6ParamsE)
        .other          _ZN7cutlass13device_kernelIN5flash11enable_sm90INS1_16FlashAttnFwdSm90INS1_25CollectiveMainloopFwdSm90ILi2EN4cute5tupleIJNS5_1CILi1EEES8_S8_EEENS6_IJNS7_ILi64EEESA_SA_EEELi512ENS_6half_tEfNS_4arch4Sm90ELb1ELb0ELb1ELb1ELb0ELb1ELb0ELb0ELb0ELb0ELb0ELb0EEENS1_21CollectiveEpilogueFwdINS6_IJSA_NS7_ILi512EEESA_EEES9_SC_SE_Li256ELb1ELb0ELb0ELb0EEENS1_36VarlenDynamicPersistentTileSchedulerILi64ELi64ELi256ELi32ELb0ELb0ELb1ELb1ELb1ELb1EEEEEEEEEvNT_6ParamsE,@"STO_CUDA_ENTRY STV_DEFAULT"
_ZN7cutlass13device_kernelIN5flash11enable_sm90INS1_16FlashAttnFwdSm90INS1_25CollectiveMainloopFwdSm90ILi2EN4cute5tupleIJNS5_1CILi1EEES8_S8_EEENS6_IJNS7_ILi64EEESA_SA_EEELi512ENS_6half_tEfNS_4arch4Sm90ELb1ELb0ELb1ELb1ELb0ELb1ELb0ELb0ELb0ELb0ELb0ELb0EEENS1_21CollectiveEpilogueFwdINS6_IJSA_NS7_ILi512EEESA_EEES9_SC_SE_Li256ELb1ELb0ELb0ELb0EEENS1_36VarlenDynamicPersistentTileSchedulerILi64ELi64ELi256ELi32ELb0ELb0ELb1ELb1ELb1ELb1EEEEEEEEEvNT_6ParamsE:
        /* <DEDUP_REMOVED lines=26> */
.L_x_3603:
[----:B------:R-:W-:Y:S05]  /*01a0*/  BSYNC B0 ;  /* 0x0000000000007941 */ /* 0x000fea0003800000 */
.L_x_3602:
        /* <DEDUP_REMOVED lines=37> */
.L_x_3604:
        /* <DEDUP_REMOVED lines=22> */
.L_x_3605:
        /* <DEDUP_REMOVED lines=18> */
.L_x_3606:
        /* <DEDUP_REMOVED lines=22> */
.L_x_3607:
        /* <DEDUP_REMOVED lines=22> */
.L_x_3608:
        /* <DEDUP_REMOVED lines=9> */
.L_x_3611:
        /* <DEDUP_REMOVED lines=42> */
[----:B------:R-:W-:-:S04]  /*0c70*/  LEA.HI R8, R8, R7, RZ, 0x3 ;  /* 0x0000000708087211 */ /* 0x000fc800078f18ff */
[----:B------:R-:W-:Y:S02]  /*0c80*/  LOP3.LUT R8, R8, 0xfffffff8, RZ, 0xc0, !PT ;  /* 0xfffffff808087812 */ /* 0x000fe400078ec0ff */
[----:B------:R-:W-:Y:S02]  /*0c90*/  LEA.HI R13, R12, R199, RZ, 0x2 ;  /* 0x000000c70c0d7211 */ /* 0x000fe400078f10ff */
[----:B------:R-:W-:Y:S01]  /*0ca0*/  LOP3.LUT R12, R10, 0xfffffff8, RZ, 0xc0, !PT ;  /* 0xfffffff80a0c7812 */ /* 0x000fe200078ec0ff */
[----:B------:R-:W-:Y:S01]  /*0cb0*/  IMAD.IADD R8, R7, 0x1, -R8 ;  /* 0x0000000107087824 */ /* 0x000fe200078e0a08 */
[----:B------:R-:W-:Y:S02]  /*0cc0*/  LOP3.LUT R7, R6, 0x7ffffffc, RZ, 0xc0, !PT ;  /* 0x7ffffffc06077812 */ /* 0x000fe400078ec0ff */
[----:B------:R-:W-:Y:S01]  /*0cd0*/  LOP3.LUT R16, R13, 0x3ffffc, RZ, 0xc0, !PT ;  /* 0x003ffffc0d107812 */ /* 0x000fe200078ec0ff */
[----:B------:R-:W-:Y:S01]  /*0ce0*/  IMAD.IADD R12, R9, 0x1, -R12 ;  /* 0x00000001090c7824 */ /* 0x000fe200078e0a0c */
[----:B------:R-:W-:Y:S01]  /*0cf0*/  SHF.R.S32.HI R210, RZ, 0x7, R3 ;  /* 0x00000007ffd27819 */ /* 0x000fe20000011403 */
[----:B------:R-:W-:Y:S01]  /*0d00*/  IMAD.IADD R7, R4, 0x1, -R7 ;  /* 0x0000000104077824 */ /* 0x000fe200078e0a07 */
[----:B------:R-:W-:Y:S01]  /*0d10*/  LEA.HI R5, R5, R4, RZ, 0x5 ;  /* 0x0000000405057211 */ /* 0x000fe200078f28ff */
[----:B------:R-:W-:Y:S01]  /*0d20*/  IMAD.IADD R16, R199, 0x1, -R16 ;  /* 0x00000001c7107824 */ /* 0x000fe200078e0a10 */
[----:B------:R-:W-:Y:S01]  /*0d30*/  LEA.HI R4, R0, R219, RZ, 0x3 ;  /* 0x000000db00047211 */ /* 0x000fe200078f18ff */
[----:B------:R-:W-:Y:S01]  /*0d40*/  IMAD.IADD R14, R11, 0x1, -R14 ;  /* 0x000000010b0e7824 */ /* 0x000fe200078e0a0e */
[----:B------:R-:W-:Y:S01]  /*0d50*/  LEA R13, R210, R9, 0x8 ;  /* 0x00000009d20d7211 */ /* 0x000fe200078e40ff */
[----:B------:R-:W-:Y:S01]  /*0d60*/  IMAD.SHL.U32 R9, R12, 0x40, RZ ;  /* 0x000000400c097824 */ /* 0x000fe200078e00ff */
[----:B------:R-:W-:Y:S01]  /*0d70*/  LEA.HI R0, R0, R219, RZ, 0x2 ;  /* 0x000000db00007211 */ /* 0x000fe200078f10ff */
[----:B------:R-:W-:Y:S01]  /*0d80*/  IMAD.SHL.U32 R14, R14, 0x8, RZ ;  /* 0x000000080e0e7824 */ /* 0x000fe200078e00ff */
[----:B------:R-:W-:Y:S01]  /*0d90*/  LEA R13, R16, R13, 0x4 ;  /* 0x0000000d100d7211 */ /* 0x000fe200078e20ff */
[----:B------:R-:W-:Y:S01]  /*0da0*/  IMAD.SHL.U32 R10, R10, 0x40, RZ ;  /* 0x000000400a0a7824 */ /* 0x000fe200078e00ff */
[----:B------:R-:W-:-:S02]  /*0db0*/  SHF.R.S32.HI R22, RZ, 0x2, R0 ;  /* 0x00000002ff167819 */ /* 0x000fc40000011400 */
[----:B------:R-:W-:Y:S02]  /*0dc0*/  LOP3.LUT R9, R9, 0x1c0, RZ, 0xc0, !PT ;  /* 0x000001c009097812 */ /* 0x000fe400078ec0ff */
[----:B------:R-:W-:Y:S01]  /*0dd0*/  SHF.R.S32.HI R5, RZ, 0x5, R5 ;  /* 0x00000005ff057819 */ /* 0x000fe20000011405 */
[----:B------:R-:W-:Y:S01]  /*0de0*/  VIADD R221, R22, 0x20 ;  /* 0x0000002016dd7836 */ /* 0x000fe20000000000 */
[----:B------:R-:W-:Y:S02]  /*0df0*/  LEA R218, R13, R14, 0x6 ;  /* 0x0000000e0dda7211 */ /* 0x000fe400078e30ff */
[----:B------:R-:W-:Y:S02]  /*0e00*/  LOP3.LUT R10, R10, 0x7ffffe00, RZ, 0xc0, !PT ;  /* 0x7ffffe000a0a7812 */ /* 0x000fe400078ec0ff */
[----:B------:R-:W-:Y:S01]  /*0e10*/  LOP3.LUT R14, R9, 0x8, R14, 0xf8, !PT ;  /* 0x00000008090e7812 */ /* 0x000fe200078ef80e */
[----:B------:R-:W-:Y:S01]  /*0e20*/  IMAD R190, R5, 0x10, R8 ;  /* 0x0000001005be7824 */ /* 0x000fe200078e0208 */
[----:B------:R-:W-:Y:S01]  /*0e30*/  SHF.R.U32.HI R9, RZ, 0x3, R9 ;  /* 0x00000003ff097819 */ /* 0x000fe20000011609 */
[----:B------:R-:W-:Y:S01]  /*0e40*/  IMAD R10, R199, 0x400, R10 ;  /* 0x00000400c70a7824 */ /* 0x000fe200078e020a */
[----:B------:R-:W-:-:S02]  /*0e50*/  LOP3.LUT R6, R0, 0xfffffffc, RZ, 0xc0, !PT ;  /* 0xfffffffc00067812 */ /* 0x000fc400078ec0ff */
[----:B------:R-:W-:Y:S02]  /*0e60*/  SHF.R.S32.HI R5, RZ, 0x1f, R0 ;  /* 0x0000001fff057819 */ /* 0x000fe40000011400 */
        /* <DEDUP_REMOVED lines=9> */
[----:B------:R-:W-:Y:S01]  /*0f00*/  IMAD.SHL.U32 R217, R0, 0x40, RZ ;  /* 0x0000004000d97824 */ /* 0x000fe200078e00ff */
[----:B------:R-:W-:Y:S01]  /*0f10*/  LOP3.LUT R216, R216, 0x1c0, RZ, 0xc0, !PT ;  /* 0x000001c0d8d87812 */ /* 0x000fe200078ec0ff */
[----:B------:R-:W-:Y:S01]  /*0f20*/  IMAD R195, R9, 0x2, R2 ;  /* 0x0000000209c37824 */ /* 0x000fe200078e0202 */
[----:B------:R-:W-:Y:S01]  /*0f30*/  SHF.R.S32.HI R200, RZ, 0x3, R4 ;  /* 0x00000003ffc87819 */ /* 0x000fe20000011404 */
[----:B------:R-:W-:Y:S01]  /*0f40*/  IMAD.MOV.U32 R197, RZ, RZ, 0x40 ;  /* 0x00000040ffc57424 */ /* 0x000fe200078e00ff */
[----:B------:R-:W-:Y:S01]  /*0f50*/  LOP3.LUT R4, R4, 0x1ffffff8, RZ, 0xc0, !PT ;  /* 0x1ffffff804047812 */ /* 0x000fe200078ec0ff */
[----:B------:R-:W-:Y:S01]  /*0f60*/  VIADD R198, R195, 0x26800 ;  /* 0x00026800c3c67836 */ /* 0x000fe20000000000 */
[----:B------:R-:W-:-:S02]  /*0f70*/  LOP3.LUT R3, R3, 0xfffffe, RZ, 0xc0, !PT ;  /* 0x00fffffe03037812 */ /* 0x000fc400078ec0ff */
[----:B------:R-:W-:Y:S02]  /*0f80*/  LEA.HI R5, R5, R22, RZ, 0x3 ;  /* 0x0000001605057211 */ /* 0x000fe400078f18ff */
[----:B------:R-:W-:Y:S02]  /*0f90*/  LOP3.LUT R0, R216, 0x38, R16, 0xf8, !PT ;  /* 0x00000038d8007812 */ /* 0x000fe400078ef810 */
[----:B------:R-:W-:Y:S02]  /*0fa0*/  SHF.R.U32.HI R220, RZ, 0x3, R216 ;  /* 0x00000003ffdc7819 */ /* 0x000fe400000116d8 */
[----:B------:R-:W-:Y:S01]  /*0fb0*/  LOP3.LUT R217, R217, 0xfffffe00, RZ, 0xc0, !PT ;  /* 0xfffffe00d9d97812 */ /* 0x000fe200078ec0ff */
[----:B------:R-:W-:Y:S01]  /*0fc0*/  IMAD.IADD R4, R219, 0x1, -R4 ;  /* 0x00000001db047824 */ /* 0x000fe200078e0a04 */
[----:B------:R-:W-:Y:S01]  /*0fd0*/  SEL R197, R197, 0xffffffc0, !P2 ;  /* 0xffffffc0c5c57807 */ /* 0x000fe20005000000 */
[----:B------:R-:W-:Y:S01]  /*0fe0*/  IMAD.IADD R3, R210, 0x1, -R3 ;  /* 0x00000001d2037824 */ /* 0x000fe200078e0a03 */
[----:B------:R-:W-:Y:S01]  /*0ff0*/  IADD3 R196, R195, 0x26820, RZ ;  /* 0x00026820c3c47810 */ /* 0x000fe20007ffe0ff */
[----:B------:R-:W-:Y:S01]  /*1000*/  @P1 VIADD R196, R198, 0xffffffe0 ;  /* 0xffffffe0c6c41836 */ /* 0x000fe20000000000 */
[----:B------:R-:W-:-:S02]  /*1010*/  LOP3.LUT R5, R5, 0xfffffff8, RZ, 0xc0, !PT ;  /* 0xfffffff805057812 */ /* 0x000fc400078ec0ff */
[----:B------:R-:W-:Y:S01]  /*1020*/  LOP3.LUT R215, R217, R0, R220, 0xf6, !PT ;  /* 0x00000000d9d77212 */ /* 0x000fe200078ef6dc */
[----:B------:R-:W-:Y:S01]  /*1030*/  IMAD.IADD R198, R198, 0x1, R197 ;  /* 0x00000001c6c67824 */ /* 0x000fe200078e02c5 */
[----:B------:R-:W-:Y:S01]  /*1040*/  MOV R189, RZ ;  /* 0x000000ff00bd7202 */ /* 0x000fe20000000f00 */
[----:B------:R-:W-:Y:S01]  /*1050*/  IMAD.MOV.U32 R206, RZ, RZ, RZ ;  /* 0x000000ffffce7224 */ /* 0x000fe200078e00ff */
[----:B------:R-:W-:Y:S01]  /*1060*/  CS2R R18, SRZ ;  /* 0x0000000000127805 */ /* 0x000fe2000001ff00 */
[----:B------:R-:W-:Y:S01]  /*1070*/  IMAD.MOV.U32 R23, RZ, RZ, RZ ;  /* 0x000000ffff177224 */ /* 0x000fe200078e00ff */
[----:B------:R-:W-:Y:S01]  /*1080*/  SHF.R.S32.HI R214, RZ, 0x1f, R22 ;  /* 0x0000001fffd67819 */ /* 0x000fe20000011416 */
[----:B------:R-:W-:Y:S01]  /*1090*/  IMAD.SHL.U32 R194, R3, 0x100, RZ ;  /* 0x0000010003c27824 */ /* 0x000fe200078e00ff */
[----:B------:R-:W-:Y:S01]  /*10a0*/  SHF.L.U32 R193, R4, 0x3, RZ ;  /* 0x0000000304c17819 */ /* 0x000fe200000006ff */
[----:B------:R-:W-:Y:S01]  /*10b0*/  IMAD.SHL.U32 R192, R7, 0x2, RZ ;  /* 0x0000000207c07824 */ /* 0x000fe200078e00ff */
[----:B------:R-:W-:Y:S01]  /*10c0*/  IADD3 R191, R22, -R5, RZ ;  /* 0x8000000516bf7210 */ /* 0x000fe20007ffe0ff */
[----:B------:R-:W-:Y:S01]  /*10d0*/  IMAD.IADD R197, R197, 0x1, R196 ;  /* 0x00000001c5c57824 */ /* 0x000fe200078e02c4 */
[----:B------:R-:W-:-:S02]  /*10e0*/  LEA R215, R215, R2, 0x1 ;  /* 0x00000002d7d77211 */ /* 0x000fc400078e08ff */
[----:B--2---:R-:W-:-:S07]  /*10f0*/  LOP3.LUT R188, R15, 0x1, RZ, 0xfc, !PT ;  /* 0x000000010fbc7812 */ /* 0x004fce00078efcff */
.L_x_3758:
[----:B0----5:R-:W0:Y:S01]  /*1100*/  LDC.64 R4, c[0x0][0xc60] ;  /* 0x00031800ff047b82 */ /* 0x021e220000000a00 */
[----:B------:R-:W-:Y:S01]  /*1110*/  ULDC.64 UR4, c[0x0][0xa28] ;  /* 0x00028a0000047ab9 */ /* 0x000fe20000000a00 */
[----:B------:R-:W-:Y:S01]  /*1120*/  ULDC.64 UR8, c[0x0][0xa18] ;  /* 0x0002860000087ab9 */ /* 0x000fe20000000a00 */
[----:B------:R-:W-:Y:S01]  /*1130*/  ULDC.64 UR6, c[0x0][0xa08] ;  /* 0x0002820000067ab9 */ /* 0x000fe20000000a00 */
[----:B0-----:R-:W-:-:S05]  /*1140*/  IMAD.WIDE R4, R187, 0x4, R4 ;  /* 0x00000004bb047825 */ /* 0x001fca00078e0204 */
[----:B------:R-:W2:Y:S01]  /*1150*/  LDG.E R205, desc[UR40][R4.64] ;  /* 0x0000002804cd7981 */ /* 0x000ea2000c1e1900 */
        /* <DEDUP_REMOVED lines=14> */
[----:B------:R-:W-:-:S03]  /*1240*/  IADD3 R8, P4, R203, UR6, RZ ;  /* 0x00000006cb087c10 */ /* 0x000fc6000ff9e0ff */
[----:B------:R0:W5:Y:S01]  /*1250*/  @P2 LDG.E R3, desc[UR40][R4.64] ;  /* 0x0000002804032981 */ /* 0x000162000c1e1900 */
[----:B-1--4-:R-:W-:Y:S01]  /*1260*/  @P1 IADD3 R6, P2, R203, UR8, RZ ;  /* 0x00000008cb061c10 */ /* 0x012fe2000ff5e0ff */
        /* <DEDUP_REMOVED lines=19> */
[----:B0--3--:R-:W-:Y:S06]  /*13a0*/  @P1 BRA `(.L_x_3613) ;  /* 0x0000000000241947 */ /* 0x009fec0003800000 */
        /* <DEDUP_REMOVED lines=9> */
.L_x_3613:
[----:B------:R-:W-:Y:S01]  /*1440*/  IMAD.U32 R32, RZ, RZ, UR5 ;  /* 0x00000005ff207e24 */ /* 0x000fe2000f8e00ff */
[----:B------:R-:W-:Y:S01]  /*1450*/  MOV R24, UR4 ;  /* 0x0000000400187c02 */ /* 0x000fe20008000f00 */
[----:B------:R-:W-:Y:S06]  /*1460*/  @!P2 BRA `(.L_x_3614) ;  /* 0x000000000010a947 */ /* 0x000fec0003800000 */
[----:B------:R-:W-:-:S04]  /*1470*/  IADD3 R4, P0, R203, UR8, RZ ;  /* 0x00000008cb047c10 */ /* 0x000fc8000ff1e0ff */
[----:B------:R-:W-:-:S05]  /*1480*/  IADD3.X R5, R204, UR9, RZ, P0, !PT ;  /* 0x00000009cc057c10 */ /* 0x000fca00087fe4ff */
[----:B------:R0:W5:Y:S01]  /*1490*/  LDG.E R24, desc[UR40][R4.64] ;  /* 0x0000002804187981 */ /* 0x000162000c1e1900 */
[----:B------:R-:W-:Y:S05]  /*14a0*/  BRA `(.L_x_3615) ;  /* 0x0000000000107947 */ /* 0x000fea0003800000 */
.L_x_3614:
[----:B------:R-:W-:Y:S05]  /*14b0*/  @!P0 BRA `(.L_x_3615) ;  /* 0x00000000000c8947 */ /* 0x000fea0003800000 */
[----:B------:R-:W2:Y:S04]  /*14c0*/  LDG.E R5, desc[UR40][R8.64] ;  /* 0x0000002808057981 */ /* 0x000ea8000c1e1900 */
[----:B------:R-:W2:Y:S02]  /*14d0*/  LDG.E R24, desc[UR40][R8.64+0x4] ;  /* 0x0000042808187981 */ /* 0x000ea4000c1e1900 */
[----:B--2---:R-:W-:-:S07]  /*14e0*/  IMAD.IADD R24, R24, 0x1, -R5 ;  /* 0x0000000118187824 */ /* 0x004fce00078e0a05 */
.L_x_3615:
        /* <DEDUP_REMOVED lines=15> */
[----:B------:R-:W-:Y:S02]  /*15e0*/  LEA R3, R185, 0x7f, 0x6 ;  /* 0x0000007fb9037811 */ /* 0x000fe400078e30ff */
[----:B------:R-:W-:Y:S01]  /*15f0*/  PLOP3.LUT P3, PT, PT, PT, PT, 0x80, 0x0 ;  /* 0x000000000000781c */ /* 0x000fe20003f6f070 */
[----:B------:R-:W-:-:S05]  /*1600*/  IMAD.MOV R46, RZ, RZ, -R11 ;  /* 0x000000ffff2e7224 */ /* 0x000fca00078e0a0b */
[----:B------:R-:W-:Y:S02]  /*1610*/  VIMNMX R46, RZ, R46, !PT ;  /* 0x0000002eff2e7248 */ /* 0x000fe40007fe0100 */
[----:B--2---:R-:W-:-:S05]  /*1620*/  @P0 IADD3 R32, -R0, R9, RZ ;  /* 0x0000000900200210 */ /* 0x004fca0007ffe1ff */
[----:B------:R-:W-:-:S04]  /*1630*/  IMAD.IADD R187, R11, 0x1, R32 ;  /* 0x000000010bbb7824 */ /* 0x000fc800078e0220 */
[C---:B------:R-:W-:Y:S01]  /*1640*/  VIADD R0, R187.reuse, 0x3f ;  /* 0x0000003fbb007836 */ /* 0x040fe20000000000 */
[----:B------:R-:W-:-:S04]  /*1650*/  IADD3 R4, R187, R3, -R184 ;  /* 0x00000003bb047210 */ /* 0x000fc80007ffe8b8 */
[----:B------:R-:W-:Y:S02]  /*1660*/  SHF.R.S32.HI R3, RZ, 0x1f, R0 ;  /* 0x0000001fff037819 */ /* 0x000fe40000011400 */
[----:B------:R-:W-:Y:S02]  /*1670*/  SHF.R.S32.HI R5, RZ, 0x1f, R4 ;  /* 0x0000001fff057819 */ /* 0x000fe40000011404 */
[----:B------:R-:W-:Y:S02]  /*1680*/  LEA.HI R3, R3, R0, RZ, 0x6 ;  /* 0x0000000003037211 */ /* 0x000fe400078f30ff */
[----:B------:R-:W-:Y:S02]  /*1690*/  LEA.HI R5, R5, R4, RZ, 0x6 ;  /* 0x0000000405057211 */ /* 0x000fe400078f30ff */
[----:B------:R-:W-:Y:S02]  /*16a0*/  SHF.R.S32.HI R3, RZ, 0x6, R3 ;  /* 0x00000006ff037819 */ /* 0x000fe40000011403 */
[----:B------:R-:W-:-:S04]  /*16b0*/  SHF.R.S32.HI R168, RZ, 0x6, R5 ;  /* 0x00000006ffa87819 */ /* 0x000fc80000011405 */
[----:B------:R-:W-:-:S04]  /*16c0*/  VIMNMX R168, R3, R168, PT ;  /* 0x000000a803a87248 */ /* 0x000fc80003fe0100 */
[----:B------:R-:W-:-:S04]  /*16d0*/  LEA R3, R168, -R11, 0x6 ;  /* 0x8000000ba8037211 */ /* 0x000fc800078e30ff */
[----:B------:R-:W-:-:S04]  /*16e0*/  VIMNMX R3, R3, R32, PT ;  /* 0x0000002003037248 */ /* 0x000fc80003fe0100 */
[----:B------:R-:W-:Y:S02]  /*16f0*/  ISETP.GT.AND P0, PT, R3, R46, PT ;  /* 0x0000002e0300720c */ /* 0x000fe40003f04270 */
[----:B------:R-:W-:-:S05]  /*1700*/  SHF.R.U32.HI R46, RZ, 0x6, R46 ;  /* 0x00000006ff2e7819 */ /* 0x000fca000001162e */
[----:B------:R-:W-:-:S06]  /*1710*/  IMAD.MOV.U32 R47, RZ, RZ, R46 ;  /* 0x000000ffff2f7224 */ /* 0x000fcc00078e002e */
[----:B------:R-:W-:-:S05]  /*1720*/  @P0 VIADD R0, R3, 0x3f ;  /* 0x0000003f03000836 */ /* 0x000fca0000000000 */
        /* <DEDUP_REMOVED lines=16> */
[----:B------:R-:W-:Y:S01]  /*1830*/  MOV R10, UR6 ;  /* 0x00000006000a7c02 */ /* 0x000fe20008000f00 */
[----:B------:R-:W-:Y:S01]  /*1840*/  IMAD.U32 R6, RZ, RZ, UR4 ;  /* 0x00000004ff067e24 */ /* 0x000fe2000f8e00ff */
[----:B------:R-:W-:Y:S01]  /*1850*/  MOV R13, RZ ;  /* 0x000000ff000d7202 */ /* 0x000fe20000000f00 */
[----:B------:R-:W-:-:S02]  /*1860*/  IMAD.U32 R7, RZ, RZ, UR5 ;  /* 0x00000005ff077e24 */ /* 0x000fc4000f8e00ff */
[----:B------:R-:W-:Y:S02]  /*1870*/  IMAD.U32 R11, RZ, RZ, UR7 ;  /* 0x00000007ff0b7e24 */ /* 0x000fe4000f8e00ff */
[----:B------:R-:W-:Y:S02]  /*1880*/  IMAD.MOV.U32 R8, RZ, RZ, 0x70 ;  /* 0x00000070ff087424 */ /* 0x000fe400078e00ff */
[----:B0-----:R-:W-:-:S07]  /*1890*/  IMAD.MOV.U32 R12, RZ, RZ, 0x1 ;  /* 0x00000001ff0c7424 */ /* 0x001fce00078e00ff */
[----:B------:R-:W-:-:S07]  /*18a0*/  LEPC R20, `(.L_x_3618) ;  /* 0x000000001014794e */ /* 0x000fce0000000000 */
[----:B-1---5:R-:W-:Y:S05]  /*18b0*/  CALL.ABS.NOINC R14 ;  /* 0x000000000e007343 */ /* 0x022fea0003c00000 */
.L_x_3618:
[----:B------:R-:W-:Y:S05]  /*18c0*/  BSYNC B6 ;  /* 0x0000000000067941 */ /* 0x000fea0003800000 */
.L_x_3617:
        /* <DEDUP_REMOVED lines=20> */
.L_x_3620:
[----:B------:R-:W-:Y:S05]  /*1a10*/  BSYNC B6 ;  /* 0x0000000000067941 */ /* 0x000fea0003800000 */
.L_x_3619:
        /* <DEDUP_REMOVED lines=8> */
[----:B------:R-:W2:Y:S06]  /*1aa0*/  LDC.64 R42, c[0x0][0x3d8] ;  /* 0x0000f600ff2a7b82 */ /* 0x000eac0000000a00 */
[----:B------:R-:W-:Y:S02]  /*1ab0*/  @P0 IADD3 R4, P1, R203, UR4, RZ ;  /* 0x00000004cb040c10 */ /* 0x000fe4000ff3e0ff */
[----:B------:R-:W3:Y:S02]  /*1ac0*/  LDC R63, c[0x0][0x3d4] ;  /* 0x0000f500ff3f7b82 */ /* 0x000ee40000000800 */
[----:B------:R-:W-:Y:S01]  /*1ad0*/  @P0 IADD3.X R5, R204, UR5, RZ, P1, !PT ;  /* 0x00000005cc050c10 */ /* 0x000fe20008ffe4ff */
[----:B------:R-:W-:-:S04]  /*1ae0*/  ULDC.64 UR4, c[0x0][0x2f8] ;  /* 0x0000be0000047ab9 */ /* 0x000fc80000000a00 */
[----:B------:R4:W3:Y:S01]  /*1af0*/  @P0 LDG.E R25, desc[UR40][R4.64] ;  /* 0x0000002804190981 */ /* 0x0008e2000c1e1900 */
[----:B0-----:R-:W-:Y:S01]  /*1b00*/  ISETP.NE.AND P0, PT, R0, 0x1, PT ;  /* 0x000000010000780c */ /* 0x001fe20003f05270 */
[----:B------:R-:W-:Y:S01]  /*1b10*/  IMAD.SHL.U32 R38, R209, 0x4, RZ ;  /* 0x00000004d1267824 */ /* 0x000fe200078e00ff */
[----:B------:R-:W-:Y:S01]  /*1b20*/  SHF.R.S32.HI R15, RZ, 0x1f, R27 ;  /* 0x0000001fff0f7819 */ /* 0x000fe2000001141b */
[-C--:B-1----:R-:W-:Y:S01]  /*1b30*/  IMAD.WIDE.U32 R48, R22, R28.reuse, R16 ;  /* 0x0000001c16307225 */ /* 0x082fe200078e0010 */
[----:B------:R-:W0:Y:S01]  /*1b40*/  LDC.64 R44, c[0x0][0x3e8] ;  /* 0x0000fa00ff2c7b82 */ /* 0x000e220000000a00 */
[----:B------:R-:W1:Y:S01]  /*1b50*/  S2R R26, SR_TID.X ;  /* 0x00000000001a7919 */ /* 0x000e620000002100 */
[----:B------:R-:W-:Y:S01]  /*1b60*/  SHF.R.S32.HI R39, RZ, 0x1f, R38 ;  /* 0x0000001fff277819 */ /* 0x000fe20000011426 */
[-C--:B------:R-:W-:Y:S01]  /*1b70*/  IMAD R6, R15, R28.reuse, RZ ;  /* 0x0000001c0f067224 */ /* 0x080fe200078e02ff */
[----:B------:R-:W-:Y:S01]  /*1b80*/  SHF.L.U32 R58, R191, 0x6, RZ ;  /* 0x00000006bf3a7819 */ /* 0x000fe200000006ff */
[----:B----4-:R-:W-:Y:S01]  /*1b90*/  IMAD.WIDE.U32 R4, R27, R28, RZ ;  /* 0x0000001c1b047225 */ /* 0x010fe200078e00ff */
[----:B--2---:R-:W-:-:S02]  /*1ba0*/  SHF.L.U64.HI R52, R42, 0x6, R43 ;  /* 0x000000062a347819 */ /* 0x004fc4000001022b */
[----:B------:R-:W2:Y:S01]  /*1bb0*/  LDC R61, c[0x0][0x3d4] ;  /* 0x0000f500ff3d7b82 */ /* 0x000ea20000000800 */
[----:B------:R-:W-:Y:S01]  /*1bc0*/  IMAD.SHL.U32 R53, R42, 0x40, RZ ;  /* 0x000000402a357824 */ /* 0x000fe200078e00ff */
[----:B------:R-:W-:Y:S01]  /*1bd0*/  LOP3.LUT R58, R58, 0x1c0, RZ, 0xc0, !PT ;  /* 0x000001c03a3a7812 */ /* 0x000fe200078ec0ff */
[----:B------:R-:W-:Y:S01]  /*1be0*/  IMAD.SHL.U32 R51, R28, 0x40, RZ ;  /* 0x000000401c337824 */ /* 0x000fe200078e00ff */
[C---:B---3--:R-:W-:Y:S01]  /*1bf0*/  ISETP.GE.AND P2, PT, R16.reuse, R63, PT ;  /* 0x0000003f1000720c */ /* 0x048fe20003f46270 */
[----:B------:R-:W-:Y:S01]  /*1c00*/  VIADD R76, R16, 0x20 ;  /* 0x00000020104c7836 */ /* 0x000fe20000000000 */
[----:B------:R-:W-:Y:S02]  /*1c10*/  SHF.R.U32.HI R62, RZ, 0x3, R58 ;  /* 0x00000003ff3e7819 */ /* 0x000fe4000001163a */
[----:B------:R-:W3:Y:S01]  /*1c20*/  @P0 LDC R3, c[0x0][0x42c] ;  /* 0x00010b00ff030b82 */ /* 0x000ee20000000800 */
[----:B------:R-:W-:Y:S02]  /*1c30*/  SEL R13, R63, RZ, P2 ;  /* 0x000000ff3f0d7207 */ /* 0x000fe40001000000 */
[----:B------:R-:W-:-:S02]  /*1c40*/  SHF.L.U64.HI R50, R28, 0x6, R29 ;  /* 0x000000061c327819 */ /* 0x000fc4000001021d */
[----:B------:R-:W-:Y:S02]  /*1c50*/  IADD3 R13, R16, R13, RZ ;  /* 0x0000000d100d7210 */ /* 0x000fe40007ffe0ff */
[----:B------:R-:W-:Y:S01]  /*1c60*/  P2R R72, PR, RZ, 0x4 ;  /* 0x00000004ff487803 */ /* 0x000fe20000000000 */
[----:B------:R-:W4:Y:S01]  /*1c70*/  @P0 LDC R7, c[0x0][0x430] ;  /* 0x00010c00ff070b82 */ /* 0x000f220000000800 */
[----:B------:R-:W-:Y:S01]  /*1c80*/  SHF.R.S32.HI R12, RZ, 0x1f, R13 ;  /* 0x0000001fff0c7819 */ /* 0x000fe2000001140d */
[----:B0-----:R-:W-:Y:S01]  /*1c90*/  IMAD.WIDE.U32 R10, R22, R44, R16 ;  /* 0x0000002c160a7225 */ /* 0x001fe200078e0010 */
[C---:B------:R-:W-:Y:S02]  /*1ca0*/  SHF.L.U64.HI R54, R44.reuse, 0x6, R45 ;  /* 0x000000062c367819 */ /* 0x040fe4000001022d */
[----:B------:R-:W-:Y:S01]  /*1cb0*/  SHF.L.U32 R63, R63, 0x1, RZ ;  /* 0x000000013f3f7819 */ /* 0x000fe200000006ff */
[----:B------:R-:W-:Y:S02]  /*1cc0*/  IMAD.SHL.U32 R55, R44, 0x40, RZ ;  /* 0x000000402c377824 */ /* 0x000fe400078e00ff */
[----:B------:R-:W0:Y:S01]  /*1cd0*/  LDC R60, c[0x0][0x2e4] ;  /* 0x0000b900ff3c7b82 */ /* 0x000e220000000800 */
[----:B-1----:R-:W-:-:S05]  /*1ce0*/  SHF.R.U32.HI R26, RZ, 0x7, R26 ;  /* 0x00000007ff1a7819 */ /* 0x002fca000001161a */
[----:B------:R-:W-:Y:S02]  /*1cf0*/  VIADD R59, R26, 0x8 ;  /* 0x000000081a3b7836 */ /* 0x000fe40000000000 */
[----:B---3--:R-:W-:-:S04]  /*1d00*/  @P0 IMAD.HI.U32 R0, R186, R3, RZ ;  /* 0x00000003ba000227 */ /* 0x008fc800078e00ff */
[----:B------:R-:W-:Y:S01]  /*1d10*/  IMAD R3, R27, R29, R6 ;  /* 0x0000001d1b037224 */ /* 0x000fe200078e0206 */
[----:B----4-:R-:W-:Y:S02]  /*1d20*/  @P0 SHF.R.U32.HI R186, RZ, R7, R0 ;  /* 0x00000007ffba0219 */ /* 0x010fe40000011600 */
[----:B------:R-:W-:Y:S02]  /*1d30*/  ISETP.NE.U32.AND P0, PT, RZ, UR6, PT ;  /* 0x00000006ff007c0c */ /* 0x000fe4000bf05070 */
[----:B------:R-:W-:Y:S02]  /*1d40*/  SHF.R.S32.HI R0, RZ, 0x1f, R186 ;  /* 0x0000001fff007819 */ /* 0x000fe400000114ba */
[----:B------:R-:W-:Y:S01]  /*1d50*/  ISETP.NE.AND.EX P0, PT, RZ, UR7, PT, P0 ;  /* 0x00000007ff007c0c */ /* 0x000fe2000bf05300 */
[----:B------:R-:W-:Y:S01]  /*1d60*/  ULDC.64 UR6, c[0x0][0x320] ;  /* 0x0000c80000067ab9 */ /* 0x000fe20000000a00 */
[----:B------:R-:W-:Y:S01]  /*1d70*/  IADD3 R5, R5, R3, RZ ;  /* 0x0000000305057210 */ /* 0x000fe20007ffe0ff */
[----:B------:R-:W-:-:S02]  /*1d80*/  IMAD R7, R0, UR6, RZ ;  /* 0x0000000600077c24 */ /* 0x000fc4000f8e02ff */
[----:B------:R-:W-:Y:S02]  /*1d90*/  IMAD R3, R0, UR4, RZ ;  /* 0x0000000400037c24 */ /* 0x000fe4000f8e02ff */
[C---:B------:R-:W-:Y:S02]  /*1da0*/  IMAD R9, R186.reuse, UR7, R7 ;  /* 0x00000007ba097c24 */ /* 0x040fe4000f8e0207 */
[----:B------:R-:W-:-:S04]  /*1db0*/  IMAD.WIDE.U32 R6, R186, UR6, R16 ;  /* 0x00000006ba067c25 */ /* 0x000fc8000f8e0010 */
[C---:B------:R-:W-:Y:S02]  /*1dc0*/  IMAD R3, R186.reuse, UR5, R3 ;  /* 0x00000005ba037c24 */ /* 0x040fe4000f8e0203 */
[----:B------:R-:W-:Y:S01]  /*1dd0*/  IMAD.WIDE.U32 R4, R186, UR4, R4 ;  /* 0x00000004ba047c25 */ /* 0x000fe2000f8e0004 */
[----:B------:R-:W-:-:S03]  /*1de0*/  ULDC.64 UR4, c[0x0][0x300] ;  /* 0x0000c00000047ab9 */ /* 0x000fc60000000a00 */
[----:B------:R-:W-:Y:S02]  /*1df0*/  IMAD.IADD R7, R7, 0x1, R9 ;  /* 0x0000000107077824 */ /* 0x000fe400078e0209 */
[----:B------:R-:W-:Y:S01]  /*1e00*/  IMAD.IADD R5, R5, 0x1, R3 ;  /* 0x0000000105057824 */ /* 0x000fe200078e0203 */
[----:B------:R-:W-:Y:S02]  /*1e10*/  SHF.R.S32.HI R0, RZ, 0x1f, R25 ;  /* 0x0000001fff007819 */ /* 0x000fe40000011419 */
[----:B------:R-:W-:Y:S02]  /*1e20*/  SEL R9, R25, RZ, !P0 ;  /* 0x000000ff19097207 */ /* 0x000fe40004000000 */
[----:B------:R-:W-:-:S03]  /*1e30*/  SEL R0, R0, RZ, !P0 ;  /* 0x000000ff00007207 */ /* 0x000fc60004000000 */
[----:B------:R-:W-:-:S04]  /*1e40*/  IMAD.WIDE.U32 R40, R9, UR4, R4 ;  /* 0x0000000409287c25 */ /* 0x000fc8000f8e0004 */
[----:B------:R-:W-:Y:S02]  /*1e50*/  IMAD R8, R0, UR4, RZ ;  /* 0x0000000400087c24 */ /* 0x000fe4000f8e02ff */
[----:B------:R-:W-:Y:S02]  /*1e60*/  IMAD R4, R214, R28, RZ ;  /* 0x0000001cd6047224 */ /* 0x000fe400078e02ff */
[----:B------:R-:W-:Y:S01]  /*1e70*/  IMAD R3, R9, UR5, R8 ;  /* 0x0000000509037c24 */ /* 0x000fe2000f8e0208 */
[----:B------:R-:W-:Y:S01]  /*1e80*/  ULDC.64 UR4, c[0x0][0x328] ;  /* 0x0000ca0000047ab9 */ /* 0x000fe20000000a00 */
[----:B------:R-:W-:Y:S02]  /*1e90*/  IMAD R5, R22, R29, R4 ;  /* 0x0000001d16057224 */ /* 0x000fe400078e0204 */
[----:B------:R-:W-:Y:S01]  /*1ea0*/  IMAD R8, R0, UR4, RZ ;  /* 0x0000000400087c24 */ /* 0x000fe2000f8e02ff */
[----:B------:R-:W-:Y:S01]  /*1eb0*/  IADD3 R0, R41, R3, RZ ;  /* 0x0000000329007210 */ /* 0x000fe20007ffe0ff */
[----:B------:R-:W-:Y:S01]  /*1ec0*/  IMAD R4, R214, R42, RZ ;  /* 0x0000002ad6047224 */ /* 0x000fe200078e02ff */
[----:B------:R-:W-:Y:S01]  /*1ed0*/  IADD3 R3, P0, R40, R48, RZ ;  /* 0x0000003028037210 */ /* 0x000fe20007f1e0ff */
[----:B------:R-:W-:Y:S01]  /*1ee0*/  IMAD.WIDE.U32 R36, R9, UR4, R6 ;  /* 0x0000000409247c25 */ /* 0x000fe2000f8e0006 */
[----:B------:R-:W-:-:S02]  /*1ef0*/  ULDC UR4, c[0x0][0x2e4] ;  /* 0x0000b90000047ab9 */ /* 0x000fc40000000800 */
[----:B------:R-:W-:Y:S01]  /*1f00*/  IADD3.X R48, R0, R49, R5, P0, !PT ;  /* 0x0000003100307210 */ /* 0x000fe200007fe405 */
[----:B------:R-:W-:Y:S01]  /*1f10*/  IMAD R75, R9, UR5, R8 ;  /* 0x00000005094b7c24 */ /* 0x000fe2000f8e0208 */
[----:B------:R-:W-:Y:S01]  /*1f20*/  LEA.HI R49, R12, R13, RZ, 0x3 ;  /* 0x0000000d0c317211 */ /* 0x000fe200078f18ff */
[----:B------:R-:W-:Y:S01]  /*1f30*/  IMAD R21, R22, R43, R4 ;  /* 0x0000002b16157224 */ /* 0x000fe200078e0204 */
[----:B------:R-:W-:Y:S01]  /*1f40*/  ISETP.GE.AND P0, PT, R16, UR4, PT ;  /* 0x0000000410007c0c */ /* 0x000fe2000bf06270 */
[-C--:B------:R-:W-:Y:S01]  /*1f50*/  IMAD.WIDE.U32 R8, R22, R42.reuse, R16 ;  /* 0x0000002a16087225 */ /* 0x080fe200078e0010 */
[----:B------:R-:W-:Y:S02]  /*1f60*/  LOP3.LUT R69, R49, 0xfffffff8, RZ, 0xc0, !PT ;  /* 0xfffffff831457812 */ /* 0x000fe400078ec0ff */
[----:B------:R-:W-:Y:S01]  /*1f70*/  ISETP.GE.AND P1, PT, R76, UR4, PT ;  /* 0x000000044c007c0c */ /* 0x000fe2000bf26270 */
[----:B------:R-:W-:Y:S01]  /*1f80*/  IMAD.WIDE.U32 R4, R22, R42, R38 ;  /* 0x0000002a16047225 */ /* 0x000fe200078e0026 */
[----:B------:R-:W-:-:S02]  /*1f90*/  SHF.R.S32.HI R73, RZ, 0x1f, R69 ;  /* 0x0000001fff497819 */ /* 0x000fc40000011445 */
[----:B------:R-:W-:Y:S01]  /*1fa0*/  IADD3 R75, R37, R75, RZ ;  /* 0x0000004b254b7210 */ /* 0x000fe20007ffe0ff */
[----:B------:R-:W-:Y:S02]  /*1fb0*/  IMAD.IADD R9, R21, 0x1, R9 ;  /* 0x0000000115097824 */ /* 0x000fe400078e0209 */
[----:B------:R-:W-:Y:S01]  /*1fc0*/  IMAD.IADD R5, R5, 0x1, R21 ;  /* 0x0000000105057824 */ /* 0x000fe200078e0215 */
[----:B-----5:R-:W-:Y:S01]  /*1fd0*/  SHF.R.S32.HI R21, RZ, 0x1f, R33 ;  /* 0x0000001fff157819 */ /* 0x020fe20000011421 */
[----:B------:R-:W-:-:S04]  /*1fe0*/  IMAD.WIDE.U32 R34, R33, R42, R8 ;  /* 0x0000002a21227225 */ /* 0x000fc800078e0008 */
[-C--:B------:R-:W-:Y:S02]  /*1ff0*/  IMAD R14, R21, R42.reuse, RZ ;  /* 0x0000002a150e7224 */ /* 0x080fe400078e02ff */
[----:B------:R-:W-:Y:S01]  /*2000*/  IMAD.WIDE.U32 R30, R33, R42, R4 ;  /* 0x0000002a211e7225 */ /* 0x000fe200078e0004 */
[----:B------:R-:W-:-:S03]  /*2010*/  LOP3.LUT R5, R58, 0x18, R16, 0xf8, !PT ;  /* 0x000000183a057812 */ /* 0x000fc600078ef810 */
[----:B------:R-:W-:Y:S01]  /*2020*/  IMAD R13, R33, R43, R14 ;  /* 0x0000002b210d7224 */ /* 0x000fe200078e020e */
[----:B------:R-:W-:Y:S01]  /*2030*/  LOP3.LUT R64, R5, R62, RZ, 0x3c, !PT ;  /* 0x0000003e05407212 */ /* 0x000fe200078e3cff */
[----:B------:R-:W1:Y:S01]  /*2040*/  LDC.64 R42, c[0x0][0x2d8] ;  /* 0x0000b600ff2a7b82 */ /* 0x000e620000000a00 */
[-C--:B------:R-:W-:Y:S01]  /*2050*/  IMAD R6, R214, R44.reuse, RZ ;  /* 0x0000002cd6067224 */ /* 0x080fe200078e02ff */
[----:B------:R-:W-:Y:S01]  /*2060*/  LOP3.LUT R5, R58, 0x38, R49, 0xf8, !PT ;  /* 0x000000383a057812 */ /* 0x000fe200078ef831 */
[----:B------:R-:W-:Y:S02]  /*2070*/  IMAD R12, R21, R44, RZ ;  /* 0x0000002c150c7224 */ /* 0x000fe400078e02ff */
[C---:B------:R-:W-:Y:S01]  /*2080*/  IMAD R25, R22.reuse, R45, R6 ;  /* 0x0000002d16197224 */ /* 0x040fe200078e0206 */
[----:B------:R-:W-:Y:S01]  /*2090*/  LOP3.LUT R68, R5, R62, RZ, 0x3c, !PT ;  /* 0x0000003e05447212 */ /* 0x000fe200078e3cff */
[----:B------:R-:W-:-:S04]  /*20a0*/  IMAD.WIDE.U32 R6, R22, R44, R38 ;  /* 0x0000002c16067225 */ /* 0x000fc800078e0026 */
[----:B------:R-:W-:Y:S02]  /*20b0*/  IMAD.IADD R11, R25, 0x1, R11 ;  /* 0x00000001190b7824 */ /* 0x000fe400078e020b */
[----:B------:R-:W-:Y:S02]  /*20c0*/  IMAD.IADD R7, R7, 0x1, R25 ;  /* 0x0000000107077824 */ /* 0x000fe400078e0219 */
[C---:B------:R-:W-:Y:S02]  /*20d0*/  IMAD R71, R33.reuse, R45, R12 ;  /* 0x0000002d21477224 */ /* 0x040fe400078e020c */
[----:B------:R-:W-:-:S04]  /*20e0*/  IMAD.WIDE.U32 R28, R33, R44, R10 ;  /* 0x0000002c211c7225 */ /* 0x000fc800078e000a */
[----:B------:R-:W-:Y:S01]  /*20f0*/  IMAD.WIDE.U32 R20, R33, R44, R6 ;  /* 0x0000002c21147225 */ /* 0x000fe200078e0006 */
[----:B------:R-:W-:Y:S02]  /*2100*/  IADD3 R44, P2, R22, R27, RZ ;  /* 0x0000001b162c7210 */ /* 0x000fe40007f5e0ff */
[----:B------:R-:W-:Y:S01]  /*2110*/  IADD3 R67, R71, R29, RZ ;  /* 0x0000001d47437210 */ /* 0x000fe20007ffe0ff */
[----:B------:R-:W-:Y:S02]  /*2120*/  IMAD R64, R199, 0x200, R64 ;  /* 0x00000200c7407824 */ /* 0x000fe400078e0240 */
[----:B------:R-:W-:Y:S02]  /*2130*/  IMAD.X R45, R214, 0x1, R15, P2 ;  /* 0x00000001d62d7824 */ /* 0x000fe400010e060f */
[----:B------:R-:W-:Y:S02]  /*2140*/  IMAD.IADD R65, R13, 0x1, R35 ;  /* 0x000000010d417824 */ /* 0x000fe400078e0223 */
[----:B------:R-:W-:-:S02]  /*2150*/  IMAD.IADD R66, R31, 0x1, R13 ;  /* 0x000000011f427824 */ /* 0x000fc400078e020d */
[----:B------:R-:W-:Y:S02]  /*2160*/  IMAD.IADD R71, R21, 0x1, R71 ;  /* 0x0000000115477824 */ /* 0x000fe400078e0247 */
[----:B0-2---:R-:W-:-:S07]  /*2170*/  IMAD R68, R199, 0x200, R68 ;  /* 0x00000200c7447824 */ /* 0x005fce00078e0244 */
.L_x_3650:
[----:B------:R-:W-:Y:S01]  /*2180*/  VIADD R47, R47, 0xffffffff ;  /* 0xffffffff2f2f7836 */ /* 0x000fe20000000000 */
[----:B------:R-:W-:Y:S01]  /*2190*/  ISETP.GE.AND P3, PT, R61, 0x1, PT ;  /* 0x000000013d00780c */ /* 0x000fe20003f66270 */
[----:B--2---:R-:W-:Y:S01]  /*21a0*/  IMAD.SHL.U32 R25, R23, 0x1000, RZ ;  /* 0x0000100017197824 */ /* 0x004fe200078e00ff */
        /* <DEDUP_REMOVED lines=8> */
[----:B-1----:R-:W-:Y:S01]  /*2230*/  LEA R12, P4, R4, R42, 0x1 ;  /* 0x0000002a040c7211 */ /* 0x002fe200078808ff */
        /* <DEDUP_REMOVED lines=22> */
[----:B------:R-:W-:Y:S01]  /*23a0*/  MOV R70, R20 ;  /* 0x0000001400467202 */ /* 0x000fe20000000f00 */
[----:B------:R-:W-:Y:S01]  /*23b0*/  IMAD R6, R54, R47, RZ ;  /* 0x0000002f36067224 */ /* 0x000fe200078e02ff */
[----:B------:R-:W-:Y:S01]  /*23c0*/  IADD3 R7, P3, R30, R4, RZ ;  /* 0x000000041e077210 */ /* 0x000fe20007f7e0ff */
[----:B------:R-:W-:Y:S01]  /*23d0*/  ULDC.64 UR4, c[0x0][0x3c8] ;  /* 0x0000f20000047ab9 */ /* 0x000fe20000000a00 */
[----:B------:R-:W-:Y:S01]  /*23e0*/  ULDC.64 UR6, c[0x0][0x3e0] ;  /* 0x0000f80000067ab9 */ /* 0x000fe20000000a00 */
[-C--:B------:R-:W-:Y:S02]  /*23f0*/  IMAD R9, R56, R55.reuse, R6 ;  /* 0x0000003738097224 */ /* 0x080fe400078e0206 */
        /* <DEDUP_REMOVED lines=16> */
.L_x_3625:
[----:B------:R-:W-:Y:S05]  /*2500*/  BSYNC B1 ;  /* 0x0000000000017941 */ /* 0x000fea0003800000 */
.L_x_3624:
        /* <DEDUP_REMOVED lines=15> */
.L_x_3626:
[----:B------:R-:W-:Y:S01]  /*2600*/  LEA R70, R23, R2, 0x3 ;  /* 0x0000000217467211 */ /* 0x000fe200078e18ff */
[----:B------:R-:W-:Y:S01]  /*2610*/  BSSY B1, `(.L_x_3627) ;  /* 0x0000004000017945 */ /* 0x000fe20003800000 */
[----:B------:R-:W-:-:S04]  /*2620*/  SHF.L.U32 R77, R189, 0x1f, RZ ;  /* 0x0000001fbd4d7819 */ /* 0x000fc800000006ff */
[----:B------:R-:W0:Y:S02]  /*2630*/  SYNCS.PHASECHK.TRANS64.TRYWAIT P5, [R70+URZ+0x28c90], R77 ;  /* 0x028c904d460075a7 */ /* 0x000e2400080a017f */
[----:B0-----:R-:W-:Y:S05]  /*2640*/  @!P5 BRA `(.L_x_3628) ;  /* 0x0000015800a4d947 */ /* 0x001fea0003800000 */
.L_x_3861:
[----:B------:R-:W-:Y:S05]  /*2650*/  BSYNC B1 ;  /* 0x0000000000017941 */ /* 0x000fea0003800000 */
.L_x_3627:
        /* <DEDUP_REMOVED lines=16> */
[-C--:B------:R-:W-:Y:S01]  /*2760*/  FMUL.FTZ R74, R6, R27.reuse ;  /* 0x0000001b064a7220 */ /* 0x080fe20000410000 */
[--C-:B------:R-:W-:Y:S02]  /*2770*/  HADD2.F32 R15, -RZ, R7.reuse.H1_H1 ;  /* 0x30000007ff0f7230 */ /* 0x100fe40000004100 */
[----:B------:R-:W-:Y:S01]  /*2780*/  FMUL.FTZ R27, R5, R27 ;  /* 0x0000001b051b7220 */ /* 0x000fe20000410000 */
[----:B------:R-:W-:Y:S02]  /*2790*/  HADD2.F32 R24, -RZ, R24.H0_H0 ;  /* 0x20000018ff187230 */ /* 0x000fe40000004100 */
[----:B------:R-:W-:Y:S02]  /*27a0*/  HADD2.F32 R7, -RZ, R7.H0_H0 ;  /* 0x20000007ff077230 */ /* 0x000fe40000004100 */
[----:B------:R-:W-:Y:S01]  /*27b0*/  FMUL.FTZ R78, R15, R56 ;  /* 0x000000380f4e7220 */ /* 0x000fe20000410000 */
[----:B------:R-:W-:-:S02]  /*27c0*/  HADD2.F32 R26, -RZ, R26.H0_H0 ;  /* 0x2000001aff1a7230 */ /* 0x000fc40000004100 */
[-C--:B------:R-:W-:Y:S01]  /*27d0*/  FFMA.FTZ R74, R5, R24.reuse, -R74 ;  /* 0x00000018054a7223 */ /* 0x080fe2000001084a */
[----:B------:R-:W-:Y:S01]  /*27e0*/  FFMA.FTZ R81, R6, R24, R27 ;  /* 0x0000001806517223 */ /* 0x000fe2000001001b */
[C---:B------:R-:W-:Y:S01]  /*27f0*/  FMUL.FTZ R56, R7.reuse, R56 ;  /* 0x0000003807387220 */ /* 0x040fe20000410000 */
[--C-:B------:R-:W-:Y:S02]  /*2800*/  HADD2.F32 R24, -RZ, R83.reuse.H0_H0 ;  /* 0x20000053ff187230 */ /* 0x100fe40000004100 */
[-C--:B------:R-:W-:Y:S01]  /*2810*/  FFMA.FTZ R78, R7, R26.reuse, -R78 ;  /* 0x0000001a074e7223 */ /* 0x080fe2000001084e */
[----:B------:R-:W-:Y:S02]  /*2820*/  HADD2.F32 R27, -RZ, R83.H1_H1 ;  /* 0x30000053ff1b7230 */ /* 0x000fe40000004100 */
[----:B------:R-:W-:Y:S01]  /*2830*/  FFMA.FTZ R85, R15, R26, R56 ;  /* 0x0000001a0f557223 */ /* 0x000fe20000010038 */
[----:B------:R-:W-:Y:S02]  /*2840*/  HADD2.F32 R5, -RZ, R4.H1_H1 ;  /* 0x30000004ff057230 */ /* 0x000fe40000004100 */
[----:B------:R-:W-:-:S02]  /*2850*/  HADD2.F32 R6, -RZ, R14.H1_H1 ;  /* 0x3000000eff067230 */ /* 0x000fc40000004100 */
[----:B------:R-:W-:Y:S02]  /*2860*/  HADD2.F32 R4, -RZ, R4.H0_H0 ;  /* 0x20000004ff047230 */ /* 0x000fe40000004100 */
[----:B------:R-:W-:Y:S02]  /*2870*/  HADD2.F32 R14, -RZ, R14.H0_H0 ;  /* 0x2000000eff0e7230 */ /* 0x000fe40000004100 */
[-C--:B------:R-:W-:Y:S01]  /*2880*/  FMUL.FTZ R83, R6, R27.reuse ;  /* 0x0000001b06537220 */ /* 0x080fe20000410000 */
[--C-:B------:R-:W-:Y:S02]  /*2890*/  HADD2.F32 R7, -RZ, R79.reuse.H0_H0 ;  /* 0x2000004fff077230 */ /* 0x100fe40000004100 */
[----:B------:R-:W-:Y:S02]  /*28a0*/  HADD2.F32 R15, -RZ, R79.H1_H1 ;  /* 0x3000004fff0f7230 */ /* 0x000fe40000004100 */
[-C--:B------:R-:W-:Y:S01]  /*28b0*/  FMUL.FTZ R79, R5, R24.reuse ;  /* 0x00000018054f7220 */ /* 0x080fe20000410000 */
[----:B------:R-:W-:Y:S01]  /*28c0*/  FMUL.FTZ R24, R4, R24 ;  /* 0x0000001804187220 */ /* 0x000fe20000410000 */
[----:B------:R-:W-:-:S02]  /*28d0*/  FMUL.FTZ R27, R14, R27 ;  /* 0x0000001b0e1b7220 */ /* 0x000fc40000410000 */
[-C--:B------:R-:W-:Y:S01]  /*28e0*/  FFMA.FTZ R79, R4, R7.reuse, -R79 ;  /* 0x00000007044f7223 */ /* 0x080fe2000001084f */
[----:B------:R-:W-:Y:S01]  /*28f0*/  FFMA.FTZ R24, R5, R7, R24 ;  /* 0x0000000705187223 */ /* 0x000fe20000010018 */
[-C--:B------:R-:W-:Y:S01]  /*2900*/  FFMA.FTZ R83, R14, R15.reuse, -R83 ;  /* 0x0000000f0e537223 */ /* 0x080fe20000010853 */
[----:B------:R-:W-:Y:S01]  /*2910*/  FFMA.FTZ R6, R6, R15, R27 ;  /* 0x0000000f06067223 */ /* 0x000fe2000001001b */
[----:B------:R-:W-:Y:S02]  /*2920*/  F2FP.F16.F32.PACK_AB R5, R81, R74 ;  /* 0x0000004a5105723e */ /* 0x000fe400000000ff */
[----:B------:R-:W-:Y:S02]  /*2930*/  F2FP.F16.F32.PACK_AB R7, R85, R78 ;  /* 0x0000004e5507723e */ /* 0x000fe400000000ff */
[----:B------:R-:W-:Y:S02]  /*2940*/  F2FP.F16.F32.PACK_AB R4, R24, R79 ;  /* 0x0000004f1804723e */ /* 0x000fe400000000ff */
[----:B------:R-:W-:-:S07]  /*2950*/  F2FP.F16.F32.PACK_AB R6, R6, R83 ;  /* 0x000000530606723e */ /* 0x000fce00000000ff */
.L_x_3633:
[----:B------:R-:W-:Y:S05]  /*2960*/  BSYNC B2 ;  /* 0x0000000000027941 */ /* 0x000fea0003800000 */
.L_x_3632:
[----:B--2---:R1:W-:Y:S02]  /*2970*/  STG.E.128 desc[UR40][R12.64], R4 ;  /* 0x000000040c007986 */ /* 0x0043e4000c101d28 */
.L_x_3631:
[----:B------:R-:W-:Y:S05]  /*2980*/  BSYNC B1 ;  /* 0x0000000000017941 */ /* 0x000fea0003800000 */
.L_x_3630:
        /* <DEDUP_REMOVED lines=52> */
.L_x_3635:
[----:B------:R-:W-:Y:S05]  /*2cd0*/  BSYNC B1 ;  /* 0x0000000000017941 */ /* 0x000fea0003800000 */
.L_x_3634:
[----:B-1----:R1:W-:Y:S01]  /*2ce0*/  STG.E.128 desc[UR40][R12.64+0x40], R4 ;  /* 0x000040040c007986 */ /* 0x0023e2000c101d28 */
[----:B------:R-:W-:Y:S05]  /*2cf0*/  BRA `(.L_x_3629) ;  /* 0x0000000c000c7947 */ /* 0x000fea0003800000 */
.L_x_3623:
[----:B------:R-:W-:Y:S01]  /*2d00*/  IMAD R57, R47, -0x40, R32 ;  /* 0xffffffc02f397824 */ /* 0x000fe200078e0220 */
[----:B------:R-:W-:-:S04]  /*2d10*/  ISETP.GE.AND P4, PT, R16, R61, PT ;  /* 0x0000003d1000720c */ /* 0x000fc80003f86270 */
[----:B------:R-:W-:-:S04]  /*2d20*/  VIMNMX R57, R57, 0x40, PT ;  /* 0x0000004039397848 */ /* 0x000fc80003fe0100 */
[----:B------:R-:W-:-:S13]  /*2d30*/  ISETP.GE.OR P3, PT, R22, R57, P4 ;  /* 0x000000391600720c */ /* 0x000fda0002766670 */
[----:B------:R-:W0:Y:S01]  /*2d40*/  @!P3 LDC.64 R12, c[0x0][0x3c8] ;  /* 0x0000f200ff0cbb82 */ /* 0x000e220000000a00 */
[----:B------:R-:W-:Y:S01]  /*2d50*/  @!P3 IADD3 R6, P5, R34, R4, RZ ;  /* 0x000000042206b210 */ /* 0x000fe20007fbe0ff */
[----:B------:R-:W-:Y:S01]  /*2d60*/  @!P3 IMAD R4, R54, R47, RZ ;  /* 0x0000002f3604b224 */ /* 0x000fe200078e02ff */
[----:B------:R-:W-:-:S03]  /*2d70*/  @!P3 MOV R5, R67 ;  /* 0x000000430005b202 */ /* 0x000fc60000000f00 */
[-C--:B------:R-:W-:Y:S02]  /*2d80*/  @!P3 IMAD R11, R56, R55.reuse, R4 ;  /* 0x00000037380bb224 */ /* 0x080fe400078e0204 */
[----:B------:R-:W1:Y:S01]  /*2d90*/  @!P3 LDC.64 R26, c[0x0][0x3e0] ;  /* 0x0000f800ff1abb82 */ /* 0x000e620000000a00 */
[----:B------:R-:W-:Y:S02]  /*2da0*/  @!P3 IMAD.MOV.U32 R4, RZ, RZ, R28 ;  /* 0x000000ffff04b224 */ /* 0x000fe400078e001c */
[----:B------:R-:W-:Y:S02]  /*2db0*/  @!P3 IMAD.X R7, R74, 0x1, R65, P5 ;  /* 0x000000014a07b824 */ /* 0x000fe400028e0641 */
        /* <DEDUP_REMOVED lines=29> */
.L_x_3636:
[----:B------:R-:W-:Y:S01]  /*2f90*/  IMAD R70, R23, 0x8, R2 ;  /* 0x0000000817467824 */ /* 0x000fe200078e0202 */
[----:B------:R-:W-:Y:S01]  /*2fa0*/  SHF.L.U32 R77, R189, 0x1f, RZ ;  /* 0x0000001fbd4d7819 */ /* 0x000fe200000006ff */
[----:B------:R-:W-:Y:S03]  /*2fb0*/  BSSY B1, `(.L_x_3637) ;  /* 0x0000003000017945 */ /* 0x000fe60003800000 */
[----:B------:R-:W0:Y:S02]  /*2fc0*/  SYNCS.PHASECHK.TRANS64.TRYWAIT P5, [R70+URZ+0x28c90], R77 ;  /* 0x028c904d460075a7 */ /* 0x000e2400080a017f */
[----:B0-----:R-:W-:Y:S05]  /*2fd0*/  @!P5 BRA `(.L_x_3638) ;  /* 0x000001500054d947 */ /* 0x001fea0003800000 */
.L_x_3862:
[----:B------:R-:W-:Y:S05]  /*2fe0*/  BSYNC B1 ;  /* 0x0000000000017941 */ /* 0x000fea0003800000 */
.L_x_3637:
[----:B------:R-:W-:Y:S01]  /*2ff0*/  ISETP.GE.OR P5, PT, R22, R57, P0 ;  /* 0x000000391600720c */ /* 0x000fe200007a6670 */
[----:B------:R-:W-:Y:S01]  /*3000*/  ULDC.64 UR4, c[0x0][0x2f0] ;  /* 0x0000bc0000047ab9 */ /* 0x000fe20000000a00 */
[----:B------:R-:W-:Y:S02]  /*3010*/  IMAD.MOV.U32 R78, RZ, RZ, R14 ;  /* 0x000000ffff4e7224 */ /* 0x000fe400078e000e */
[----:B------:R-:W-:Y:S02]  /*3020*/  IMAD R13, R214, UR4, RZ ;  /* 0x00000004d60d7c24 */ /* 0x000fe4000f8e02ff */
[----:B------:R-:W-:-:S04]  /*3030*/  IMAD.WIDE.U32 R78, R22, UR4, R78 ;  /* 0x00000004164e7c25 */ /* 0x000fc8000f8e004e */
[----:B------:R-:W-:-:S03]  /*3040*/  IMAD R13, R22, UR5, R13 ;  /* 0x00000005160d7c24 */ /* 0x000fc6000f8e020d */
[----:B------:R-:W-:Y:S05]  /*3050*/  @P5 BRA `(.L_x_3629) ;  /* 0x0000000800345947 */ /* 0x000fea0003800000 */
[----:B------:R-:W-:Y:S01]  /*3060*/  IADD3 R93, R13, R79, RZ ;  /* 0x0000004f0d5d7210 */ /* 0x000fe20007ffe0ff */
[----:B------:R-:W-:Y:S01]  /*3070*/  IMAD.IADD R12, R60, 0x1, -R63 ;  /* 0x000000013c0c7824 */ /* 0x000fe200078e0a3f */
[----:B------:R-:W-:Y:S01]  /*3080*/  IADD3 R56, P5, P6, R40, R78, R69 ;  /* 0x0000004e28387210 */ /* 0x000fe20007ebe045 */
[----:B------:R-:W-:Y:S03]  /*3090*/  BSSY B1, `(.L_x_3639) ;  /* 0x0000067000017945 */ /* 0x000fe60003800000 */
[----:B------:R-:W-:Y:S02]  /*30a0*/  IADD3.X R74, R0, R93, R73, P5, P6 ;  /* 0x0000005d004a7210 */ /* 0x000fe40002fec449 */
[----:B------:R-:W-:Y:S02]  /*30b0*/  ISETP.NE.AND P6, PT, R72, RZ, PT ;  /* 0x000000ff4800720c */ /* 0x000fe40003fc5270 */
[----:B------:R-:W-:-:S02]  /*30c0*/  LEA R80, P5, R56, R42, 0x1 ;  /* 0x0000002a38507211 */ /* 0x000fc400078a08ff */
[----:B------:R-:W-:Y:S02]  /*30d0*/  SEL R12, R63, R12, !P6 ;  /* 0x0000000c3f0c7207 */ /* 0x000fe40007000000 */
        /* <DEDUP_REMOVED lines=12> */
[----:B------:R-:W-:Y:S01]  /*31a0*/  IMAD R25, R25, 0x2, R2 ;  /* 0x0000000219197824 */ /* 0x000fe200078e0202 */
[----:B------:R-:W1:Y:S05]  /*31b0*/  LDS.128 R12, [R13+0x22400] ;  /* 0x022400000d0c7984 */ /* 0x000e6a0000000c00 */
        /* <DEDUP_REMOVED lines=16> */
[CC--:B------:R-:W-:Y:S01]  /*32c0*/  FMUL.FTZ R74, R4.reuse, R7.reuse ;  /* 0x00000007044a7220 */ /* 0x0c0fe20000410000 */
[----:B------:R-:W-:Y:S02]  /*32d0*/  HADD2.F32 R6, -RZ, R82.H1_H1 ;  /* 0x30000052ff067230 */ /* 0x000fe40000004100 */
[-C--:B------:R-:W-:Y:S01]  /*32e0*/  FMUL.FTZ R82, R25, R10.reuse ;  /* 0x0000000a19527220 */ /* 0x080fe20000410000 */
[----:B------:R-:W-:Y:S02]  /*32f0*/  HADD2.F32 R8, -RZ, R56.H0_H0 ;  /* 0x20000038ff087230 */ /* 0x000fe40000004100 */
[----:B------:R-:W-:Y:S01]  /*3300*/  FMUL.FTZ R9, R5, R7 ;  /* 0x0000000705097220 */ /* 0x000fe20000410000 */
[----:B------:R-:W-:Y:S01]  /*3310*/  FMUL.FTZ R10, R13, R10 ;  /* 0x0000000a0d0a7220 */ /* 0x000fe20000410000 */
[-C--:B------:R-:W-:Y:S01]  /*3320*/  FFMA.FTZ R74, R5, R6.reuse, R74 ;  /* 0x00000006054a7223 */ /* 0x080fe2000001004a */
[--C-:B------:R-:W-:Y:S02]  /*3330*/  HADD2.F32 R5, -RZ, R27.reuse.H0_H0 ;  /* 0x2000001bff057230 */ /* 0x100fe40000004100 */
[----:B------:R-:W-:Y:S01]  /*3340*/  FFMA.FTZ R56, R4, R6, -R9 ;  /* 0x0000000604387223 */ /* 0x000fe20000010809 */
[----:B------:R-:W-:Y:S01]  /*3350*/  FFMA.FTZ R25, R25, R8, R10 ;  /* 0x0000000819197223 */ /* 0x000fe2000001000a */
[----:B------:R-:W-:-:S02]  /*3360*/  HADD2.F32 R27, -RZ, R27.H1_H1 ;  /* 0x3000001bff1b7230 */ /* 0x000fc40000004100 */
[----:B------:R-:W-:Y:S01]  /*3370*/  FFMA.FTZ R85, R13, R8, -R82 ;  /* 0x000000080d557223 */ /* 0x000fe20000010852 */
[----:B------:R-:W-:Y:S02]  /*3380*/  HADD2.F32 R4, -RZ, R15.H0_H0 ;  /* 0x2000000fff047230 */ /* 0x000fe40000004100 */
[----:B------:R-:W-:Y:S01]  /*3390*/  HADD2.F32 R10, -RZ, R11.H0_H0 ;  /* 0x2000000bff0a7230 */ /* 0x000fe20000004100 */
[----:B------:R-:W-:Y:S01]  /*33a0*/  F2FP.F16.F32.PACK_AB R25, R25, R74 ;  /* 0x0000004a1919723e */ /* 0x000fe200000000ff */
[--C-:B------:R-:W-:Y:S01]  /*33b0*/  HADD2.F32 R7, -RZ, R86.reuse.H0_H0 ;  /* 0x20000056ff077230 */ /* 0x100fe20000004100 */
[----:B------:R-:W-:Y:S01]  /*33c0*/  F2FP.F16.F32.PACK_AB R56, R85, R56 ;  /* 0x000000385538723e */ /* 0x000fe200000000ff */
[----:B------:R-:W-:Y:S02]  /*33d0*/  HADD2.F32 R15, -RZ, R15.H1_H1 ;  /* 0x3000000fff0f7230 */ /* 0x000fe40000004100 */
[----:B------:R-:W-:Y:S02]  /*33e0*/  HADD2.F32 R6, -RZ, R86.H1_H1 ;  /* 0x30000056ff067230 */ /* 0x000fe40000004100 */
[----:B------:R-:W-:Y:S01]  /*33f0*/  FMUL.FTZ R86, R27, R10 ;  /* 0x0000000a1b567220 */ /* 0x000fe20000410000 */
[----:B------:R-:W-:-:S02]  /*3400*/  HADD2.F32 R8, -RZ, R84.H0_H0 ;  /* 0x20000054ff087230 */ /* 0x000fc40000004100 */
[CC--:B------:R-:W-:Y:S01]  /*3410*/  FMUL.FTZ R84, R4.reuse, R7.reuse ;  /* 0x0000000704547220 */ /* 0x0c0fe20000410000 */
[----:B------:R-:W-:Y:S01]  /*3420*/  FMUL.FTZ R10, R15, R10 ;  /* 0x0000000a0f0a7220 */ /* 0x000fe20000410000 */
[C---:B------:R-:W-:Y:S01]  /*3430*/  FMUL.FTZ R9, R5.reuse, R7 ;  /* 0x0000000705097220 */ /* 0x040fe20000410000 */
[----:B------:R-:W-:Y:S02]  /*3440*/  HADD2.F32 R7, -RZ, R92.H0_H0 ;  /* 0x2000005cff077230 */ /* 0x000fe40000004100 */
[----:B------:R-:W-:Y:S01]  /*3450*/  FFMA.FTZ R84, R5, R6, R84 ;  /* 0x0000000605547223 */ /* 0x000fe20000010054 */
[-C--:B------:R-:W-:Y:S01]  /*3460*/  FFMA.FTZ R87, R15, R8.reuse, -R86 ;  /* 0x000000080f577223 */ /* 0x080fe20000010856 */
[----:B------:R-:W-:Y:S01]  /*3470*/  FFMA.FTZ R89, R27, R8, R10 ;  /* 0x000000081b597223 */ /* 0x000fe2000001000a */
[----:B------:R-:W-:Y:S01]  /*3480*/  FFMA.FTZ R82, R4, R6, -R9 ;  /* 0x0000000604527223 */ /* 0x000fe20000010809 */
[----:B------:R-:W-:Y:S02]  /*3490*/  HADD2.F32 R8, -RZ, R94.H1_H1 ;  /* 0x3000005eff087230 */ /* 0x000fe40000004100 */
[----:B------:R-:W-:-:S02]  /*34a0*/  HADD2.F32 R5, -RZ, R24.H0_H0 ;  /* 0x20000018ff057230 */ /* 0x000fc40000004100 */
[----:B------:R-:W-:Y:S01]  /*34b0*/  HADD2.F32 R9, -RZ, R90.H0_H0 ;  /* 0x2000005aff097230 */ /* 0x000fe20000004100 */
[----:B------:R-:W-:Y:S01]  /*34c0*/  F2FP.F16.F32.PACK_AB R82, R87, R82 ;  /* 0x000000525752723e */ /* 0x000fe200000000ff */
[----:B------:R-:W-:Y:S02]  /*34d0*/  HADD2.F32 R4, -RZ, R12.H0_H0 ;  /* 0x2000000cff047230 */ /* 0x000fe40000004100 */
[-C--:B------:R-:W-:Y:S01]  /*34e0*/  FMUL.FTZ R11, R5, R8.reuse ;  /* 0x00000008050b7220 */ /* 0x080fe20000410000 */
[----:B------:R-:W-:Y:S02]  /*34f0*/  HADD2.F32 R24, -RZ, R24.H1_H1 ;  /* 0x30000018ff187230 */ /* 0x000fe40000004100 */
[----:B------:R-:W-:Y:S02]  /*3500*/  HADD2.F32 R12, -RZ, R12.H1_H1 ;  /* 0x3000000cff0c7230 */ /* 0x000fe40000004100 */
[----:B------:R-:W-:Y:S01]  /*3510*/  FMUL.FTZ R8, R4, R8 ;  /* 0x0000000804087220 */ /* 0x000fe20000410000 */
[----:B------:R-:W-:-:S02]  /*3520*/  HADD2.F32 R6, -RZ, R95.H1_H1 ;  /* 0x3000005fff067230 */ /* 0x000fc40000004100 */
[-C--:B------:R-:W-:Y:S01]  /*3530*/  FMUL.FTZ R13, R24, R9.reuse ;  /* 0x00000009180d7220 */ /* 0x080fe20000410000 */
[C---:B------:R-:W-:Y:S02]  /*3540*/  FMUL.FTZ R9, R12.reuse, R9 ;  /* 0x000000090c097220 */ /* 0x040fe40000410000 */
[-C--:B------:R-:W-:Y:S01]  /*3550*/  FFMA.FTZ R10, R5, R6.reuse, R8 ;  /* 0x00000006050a7223 */ /* 0x080fe20000010008 */
[-C--:B------:R-:W-:Y:S01]  /*3560*/  FFMA.FTZ R12, R12, R7.reuse, -R13 ;  /* 0x000000070c0c7223 */ /* 0x080fe2000001080d */
[----:B------:R-:W-:Y:S01]  /*3570*/  FFMA.FTZ R11, R4, R6, -R11 ;  /* 0x00000006040b7223 */ /* 0x000fe2000001080b */
[----:B------:R-:W-:Y:S01]  /*3580*/  FFMA.FTZ R13, R24, R7, R9 ;  /* 0x00000007180d7223 */ /* 0x000fe20000010009 */
[----:B------:R-:W-:Y:S02]  /*3590*/  HADD2.F32 R5, -RZ, R26.H0_H0 ;  /* 0x2000001aff057230 */ /* 0x000fe40000004100 */
[----:B------:R-:W-:Y:S01]  /*35a0*/  HADD2.F32 R8, -RZ, R94.H0_H0 ;  /* 0x2000005eff087230 */ /* 0x000fe20000004100 */
[----:B------:R-:W-:Y:S01]  /*35b0*/  F2FP.F16.F32.PACK_AB R12, R12, R11 ;  /* 0x0000000b0c0c723e */ /* 0x000fe200000000ff */
[----:B------:R-:W-:Y:S01]  /*35c0*/  HADD2.F32 R9, -RZ, R88.H0_H0 ;  /* 0x20000058ff097230 */ /* 0x000fe20000004100 */
[----:B------:R-:W-:Y:S01]  /*35d0*/  F2FP.F16.F32.PACK_AB R24, R13, R10 ;  /* 0x0000000a0d18723e */ /* 0x000fe200000000ff */
[----:B------:R-:W-:-:S02]  /*35e0*/  HADD2.F32 R4, -RZ, R14.H0_H0 ;  /* 0x2000000eff047230 */ /* 0x000fc40000004100 */
[C---:B------:R-:W-:Y:S01]  /*35f0*/  FMUL.FTZ R15, R5.reuse, R8 ;  /* 0x00000008050f7220 */ /* 0x040fe20000410000 */
[----:B------:R-:W-:Y:S01]  /*3600*/  HADD2.F32 R26, -RZ, R26.H1_H1 ;  /* 0x3000001aff1a7230 */ /* 0x000fe20000004100 */
[----:B------:R-:W-:Y:S01]  /*3610*/  MOV R13, R56 ;  /* 0x00000038000d7202 */ /* 0x000fe20000000f00 */
[----:B------:R-:W-:Y:S02]  /*3620*/  HADD2.F32 R14, -RZ, R14.H1_H1 ;  /* 0x3000000eff0e7230 */ /* 0x000fe40000004100 */
[----:B------:R-:W-:Y:S01]  /*3630*/  FMUL.FTZ R8, R4, R8 ;  /* 0x0000000804087220 */ /* 0x000fe20000410000 */
[----:B------:R-:W-:Y:S02]  /*3640*/  HADD2.F32 R6, -RZ, R95.H0_H0 ;  /* 0x2000005fff067230 */ /* 0x000fe40000004100 */
[-C--:B------:R-:W-:Y:S01]  /*3650*/  FMUL.FTZ R27, R26, R9.reuse ;  /* 0x000000091a1b7220 */ /* 0x080fe20000410000 */
[----:B------:R-:W-:Y:S02]  /*3660*/  HADD2.F32 R7, -RZ, R91.H0_H0 ;  /* 0x2000005bff077230 */ /* 0x000fe40000004100 */
[----:B------:R-:W-:Y:S01]  /*3670*/  FMUL.FTZ R9, R14, R9 ;  /* 0x000000090e097220 */ /* 0x000fe20000410000 */
        /* <DEDUP_REMOVED lines=8> */
.L_x_3640:
[----:B------:R-:W-:Y:S05]  /*3700*/  BSYNC B1 ;  /* 0x0000000000017941 */ /* 0x000fea0003800000 */
.L_x_3639:
        /* <DEDUP_REMOVED lines=10> */
.L_x_3622:
[----:B------:R-:W-:-:S13]  /*37b0*/  ISETP.NE.AND P3, PT, R188, 0x3, PT ;  /* 0x00000003bc00780c */ /* 0x000fda0003f65270 */
[----:B------:R-:W-:Y:S05]  /*37c0*/  @!P3 BRA `(.L_x_3641) ;  /* 0x000000000004b947 */ /* 0x000fea0003800000 */
[----:B------:R-:W-:Y:S01]  /*37d0*/  BPT.TRAP 0x1 ;  /* 0x000000040000795c */ /* 0x000fe20000300000 */
.L_x_3641:
        /* <DEDUP_REMOVED lines=8> */
.L_x_3863:
[----:B------:R-:W-:Y:S05]  /*3860*/  BSYNC B1 ;  /* 0x0000000000017941 */ /* 0x000fea0003800000 */
.L_x_3642:
        /* <DEDUP_REMOVED lines=12> */
.L_x_3629:
[----:B------:R-:W-:Y:S05]  /*3930*/  BSYNC B0 ;  /* 0x0000000000007941 */ /* 0x000fea0003800000 */
.L_x_3621:
        /* <DEDUP_REMOVED lines=17> */
.L_x_3645:
[----:B------:R-:W-:Y:S05]  /*3a50*/  BSYNC B0 ;  /* 0x0000000000007941 */ /* 0x000fea0003800000 */
.L_x_3644:
[----:B------:R-:W4:Y:S01]  /*3a60*/  SYNCS.PHASECHK.TRANS64.TRYWAIT P5, [R70+URZ+0x28cb0], R77 ;  /* 0x028cb04d460075a7 */ /* 0x000f2200080a017f */
[----:B------:R-:W-:Y:S01]  /*3a70*/  BSSY B0, `(.L_x_3646) ;  /* 0x0000003000007945 */ /* 0x000fe20003800000 */
[----:B------:R-:W-:-:S03]  /*3a80*/  ISETP.GE.AND P3, PT, R22, R57, PT ;  /* 0x000000391600720c */ /* 0x000fc60003f66270 */
[----:B----4-:R-:W-:Y:S10]  /*3a90*/  @!P5 BRA `(.L_x_3647) ;  /* 0x0000014400ccd947 */ /* 0x010ff40003800000 */
.L_x_3864:
[----:B------:R-:W-:Y:S05]  /*3aa0*/  BSYNC B0 ;  /* 0x0000000000007941 */ /* 0x000fea0003800000 */
.L_x_3646:
[----:B------:R-:W-:Y:S04]  /*3ab0*/  BSSY B0, `(.L_x_3648) ;  /* 0x0000051000007945 */ /* 0x000fe80003800000 */
[----:B------:R-:W-:Y:S05]  /*3ac0*/  @P3 BRA `(.L_x_3649) ;  /* 0x00000004003c3947 */ /* 0x000fea0003800000 */
[----:B-1----:R-:W-:Y:S01]  /*3ad0*/  IMAD.WIDE R4, R47, 0x40, R44 ;  /* 0x000000402f047825 */ /* 0x002fe200078e022c */
[----:B------:R-:W-:Y:S01]  /*3ae0*/  ULDC.64 UR4, c[0x0][0x318] ;  /* 0x0000c60000047ab9 */ /* 0x000fe20000000a00 */
[----:B------:R-:W-:Y:S02]  /*3af0*/  MOV R74, R36 ;  /* 0x00000024004a7202 */ /* 0x000fe40000000f00 */
[----:B------:R-:W-:Y:S01]  /*3b00*/  IMAD R5, R5, UR4, RZ ;  /* 0x0000000405057c24 */ /* 0x000fe2000f8e02ff */
[----:B------:R-:W-:Y:S01]  /*3b10*/  LOP3.LUT P3, RZ, R191, 0x4, RZ, 0xc0, !PT ;  /* 0x00000004bfff7812 */ /* 0x000fe2000786c0ff */
[----:B------:R-:W-:Y:S01]  /*3b20*/  IMAD R9, R23, 0x8000, R64 ;  /* 0x0000800017097824 */ /* 0x000fe200078e0240 */
[----:B---3--:R-:W-:Y:S01]  /*3b30*/  IADD3 R12, R16, 0x80, RZ ;  /* 0x00000080100c7810 */ /* 0x008fe20007ffe0ff */
[----:B------:R-:W-:Y:S01]  /*3b40*/  IMAD.WIDE.U32 R6, R4, UR4, R74 ;  /* 0x0000000404067c25 */ /* 0x000fe2000f8e004a */
[----:B------:R-:W-:-:S03]  /*3b50*/  IADD3 R78, R16, 0x140, RZ ;  /* 0x00000140104e7810 */ /* 0x000fc60007ffe0ff */
[----:B------:R-:W-:Y:S01]  /*3b60*/  IMAD R5, R4, UR5, R5 ;  /* 0x0000000504057c24 */ /* 0x000fe2000f8e0205 */
[----:B------:R-:W-:Y:S01]  /*3b70*/  ULDC.64 UR4, c[0x0][0x308] ;  /* 0x0000c20000047ab9 */ /* 0x000fe20000000a00 */
[----:B------:R-:W-:Y:S01]  /*3b80*/  IADD3 R4, R16, 0x40, RZ ;  /* 0x0000004010047810 */ /* 0x000fe20007ffe0ff */
[----:B0---4-:R-:W-:Y:S01]  /*3b90*/  VIADD R77, R9, 0x20 ;  /* 0x00000020094d7836 */ /* 0x011fe20000000000 */
[----:B------:R-:W-:Y:S01]  /*3ba0*/  LEA R56, P5, R6, UR4, 0x1 ;  /* 0x0000000406387c11 */ /* 0x000fe2000f8a08ff */
[----:B------:R-:W-:Y:S01]  /*3bb0*/  IMAD.IADD R5, R7, 0x1, R5 ;  /* 0x0000000107057824 */ /* 0x000fe200078e0205 */
[----:B------:R-:W-:Y:S01]  /*3bc0*/  ULDC UR4, c[0x0][0x310] ;  /* 0x0000c40000047ab9 */ /* 0x000fe20000000800 */
[C---:B------:R-:W-:Y:S01]  /*3bd0*/  @P3 VIADD R77, R9.reuse, 0xffffffe0 ;  /* 0xffffffe0094d3836 */ /* 0x040fe20000000000 */
[----:B------:R-:W-:Y:S01]  /*3be0*/  ISETP.GE.AND P3, PT, R4, UR4, PT ;  /* 0x0000000404007c0c */ /* 0x000fe2000bf66270 */
[----:B------:R-:W-:Y:S01]  /*3bf0*/  IMAD R79, R9, 0x2, R2 ;  /* 0x00000002094f7824 */ /* 0x000fe200078e0202 */
[----:B------:R-:W-:Y:S01]  /*3c00*/  LEA.HI.X R57, R6, UR5, R5, 0x1, P5 ;  /* 0x0000000506397c11 */ /* 0x000fe2000a8f0c05 */
[C---:B------:R-:W-:Y:S01]  /*3c10*/  VIADD R13, R16.reuse, 0xc0 ;  /* 0x000000c0100d7836 */ /* 0x040fe20000000000 */
[C---:B------:R-:W-:Y:S01]  /*3c20*/  ISETP.GE.AND P5, PT, R16.reuse, UR4, PT ;  /* 0x0000000410007c0c */ /* 0x040fe2000bfa6270 */
[----:B------:R-:W-:-:S08]  /*3c30*/  VIADD R74, R16, 0x100 ;  /* 0x00000100104a7836 */ /* 0x000fd00000000000 */
[----:B------:R-:W0:Y:S04]  /*3c40*/  @!P3 LDS.128 R8, [R79+0x2400] ;  /* 0x002400004f08b984 */ /* 0x000e280000000c00 */
[----:B------:R-:W1:Y:S04]  /*3c50*/  @!P5 LDS.128 R4, [R79+0x400] ;  /* 0x000400004f04d984 */ /* 0x000e680000000c00 */
[----:B0-----:R-:W-:Y:S01]  /*3c60*/  @!P3 STG.E.128 desc[UR40][R56.64+0x80], R8 ;  /* 0x000080083800b986 */ /* 0x001fe2000c101d28 */
[----:B------:R-:W-:-:S03]  /*3c70*/  ISETP.GE.AND P3, PT, R13, UR4, PT ;  /* 0x000000040d007c0c */ /* 0x000fc6000bf66270 */
[----:B-1----:R-:W-:Y:S01]  /*3c80*/  @!P5 STG.E.128 desc[UR40][R56.64], R4 ;  /* 0x000000043800d986 */ /* 0x002fe2000c101d28 */
[----:B------:R-:W-:-:S09]  /*3c90*/  ISETP.GE.AND P5, PT, R12, UR4, PT ;  /* 0x000000040c007c0c */ /* 0x000fd2000bfa6270 */
[----:B--2---:R-:W0:Y:S04]  /*3ca0*/  @!P3 LDS.128 R24, [R79+0x6400] ;  /* 0x006400004f18b984 */ /* 0x004e280000000c00 */
        /* <DEDUP_REMOVED lines=11> */
[----:B------:R-:W-:Y:S01]  /*3d60*/  IMAD R78, R77, 0x2, R2 ;  /* 0x000000024d4e7824 */ /* 0x000fe200078e0202 */
[----:B------:R-:W-:Y:S01]  /*3d70*/  IADD3 R77, R16, 0xe0, RZ ;  /* 0x000000e0104d7810 */ /* 0x000fe20007ffe0ff */
[----:B-1----:R-:W-:Y:S01]  /*3d80*/  @!P5 STG.E.128 desc[UR40][R56.64+0x200], R4 ;  /* 0x000200043800d986 */ /* 0x002fe2000c101d28 */
[----:B------:R-:W-:-:S02]  /*3d90*/  ISETP.GE.AND P5, PT, R74, UR4, PT ;  /* 0x000000044a007c0c */ /* 0x000fc4000bfa6270 */
[----:B------:R-:W-:-:S07]  /*3da0*/  IADD3 R74, R16, 0x60, RZ ;  /* 0x00000060104a7810 */ /* 0x000fce0007ffe0ff */
[----:B------:R-:W0:Y:S04]  /*3db0*/  @!P3 LDS.128 R24, [R79+0xe400] ;  /* 0x00e400004f18b984 */ /* 0x000e280000000c00 */
[----:B------:R-:W1:Y:S04]  /*3dc0*/  @!P5 LDS.128 R12, [R79+0xc400] ;  /* 0x00c400004f0cd984 */ /* 0x000e680000000c00 */
[----:B0-----:R-:W-:Y:S01]  /*3dd0*/  @!P3 STG.E.128 desc[UR40][R56.64+0x380], R24 ;  /* 0x000380183800b986 */ /* 0x001fe2000c101d28 */
[----:B------:R-:W-:Y:S01]  /*3de0*/  ISETP.GE.AND P3, PT, R74, UR4, PT ;  /* 0x000000044a007c0c */ /* 0x000fe2000bf66270 */
[----:B------:R-:W-:-:S02]  /*3df0*/  VIADD R74, R16, 0xa0 ;  /* 0x000000a0104a7836 */ /* 0x000fc40000000000 */
        /* <DEDUP_REMOVED lines=28> */
.L_x_3649:
[----:B------:R-:W-:Y:S05]  /*3fc0*/  BSYNC B0 ;  /* 0x0000000000007941 */ /* 0x000fea0003800000 */
.L_x_3648:
[----:B------:R-:W-:Y:S01]  /*3fd0*/  @!PT LDS RZ, [RZ] ;  /* 0x00000000fffff984 */ /* 0x000fe20000000800 */
[----:B------:R-:W-:Y:S01]  /*3fe0*/  @!PT LDS RZ, [RZ] ;  /* 0x00000000fffff984 */ /* 0x000fe20000000800 */
[----:B------:R-:W-:Y:S01]  /*3ff0*/  @!PT LDS RZ, [RZ] ;  /* 0x00000000fffff984 */ /* 0x000fe20000000800 */
[----:B------:R-:W-:Y:S01]  /*4000*/  @!PT LDS RZ, [RZ] ;  /* 0x00000000fffff984 */ /* 0x000fe20000000800 */
[----:B------:R5:W-:Y:S06]  /*4010*/  MEMBAR.ALL.CTA ;  /* 0x0000000000007992 */ /* 0x000bec0000008000 */
[----:B-----5:R-:W5:Y:S01]  /*4020*/  FENCE.VIEW.ASYNC.S ;  /* 0x00000000000073c6 */ /* 0x020f620000000000 */
[----:B0---4-:R-:W-:Y:S01]  /*4030*/  @!P4 VIADD R70, R70, 0x28cc0 ;  /* 0x00028cc04646c836 */ /* 0x011fe20000000000 */
[----:B------:R-:W-:Y:S01]  /*4040*/  IADD3 R23, R23, 0x1, RZ ;  /* 0x0000000117177810 */ /* 0x000fe20007ffe0ff */
[----:B-----5:R0:W-:Y:S03]  /*4050*/  BAR.SYNC.DEFER_BLOCKING R59, 0x80 ;  /* 0x0002003b0000751d */ /* 0x0201e60000010000 */
        /* <DEDUP_REMOVED lines=8> */
.L_x_3616:
[----:B------:R-:W4:Y:S01]  /*40e0*/  LDL R4, [R1] ;  /* 0x0000000001047983 */ /* 0x000f220000100800 */
[----:B------:R-:W-:Y:S01]  /*40f0*/  BSSY B0, `(.L_x_3651) ;  /* 0x000004a000007945 */ /* 0x000fe20003800000 */
        /* <DEDUP_REMOVED lines=31> */
[----:B------:R-:W-:-:S02]  /*42f0*/  MOV R0, RZ ;  /* 0x000000ff00007202 */ /* 0x000fc40000000f00 */
        /* <DEDUP_REMOVED lines=30> */
[----:B--2---:R-:W-:Y:S01]  /*44e0*/  CS2R R24, SRZ ;  /* 0x0000000000187805 */ /* 0x004fe2000001ff00 */
[----:B------:R-:W-:Y:S01]  /*44f0*/  IMAD.MOV.U32 R174, RZ, RZ, RZ ;  /* 0x000000ffffae7224 */ /* 0x000fe200078e00ff */
[----:B------:R-:W-:Y:S01]  /*4500*/  MOV R31, RZ ;  /* 0x000000ff001f7202 */ /* 0x000fe20000000f00 */
[----:B------:R-:W-:Y:S01]  /*4510*/  IMAD.MOV.U32 R7, RZ, RZ, RZ ;  /* 0x000000ffff077224 */ /* 0x000fe200078e00ff */
[----:B------:R-:W-:Y:S01]  /*4520*/  MOV R27, RZ ;  /* 0x000000ff001b7202 */ /* 0x000fe20000000f00 */
[----:B------:R-:W-:-:S02]  /*4530*/  IMAD.MOV.U32 R176, RZ, RZ, RZ ;  /* 0x000000ffffb07224 */ /* 0x000fc400078e00ff */
[----:B------:R-:W-:Y:S01]  /*4540*/  IMAD.MOV.U32 R5, RZ, RZ, RZ ;  /* 0x000000ffff057224 */ /* 0x000fe200078e00ff */
[----:B----4-:R-:W-:Y:S01]  /*4550*/  ISETP.NE.AND P0, PT, R4, 0x1, PT ;  /* 0x000000010400780c */ /* 0x010fe20003f05270 */
[----:B------:R-:W-:-:S12]  /*4560*/  @P3 BRA `(.L_x_3652) ;  /* 0x0000000000083947 */ /* 0x000fd80003800000 */
[----:B------:R-:W0:Y:S02]  /*4570*/  FENCE.VIEW.ASYNC.G ;  /* 0x00000000000073c6 */ /* 0x000e240000000100 */
[----:B0-----:R-:W-:Y:S06]  /*4580*/  BAR.ARV 0xc, 0x120 ;  /* 0x0304800000007b1d */ /* 0x001fec0000002000 */
.L_x_3652:
[----:B------:R-:W-:Y:S05]  /*4590*/  BSYNC B0 ;  /* 0x0000000000007941 */ /* 0x000fea0003800000 */
.L_x_3651:
[----:B------:R-:W-:Y:S01]  /*45a0*/  BSSY B7, `(.L_x_3653) ;  /* 0x0000b19000077945 */ /* 0x000fe20003800000 */
[----:B------:R-:W-:Y:S01]  /*45b0*/  IMAD.MOV.U32 R175, RZ, RZ, RZ ;  /* 0x000000ffffaf7224 */ /* 0x000fe200078e00ff */
[----:B------:R-:W-:Y:S02]  /*45c0*/  MOV R177, RZ ;  /* 0x000000ff00b17202 */ /* 0x000fe40000000f00 */
[----:B------:R-:W-:Y:S05]  /*45d0*/  @!P0 BRA `(.L_x_3654) ;  /* 0x0000001800908947 */ /* 0x000fea0003800000 */
[----:B------:R-:W-:Y:S02]  /*45e0*/  ISETP.GE.AND P1, PT, R168, 0x1, PT ;  /* 0x00000001a800780c */ /* 0x000fe40003f26270 */
[----:B------:R-:W-:-:S11]  /*45f0*/  PLOP3.LUT P0, PT, PT, PT, PT, 0x80, 0x0 ;  /* 0x000000000000781c */ /* 0x000fd60003f0f070 */
[----:B------:R-:W-:Y:S05]  /*4600*/  @!P1 BRA `(.L_x_3655) ;  /* 0x000000b000489947 */ /* 0x000fea0003800000 */
[----:B------:R-:W0:Y:S01]  /*4610*/  SHFL.IDX PT, R0, R210, RZ, 0x1f ;  /* 0x00001fffd2007589 */ /* 0x000e2200000e0000 */
[----:B------:R-:W-:Y:S02]  /*4620*/  ISETP.NE.AND P0, PT, R188, 0x3, PT ;  /* 0x00000003bc00780c */ /* 0x000fe40003f05270 */
[----:B0-----:R-:W-:-:S04]  /*4630*/  LEA.HI R3, R0, R0, RZ, 0x1 ;  /* 0x0000000000037211 */ /* 0x001fc800078f08ff */
[----:B------:R-:W-:-:S05]  /*4640*/  LOP3.LUT R3, R3, 0x1fffe, RZ, 0xc0, !PT ;  /* 0x0001fffe03037812 */ /* 0x000fca00078ec0ff */
[----:B------:R-:W-:-:S04]  /*4650*/  IMAD.IADD R3, R0, 0x1, -R3 ;  /* 0x0000000100037824 */ /* 0x000fc800078e0a03 */
[----:B------:R-:W-:-:S05]  /*4660*/  IMAD R3, R3, 0x8000, R2 ;  /* 0x0000800003037824 */ /* 0x000fca00078e0202 */
[----:B------:R-:W-:-:S04]  /*4670*/  IADD3 R3, R3, 0x400, RZ ;  /* 0x0000040003037810 */ /* 0x000fc80007ffe0ff */
[----:B------:R-:W-:-:S04]  /*4680*/  SHF.R.U32.HI R3, RZ, 0x4, R3 ;  /* 0x00000004ff037819 */ /* 0x000fc80000011603 */
[----:B------:R-:W-:-:S04]  /*4690*/  LOP3.LUT R3, R3, 0x3fff, RZ, 0xc0, !PT ;  /* 0x00003fff03037812 */ /* 0x000fc800078ec0ff */
[----:B------:R-:W-:Y:S01]  /*46a0*/  LOP3.LUT R15, R3, 0x2000000, RZ, 0xfc, !PT ;  /* 0x02000000030f7812 */ /* 0x000fe200078efcff */
[----:B------:R-:W-:Y:S06]  /*46b0*/  @!P0 BRA `(.L_x_3656) ;  /* 0x0000000000048947 */ /* 0x000fec0003800000 */
[----:B------:R-:W-:Y:S01]  /*46c0*/  BPT.TRAP 0x1 ;  /* 0x000000040000795c */ /* 0x000fe20000300000 */
.L_x_3656:
[----:B------:R-:W-:Y:S01]  /*46d0*/  IMAD R14, R18, 0x8, R2 ;  /* 0x00000008120e7824 */ /* 0x000fe200078e0202 */
[----:B------:R-:W-:Y:S01]  /*46e0*/  SHF.L.U32 R3, R19, 0x1f, RZ ;  /* 0x0000001f13037819 */ /* 0x000fe200000006ff */
[----:B------:R-:W-:Y:S01]  /*46f0*/  VIADD R0, R2, 0x26800 ;  /* 0x0002680002007836 */ /* 0x000fe20000000000 */
[----:B------:R-:W-:Y:S01]  /*4700*/  BSSY B0, `(.L_x_3657) ;  /* 0x0000008000007945 */ /* 0x000fe20003800000 */
[----:B------:R-:W-:Y:S01]  /*4710*/  LEA R6, R18, R15, 0xc ;  /* 0x0000000f12067211 */ /* 0x000fe200078e60ff */
[----:B------:R-:W0:Y:S01]  /*4720*/  SYNCS.PHASECHK.TRANS64.TRYWAIT P1, [R14+URZ+0x28c50], R3 ;  /* 0x028c50030e0075a7 */ /* 0x000e22000802017f */
[----:B------:R-:W-:Y:S01]  /*4730*/  IMAD.MOV.U32 R7, RZ, RZ, 0x40000040 ;  /* 0x40000040ff077424 */ /* 0x000fe200078e00ff */
[----:B------:R-:W-:-:S04]  /*4740*/  SHF.R.U32.HI R0, RZ, 0x4, R0 ;  /* 0x00000004ff007819 */ /* 0x000fc80000011600 */
[----:B------:R-:W-:-:S04]  /*4750*/  LOP3.LUT R0, R0, 0x3fff, RZ, 0xc0, !PT ;  /* 0x00003fff00007812 */ /* 0x000fc800078ec0ff */
[----:B------:R-:W-:Y:S01]  /*4760*/  LOP3.LUT R4, R0, 0x10000, RZ, 0xfc, !PT ;  /* 0x0001000000047812 */ /* 0x000fe200078efcff */
[----:B0-----:R-:W-:Y:S06]  /*4770*/  @!P1 BRA `(.L_x_3658) ;  /* 0x0000013800a89947 */ /* 0x001fec0003800000 */
.L_x_3865:
[----:B------:R-:W-:Y:S05]  /*4780*/  BSYNC B0 ;  /* 0x0000000000007941 */ /* 0x000fea0003800000 */
.L_x_3657:
[----:B------:R-:W-:Y:S01]  /*4790*/  BAR.SYNC.DEFER_BLOCKING 0xe, 0x100 ;  /* 0x0384000000007b1d */ /* 0x000fe20000010000 */
[----:B------:R-:W-:Y:S01]  /*47a0*/  IMAD.MOV.U32 R5, RZ, RZ, 0x40000040 ;  /* 0x40000040ff057424 */ /* 0x000fe200078e00ff */
[----:B------:R-:W-:Y:S01]  /*47b0*/  R2UR UR6, R6 ;  /* 0x00000000060672ca */ /* 0x000fe200000e0000 */
[C---:B------:R-:W-:Y:S01]  /*47c0*/  VIADD R10, R4.reuse, 0x2 ;  /* 0x00000002040a7836 */ /* 0x040fe20000000000 */
[----:B------:R-:W-:Y:S01]  /*47d0*/  R2UR UR7, R7 ;  /* 0x00000000070772ca */ /* 0x000fe200000e0000 */
[----:B------:R-:W-:Y:S01]  /*47e0*/  IMAD.MOV.U32 R9, RZ, RZ, 0x40000040 ;  /* 0x40000040ff097424 */ /* 0x000fe200078e00ff */
[----:B------:R-:W-:Y:S01]  /*47f0*/  R2UR UR4, R4 ;  /* 0x00000000040472ca */ /* 0x000fe200000e0000 */
[C---:B------:R-:W-:Y:S01]  /*4800*/  VIADD R12, R6.reuse, 0x100 ;  /* 0x00000100060c7836 */ /* 0x040fe20000000000 */
[----:B------:R-:W-:Y:S01]  /*4810*/  R2UR UR5, R5 ;  /* 0x00000000050572ca */ /* 0x000fe200000e0000 */
[----:B------:R-:W-:Y:S01]  /*4820*/  IMAD.MOV.U32 R7, RZ, RZ, 0x40000040 ;  /* 0x40000040ff077424 */ /* 0x000fe200078e00ff */
[C---:B------:R-:W-:Y:S01]  /*4830*/  IADD3 R8, R6.reuse, 0x80, RZ ;  /* 0x0000008006087810 */ /* 0x040fe20007ffe0ff */
[----:B------:R-:W-:Y:S01]  /*4840*/  VIADD R6, R6, 0x180 ;  /* 0x0000018006067836 */ /* 0x000fe20000000000 */
[----:B------:R-:W-:Y:S01]  /*4850*/  MOV R11, 0x40000040 ;  /* 0x40000040000b7802 */ /* 0x000fe20000000f00 */
[----:B------:R-:W1:Y:S01]  /*4860*/  S2R R0, SR_TID.X ;  /* 0x0000000000007919 */ /* 0x000e620000002100 */
[----:B------:R-:W-:Y:S01]  /*4870*/  MOV R13, 0x40000040 ;  /* 0x40000040000d7802 */ /* 0x000fe20000000f00 */
[----:B------:R-:W-:Y:S01]  /*4880*/  BSSY B0, `(.L_x_3659) ;  /* 0x00000ec000007945 */ /* 0x000fe20003800000 */
[----:B------:R-:W-:Y:S01]  /*4890*/  ISETP.GE.AND P2, PT, R168, 0x2, PT ;  /* 0x00000002a800780c */ /* 0x000fe20003f46270 */
        /* <DEDUP_REMOVED lines=10> */
[----:B------:R-:W-:-:S04]  /*4940*/  @!P1 IADD3 R0, R14, 0x28c60, RZ ;  /* 0x00028c600e009810 */ /* 0x000fc80007ffe0ff */
[----:B------:R-:W-:Y:S01]  /*4950*/  @!P1 PRMT R0, RZ, 0x654, R0 ;  /* 0x00000654ff009816 */ /* 0x000fe20000000000 */
[----:B------:R-:W-:Y:S02]  /*4960*/  WARPGROUP.DEPBAR.LE gsb0, 0x0 ;  /* 0x00008000000079c5 */ /* 0x000fe40000010000 */
[----:B------:R-:W-:-:S06]  /*4970*/  WARPGROUP.ARRIVE ;  /* 0x00000000000079c5 */ /* 0x000fcc0000000000 */
[----:B------:R-:W-:Y:S01]  /*4980*/  HGMMA.64x256x16.F32 R24, gdesc[UR4].tnspB, R24, gsb0 ;  /* 0x43e00000041879f0 */ /* 0x000fe20008000818 */
[----:B------:R-:W-:Y:S02]  /*4990*/  R2UR UR6, R12 ;  /* 0x000000000c0672ca */ /* 0x000fe400000e0000 */
[----:B------:R-:W-:Y:S01]  /*49a0*/  R2UR UR7, R13 ;  /* 0x000000000d0772ca */ /* 0x000fe200000e0000 */
[----:B------:R-:W-:Y:S01]  /*49b0*/  IMAD.MOV.U32 R13, RZ, RZ, 0x40000040 ;  /* 0x40000040ff0d7424 */ /* 0x000fe200078e00ff */
[----:B------:R-:W-:Y:S02]  /*49c0*/  R2UR UR4, R8 ;  /* 0x00000000080472ca */ /* 0x000fe400000e0000 */
[----:B------:R-:W-:Y:S02]  /*49d0*/  R2UR UR5, R9 ;  /* 0x00000000090572ca */ /* 0x000fe400000e0000 */
[----:B------:R-:W-:Y:S01]  /*49e0*/  IADD3 R12, R4, 0x6, RZ ;  /* 0x00000006040c7810 */ /* 0x000fe20007ffe0ff */
        /* <DEDUP_REMOVED lines=17> */
.L_x_3666:
[----:B------:R-:W-:Y:S01]  /*4b00*/  BAR.SYNC.DEFER_BLOCKING 0xe, 0x100 ;  /* 0x0384000000007b1d */ /* 0x000fe20000010000 */
[----:B0-----:R-:W-:Y:S01]  /*4b10*/  IMAD R3, R18, 0x40, R190 ;  /* 0x0000004012037824 */ /* 0x001fe200078e02be */
[----:B------:R-:W-:Y:S01]  /*4b20*/  ISETP.GT.AND P3, PT, R168, RZ, PT ;  /* 0x000000ffa800720c */ /* 0x000fe20003f64270 */
[----:B------:R-:W-:Y:S02]  /*4b30*/  VIADD R18, R18, 0x1 ;  /* 0x0000000112127836 */ /* 0x000fe40000000000 */
[----:B------:R-:W-:Y:S01]  /*4b40*/  VIADD R168, R168, 0xffffffff ;  /* 0xffffffffa8a87836 */ /* 0x000fe20000000000 */
[----:B------:R-:W-:Y:S02]  /*4b50*/  LEA R3, R3, R2, 0x2 ;  /* 0x0000000203037211 */ /* 0x000fe400078e10ff */
[----:B------:R-:W-:-:S04]  /*4b60*/  ISETP.NE.AND P2, PT, R18, 0x2, PT ;  /* 0x000000021200780c */ /* 0x000fc80003f45270 */
[----:B------:R-:W-:Y:S02]  /*4b70*/  SEL R6, RZ, 0x1, P2 ;  /* 0x00000001ff067807 */ /* 0x000fe40001000000 */
[----:B------:R-:W-:Y:S02]  /*4b80*/  SEL R18, R18, RZ, P2 ;  /* 0x000000ff12127207 */ /* 0x000fe40001000000 */
[----:B------:R-:W-:Y:S01]  /*4b90*/  LOP3.LUT R19, R19, R6, RZ, 0x3c, !PT ;  /* 0x0000000613137212 */ /* 0x000fe200078e3cff */
[----:B-12---:R-:W0:Y:S04]  /*4ba0*/  LDS R0, [R3+0x28800] ;  /* 0x0288000003007984 */ /* 0x006e280000000800 */
        /* <DEDUP_REMOVED lines=131> */
.L_x_3661:
[----:B------:R-:W-:Y:S02]  /*53e0*/  LEA R0, R18, R2, 0x3 ;  /* 0x0000000212007211 */ /* 0x000fe400078e18ff */
[----:B------:R-:W-:-:S04]  /*53f0*/  SHF.L.U32 R3, R19, 0x1f, RZ ;  /* 0x0000001f13037819 */ /* 0x000fc800000006ff */
[----:B------:R0:W1:Y:S01]  /*5400*/  SYNCS.PHASECHK.TRANS64.TRYWAIT P2, [R0+URZ+0x28c50], R3 ;  /* 0x028c5003000075a7 */ /* 0x000062000804017f */
[----:B------:R-:W-:Y:S05]  /*5410*/  @!P0 BRA `(.L_x_3662) ;  /* 0x0000000000048947 */ /* 0x000fea0003800000 */
[----:B------:R-:W-:Y:S01]  /*5420*/  BPT.TRAP 0x1 ;  /* 0x000000040000795c */ /* 0x000fe20000300000 */
.L_x_3662:
[----:B------:R-:W-:Y:S04]  /*5430*/  BSSY B1, `(.L_x_3663) ;  /* 0x0000004000017945 */ /* 0x000fe80003800000 */
[----:B-1----:R-:W-:Y:S05]  /*5440*/  @P2 BRA `(.L_x_3664) ;  /* 0x0000000000082947 */ /* 0x002fea0003800000 */
[----:B------:R-:W1:Y:S02]  /*5450*/  SYNCS.PHASECHK.TRANS64.TRYWAIT P2, [R0+URZ+0x28c50], R3 ;  /* 0x028c5003000075a7 */ /* 0x000e64000804017f */
[----:B-1----:R-:W-:Y:S05]  /*5460*/  @!P2 BRA `(.L_x_3665) ;  /* 0x0000012c0080a947 */ /* 0x002fea0003800000 */
.L_x_3664:
[----:B------:R-:W-:Y:S05]  /*5470*/  BSYNC B1 ;  /* 0x0000000000017941 */ /* 0x000fea0003800000 */
.L_x_3663:
[----:B------:R-:W-:Y:S01]  /*5480*/  IMAD R6, R18, 0x1000, R15 ;  /* 0x0000100012067824 */ /* 0x000fe200078e020f */
[----:B------:R-:W-:Y:S01]  /*5490*/  R2UR UR4, R4 ;  /* 0x00000000040472ca */ /* 0x000fe200000e0000 */
[----:B------:R-:W-:Y:S01]  /*54a0*/  IMAD.MOV.U32 R7, RZ, RZ, 0x40000040 ;  /* 0x40000040ff077424 */ /* 0x000fe200078e00ff */
[----:B------:R-:W-:Y:S01]  /*54b0*/  R2UR UR5, R5 ;  /* 0x00000000050572ca */ /* 0x000fe200000e0000 */
[----:B------:R-:W-:Y:S01]  /*54c0*/  WARPGROUP.ARRIVE ;  /* 0x00000000000079c5 */ /* 0x000fe20000000000 */
[C---:B------:R-:W-:Y:S01]  /*54d0*/  R2UR UR6, R6.reuse ;  /* 0x00000000060672ca */ /* 0x040fe200000e0000 */
[----:B------:R-:W-:Y:S01]  /*54e0*/  IMAD.MOV.U32 R21, RZ, RZ, 0x40000040 ;  /* 0x40000040ff157424 */ /* 0x000fe200078e00ff */
[----:B------:R-:W-:Y:S01]  /*54f0*/  R2UR UR7, R7 ;  /* 0x00000000070772ca */ /* 0x000fe200000e0000 */
[----:B------:R-:W-:Y:S01]  /*5500*/  IMAD.MOV.U32 R7, RZ, RZ, 0x40000040 ;  /* 0x40000040ff077424 */ /* 0x000fe200078e00ff */
[----:B------:R-:W-:Y:S02]  /*5510*/  IADD3 R20, R6, 0x80, RZ ;  /* 0x0000008006147810 */ /* 0x000fe40007ffe0ff */
[----:B01----:R-:W-:-:S04]  /*5520*/  @!P1 IADD3 R0, R0, 0x28c60, RZ ;  /* 0x00028c6000009810 */ /* 0x003fc80007ffe0ff */
[----:B------:R-:W-:-:S05]  /*5530*/  @!P1 PRMT R0, RZ, 0x654, R0 ;  /* 0x00000654ff009816 */ /* 0x000fca0000000000 */
        /* <DEDUP_REMOVED lines=32> */
.L_x_3660:
[----:B------:R-:W-:Y:S05]  /*5740*/  BSYNC B0 ;  /* 0x0000000000007941 */ /* 0x000fea0003800000 */
.L_x_3659:
[----:B------:R-:W-:Y:S01]  /*5750*/  BAR.SYNC.DEFER_BLOCKING 0xe, 0x100 ;  /* 0x0384000000007b1d */ /* 0x000fe20000010000 */
[C---:B0-----:R-:W-:Y:S01]  /*5760*/  IMAD R3, R18.reuse, 0x40, R190 ;  /* 0x0000004012037824 */ /* 0x041fe200078e02be */
[----:B------:R-:W-:Y:S02]  /*5770*/  IADD3 R18, R18, 0x1, RZ ;  /* 0x0000000112127810 */ /* 0x000fe40007ffe0ff */
[----:B------:R-:W-:Y:S01]  /*5780*/  PLOP3.LUT P0, PT, PT, PT, PT, 0x8, 0x0 ;  /* 0x000000000000781c */ /* 0x000fe20003f0e170 */
[----:B------:R-:W-:Y:S01]  /*5790*/  IMAD R3, R3, 0x4, R2 ;  /* 0x0000000403037824 */ /* 0x000fe200078e0202 */
        /* <DEDUP_REMOVED lines=136> */
.L_x_3654:
[----:B------:R-:W-:Y:S02]  /*6020*/  ISETP.GE.AND P1, PT, R168, 0x1, PT ;  /* 0x00000001a800780c */ /* 0x000fe40003f26270 */
[----:B------:R-:W-:-:S11]  /*6030*/  PLOP3.LUT P0, PT, PT, PT, PT, 0x80, 0x0 ;  /* 0x000000000000781c */ /* 0x000fd60003f0f070 */
[----:B------:R-:W-:Y:S05]  /*6040*/  @!P1 BRA `(.L_x_3655) ;  /* 0x0000009400b89947 */ /* 0x000fea0003800000 */
        /* <DEDUP_REMOVED lines=28> */
.L_x_3668:
[----:B------:R-:W-:Y:S05]  /*6210*/  BSYNC B6 ;  /* 0x0000000000067941 */ /* 0x000fea0003800000 */
.L_x_3667:
        /* <DEDUP_REMOVED lines=12> */
.L_x_3672:
[----:B-1----:R1:W2:Y:S02]  /*62e0*/  SYNCS.PHASECHK.TRANS64.TRYWAIT P0, [R2+URZ+0x28c00], R3 ;  /* 0x028c0003020075a7 */ /* 0x0022a4000800017f */
[----:B--2---:R-:W-:Y:S05]  /*62f0*/  @!P0 NANOSLEEP.SYNCS 0x989680 ;  /* 0x009896800000895d */ /* 0x004fea0003900000 */
[----:B------:R-:W2:Y:S02]  /*6300*/  @!P0 SYNCS.PHASECHK.TRANS64 P0, [R2+URZ+0x28c00], R3 ;  /* 0x028c0003020085a7 */ /* 0x000ea4000800007f */
[----:B--2---:R-:W-:Y:S05]  /*6310*/  @!P0 BRA `(.L_x_3672) ;  /* 0xfffffffc00f08947 */ /* 0x004fea000383ffff */
.L_x_3671:
[----:B------:R-:W-:Y:S05]  /*6320*/  BSYNC B0 ;  /* 0x0000000000007941 */ /* 0x000fea0003800000 */
.L_x_3670:
[----:B------:R-:W-:Y:S05]  /*6330*/  BRA `(.L_x_3673) ;  /* 0x0000002c004c7947 */ /* 0x000fea0003800000 */
.L_x_3669:
[----:B------:R-:W0:Y:S01]  /*6340*/  LDC.64 R46, c[0x0][0x3d8] ;  /* 0x0000f600ff2e7b82 */ /* 0x000e220000000a00 */
[----:B------:R-:W-:Y:S01]  /*6350*/  VIADD R0, R2, 0x20400 ;  /* 0x0002040002007836 */ /* 0x000fe20000000000 */
[----:B-----5:R-:W-:Y:S01]  /*6360*/  SHF.R.S32.HI R3, RZ, 0x1f, R33 ;  /* 0x0000001fff037819 */ /* 0x020fe20000011421 */
[--C-:B------:R-:W-:Y:S01]  /*6370*/  IMAD.MOV.U32 R4, RZ, RZ, R16.reuse ;  /* 0x000000ffff047224 */ /* 0x100fe200078e0010 */
[----:B------:R-:W-:Y:S01]  /*6380*/  SHF.L.U32 R24, R209, 0x2, RZ ;  /* 0x00000002d1187819 */ /* 0x000fe200000006ff */
[----:B------:R-:W-:Y:S01]  /*6390*/  BSSY B6, `(.L_x_3674) ;  /* 0x0000032000067945 */ /* 0x000fe20003800000 */
[----:B------:R-:W-:Y:S02]  /*63a0*/  SHF.R.S32.HI R5, RZ, 0x1f, R16 ;  /* 0x0000001fff057819 */ /* 0x000fe40000011410 */
[----:B------:R-:W1:Y:S01]  /*63b0*/  LDC.64 R44, c[0x0][0x3e8] ;  /* 0x0000fa00ff2c7b82 */ /* 0x000e620000000a00 */
[----:B------:R-:W-:Y:S02]  /*63c0*/  LOP3.LUT P0, RZ, R0, 0x3ff, RZ, 0xc0, !PT ;  /* 0x000003ff00ff7812 */ /* 0x000fe4000780c0ff */
[----:B------:R-:W-:Y:S01]  /*63d0*/  SHF.R.S32.HI R25, RZ, 0x1f, R24 ;  /* 0x0000001fff197819 */ /* 0x000fe20000011418 */
[----:B0-----:R-:W-:-:S02]  /*63e0*/  IMAD R0, R3, R46, RZ ;  /* 0x0000002e03007224 */ /* 0x001fc400078e02ff */
[-C--:B------:R-:W-:Y:S02]  /*63f0*/  IMAD R7, R214, R46.reuse, RZ ;  /* 0x0000002ed6077224 */ /* 0x080fe400078e02ff */
[----:B------:R-:W-:-:S04]  /*6400*/  IMAD.WIDE.U32 R42, R33, R46, RZ ;  /* 0x0000002e212a7225 */ /* 0x000fc800078e00ff */
[----:B-1----:R-:W-:Y:S02]  /*6410*/  IMAD R6, R3, R44, RZ ;  /* 0x0000002c03067224 */ /* 0x002fe400078e02ff */
[C---:B------:R-:W-:Y:S02]  /*6420*/  IMAD R49, R33.reuse, R47, R0 ;  /* 0x0000002f21317224 */ /* 0x040fe400078e0200 */
[----:B------:R-:W-:Y:S02]  /*6430*/  IMAD R51, R33, R45, R6 ;  /* 0x0000002d21337224 */ /* 0x000fe400078e0206 */
[C---:B------:R-:W-:Y:S01]  /*6440*/  IMAD R48, R22.reuse, R47, R7 ;  /* 0x0000002f16307224 */ /* 0x040fe200078e0207 */
[----:B------:R-:W-:Y:S01]  /*6450*/  IADD3 R49, R49, R43, RZ ;  /* 0x0000002b31317210 */ /* 0x000fe20007ffe0ff */
[----:B------:R-:W-:Y:S01]  /*6460*/  IMAD.WIDE.U32 R8, R22, R46, R4 ;  /* 0x0000002e16087225 */ /* 0x000fe200078e0004 */
[----:B------:R-:W-:-:S03]  /*6470*/  SHF.L.U64.HI R47, R46, 0x5, R47 ;  /* 0x000000052e2f7819 */ /* 0x000fc6000001022f */
[----:B------:R-:W-:Y:S01]  /*6480*/  IMAD.WIDE.U32 R10, R22, R44, R4 ;  /* 0x0000002c160a7225 */ /* 0x000fe200078e0004 */
[----:B------:R-:W-:-:S03]  /*6490*/  IADD3 R27, P3, R8, R42, RZ ;  /* 0x0000002a081b7210 */ /* 0x000fc60007f7e0ff */
[----:B------:R-:W-:Y:S01]  /*64a0*/  IMAD R3, R214, R44, RZ ;  /* 0x0000002cd6037224 */ /* 0x000fe200078e02ff */
[----:B------:R-:W-:Y:S01]  /*64b0*/  IADD3.X R26, R49, R48, R9, P3, !PT ;  /* 0x00000030311a7210 */ /* 0x000fe20001ffe409 */
[----:B------:R-:W-:-:S04]  /*64c0*/  IMAD.WIDE.U32 R40, R33, R44, RZ ;  /* 0x0000002c21287225 */ /* 0x000fc800078e00ff */
[----:B------:R-:W-:Y:S01]  /*64d0*/  IMAD.WIDE.U32 R4, R22, R46, R24 ;  /* 0x0000002e16047225 */ /* 0x000fe200078e0018 */
[----:B------:R-:W-:-:S03]  /*64e0*/  IADD3 R29, P4, R10, R40, RZ ;  /* 0x000000280a1d7210 */ /* 0x000fc60007f9e0ff */
[----:B------:R-:W-:Y:S01]  /*64f0*/  IMAD.WIDE.U32 R6, R22, R44, R24 ;  /* 0x0000002c16067225 */ /* 0x000fe200078e0018 */
[----:B------:R-:W-:-:S03]  /*6500*/  IADD3 R53, P1, R4, R42, RZ ;  /* 0x0000002a04357210 */ /* 0x000fc60007f3e0ff */
[----:B------:R-:W-:Y:S01]  /*6510*/  IMAD R3, R22, R45, R3 ;  /* 0x0000002d16037224 */ /* 0x000fe200078e0203 */
[----:B------:R-:W-:Y:S01]  /*6520*/  IADD3 R55, P2, R6, R40, RZ ;  /* 0x0000002806377210 */ /* 0x000fe20007f5e0ff */
[----:B------:R-:W-:Y:S01]  /*6530*/  IMAD.IADD R51, R51, 0x1, R41 ;  /* 0x0000000133337824 */ /* 0x000fe200078e0229 */
[----:B------:R-:W-:Y:S01]  /*6540*/  SHF.L.U64.HI R45, R44, 0x5, R45 ;  /* 0x000000052c2d7819 */ /* 0x000fe2000001022d */
[----:B------:R-:W-:Y:S01]  /*6550*/  IMAD.SHL.U32 R46, R46, 0x20, RZ ;  /* 0x000000202e2e7824 */ /* 0x000fe200078e00ff */
[----:B------:R-:W-:Y:S02]  /*6560*/  IADD3.X R48, R49, R5, R48, P1, !PT ;  /* 0x0000000531307210 */ /* 0x000fe40000ffe430 */
[C---:B------:R-:W-:Y:S02]  /*6570*/  IADD3.X R28, R51.reuse, R3, R11, P4, !PT ;  /* 0x00000003331c7210 */ /* 0x040fe400027fe40b */
[----:B------:R-:W-:Y:S02]  /*6580*/  IADD3.X R50, R51, R7, R3, P2, !PT ;  /* 0x0000000733327210 */ /* 0x000fe400017fe403 */
[----:B------:R-:W-:Y:S01]  /*6590*/  SHF.L.U32 R44, R44, 0x5, RZ ;  /* 0x000000052c2c7819 */ /* 0x000fe200000006ff */
        /* <DEDUP_REMOVED lines=14> */
[----:B0-----:R-:W-:-:S07]  /*6680*/  IMAD.MOV.U32 R12, RZ, RZ, 0x1 ;  /* 0x00000001ff0c7424 */ /* 0x001fce00078e00ff */
[----:B------:R-:W-:-:S07]  /*6690*/  LEPC R20, `(.L_x_3675) ;  /* 0x000000001014794e */ /* 0x000fce0000000000 */
[----:B-1----:R-:W-:Y:S05]  /*66a0*/  CALL.ABS.NOINC R14 ;  /* 0x000000000e007343 */ /* 0x002fea0003c00000 */
.L_x_3675:
[----:B------:R-:W-:Y:S05]  /*66b0*/  BSYNC B6 ;  /* 0x0000000000067941 */ /* 0x000fea0003800000 */
.L_x_3674:
[----:B------:R-:W0:Y:S01]  /*66c0*/  LDC.64 R4, c[0x0][0x3d8] ;  /* 0x0000f600ff047b82 */ /* 0x000e220000000a00 */
[----:B------:R-:W-:Y:S01]  /*66d0*/  SHF.R.S32.HI R3, RZ, 0x1f, R185 ;  /* 0x0000001fff037819 */ /* 0x000fe200000114b9 */
[----:B------:R-:W-:Y:S01]  /*66e0*/  ULDC.U8 UR4, c[0x0][0x3f0] ;  /* 0x0000fc0000047ab9 */ /* 0x000fe20000000000 */
[----:B------:R-:W-:Y:S01]  /*66f0*/  BSSY B0, `(.L_x_3676) ;  /* 0x000028f000007945 */ /* 0x000fe20003800000 */
[----:B------:R-:W-:-:S04]  /*6700*/  ISETP.NE.AND P0, PT, RZ, UR4, PT ;  /* 0x00000004ff007c0c */ /* 0x000fc8000bf05270 */
[----:B------:R-:W1:Y:S01]  /*6710*/  LDC.64 R6, c[0x0][0x3e8] ;  /* 0x0000fa00ff067b82 */ /* 0x000e620000000a00 */
[-C--:B0-----:R-:W-:Y:S02]  /*6720*/  IMAD R0, R3, R4.reuse, RZ ;  /* 0x0000000403007224 */ /* 0x081fe400078e02ff */
[----:B------:R-:W-:-:S03]  /*6730*/  IMAD.WIDE.U32 R8, R185, R4, RZ ;  /* 0x00000004b9087225 */ /* 0x000fc600078e00ff */
[----:B------:R-:W-:Y:S01]  /*6740*/  SHF.L.U32 R52, R8, 0x6, RZ ;  /* 0x0000000608347819 */ /* 0x000fe200000006ff */
[-C--:B-1----:R-:W-:Y:S02]  /*6750*/  IMAD R12, R3, R6.reuse, RZ ;  /* 0x00000006030c7224 */ /* 0x082fe400078e02ff */
[C---:B------:R-:W-:Y:S02]  /*6760*/  IMAD R3, R185.reuse, R5, R0 ;  /* 0x00000005b9037224 */ /* 0x040fe400078e0200 */
[----:B------:R-:W-:-:S04]  /*6770*/  IMAD.WIDE.U32 R10, R185, R6, RZ ;  /* 0x00000006b90a7225 */ /* 0x000fc800078e00ff */
[----:B------:R-:W-:Y:S02]  /*6780*/  IMAD R13, R185, R7, R12 ;  /* 0x00000007b90d7224 */ /* 0x000fe400078e020c */
[----:B------:R-:W-:Y:S02]  /*6790*/  IMAD.IADD R9, R9, 0x1, R3 ;  /* 0x0000000109097824 */ /* 0x000fe400078e0203 */
[----:B------:R-:W-:Y:S02]  /*67a0*/  IMAD R0, R185, -0x40, R184 ;  /* 0xffffffc0b9007824 */ /* 0x000fe400078e02b8 */
[----:B------:R-:W-:Y:S01]  /*67b0*/  IMAD.IADD R3, R11, 0x1, R13 ;  /* 0x000000010b037824 */ /* 0x000fe200078e020d */
[----:B------:R-:W-:Y:S01]  /*67c0*/  SHF.L.U64.HI R57, R8, 0x6, R9 ;  /* 0x0000000608397819 */ /* 0x000fe20000010209 */
[----:B------:R-:W-:Y:S01]  /*67d0*/  IMAD.SHL.U32 R54, R10, 0x40, RZ ;  /* 0x000000400a367824 */ /* 0x000fe200078e00ff */
        /* <DEDUP_REMOVED lines=18> */
[----:B------:R-:W-:-:S05]  /*6900*/  IMAD R0, R185, 0x40, R22 ;  /* 0x00000040b9007824 */ /* 0x000fca00078e0216 */
[----:B------:R-:W-:-:S07]  /*6910*/  LEA R3, R209, R0, 0x5 ;  /* 0x00000000d1037211 */ /* 0x000fce00078e28ff */
        /* <DEDUP_REMOVED lines=17> */
[----:B------:R-:W-:Y:S02]  /*6a30*/  IADD3.X R30, R57, R48, RZ, P4, !PT ;  /* 0x00000030391e7210 */ /* 0x000fe400027fe4ff */
[----:B------:R-:W-:-:S02]  /*6a40*/  CS2R R36, SRZ ;  /* 0x0000000000247805 */ /* 0x000fc4000001ff00 */
[C---:B------:R-:W-:Y:S02]  /*6a50*/  LEA R14, P4, R15.reuse, UR6, 0x1 ;  /* 0x000000060f0e7c11 */ /* 0x040fe4000f8808ff */
[----:B------:R-:W-:Y:S02]  /*6a60*/  CS2R R32, SRZ ;  /* 0x0000000000207805 */ /* 0x000fe4000001ff00 */
[C---:B------:R-:W-:Y:S02]  /*6a70*/  LEA R38, P5, R0.reuse, UR8, 0x1 ;  /* 0x0000000800267c11 */ /* 0x040fe4000f8a08ff */
[----:B------:R-:W-:Y:S02]  /*6a80*/  CS2R R34, SRZ ;  /* 0x0000000000227805 */ /* 0x000fe4000001ff00 */
[----:B------:R-:W-:Y:S02]  /*6a90*/  LEA.HI.X R15, R15, UR7, R30, 0x1, P4 ;  /* 0x000000070f0f7c11 */ /* 0x000fe4000a0f0c1e */
[----:B------:R-:W-:-:S02]  /*6aa0*/  LEA.HI.X R39, R0, UR9, R31, 0x1, P5 ;  /* 0x0000000900277c11 */ /* 0x000fc4000a8f0c1f */
[----:B------:R-:W-:Y:S01]  /*6ab0*/  CS2R R30, SRZ ;  /* 0x00000000001e7805 */ /* 0x000fe2000001ff00 */
[----:B------:R0:W5:Y:S04]  /*6ac0*/  @!P3 LDG.E.64 R36, desc[UR40][R14.64] ;  /* 0x000000280e24b981 */ /* 0x000168000c1e1b00 */
[----:B------:R0:W5:Y:S04]  /*6ad0*/  @!P2 LDG.E.64 R32, desc[UR40][R14.64+0x20] ;  /* 0x000020280e20a981 */ /* 0x000168000c1e1b00 */
[----:B------:R0:W5:Y:S04]  /*6ae0*/  @!P3 LDG.E.64 R34, desc[UR40][R38.64] ;  /* 0x000000282622b981 */ /* 0x000168000c1e1b00 */
[----:B------:R0:W5:Y:S02]  /*6af0*/  @!P2 LDG.E.64 R30, desc[UR40][R38.64+0x20] ;  /* 0x00002028261ea981 */ /* 0x000164000c1e1b00 */
.L_x_3679:
[----:B------:R-:W-:Y:S05]  /*6b00*/  BSYNC B1 ;  /* 0x0000000000017941 */ /* 0x000fea0003800000 */
.L_x_3678:
        /* <DEDUP_REMOVED lines=24> */
.L_x_3681:
[----:B------:R-:W-:Y:S05]  /*6c90*/  BSYNC B1 ;  /* 0x0000000000017941 */ /* 0x000fea0003800000 */
.L_x_3680:
[----:B------:R-:W-:Y:S01]  /*6ca0*/  IMAD.WIDE.U32 R10, R3, R4, R10 ;  /* 0x00000004030a7225 */ /* 0x000fe200078e000a */
[----:B01----:R-:W-:Y:S01]  /*6cb0*/  SHF.L.U32 R14, R191, 0x6, RZ ;  /* 0x00000006bf0e7819 */ /* 0x003fe200000006ff */
[----:B------:R-:W-:Y:S01]  /*6cc0*/  ULDC.64 UR4, c[0x0][0x3c8] ;  /* 0x0000f20000047ab9 */ /* 0x000fe20000000a00 */
[----:B------:R-:W-:Y:S01]  /*6cd0*/  LEA.HI R0, R206, R206, RZ, 0x1 ;  /* 0x000000cece007211 */ /* 0x000fe200078f08ff */
[----:B------:R-:W-:Y:S01]  /*6ce0*/  IMAD.WIDE.U32 R12, R3, R6, R12 ;  /* 0x00000006030c7225 */ /* 0x000fe200078e000c */
[----:B------:R-:W-:Y:S01]  /*6cf0*/  LOP3.LUT R15, R14, 0x1c0, RZ, 0xc0, !PT ;  /* 0x000001c00e0f7812 */ /* 0x000fe200078ec0ff */
[----:B------:R-:W-:Y:S02]  /*6d00*/  ULDC.64 UR6, c[0x0][0x3e0] ;  /* 0x0000f80000067ab9 */ /* 0x000fe40000000a00 */
[C---:B------:R-:W-:Y:S02]  /*6d10*/  IMAD R4, R41.reuse, R4, RZ ;  /* 0x0000000429047224 */ /* 0x040fe400078e02ff */
[----:B------:R-:W-:-:S02]  /*6d20*/  IMAD R6, R41, R6, RZ ;  /* 0x0000000629067224 */ /* 0x000fc400078e02ff */
[C---:B------:R-:W-:Y:S01]  /*6d30*/  IMAD R5, R3.reuse, R5, R4 ;  /* 0x0000000503057224 */ /* 0x040fe200078e0204 */
[----:B------:R-:W-:Y:S01]  /*6d40*/  LEA R4, P2, R10, UR4, 0x1 ;  /* 0x000000040a047c11 */ /* 0x000fe2000f8408ff */
[----:B------:R-:W-:Y:S01]  /*6d50*/  IMAD R3, R3, R7, R6 ;  /* 0x0000000703037224 */ /* 0x000fe200078e0206 */
[----:B------:R-:W-:Y:S01]  /*6d60*/  LOP3.LUT R7, R0, 0xfffffffe, RZ, 0xc0, !PT ;  /* 0xfffffffe00077812 */ /* 0x000fe200078ec0ff */
[----:B------:R-:W-:Y:S01]  /*6d70*/  IMAD.IADD R5, R11, 0x1, R5 ;  /* 0x000000010b057824 */ /* 0x000fe200078e0205 */
[----:B------:R-:W-:Y:S01]  /*6d80*/  LEA R0, P3, R12, UR6, 0x1 ;  /* 0x000000060c007c11 */ /* 0x000fe2000f8608ff */
[----:B------:R-:W-:Y:S01]  /*6d90*/  IMAD.IADD R3, R13, 0x1, R3 ;  /* 0x000000010d037824 */ /* 0x000fe200078e0203 */
[----:B------:R-:W-:Y:S01]  /*6da0*/  LOP3.LUT R6, R15, 0x18, R16, 0xf8, !PT ;  /* 0x000000180f067812 */ /* 0x000fe200078ef810 */
[----:B------:R-:W-:Y:S01]  /*6db0*/  UMOV UR4, 0xffffffff ;  /* 0xffffffff00047882 */ /* 0x000fe20000000000 */
[----:B------:R-:W-:Y:S02]  /*6dc0*/  SHF.R.U32.HI R15, RZ, 0x3, R15 ;  /* 0x00000003ff0f7819 */ /* 0x000fe4000001160f */
[----:B------:R-:W-:-:S02]  /*6dd0*/  IADD3 R7, R206, -R7, RZ ;  /* 0x80000007ce077210 */ /* 0x000fc40007ffe0ff */
[----:B------:R-:W-:Y:S02]  /*6de0*/  LEA.HI.X R5, R10, UR5, R5, 0x1, P2 ;  /* 0x000000050a057c11 */ /* 0x000fe400090f0c05 */
[----:B------:R-:W-:Y:S02]  /*6df0*/  LEA.HI.X R3, R12, UR7, R3, 0x1, P3 ;  /* 0x000000070c037c11 */ /* 0x000fe400098f0c03 */
[----:B------:R-:W-:Y:S02]  /*6e00*/  LOP3.LUT R6, R6, R15, RZ, 0x3c, !PT ;  /* 0x0000000f06067212 */ /* 0x000fe400078e3cff */
[----:B------:R-:W-:Y:S01]  /*6e10*/  SHF.L.U32 R7, R7, 0x1f, RZ ;  /* 0x0000001f07077819 */ /* 0x000fe200000006ff */
[----:B------:R-:W-:Y:S06]  /*6e20*/  BRA.DIV UR4, `(.L_x_3682) ;  /* 0x0000011604247947 */ /* 0x000fec000b800000 */
.L_x_3868:
[----:B------:R-:W-:-:S03]  /*6e30*/  UMOV UR4, 0xffffffff ;  /* 0xffffffff00047882 */ /* 0x000fc60000000000 */
[----:B------:R-:W-:Y:S05]  /*6e40*/  BRA.DIV UR4, `(.L_x_3683) ;  /* 0x0000011604447947 */ /* 0x000fea000b800000 */
.L_x_3871:
[----:B------:R-:W-:-:S03]  /*6e50*/  UMOV UR4, 0xffffffff ;  /* 0xffffffff00047882 */ /* 0x000fc60000000000 */
[----:B------:R-:W-:Y:S05]  /*6e60*/  BRA.DIV UR4, `(.L_x_3684) ;  /* 0x0000011604647947 */ /* 0x000fea000b800000 */
.L_x_3874:
[----:B------:R-:W-:-:S03]  /*6e70*/  UMOV UR4, 0xffffffff ;  /* 0xffffffff00047882 */ /* 0x000fc60000000000 */
[----:B------:R-:W-:Y:S05]  /*6e80*/  BRA.DIV UR4, `(.L_x_3685) ;  /* 0x0000011604847947 */ /* 0x000fea000b800000 */
.L_x_3877:
[----:B------:R-:W-:-:S03]  /*6e90*/  UMOV UR4, 0xffffffff ;  /* 0xffffffff00047882 */ /* 0x000fc60000000000 */
[----:B------:R-:W-:Y:S05]  /*6ea0*/  BRA.DIV UR4, `(.L_x_3686) ;  /* 0x0000011604a47947 */ /* 0x000fea000b800000 */
.L_x_3880:
[----:B------:R-:W-:-:S03]  /*6eb0*/  UMOV UR4, 0xffffffff ;  /* 0xffffffff00047882 */ /* 0x000fc60000000000 */
[----:B------:R-:W-:Y:S05]  /*6ec0*/  BRA.DIV UR4, `(.L_x_3687) ;  /* 0x0000011604c47947 */ /* 0x000fea000b800000 */
.L_x_3883:
[----:B------:R-:W-:-:S03]  /*6ed0*/  UMOV UR4, 0xffffffff ;  /* 0xffffffff00047882 */ /* 0x000fc60000000000 */
[----:B------:R-:W-:Y:S05]  /*6ee0*/  BRA.DIV UR4, `(.L_x_3688) ;  /* 0x0000011604e47947 */ /* 0x000fea000b800000 */
.L_x_3886:
[----:B------:R-:W-:-:S03]  /*6ef0*/  UMOV UR4, 0xffffffff ;  /* 0xffffffff00047882 */ /* 0x000fc60000000000 */
[----:B------:R-:W-:Y:S05]  /*6f00*/  BRA.DIV UR4, `(.L_x_3689) ;  /* 0x0000011a04047947 */ /* 0x000fea000b800000 */
.L_x_3889:
[----:B------:R-:W0:Y:S01]  /*6f10*/  SYNCS.PHASECHK.TRANS64.TRYWAIT P2, [R2+URZ+0x28c00], R7 ;  /* 0x028c0007020075a7 */ /* 0x000e22000804017f */
[----:B-----5:R-:W-:Y:S01]  /*6f20*/  IMAD.MOV.U32 R3, RZ, RZ, R35 ;  /* 0x000000ffff037224 */ /* 0x020fe200078e0023 */
[----:B------:R-:W-:Y:S01]  /*6f30*/  MOV R4, R30 ;  /* 0x0000001e00047202 */ /* 0x000fe20000000f00 */
[----:B------:R-:W-:Y:S01]  /*6f40*/  IMAD.MOV.U32 R5, RZ, RZ, R31 ;  /* 0x000000ffff057224 */ /* 0x000fe200078e001f */
[----:B------:R-:W-:Y:S01]  /*6f50*/  LOP3.LUT P3, RZ, R191, 0x4, RZ, 0xc0, !PT ;  /* 0x00000004bfff7812 */ /* 0x000fe2000786c0ff */
[----:B------:R-:W-:Y:S01]  /*6f60*/  IMAD.MOV.U32 R0, RZ, RZ, R34 ;  /* 0x000000ffff007224 */ /* 0x000fe200078e0022 */
[----:B------:R-:W-:Y:S01]  /*6f70*/  PRMT R42, R3, 0x5410, R4 ;  /* 0x00005410032a7816 */ /* 0x000fe20000000004 */
[----:B------:R-:W-:Y:S01]  /*6f80*/  IMAD.MOV.U32 R4, RZ, RZ, R37 ;  /* 0x000000ffff047224 */ /* 0x000fe200078e0025 */
[----:B------:R-:W-:Y:S01]  /*6f90*/  LEA R3, R199, R6, 0x9 ;  /* 0x00000006c7037211 */ /* 0x000fe200078e48ff */
        /* <DEDUP_REMOVED lines=8> */
[----:B------:R-:W-:Y:S01]  /*7020*/  VIADD R4, R3, 0x20400 ;  /* 0x0002040003047836 */ /* 0x000fe20000000000 */
[----:B------:R-:W-:Y:S01]  /*7030*/  PRMT R44, R5, 0x7610, R44 ;  /* 0x00007610052c7816 */ /* 0x000fe2000000002c */
[----:B------:R-:W-:Y:S01]  /*7040*/  IMAD.MOV.U32 R5, RZ, RZ, R33 ;  /* 0x000000ffff057224 */ /* 0x000fe200078e0021 */
[----:B------:R-:W-:Y:S01]  /*7050*/  PRMT R14, R0, 0x7610, R14 ;  /* 0x00007610000e7816 */ /* 0x000fe2000000000e */
[----:B------:R-:W-:Y:S01]  /*7060*/  BSSY B1, `(.L_x_3690) ;  /* 0x000000e000017945 */ /* 0x000fe20003800000 */
[----:B------:R-:W-:-:S02]  /*7070*/  IADD3 R0, R3, 0x20440, RZ ;  /* 0x0002044003007810 */ /* 0x000fc40007ffe0ff */
[----:B------:R-:W-:Y:S01]  /*7080*/  PRMT R44, R44, 0x5410, R5 ;  /* 0x000054102c2c7816 */ /* 0x000fe20000000005 */
[----:B------:R-:W-:Y:S01]  /*7090*/  IMAD.MOV.U32 R5, RZ, RZ, R9 ;  /* 0x000000ffff057224 */ /* 0x000fe200078e0009 */
[----:B------:R-:W-:Y:S01]  /*70a0*/  @P3 IADD3 R0, R4, -0x40, RZ ;  /* 0xffffffc004003810 */ /* 0x000fe20007ffe0ff */
[----:B------:R-:W-:Y:S01]  /*70b0*/  IMAD.MOV.U32 R4, RZ, RZ, R8 ;  /* 0x000000ffff047224 */ /* 0x000fe200078e0008 */
[----:B------:R-:W-:Y:S01]  /*70c0*/  PRMT R45, R6, 0x5410, R11 ;  /* 0x00005410062d7816 */ /* 0x000fe2000000000b */
[----:B------:R-:W-:Y:S01]  /*70d0*/  IMAD.MOV.U32 R11, RZ, RZ, R29 ;  /* 0x000000ffff0b7224 */ /* 0x000fe200078e001d */
[----:B------:R-:W-:Y:S02]  /*70e0*/  MOV R6, R28 ;  /* 0x0000001c00067202 */ /* 0x000fe40000000f00 */
[----:B------:R-:W-:Y:S01]  /*70f0*/  PRMT R46, R4, 0x5410, R5 ;  /* 0x00005410042e7816 */ /* 0x000fe20000000005 */
[----:B------:R-:W-:Y:S01]  /*7100*/  IMAD.MOV.U32 R4, RZ, RZ, R20 ;  /* 0x000000ffff047224 */ /* 0x000fe200078e0014 */
[----:B------:R-:W-:-:S02]  /*7110*/  PRMT R47, R6, 0x5410, R11 ;  /* 0x00005410062f7816 */ /* 0x000fc4000000000b */
[----:B------:R-:W-:Y:S01]  /*7120*/  MOV R5, R21 ;  /* 0x0000001500057202 */ /* 0x000fe20000000f00 */
[----:B0-----:R-:W-:Y:S06]  /*7130*/  @!P2 BRA `(.L_x_3691) ;  /* 0x0000011400a0a947 */ /* 0x001fec0003800000 */
.L_x_3890:
[----:B------:R-:W-:Y:S05]  /*7140*/  BSYNC B1 ;  /* 0x0000000000017941 */ /* 0x000fea0003800000 */
.L_x_3690:
        /* <DEDUP_REMOVED lines=51> */
.L_x_3695:
[----:B------:R-:W-:Y:S05]  /*7480*/  BSYNC B2 ;  /* 0x0000000000027941 */ /* 0x000fea0003800000 */
.L_x_3694:
        /* <DEDUP_REMOVED lines=43> */
.L_x_3693:
[----:B------:R-:W-:Y:S05]  /*7740*/  BSYNC B1 ;  /* 0x0000000000017941 */ /* 0x000fea0003800000 */
.L_x_3692:
        /* <DEDUP_REMOVED lines=26> */
[-C--:B------:R-:W-:Y:S01]  /*78f0*/  FMUL.FTZ R28, R4, R14.reuse ;  /* 0x0000000e041c7220 */ /* 0x080fe20000410000 */
[C---:B------:R-:W-:Y:S01]  /*7900*/  FFMA.FTZ R26, R7.reuse, R14, -R26 ;  /* 0x0000000e071a7223 */ /* 0x040fe2000001081a */
[----:B------:R-:W-:Y:S02]  /*7910*/  HADD2.F32 R6, -RZ, R5.H0_H0 ;  /* 0x20000005ff067230 */ /* 0x000fe40000004100 */
[----:B------:R-:W-:Y:S01]  /*7920*/  FFMA.FTZ R27, R12, R15, -R27 ;  /* 0x0000000f0c1b7223 */ /* 0x000fe2000001081b */
[----:B------:R-:W-:Y:S02]  /*7930*/  HADD2.F32 R14, -RZ, R45.H1_H1 ;  /* 0x3000002dff0e7230 */ /* 0x000fe40000004100 */
[----:B------:R-:W-:Y:S01]  /*7940*/  FFMA.FTZ R15, R7, R24, R28 ;  /* 0x00000018070f7223 */ /* 0x000fe2000001001c */
[----:B------:R-:W-:Y:S02]  /*7950*/  HADD2.F32 R5, -RZ, R5.H1_H1 ;  /* 0x30000005ff057230 */ /* 0x000fe40000004100 */
[----:B------:R-:W-:-:S02]  /*7960*/  HADD2.F32 R12, -RZ, R47.H1_H1 ;  /* 0x3000002fff0c7230 */ /* 0x000fc40000004100 */
[C---:B------:R-:W-:Y:S01]  /*7970*/  FMUL.FTZ R25, R11.reuse, R14 ;  /* 0x0000000e0b197220 */ /* 0x040fe20000410000 */
[----:B------:R-:W-:Y:S02]  /*7980*/  HADD2.F32 R13, -RZ, R29.H0_H0 ;  /* 0x2000001dff0d7230 */ /* 0x000fe40000004100 */
[----:B------:R-:W-:Y:S02]  /*7990*/  HADD2.F32 R4, -RZ, R31.H0_H0 ;  /* 0x2000001fff047230 */ /* 0x000fe40000004100 */
[-C--:B------:R-:W-:Y:S01]  /*79a0*/  FMUL.FTZ R11, R11, R12.reuse ;  /* 0x0000000c0b0b7220 */ /* 0x080fe20000410000 */
[C---:B------:R-:W-:Y:S01]  /*79b0*/  FFMA.FTZ R25, R10.reuse, R12, -R25 ;  /* 0x0000000c0a197223 */ /* 0x040fe20000010819 */
[C---:B------:R-:W-:Y:S01]  /*79c0*/  FMUL.FTZ R7, R5.reuse, R13 ;  /* 0x0000000d05077220 */ /* 0x040fe20000410000 */
[----:B------:R-:W-:Y:S01]  /*79d0*/  FMUL.FTZ R24, R5, R4 ;  /* 0x0000000405187220 */ /* 0x000fe20000410000 */
[----:B------:R-:W-:Y:S02]  /*79e0*/  FFMA.FTZ R10, R10, R14, R11 ;  /* 0x0000000e0a0a7223 */ /* 0x000fe4000001000b */
[----:B------:R-:W-:Y:S01]  /*79f0*/  FFMA.FTZ R5, R6, R4, -R7 ;  /* 0x0000000406057223 */ /* 0x000fe20000010807 */
[----:B------:R-:W-:Y:S01]  /*7a00*/  F2FP.F16.F32.PACK_AB R7, R30, R27 ;  /* 0x0000001b1e07723e */ /* 0x000fe200000000ff */
[----:B------:R-:W-:Y:S01]  /*7a10*/  FFMA.FTZ R24, R6, R13, R24 ;  /* 0x0000000d06187223 */ /* 0x000fe20000010018 */
[----:B------:R-:W-:-:S02]  /*7a20*/  F2FP.F16.F32.PACK_AB R4, R15, R26 ;  /* 0x0000001a0f04723e */ /* 0x000fc400000000ff */
[----:B------:R-:W-:Y:S02]  /*7a30*/  F2FP.F16.F32.PACK_AB R6, R10, R25 ;  /* 0x000000190a06723e */ /* 0x000fe400000000ff */
[----:B------:R-:W-:-:S05]  /*7a40*/  F2FP.F16.F32.PACK_AB R5, R24, R5 ;  /* 0x000000051805723e */ /* 0x000fca00000000ff */
[----:B------:R1:W-:Y:S02]  /*7a50*/  STS.128 [R3+0x21400], R4 ;  /* 0x0214000403007388 */ /* 0x0003e40000000c00 */
.L_x_3698:
[----:B------:R-:W-:Y:S05]  /*7a60*/  BSYNC B1 ;  /* 0x0000000000017941 */ /* 0x000fea0003800000 */
.L_x_3697:
[----:B------:R-:W-:Y:S05]  /*7a70*/  @P1 BRA `(.L_x_3696) ;  /* 0x0000001400581947 */ /* 0x000fea0003800000 */
[----:B01----:R-:W0:Y:S01]  /*7a80*/  LDS.128 R4, [R0+0x1000] ;  /* 0x0010000000047984 */ /* 0x003e220000000c00 */
        /* <DEDUP_REMOVED lines=42> */
.L_x_3677:
        /* <DEDUP_REMOVED lines=12> */
[----:B------:R-:W-:Y:S01]  /*7df0*/  @!P0 IADD3.X R10, R57, R26, RZ, P4, !PT ;  /* 0x0000001a390a8210 */ /* 0x000fe200027fe4ff */
[----:B------:R-:W1:Y:S01]  /*7e00*/  @!P1 LDC.64 R30, c[0x0][0x3e0] ;  /* 0x0000f800ff1e9b82 */ /* 0x000e620000000a00 */
[----:B------:R-:W-:Y:S02]  /*7e10*/  @!P0 LEA R8, P4, R9, UR4, 0x1 ;  /* 0x0000000409088c11 */ /* 0x000fe4000f8808ff */
[----:B------:R-:W-:-:S02]  /*7e20*/  @!P1 IADD3.X R20, R26, R47, R57, P5, P6 ;  /* 0x0000002f1a149210 */ /* 0x000fc40002fec439 */
        /* <DEDUP_REMOVED lines=18> */
[----:B------:R-:W-:-:S05]  /*7f50*/  IMAD R0, R185, 0x40, R22 ;  /* 0x00000040b9007824 */ /* 0x000fca00078e0216 */
[----:B------:R-:W-:Y:S02]  /*7f60*/  LEA R3, R209, R0, 0x5 ;  /* 0x00000000d1037211 */ /* 0x000fe400078e28ff */
        /* <DEDUP_REMOVED lines=21> */
[----:B------:R-:W-:Y:S02]  /*80c0*/  LEA R0, P3, R10, UR6, 0x1 ;  /* 0x000000060a007c11 */ /* 0x000fe4000f8608ff */
[----:B------:R-:W-:Y:S01]  /*80d0*/  IADD3 R3, R11, R3, RZ ;  /* 0x000000030b037210 */ /* 0x000fe20007ffe0ff */
[----:B------:R-:W-:Y:S01]  /*80e0*/  UMOV UR4, 0xffffffff ;  /* 0xffffffff00047882 */ /* 0x000fe20000000000 */
[----:B------:R-:W-:Y:S02]  /*80f0*/  LEA.HI.X R5, R8, UR5, R5, 0x1, P2 ;  /* 0x0000000508057c11 */ /* 0x000fe400090f0c05 */
[----:B------:R-:W-:-:S02]  /*8100*/  LEA.HI.X R3, R10, UR7, R3, 0x1, P3 ;  /* 0x000000070a037c11 */ /* 0x000fc400098f0c03 */
[----:B------:R-:W-:Y:S01]  /*8110*/  LEA.HI R6, R206, R206, RZ, 0x1 ;  /* 0x000000cece067211 */ /* 0x000fe200078f08ff */
[----:B------:R-:W-:Y:S06]  /*8120*/  BRA.DIV UR4, `(.L_x_3699) ;  /* 0x0000010604b87947 */ /* 0x000fec000b800000 */
.L_x_3893:
[----:B------:R-:W-:-:S03]  /*8130*/  UMOV UR4, 0xffffffff ;  /* 0xffffffff00047882 */ /* 0x000fc60000000000 */
[----:B------:R-:W-:Y:S05]  /*8140*/  BRA.DIV UR4, `(.L_x_3700) ;  /* 0x0000010604d87947 */ /* 0x000fea000b800000 */
.L_x_3896:
[----:B------:R-:W-:-:S03]  /*8150*/  UMOV UR4, 0xffffffff ;  /* 0xffffffff00047882 */ /* 0x000fc60000000000 */
[----:B------:R-:W-:Y:S05]  /*8160*/  BRA.DIV UR4, `(.L_x_3701) ;  /* 0x0000010604f87947 */ /* 0x000fea000b800000 */
.L_x_3899:
[----:B------:R-:W-:-:S03]  /*8170*/  UMOV UR4, 0xffffffff ;  /* 0xffffffff00047882 */ /* 0x000fc60000000000 */
[----:B------:R-:W-:Y:S05]  /*8180*/  BRA.DIV UR4, `(.L_x_3702) ;  /* 0x0000010a04187947 */ /* 0x000fea000b800000 */
.L_x_3902:
[----:B------:R-:W-:-:S03]  /*8190*/  UMOV UR4, 0xffffffff ;  /* 0xffffffff00047882 */ /* 0x000fc60000000000 */
[----:B------:R-:W-:Y:S05]  /*81a0*/  BRA.DIV UR4, `(.L_x_3703) ;  /* 0x0000010a04387947 */ /* 0x000fea000b800000 */
.L_x_3905:
[----:B------:R-:W-:Y:S01]  /*81b0*/  UMOV UR4, 0xffffffff ;  /* 0xffffffff00047882 */ /* 0x000fe20000000000 */
[----:B------:R-:W-:Y:S02]  /*81c0*/  LOP3.LUT R5, R6, 0xfffffffe, RZ, 0xc0, !PT ;  /* 0xfffffffe06057812 */ /* 0x000fe400078ec0ff */
[----:B------:R-:W-:Y:S05]  /*81d0*/  BRA.DIV UR4, `(.L_x_3704) ;  /* 0x0000010a04547947 */ /* 0x000fea000b800000 */
.L_x_3908:
[----:B------:R-:W-:Y:S01]  /*81e0*/  UMOV UR4, 0xffffffff ;  /* 0xffffffff00047882 */ /* 0x000fe20000000000 */
[----:B------:R-:W-:Y:S02]  /*81f0*/  IMAD.IADD R5, R206, 0x1, -R5 ;  /* 0x00000001ce057824 */ /* 0x000fe400078e0a05 */
[----:B------:R-:W-:Y:S05]  /*8200*/  BRA.DIV UR4, `(.L_x_3705) ;  /* 0x0000010a04707947 */ /* 0x000fea000b800000 */
.L_x_3911:
[----:B------:R-:W-:Y:S01]  /*8210*/  UMOV UR4, 0xffffffff ;  /* 0xffffffff00047882 */ /* 0x000fe20000000000 */
[----:B------:R-:W-:Y:S02]  /*8220*/  SHF.L.U32 R3, R5, 0x1f, RZ ;  /* 0x0000001f05037819 */ /* 0x000fe400000006ff */
[----:B------:R-:W-:Y:S05]  /*8230*/  BRA.DIV UR4, `(.L_x_3706) ;  /* 0x0000010a048c7947 */ /* 0x000fea000b800000 */
.L_x_3914:
[----:B------:R-:W0:Y:S01]  /*8240*/  SYNCS.PHASECHK.TRANS64.TRYWAIT P2, [R2+URZ+0x28c00], R3 ;  /* 0x028c0003020075a7 */ /* 0x000e22000804017f */
[----:B-----5:R-:W-:Y:S01]  /*8250*/  IMAD.MOV.U32 R0, RZ, RZ, R32 ;  /* 0x000000ffff007224 */ /* 0x020fe200078e0020 */
[----:B------:R-:W-:Y:S01]  /*8260*/  MOV R4, R33 ;  /* 0x0000002100047202 */ /* 0x000fe20000000f00 */
[----:B------:R-:W-:Y:S01]  /*8270*/  IMAD.MOV.U32 R5, RZ, RZ, R34 ;  /* 0x000000ffff057224 */ /* 0x000fe200078e0022 */
[----:B------:R-:W-:Y:S01]  /*8280*/  BSSY B1, `(.L_x_3707) ;  /* 0x0000018000017945 */ /* 0x000fe20003800000 */
[----:B------:R-:W-:Y:S01]  /*8290*/  IMAD.MOV.U32 R6, RZ, RZ, R35 ;  /* 0x000000ffff067224 */ /* 0x000fe200078e0023 */
[----:B------:R-:W-:Y:S02]  /*82a0*/  PRMT R50, R50, 0x5410, R0 ;  /* 0x0000541032327816 */ /* 0x000fe40000000000 */
        /* <DEDUP_REMOVED lines=11> */
[----:B------:R-:W-:Y:S01]  /*8360*/  IMAD.MOV.U32 R0, RZ, RZ, R28 ;  /* 0x000000ffff007224 */ /* 0x000fe200078e001c */
[----:B------:R-:W-:-:S02]  /*8370*/  PRMT R50, R4, 0x7610, R50 ;  /* 0x0000761004327816 */ /* 0x000fc40000000032 */
[----:B------:R-:W-:Y:S01]  /*8380*/  PRMT R53, R5, 0x5410, R6 ;  /* 0x0000541005357816 */ /* 0x000fe20000000006 */
[----:B------:R-:W-:Y:S01]  /*8390*/  IMAD.MOV.U32 R6, RZ, RZ, R27 ;  /* 0x000000ffff067224 */ /* 0x000fe200078e001b */
[----:B------:R-:W-:Y:S02]  /*83a0*/  MOV R4, R29 ;  /* 0x0000001d00047202 */ /* 0x000fe40000000f00 */
[----:B------:R-:W-:Y:S02]  /*83b0*/  MOV R5, R26 ;  /* 0x0000001a00057202 */ /* 0x000fe40000000f00 */
[----:B------:R-:W-:Y:S01]  /*83c0*/  PRMT R52, R0, 0x5410, R4 ;  /* 0x0000541000347816 */ /* 0x000fe20000000004 */
[----:B------:R-:W-:Y:S01]  /*83d0*/  IMAD.IADD R0, R16, 0x1, R41 ;  /* 0x0000000110007824 */ /* 0x000fe200078e0229 */
[----:B------:R-:W-:Y:S01]  /*83e0*/  PRMT R54, R5, 0x5410, R6 ;  /* 0x0000541005367816 */ /* 0x000fe20000000006 */
[----:B0-----:R-:W-:Y:S06]  /*83f0*/  @!P2 BRA `(.L_x_3708) ;  /* 0x000001080044a947 */ /* 0x001fec0003800000 */
.L_x_3915:
[----:B------:R-:W-:Y:S05]  /*8400*/  BSYNC B1 ;  /* 0x0000000000017941 */ /* 0x000fea0003800000 */
.L_x_3707:
[----:B------:R-:W-:Y:S01]  /*8410*/  BSSY B1, `(.L_x_3709) ;  /* 0x0000063000017945 */ /* 0x000fe20003800000 */
[----:B------:R-:W-:Y:S01]  /*8420*/  IMAD.MOV.U32 R55, RZ, RZ, R30 ;  /* 0x000000ffff377224 */ /* 0x000fe200078e001e */
[----:B------:R-:W-:Y:S02]  /*8430*/  MOV R57, R31 ;  /* 0x0000001f00397202 */ /* 0x000fe40000000f00 */
[----:B0-----:R-:W-:Y:S01]  /*8440*/  LOP3.LUT R3, R0, 0x38, RZ, 0xc0, !PT ;  /* 0x0000003800037812 */ /* 0x001fe200078ec0ff */
[----:B------:R-:W-:Y:S06]  /*8450*/  @P0 BRA `(.L_x_3710) ;  /* 0x0000000400780947 */ /* 0x000fec0003800000 */
[----:B------:R-:W-:Y:S01]  /*8460*/  IMAD.SHL.U32 R0, R191, 0x40, RZ ;  /* 0x00000040bf007824 */ /* 0x000fe200078e00ff */
[--C-:B------:R-:W-:Y:S02]  /*8470*/  SHF.R.U64 R48, R32, 0x10, R33.reuse ;  /* 0x0000001020307819 */ /* 0x100fe40000001221 */
[----:B------:R-:W-:Y:S01]  /*8480*/  SHF.R.U32.HI R40, RZ, 0x10, R33 ;  /* 0x00000010ff287819 */ /* 0x000fe20000011621 */
[--C-:B------:R-:W-:Y:S01]  /*8490*/  HADD2.F32 R33, -RZ, R15.reuse.H1_H1 ;  /* 0x3000000fff217230 */ /* 0x100fe20000004100 */
[----:B------:R-:W-:Y:S02]  /*84a0*/  LOP3.LUT R4, R0, 0x1c0, RZ, 0xc0, !PT ;  /* 0x000001c000047812 */ /* 0x000fe400078ec0ff */
[----:B------:R-:W-:Y:S01]  /*84b0*/  SHF.R.U64 R47, R34, 0x10, R35 ;  /* 0x00000010222f7819 */ /* 0x000fe20000001223 */
[----:B------:R-:W-:Y:S01]  /*84c0*/  HADD2.F32 R34, -RZ, R15.H0_H0 ;  /* 0x2000000fff227230 */ /* 0x000fe20000004100 */
[----:B------:R-:W-:Y:S02]  /*84d0*/  LOP3.LUT R0, R4, 0x38, R16, 0xf8, !PT ;  /* 0x0000003804007812 */ /* 0x000fe400078ef810 */
[----:B------:R-:W-:-:S02]  /*84e0*/  SHF.R.U32.HI R7, RZ, 0x3, R4 ;  /* 0x00000003ff077819 */ /* 0x000fc40000011604 */
[--C-:B------:R-:W-:Y:S02]  /*84f0*/  SHF.R.U64 R45, R36, 0x10, R37.reuse ;  /* 0x00000010242d7819 */ /* 0x100fe40000001225 */
[----:B------:R-:W-:Y:S02]  /*8500*/  LOP3.LUT R0, R0, R7, RZ, 0x3c, !PT ;  /* 0x0000000700007212 */ /* 0x000fe400078e3cff */
[----:B------:R-:W-:Y:S02]  /*8510*/  SHF.R.U32.HI R36, RZ, 0x10, R37 ;  /* 0x00000010ff247819 */ /* 0x000fe40000011625 */
[--C-:B------:R-:W-:Y:S01]  /*8520*/  SHF.R.U64 R44, R38, 0x10, R39.reuse ;  /* 0x00000010262c7819 */ /* 0x100fe20000001227 */
[----:B------:R-:W-:Y:S01]  /*8530*/  IMAD R5, R199, 0x200, R0 ;  /* 0x00000200c7057824 */ /* 0x000fe200078e0200 */
[----:B------:R-:W-:Y:S02]  /*8540*/  LOP3.LUT R0, R7, R3, R4, 0x1e, !PT ;  /* 0x0000000307007212 */ /* 0x000fe400078e1e04 */
[----:B------:R-:W-:-:S02]  /*8550*/  SHF.R.U32.HI R41, RZ, 0x10, R39 ;  /* 0x00000010ff297819 */ /* 0x000fc40000011627 */
[----:B------:R-:W-:Y:S01]  /*8560*/  LEA R42, R5, R2, 0x1 ;  /* 0x00000002052a7211 */ /* 0x000fe200078e08ff */
[----:B------:R-:W-:Y:S01]  /*8570*/  IMAD R9, R199, 0x200, R0 ;  /* 0x00000200c7097824 */ /* 0x000fe200078e0200 */
[----:B------:R-:W-:Y:S01]  /*8580*/  SHF.R.U32.HI R46, RZ, 0x10, R35 ;  /* 0x00000010ff2e7819 */ /* 0x000fe20000011623 */
[----:B------:R-:W-:Y:S02]  /*8590*/  HADD2.F32 R35, -RZ, R36.H0_H0 ;  /* 0x20000024ff237230 */ /* 0x000fe40000004100 */
[----:B------:R-:W-:Y:S01]  /*85a0*/  IMAD R43, R9, 0x2, R2 ;  /* 0x00000002092b7824 */ /* 0x000fe200078e0202 */
[----:B------:R-:W0:Y:S01]  /*85b0*/  LDS.128 R4, [R42+0x20400] ;  /* 0x020400002a047984 */ /* 0x000e220000000c00 */
[----:B------:R-:W-:-:S03]  /*85c0*/  HADD2.F32 R36, -RZ, R50.H0_H0 ;  /* 0x20000032ff247230 */ /* 0x000fc60000004100 */
[----:B------:R-:W1:Y:S01]  /*85d0*/  LDS.128 R8, [R43+0x20400] ;  /* 0x020400002b087984 */ /* 0x000e620000000c00 */
[--C-:B0-----:R-:W-:Y:S02]  /*85e0*/  HADD2.F32 R12, -RZ, R5.reuse.H0_H0 ;  /* 0x20000005ff0c7230 */ /* 0x101fe40000004100 */
        /* <DEDUP_REMOVED lines=9> */
[----:B------:R-:W-:Y:S01]  /*8680*/  FFMA.FTZ R39, R12, R34, R39 ;  /* 0x000000220c277223 */ /* 0x000fe20000010027 */
[----:B------:R-:W-:Y:S02]  /*8690*/  HADD2.F32 R12, -RZ, R51.H1_H1 ;  /* 0x30000033ff0c7230 */ /* 0x000fe40000004100 */
[C---:B------:R-:W-:Y:S01]  /*86a0*/  FMUL.FTZ R40, R21.reuse, R36 ;  /* 0x0000002415287220 */ /* 0x040fe20000410000 */
[----:B------:R-:W-:Y:S02]  /*86b0*/  HADD2.F32 R13, -RZ, R7.H0_H0 ;  /* 0x20000007ff0d7230 */ /* 0x000fe40000004100 */
[----:B------:R-:W-:Y:S01]  /*86c0*/  FMUL.FTZ R20, R20, R15 ;  /* 0x0000000f14147220 */ /* 0x000fe20000410000 */
[----:B------:R-:W-:Y:S02]  /*86d0*/  HADD2.F32 R32, -RZ, R11.H1_H1 ;  /* 0x3000000bff207230 */ /* 0x000fe40000004100 */
[----:B------:R-:W-:Y:S01]  /*86e0*/  FMUL.FTZ R21, R21, R12 ;  /* 0x0000000c15157220 */ /* 0x000fe20000410000 */
[----:B------:R-:W-:-:S02]  /*86f0*/  HADD2.F32 R33, -RZ, R41.H0_H0 ;  /* 0x20000029ff217230 */ /* 0x000fc40000004100 */
[C---:B------:R-:W-:Y:S01]  /*8700*/  FFMA.FTZ R38, R5.reuse, R15, -R38 ;  /* 0x0000000f05267223 */ /* 0x040fe20000010826 */
[----:B------:R-:W-:Y:S02]  /*8710*/  HADD2.F32 R14, -RZ, R7.H1_H1 ;  /* 0x30000007ff0e7230 */ /* 0x000fe40000004100 */
[----:B------:R-:W-:Y:S01]  /*8720*/  FFMA.FTZ R34, R5, R35, R20 ;  /* 0x0000002305227223 */ /* 0x000fe20000010014 */
[C---:B------:R-:W-:Y:S01]  /*8730*/  FFMA.FTZ R40, R13.reuse, R12, -R40 ;  /* 0x0000000c0d287223 */ /* 0x040fe20000010828 */
[----:B------:R-:W-:Y:S02]  /*8740*/  HADD2.F32 R15, -RZ, R46.H0_H0 ;  /* 0x2000002eff0f7230 */ /* 0x000fe40000004100 */
[----:B------:R-:W-:Y:S01]  /*8750*/  FFMA.FTZ R36, R13, R36, R21 ;  /* 0x000000240d247223 */ /* 0x000fe20000010015 */
[----:B------:R-:W-:Y:S02]  /*8760*/  HADD2.F32 R9, -RZ, R8.H0_H0 ;  /* 0x20000008ff097230 */ /* 0x000fe40000004100 */
[----:B------:R-:W-:Y:S01]  /*8770*/  FMUL.FTZ R21, R32, R33 ;  /* 0x0000002120157220 */ /* 0x000fe20000410000 */
[----:B------:R-:W-:-:S02]  /*8780*/  HADD2.F32 R5, -RZ, R50.H1_H1 ;  /* 0x30000032ff057230 */ /* 0x000fc40000004100 */
[-C--:B------:R-:W-:Y:S01]  /*8790*/  FMUL.FTZ R41, R32, R15.reuse ;  /* 0x0000000f20297220 */ /* 0x080fe20000410000 */
[--C-:B------:R-:W-:Y:S02]  /*87a0*/  HADD2.F32 R13, -RZ, R49.reuse.H0_H0 ;  /* 0x20000031ff0d7230 */ /* 0x100fe40000004100 */
[----:B------:R-:W-:Y:S01]  /*87b0*/  FFMA.FTZ R35, R14, R15, -R21 ;  /* 0x0000000f0e237223 */ /* 0x000fe20000010815 */
[----:B------:R-:W-:Y:S02]  /*87c0*/  HADD2.F32 R0, -RZ, R4.H0_H0 ;  /* 0x20000004ff007230 */ /* 0x000fe40000004100 */
[C---:B------:R-:W-:Y:S01]  /*87d0*/  FMUL.FTZ R32, R9.reuse, R5 ;  /* 0x0000000509207220 */ /* 0x040fe20000410000 */
[----:B------:R-:W-:Y:S02]  /*87e0*/  HADD2.F32 R11, -RZ, R10.H0_H0 ;  /* 0x2000000aff0b7230 */ /* 0x000fe40000004100 */
[----:B------:R-:W-:Y:S01]  /*87f0*/  FMUL.FTZ R15, R9, R13 ;  /* 0x0000000d090f7220 */ /* 0x000fe20000410000 */
[----:B------:R-:W-:-:S02]  /*8800*/  HADD2.F32 R20, -RZ, R49.H1_H1 ;  /* 0x30000031ff147230 */ /* 0x000fc40000004100 */
[----:B------:R-:W-:Y:S01]  /*8810*/  FFMA.FTZ R41, R14, R33, R41 ;  /* 0x000000210e297223 */ /* 0x000fe20000010029 */
[----:B------:R-:W-:Y:S02]  /*8820*/  HADD2.F32 R12, -RZ, R51.H0_H0 ;  /* 0x20000033ff0c7230 */ /* 0x000fe40000004100 */
[C---:B------:R-:W-:Y:S01]  /*8830*/  FFMA.FTZ R15, R0.reuse, R5, -R15 ;  /* 0x00000005000f7223 */ /* 0x040fe2000001080f */
[----:B------:R-:W-:Y:S01]  /*8840*/  FFMA.FTZ R32, R0, R13, R32 ;  /* 0x0000000d00207223 */ /* 0x000fe20000010020 */
[----:B------:R-:W-:Y:S02]  /*8850*/  HADD2.F32 R7, -RZ, R6.H0_H0 ;  /* 0x20000006ff077230 */ /* 0x000fe40000004100 */
[C---:B------:R-:W-:Y:S01]  /*8860*/  FMUL.FTZ R14, R11.reuse, R20 ;  /* 0x000000140b0e7220 */ /* 0x040fe20000410000 */
[----:B------:R-:W-:Y:S01]  /*8870*/  FMUL.FTZ R0, R11, R12 ;  /* 0x0000000c0b007220 */ /* 0x000fe20000410000 */
[----:B------:R-:W-:Y:S02]  /*8880*/  HADD2.F32 R8, -RZ, R8.H1_H1 ;  /* 0x30000008ff087230 */ /* 0x000fe40000004100 */
        /* <DEDUP_REMOVED lines=27> */
.L_x_3710:
[----:B------:R-:W-:Y:S05]  /*8a40*/  BSYNC B1 ;  /* 0x0000000000017941 */ /* 0x000fea0003800000 */
.L_x_3709:
[----:B------:R-:W-:Y:S01]  /*8a50*/  PRMT R39, R55, 0x5410, R57 ;  /* 0x0000541037277816 */ /* 0x000fe20000000039 */
[----:B------:R-:W-:Y:S06]  /*8a60*/  @P1 BRA `(.L_x_3696) ;  /* 0x00000004005c1947 */ /* 0x000fec0003800000 */
[----:B------:R-:W-:Y:S01]  /*8a70*/  LOP3.LUT R0, R220, R3, R216, 0x1e, !PT ;  /* 0x00000003dc007212 */ /* 0x000fe200078e1ed8 */
[----:B0-----:R-:W0:Y:S01]  /*8a80*/  LDS.128 R4, [R215+0x20400] ;  /* 0x02040000d7047984 */ /* 0x001e220000000c00 */
[----:B------:R-:W-:Y:S02]  /*8a90*/  SHF.R.U64 R36, R28, 0x10, R29 ;  /* 0x000000101c247819 */ /* 0x000fe4000000121d */
[----:B------:R-:W-:Y:S02]  /*8aa0*/  IADD3 R3, R217, R0, RZ ;  /* 0x00000000d9037210 */ /* 0x000fe40007ffe0ff */
[----:B------:R-:W-:Y:S01]  /*8ab0*/  SHF.R.U64 R37, R26, 0x10, R27 ;  /* 0x000000101a257819 */ /* 0x000fe2000000121b */
[----:B------:R-:W-:Y:S01]  /*8ac0*/  HADD2.F32 R26, -RZ, R52.H1_H1 ;  /* 0x30000034ff1a7230 */ /* 0x000fe20000004100 */
[----:B------:R-:W-:Y:S01]  /*8ad0*/  SHF.R.U32.HI R28, RZ, 0x10, R29 ;  /* 0x00000010ff1c7819 */ /* 0x000fe2000001161d */
[----:B------:R-:W-:Y:S01]  /*8ae0*/  IMAD R3, R3, 0x2, R2 ;  /* 0x0000000203037824 */ /* 0x000fe200078e0202 */
[----:B------:R-:W-:-:S02]  /*8af0*/  SHF.R.U64 R38, R24, 0x10, R25 ;  /* 0x0000001018267819 */ /* 0x000fc40000001219 */
[----:B------:R-:W-:Y:S01]  /*8b00*/  SHF.R.U32.HI R32, RZ, 0x10, R25 ;  /* 0x00000010ff207819 */ /* 0x000fe20000011619 */
[----:B------:R-:W-:Y:S01]  /*8b10*/  HADD2.F32 R25, -RZ, R53.H1_H1 ;  /* 0x30000035ff197230 */ /* 0x000fe20000004100 */
[----:B------:R-:W1:Y:S01]  /*8b20*/  LDS.128 R8, [R3+0x20400] ;  /* 0x0204000003087984 */ /* 0x000e620000000c00 */
[----:B------:R-:W-:Y:S01]  /*8b30*/  SHF.R.U32.HI R34, RZ, 0x10, R27 ;  /* 0x00000010ff227819 */ /* 0x000fe2000001161b */
[----:B------:R-:W-:Y:S01]  /*8b40*/  HADD2.F32 R27, -RZ, R28.H0_H0 ;  /* 0x2000001cff1b7230 */ /* 0x000fe20000004100 */
[--C-:B------:R-:W-:Y:S02]  /*8b50*/  SHF.R.U64 R35, R30, 0x10, R31.reuse ;  /* 0x000000101e237819 */ /* 0x100fe4000000121f */
[----:B------:R-:W-:Y:S01]  /*8b60*/  SHF.R.U32.HI R33, RZ, 0x10, R31 ;  /* 0x00000010ff217819 */ /* 0x000fe2000001161f */
[--C-:B0-----:R-:W-:Y:S02]  /*8b70*/  HADD2.F32 R12, -RZ, R5.reuse.H0_H0 ;  /* 0x20000005ff0c7230 */ /* 0x101fe40000004100 */
[----:B------:R-:W-:-:S02]  /*8b80*/  HADD2.F32 R5, -RZ, R5.H1_H1 ;  /* 0x30000005ff057230 */ /* 0x000fc40000004100 */
[----:B------:R-:W-:Y:S02]  /*8b90*/  HADD2.F32 R0, -RZ, R4.H0_H0 ;  /* 0x20000004ff007230 */ /* 0x000fe40000004100 */
[----:B------:R-:W-:Y:S02]  /*8ba0*/  HADD2.F32 R13, -RZ, R6.H0_H0 ;  /* 0x20000006ff0d7230 */ /* 0x000fe40000004100 */
[--C-:B------:R-:W-:Y:S02]  /*8bb0*/  HADD2.F32 R14, -RZ, R7.reuse.H0_H0 ;  /* 0x20000007ff0e7230 */ /* 0x100fe40000004100 */
[----:B------:R-:W-:Y:S02]  /*8bc0*/  HADD2.F32 R7, -RZ, R7.H1_H1 ;  /* 0x30000007ff077230 */ /* 0x000fe40000004100 */
[----:B------:R-:W-:Y:S02]  /*8bd0*/  HADD2.F32 R4, -RZ, R4.H1_H1 ;  /* 0x30000004ff047230 */ /* 0x000fe40000004100 */
[----:B-1----:R-:W-:-:S02]  /*8be0*/  HADD2.F32 R15, -RZ, R9.H0_H0 ;  /* 0x20000009ff0f7230 */ /* 0x002fc40000004100 */
[----:B------:R-:W-:Y:S02]  /*8bf0*/  HADD2.F32 R20, -RZ, R9.H1_H1 ;  /* 0x30000009ff147230 */ /* 0x000fe40000004100 */
[----:B------:R-:W-:Y:S02]  /*8c00*/  HADD2.F32 R9, -RZ, R8.H0_H0 ;  /* 0x20000008ff097230 */ /* 0x000fe40000004100 */
[C---:B------:R-:W-:Y:S01]  /*8c10*/  FMUL.FTZ R29, R15.reuse, R26 ;  /* 0x0000001a0f1d7220 */ /* 0x040fe20000410000 */
[----:B------:R-:W-:Y:S01]  /*8c20*/  FMUL.FTZ R31, R15, R25 ;  /* 0x000000190f1f7220 */ /* 0x000fe20000410000 */
[----:B------:R-:W-:Y:S02]  /*8c30*/  HADD2.F32 R15, -RZ, R32.H0_H0 ;  /* 0x20000020ff0f7230 */ /* 0x000fe40000004100 */
[----:B------:R-:W-:Y:S01]  /*8c40*/  FMUL.FTZ R28, R20, R27 ;  /* 0x0000001b141c7220 */ /* 0x000fe20000410000 */
[----:B------:R-:W-:Y:S01]  /*8c50*/  FFMA.FTZ R29, R12, R25, -R29 ;  /* 0x000000190c1d7223 */ /* 0x000fe2000001081d */
[----:B------:R-:W-:-:S02]  /*8c60*/  HADD2.F32 R25, -RZ, R52.H0_H0 ;  /* 0x20000034ff197230 */ /* 0x000fc40000004100 */
[----:B------:R-:W-:Y:S01]  /*8c70*/  FFMA.FTZ R31, R12, R26, R31 ;  /* 0x0000001a0c1f7223 */ /* 0x000fe2000001001f */
[----:B------:R-:W-:Y:S02]  /*8c80*/  HADD2.F32 R12, -RZ, R53.H0_H0 ;  /* 0x20000035ff0c7230 */ /* 0x000fe40000004100 */
[-C--:B------:R-:W-:Y:S01]  /*8c90*/  FMUL.FTZ R30, R20, R15.reuse ;  /* 0x0000000f141e7220 */ /* 0x080fe20000410000 */
[----:B------:R-:W-:Y:S01]  /*8ca0*/  FFMA.FTZ R28, R5, R15, -R28 ;  /* 0x0000000f051c7223 */ /* 0x000fe2000001081c */
[C---:B------:R-:W-:Y:S01]  /*8cb0*/  FMUL.FTZ R15, R9.reuse, R25 ;  /* 0x00000019090f7220 */ /* 0x040fe20000410000 */
[----:B------:R-:W-:Y:S02]  /*8cc0*/  HADD2.F32 R21, -RZ, R10.H0_H0 ;  /* 0x2000000aff157230 */ /* 0x000fe40000004100 */
[-C--:B------:R-:W-:Y:S01]  /*8cd0*/  FMUL.FTZ R26, R9, R12.reuse ;  /* 0x0000000c091a7220 */ /* 0x080fe20000410000 */
[----:B------:R-:W-:Y:S02]  /*8ce0*/  HADD2.F32 R20, -RZ, R39.H0_H0 ;  /* 0x20000027ff147230 */ /* 0x000fe40000004100 */
[----:B------:R-:W-:Y:S01]  /*8cf0*/  FFMA.FTZ R15, R0, R12, -R15 ;  /* 0x0000000c000f7223 */ /* 0x000fe2000001080f */
[----:B------:R-:W-:-:S02]  /*8d00*/  HADD2.F32 R12, -RZ, R54.H0_H0 ;  /* 0x20000036ff0c7230 */ /* 0x000fc40000004100 */
[----:B------:R-:W-:Y:S01]  /*8d10*/  FFMA.FTZ R30, R5, R27, R30 ;  /* 0x0000001b051e7223 */ /* 0x000fe2000001001e */
[----:B------:R-:W-:Y:S02]  /*8d20*/  HADD2.F32 R24, -RZ, R11.H0_H0 ;  /* 0x2000000bff187230 */ /* 0x000fe40000004100 */
[----:B------:R-:W-:Y:S01]  /*8d30*/  FFMA.FTZ R26, R0, R25, R26 ;  /* 0x00000019001a7223 */ /* 0x000fe2000001001a */
[----:B------:R-:W-:Y:S02]  /*8d40*/  HADD2.F32 R9, -RZ, R39.H1_H1 ;  /* 0x30000027ff097230 */ /* 0x000fe40000004100 */
[C---:B------:R-:W-:Y:S01]  /*8d50*/  FMUL.FTZ R0, R21.reuse, R20 ;  /* 0x0000001415007220 */ /* 0x040fe20000410000 */
[----:B------:R-:W-:Y:S02]  /*8d60*/  HADD2.F32 R5, -RZ, R54.H1_H1 ;  /* 0x30000036ff057230 */ /* 0x000fe40000004100 */
[----:B------:R-:W-:Y:S01]  /*8d70*/  FMUL.FTZ R32, R21, R12 ;  /* 0x0000000c15207220 */ /* 0x000fe20000410000 */
[----:B------:R-:W-:-:S02]  /*8d80*/  HADD2.F32 R11, -RZ, R11.H1_H1 ;  /* 0x3000000bff0b7230 */ /* 0x000fc40000004100 */
[C---:B------:R-:W-:Y:S01]  /*8d90*/  FFMA.FTZ R21, R13.reuse, R12, -R0 ;  /* 0x0000000c0d157223 */ /* 0x040fe20000010800 */
[C---:B------:R-:W-:Y:S01]  /*8da0*/  FMUL.FTZ R25, R24.reuse, R9 ;  /* 0x0000000918197220 */ /* 0x040fe20000410000 */
[----:B------:R-:W-:Y:S02]  /*8db0*/  HADD2.F32 R12, -RZ, R33.H0_H0 ;  /* 0x20000021ff0c7230 */ /* 0x000fe40000004100 */
[-C--:B------:R-:W-:Y:S01]  /*8dc0*/  FMUL.FTZ R24, R24, R5.reuse ;  /* 0x0000000518187220 */ /* 0x080fe20000410000 */
[----:B------:R-:W-:Y:S02]  /*8dd0*/  HADD2.F32 R0, -RZ, R34.H0_H0 ;  /* 0x20000022ff007230 */ /* 0x000fe40000004100 */
[----:B------:R-:W-:Y:S01]  /*8de0*/  FFMA.FTZ R32, R13, R20, R32 ;  /* 0x000000140d207223 */ /* 0x000fe20000010020 */
[C---:B------:R-:W-:Y:S01]  /*8df0*/  FFMA.FTZ R20, R14.reuse, R5, -R25 ;  /* 0x000000050e147223 */ /* 0x040fe20000010819 */
[----:B------:R-:W-:Y:S01]  /*8e00*/  FFMA.FTZ R24, R14, R9, R24 ;  /* 0x000000090e187223 */ /* 0x000fe20000010018 */
[C---:B------:R-:W-:Y:S01]  /*8e10*/  FMUL.FTZ R34, R11.reuse, R12 ;  /* 0x0000000c0b227220 */ /* 0x040fe20000410000 */
[----:B------:R-:W-:Y:S01]  /*8e20*/  FMUL.FTZ R14, R11, R0 ;  /* 0x000000000b0e7220 */ /* 0x000fe20000410000 */
[----:B------:R-:W-:-:S02]  /*8e30*/  HADD2.F32 R8, -RZ, R8.H1_H1 ;  /* 0x30000008ff087230 */ /* 0x000fc40000004100 */
[----:B------:R-:W-:Y:S02]  /*8e40*/  HADD2.F32 R11, -RZ, R36.H0_H0 ;  /* 0x20000024ff0b7230 */ /* 0x000fe40000004100 */
[C---:B------:R-:W-:Y:S01]  /*8e50*/  FFMA.FTZ R27, R7.reuse, R0, -R34 ;  /* 0x00000000071b7223 */ /* 0x040fe20000010822 */
[----:B------:R-:W-:Y:S02]  /*8e60*/  HADD2.F32 R5, -RZ, R38.H0_H0 ;  /* 0x20000026ff057230 */ /* 0x000fe40000004100 */
[----:B------:R-:W-:Y:S01]  /*8e70*/  FFMA.FTZ R33, R7, R12, R14 ;  /* 0x0000000c07217223 */ /* 0x000fe2000001000e */
[----:B------:R-:W-:Y:S02]  /*8e80*/  HADD2.F32 R10, -RZ, R10.H1_H1 ;  /* 0x3000000aff0a7230 */ /* 0x000fe40000004100 */
[C---:B------:R-:W-:Y:S01]  /*8e90*/  FMUL.FTZ R7, R8.reuse, R11 ;  /* 0x0000000b08077220 */ /* 0x040fe20000410000 */
[----:B------:R-:W-:Y:S02]  /*8ea0*/  HADD2.F32 R13, -RZ, R35.H0_H0 ;  /* 0x20000023ff0d7230 */ /* 0x000fe40000004100 */
[----:B------:R-:W-:Y:S01]  /*8eb0*/  FMUL.FTZ R8, R8, R5 ;  /* 0x0000000508087220 */ /* 0x000fe20000410000 */
[----:B------:R-:W-:-:S02]  /*8ec0*/  HADD2.F32 R9, -RZ, R37.H0_H0 ;  /* 0x20000025ff097230 */ /* 0x000fc40000004100 */
[----:B------:R-:W-:Y:S01]  /*8ed0*/  FFMA.FTZ R0, R4, R5, -R7 ;  /* 0x0000000504007223 */ /* 0x000fe20000010807 */
[----:B------:R-:W-:Y:S02]  /*8ee0*/  HADD2.F32 R6, -RZ, R6.H1_H1 ;  /* 0x30000006ff067230 */ /* 0x000fe40000004100 */
[----:B------:R-:W-:Y:S01]  /*8ef0*/  FMUL.FTZ R25, R10, R13 ;  /* 0x0000000d0a197220 */ /* 0x000fe20000410000 */
[----:B------:R-:W-:Y:S01]  /*8f00*/  FFMA.FTZ R11, R4, R11, R8 ;  /* 0x0000000b040b7223 */ /* 0x000fe20000010008 */
[-C--:B------:R-:W-:Y:S01]  /*8f10*/  FMUL.FTZ R10, R10, R9.reuse ;  /* 0x000000090a0a7220 */ /* 0x080fe20000410000 */
[----:B------:R-:W-:Y:S01]  /*8f20*/  F2FP.F16.F32.PACK_AB R7, R27, R20 ;  /* 0x000000141b07723e */ /* 0x000fe200000000ff */
        /* <DEDUP_REMOVED lines=8> */
[----:B------:R-:W-:Y:S01]  /*8fb0*/  F2FP.F16.F32.PACK_AB R26, R13, R32 ;  /* 0x000000200d1a723e */ /* 0x000fe200000000ff */
[----:B------:R4:W-:Y:S04]  /*8fc0*/  STS.128 [R215+0x20400], R4 ;  /* 0x02040004d7007388 */ /* 0x0009e80000000c00 */
[----:B------:R4:W-:Y:S02]  /*8fd0*/  STS.128 [R3+0x20400], R24 ;  /* 0x0204001803007388 */ /* 0x0009e40000000c00 */
.L_x_3696:
[----:B------:R-:W-:Y:S05]  /*8fe0*/  BSYNC B0 ;  /* 0x0000000000007941 */ /* 0x000fea0003800000 */
.L_x_3676:
        /* <DEDUP_REMOVED lines=8> */
.L_x_3673:
[----:B------:R-:W-:-:S13]  /*9070*/  ISETP.NE.AND P0, PT, R188, 0x3, PT ;  /* 0x00000003bc00780c */ /* 0x000fda0003f05270 */
[----:B------:R-:W-:Y:S05]  /*9080*/  @!P0 BRA `(.L_x_3711) ;  /* 0x0000000000048947 */ /* 0x000fea0003800000 */
[----:B------:R-:W-:Y:S01]  /*9090*/  BPT.TRAP 0x1 ;  /* 0x000000040000795c */ /* 0x000fe20000300000 */
.L_x_3711:
[----:B------:R-:W-:Y:S01]  /*90a0*/  IMAD R21, R18, 0x8, R2 ;  /* 0x0000000812157824 */ /* 0x000fe200078e0202 */
[----:B------:R-:W-:-:S04]  /*90b0*/  SHF.L.U32 R58, R19, 0x1f, RZ ;  /* 0x0000001f133a7819 */ /* 0x000fc800000006ff */
[----:B------:R0:W0:Y:S01]  /*90c0*/  SYNCS.PHASECHK.TRANS64.TRYWAIT P1, [R21+URZ+0x28c30], R58 ;  /* 0x028c303a150075a7 */ /* 0x000022000802017f */
[----:B------:R-:W-:Y:S05]  /*90d0*/  @!P0 BRA `(.L_x_3712) ;  /* 0x0000000000048947 */ /* 0x000fea0003800000 */
[----:B------:R-:W-:Y:S01]  /*90e0*/  BPT.TRAP 0x1 ;  /* 0x000000040000795c */ /* 0x000fe20000300000 */
.L_x_3712:
[C---:B--23--:R-:W-:Y:S01]  /*90f0*/  IADD3 R0, R2.reuse, 0x22400, RZ ;  /* 0x0002240002007810 */ /* 0x04cfe20007ffe0ff */
        /* <DEDUP_REMOVED lines=9> */
.L_x_3713:
        /* <DEDUP_REMOVED lines=13> */
[----:B------:R-:W-:Y:S01]  /*9260*/  IADD3 R6, R14, 0x2, RZ ;  /* 0x000000020e067810 */ /* 0x000fe20007ffe0ff */
[----:B------:R-:W-:Y:S01]  /*9270*/  IMAD.MOV.U32 R9, RZ, RZ, 0x40000040 ;  /* 0x40000040ff097424 */ /* 0x000fe200078e00ff */
[----:B------:R-:W-:Y:S01]  /*9280*/  IADD3 R8, R4, 0x4, RZ ;  /* 0x0000000404087810 */ /* 0x000fe20007ffe0ff */
[----:B------:R-:W-:Y:S01]  /*9290*/  IMAD.MOV.U32 R15, RZ, RZ, 0x40000040 ;  /* 0x40000040ff0f7424 */ /* 0x000fe200078e00ff */
[----:B------:R-:W-:Y:S01]  /*92a0*/  LEA R12, R185, R190, 0x6 ;  /* 0x000000beb90c7211 */ /* 0x000fe200078e30ff */
[----:B------:R-:W-:Y:S01]  /*92b0*/  IMAD.MOV.U32 R3, RZ, RZ, 0x40 ;  /* 0x00000040ff037424 */ /* 0x000fe200078e00ff */
[----:B------:R-:W1:Y:S03]  /*92c0*/  S2R R59, SR_TID.X ;  /* 0x00000000003b7919 */ /* 0x000e660000002100 */
[----:B------:R-:W-:-:S02]  /*92d0*/  IMAD R0, R168, -0x40, R3 ;  /* 0xffffffc0a8007824 */ /* 0x000fc400078e0203 */
[----:B------:R-:W-:Y:S01]  /*92e0*/  HGMMA.64x64x16.F32 R24, gdesc[UR4], RZ, !UPT, gsb0 ;  /* 0x00e00000041879f0 */ /* 0x000fe2000c0008ff */
[----:B------:R-:W-:Y:S02]  /*92f0*/  R2UR UR4, R10 ;  /* 0x000000000a0472ca */ /* 0x000fe400000e0000 */
[----:B------:R-:W-:Y:S02]  /*9300*/  R2UR UR5, R11 ;  /* 0x000000000b0572ca */ /* 0x000fe400000e0000 */
[----:B------:R-:W-:Y:S01]  /*9310*/  R2UR UR6, R6 ;  /* 0x00000000060672ca */ /* 0x000fe200000e0000 */
[C---:B------:R-:W-:Y:S01]  /*9320*/  VIADD R6, R14.reuse, 0x4 ;  /* 0x000000040e067836 */ /* 0x040fe20000000000 */
[----:B------:R-:W-:Y:S01]  /*9330*/  R2UR UR7, R7 ;  /* 0x00000000070772ca */ /* 0x000fe200000e0000 */
[----:B------:R-:W-:Y:S01]  /*9340*/  VIADD R14, R14, 0x6 ;  /* 0x000000060e0e7836 */ /* 0x000fe20000000000 */
[----:B------:R-:W-:Y:S02]  /*9350*/  MOV R7, 0x40000040 ;  /* 0x4000004000077802 */ /* 0x000fe40000000f00 */
[----:B------:R-:W-:-:S02]  /*9360*/  IADD3 R3, R187, 0x1, R0 ;  /* 0x00000001bb037810 */ /* 0x000fc40007ffe000 */
[C---:B------:R-:W-:Y:S02]  /*9370*/  IADD3 R0, -R192.reuse, R0, R187 ;  /* 0x00000000c0007210 */ /* 0x040fe40007ffe1bb */
[----:B------:R-:W-:Y:S02]  /*9380*/  IADD3 R3, -R192, R3, -R184 ;  /* 0x00000003c0037210 */ /* 0x000fe40007ffe9b8 */
[----:B-1----:R-:W-:Y:S01]  /*9390*/  LOP3.LUT R59, R59, 0x7f, RZ, 0xc0, !PT ;  /* 0x0000007f3b3b7812 */ /* 0x002fe200078ec0ff */
[----:B------:R-:W-:Y:S02]  /*93a0*/  WARPGROUP.DEPBAR.LE gsb0, 0x0 ;  /* 0x00008000000079c5 */ /* 0x000fe40000010000 */
[----:B------:R-:W-:-:S06]  /*93b0*/  WARPGROUP.ARRIVE ;  /* 0x00000000000079c5 */ /* 0x000fcc0000000000 */
[----:B------:R-:W-:Y:S01]  /*93c0*/  HGMMA.64x64x16.F32 R24, gdesc[UR4], R24, gsb0 ;  /* 0x00e00000041879f0 */ /* 0x000fe20008000818 */
[----:B------:R-:W-:Y:S02]  /*93d0*/  R2UR UR4, R8 ;  /* 0x00000000080472ca */ /* 0x000fe400000e0000 */
[----:B------:R-:W-:Y:S02]  /*93e0*/  R2UR UR5, R9 ;  /* 0x00000000090572ca */ /* 0x000fe400000e0000 */
[----:B------:R-:W-:Y:S01]  /*93f0*/  R2UR UR6, R6 ;  /* 0x00000000060672ca */ /* 0x000fe200000e0000 */
[----:B------:R-:W-:Y:S01]  /*9400*/  VIADD R6, R4, 0x6 ;  /* 0x0000000604067836 */ /* 0x000fe20000000000 */
        /* <DEDUP_REMOVED lines=8> */
[----:B------:R-:W-:Y:S02]  /*9490*/  R2UR UR7, R15 ;  /* 0x000000000f0772ca */ /* 0x000fe400000e0000 */
[----:B------:R-:W-:-:S04]  /*94a0*/  IADD3 R15, R3, 0x8, R12 ;  /* 0x00000008030f7810 */ /* 0x000fc80007ffe00c */
[----:B------:R-:W-:Y:S02]  /*94b0*/  VIMNMX R15, R0, R15, PT ;  /* 0x0000000f000f7248 */ /* 0x000fe40003fe0100 */
[----:B------:R-:W-:Y:S02]  /*94c0*/  VIADDMNMX R0, R12, R3, R0, PT ;  /* 0x000000030c007246 */ /* 0x000fe40003800100 */
[C---:B------:R-:W-:Y:S02]  /*94d0*/  ISETP.GT.AND P1, PT, R15.reuse, RZ, PT ;  /* 0x000000ff0f00720c */ /* 0x040fe40003f24270 */
[C---:B------:R-:W-:Y:S02]  /*94e0*/  ISETP.GT.AND P2, PT, R15.reuse, 0x1, PT ;  /* 0x000000010f00780c */ /* 0x040fe40003f44270 */
[----:B------:R-:W-:Y:S02]  /*94f0*/  ISETP.GT.AND P3, PT, R15, 0x8, PT ;  /* 0x000000080f00780c */ /* 0x000fe40003f64270 */
[----:B------:R-:W-:-:S02]  /*9500*/  ISETP.GT.AND P4, PT, R0, 0x19, PT ;  /* 0x000000190000780c */ /* 0x000fc40003f84270 */
[----:B------:R-:W-:Y:S01]  /*9510*/  ISETP.GT.AND P5, PT, R0, 0x20, PT ;  /* 0x000000200000780c */ /* 0x000fe20003fa4270 */
        /* <DEDUP_REMOVED lines=50> */
[----:B------:R-:W-:Y:S01]  /*9840*/  ULDC UR4, c[0x0][0x988] ;  /* 0x0002620000047ab9 */ /* 0x000fe20000000800 */
[----:B------:R-:W3:Y:S01]  /*9850*/  MUFU.TANH R35, R35 ;  /* 0x0000002300237308 */ /* 0x000ee20000002400 */
[----:B-1----:R-:W-:-:S02]  /*9860*/  FSEL R62, R31, -INF , P1 ;  /* 0xff8000001f3e7808 */ /* 0x002fc40000800000 */
        /* <DEDUP_REMOVED lines=63> */
[----:B----4-:R-:W-:Y:S02]  /*9c60*/  FSEL R12, R29, -INF , P1 ;  /* 0xff8000001d0c7808 */ /* 0x010fe40000800000 */
[----:B--2---:R-:W-:Y:S02]  /*9c70*/  FMNMX.FTZ R20, R57, R20, !PT ;  /* 0x0000001439147209 */ /* 0x004fe40007810000 */
[----:B------:R-:W-:Y:S02]  /*9c80*/  ISETP.GT.AND P1, PT, R0, 0x11, PT ;  /* 0x000000110000780c */ /* 0x000fe40003f24270 */
[----:B------:R-:W-:Y:S01]  /*9c90*/  FMNMX.FTZ R3, R12, R3, !PT ;  /* 0x000000030c037209 */ /* 0x000fe20007810000 */
[----:B------:R-:W2:Y:S01]  /*9ca0*/  MUFU.TANH R36, R36 ;  /* 0x0000002400247308 */ /* 0x000ea20000002400 */
[----:B------:R-:W4:Y:S01]  /*9cb0*/  SHFL.BFLY PT, R15, R20, 0x1, 0x1f ;  /* 0x0c201f00140f7f89 */ /* 0x000f2200000e0000 */
[----:B---3--:R-:W-:-:S02]  /*9cc0*/  FSEL R32, R32, -INF , P2 ;  /* 0xff80000020207808 */ /* 0x008fc40001000000 */
[----:B------:R-:W-:Y:S02]  /*9cd0*/  ISETP.GT.AND P2, PT, R0, 0x28, PT ;  /* 0x000000280000780c */ /* 0x000fe40003f44270 */
[----:B------:R-:W-:Y:S02]  /*9ce0*/  FMNMX.FTZ R3, R32, R3, !PT ;  /* 0x0000000320037209 */ /* 0x000fe40007810000 */
        /* <DEDUP_REMOVED lines=10> */
[----:B----4-:R-:W-:Y:S01]  /*9d90*/  FMNMX.FTZ R20, R20, R15, !PT ;  /* 0x0000000f14147209 */ /* 0x010fe20007810000 */
[----:B------:R-:W-:Y:S01]  /*9da0*/  IMAD.U32 R15, RZ, RZ, UR4 ;  /* 0x00000004ff0f7e24 */ /* 0x000fe2000f8e00ff */
[----:B------:R-:W-:Y:S02]  /*9db0*/  FMNMX.FTZ R3, R30, R3, !PT ;  /* 0x000000031e037209 */ /* 0x000fe40007810000 */
[----:B------:R-:W-:Y:S01]  /*9dc0*/  ISETP.GT.AND P4, PT, R0, 0x30, PT ;  /* 0x000000300000780c */ /* 0x000fe20003f84270 */
[----:B------:R-:W3:Y:S01]  /*9dd0*/  MUFU.TANH R44, R44 ;  /* 0x0000002c002c7308 */ /* 0x000ee20000002400 */
[----:B-1----:R-:W-:Y:S01]  /*9de0*/  FSEL R40, R40, -INF , P5 ;  /* 0xff80000028287808 */ /* 0x002fe20002800000 */
[----:B------:R-:W-:-:S03]  /*9df0*/  FMUL.FTZ R29, R20, R15 ;  /* 0x0000000f141d7220 */ /* 0x000fc60000410000 */
[----:B------:R-:W-:-:S03]  /*9e00*/  FMNMX.FTZ R3, R40, R3, !PT ;  /* 0x0000000328037209 */ /* 0x000fc60007810000 */
[----:B------:R-:W1:Y:S01]  /*9e10*/  MUFU.TANH R45, R45 ;  /* 0x0000002d002d7308 */ /* 0x000e620000002400 */
[----:B--2---:R-:W-:Y:S02]  /*9e20*/  FSEL R34, R41, -INF , P1 ;  /* 0xff80000029227808 */ /* 0x004fe40000800000 */
[----:B------:R-:W-:Y:S02]  /*9e30*/  FSETP.NEU.FTZ.AND P1, PT, R20, -INF , PT ;  /* 0xff8000001400780b */ /* 0x000fe40003f3d000 */
[----:B------:R-:W-:Y:S02]  /*9e40*/  FMNMX.FTZ R3, R34, R3, !PT ;  /* 0x0000000322037209 */ /* 0x000fe40007810000 */
[----:B------:R-:W-:Y:S01]  /*9e50*/  FSEL R29, R29, RZ, P1 ;  /* 0x000000ff1d1d7208 */ /* 0x000fe20000800000 */
[----:B------:R-:W2:Y:S01]  /*9e60*/  MUFU.TANH R48, R48 ;  /* 0x0000003000307308 */ /* 0x000ea20000002400 */
[----:B---3--:R-:W-:Y:S02]  /*9e70*/  FSEL R44, R44, -INF , P2 ;  /* 0xff8000002c2c7808 */ /* 0x008fe40001000000 */
[----:B------:R-:W-:Y:S01]  /*9e80*/  ISETP.GT.AND P1, PT, R0, 0x31, PT ;  /* 0x000000310000780c */ /* 0x000fe20003f24270 */
[--C-:B------:R-:W-:Y:S01]  /*9e90*/  FFMA.FTZ R14, R14, R15, -R29.reuse ;  /* 0x0000000f0e0e7223 */ /* 0x100fe2000001081d */
[----:B------:R-:W-:Y:S01]  /*9ea0*/  FMNMX.FTZ R3, R44, R3, !PT ;  /* 0x000000032c037209 */ /* 0x000fe20007810000 */
[-CC-:B------:R-:W-:Y:S01]  /*9eb0*/  FFMA.FTZ R27, R27, R15.reuse, -R29.reuse ;  /* 0x0000000f1b1b7223 */ /* 0x180fe2000001081d */
[----:B------:R-:W-:Y:S01]  /*9ec0*/  ISETP.GT.AND P2, PT, R0, 0x38, PT ;  /* 0x000000380000780c */ /* 0x000fe20003f44270 */
[----:B------:R-:W3:Y:S01]  /*9ed0*/  MUFU.TANH R49, R49 ;  /* 0x0000003100317308 */ /* 0x000ee20000002400 */
[----:B-1----:R-:W-:Y:S01]  /*9ee0*/  FSEL R38, R45, -INF , P3 ;  /* 0xff8000002d267808 */ /* 0x002fe20001800000 */
[-CC-:B------:R-:W-:Y:S01]  /*9ef0*/  FFMA.FTZ R60, R60, R15.reuse, -R29.reuse ;  /* 0x0000000f3c3c7223 */ /* 0x180fe2000001081d */
[-CC-:B------:R-:W-:Y:S01]  /*9f00*/  FFMA.FTZ R62, R62, R15.reuse, -R29.reuse ;  /* 0x0000000f3e3e7223 */ /* 0x180fe2000001081d */
[--C-:B------:R-:W-:Y:S01]  /*9f10*/  FFMA.FTZ R64, R64, R15, -R29.reuse ;  /* 0x0000000f40407223 */ /* 0x100fe2000001081d */
[----:B------:R-:W-:Y:S01]  /*9f20*/  FMNMX.FTZ R3, R38, R3, !PT ;  /* 0x0000000326037209 */ /* 0x000fe20007810000 */
[-CC-:B------:R-:W-:Y:S01]  /*9f30*/  FFMA.FTZ R66, R66, R15.reuse, -R29.reuse ;  /* 0x0000000f42427223 */ /* 0x180fe2000001081d */
[-CC-:B------:R-:W-:Y:S01]  /*9f40*/  FFMA.FTZ R68, R68, R15.reuse, -R29.reuse ;  /* 0x0000000f44447223 */ /* 0x180fe2000001081d */
[----:B------:R-:W1:Y:S01]  /*9f50*/  MUFU.TANH R52, R52 ;  /* 0x0000003400347308 */ /* 0x000e620000002400 */
[----:B--2---:R-:W-:Y:S01]  /*9f60*/  FSEL R48, R48, -INF , P4 ;  /* 0xff80000030307808 */ /* 0x004fe20002000000 */
[-CC-:B------:R-:W-:Y:S01]  /*9f70*/  FFMA.FTZ R70, R70, R15.reuse, -R29.reuse ;  /* 0x0000000f46467223 */ /* 0x180fe2000001081d */
[-CC-:B------:R-:W-:Y:S01]  /*9f80*/  FFMA.FTZ R72, R72, R15.reuse, -R29.reuse ;  /* 0x0000000f48487223 */ /* 0x180fe2000001081d */
[--C-:B------:R-:W-:Y:S01]  /*9f90*/  FFMA.FTZ R74, R74, R15, -R29.reuse ;  /* 0x0000000f4a4a7223 */ /* 0x100fe2000001081d */
[----:B------:R-:W-:Y:S01]  /*9fa0*/  FMNMX.FTZ R3, R48, R3, !PT ;  /* 0x0000000330037209 */ /* 0x000fe20007810000 */
[-CC-:B------:R-:W-:Y:S01]  /*9fb0*/  FFMA.FTZ R76, R76, R15.reuse, -R29.reuse ;  /* 0x0000000f4c4c7223 */ /* 0x180fe2000001081d */
[-CC-:B------:R-:W-:Y:S01]  /*9fc0*/  FFMA.FTZ R78, R78, R15.reuse, -R29.reuse ;  /* 0x0000000f4e4e7223 */ /* 0x180fe2000001081d */
[----:B------:R-:W2:Y:S01]  /*9fd0*/  MUFU.TANH R53, R53 ;  /* 0x0000003500357308 */ /* 0x000ea20000002400 */
[----:B---3--:R-:W-:Y:S01]  /*9fe0*/  FSEL R42, R49, -INF , P1 ;  /* 0xff800000312a7808 */ /* 0x008fe20000800000 */
[-CC-:B------:R-:W-:Y:S01]  /*9ff0*/  FFMA.FTZ R50, R50, R15.reuse, -R29.reuse ;  /* 0x0000000f32327223 */ /* 0x180fe2000001081d */
[----:B------:R-:W-:Y:S01]  /*a000*/  ISETP.GT.AND P1, PT, R0, 0x39, PT ;  /* 0x000000390000780c */ /* 0x000fe20003f24270 */
[--C-:B------:R-:W-:Y:S01]  /*a010*/  FFMA.FTZ R80, R80, R15, -R29.reuse ;  /* 0x0000000f50507223 */ /* 0x100fe2000001081d */
[----:B------:R-:W-:Y:S01]  /*a020*/  FMNMX.FTZ R3, R42, R3, !PT ;  /* 0x000000032a037209 */ /* 0x000fe20007810000 */
[-CC-:B------:R-:W-:Y:S01]  /*a030*/  FFMA.FTZ R54, R54, R15.reuse, -R29.reuse ;  /* 0x0000000f36367223 */ /* 0x180fe2000001081d */
[----:B------:R-:W-:Y:S01]  /*a040*/  FFMA.FTZ R29, R82, R15, -R29 ;  /* 0x0000000f521d7223 */ /* 0x000fe2000001081d */
[----:B------:R-:W-:Y:S01]  /*a050*/  MUFU.EX2 R165, R14 ;  /* 0x0000000e00a57308 */ /* 0x000fe20000000800 */
[----:B-1----:R-:W-:-:S04]  /*a060*/  FSEL R52, R52, -INF , P2 ;  /* 0xff80000034347808 */ /* 0x002fc80001000000 */
[----:B------:R-:W-:-:S03]  /*a070*/  FMNMX.FTZ R3, R52, R3, !PT ;  /* 0x0000000334037209 */ /* 0x000fc60007810000 */
[----:B------:R-:W1:Y:S01]  /*a080*/  MUFU.EX2 R84, R27 ;  /* 0x0000001b00547308 */ /* 0x000e620000000800 */
[----:B--2---:R-:W-:-:S04]  /*a090*/  FSEL R46, R53, -INF , P1 ;  /* 0xff800000352e7808 */ /* 0x004fc80000800000 */
[----:B------:R-:W-:-:S03]  /*a0a0*/  FMNMX.FTZ R3, R46, R3, !PT ;  /* 0x000000032e037209 */ /* 0x000fc60007810000 */
[----:B------:R-:W2:Y:S02]  /*a0b0*/  MUFU.EX2 R60, R60 ;  /* 0x0000003c003c7308 */ /* 0x000ea40000000800 */
[----:B------:R-:W3:Y:S06]  /*a0c0*/  SHFL.BFLY PT, R0, R3, 0x2, 0x1f ;  /* 0x0c401f0003007f89 */ /* 0x000eec00000e0000 */
[----:B------:R-:W4:Y:S01]  /*a0d0*/  MUFU.EX2 R167, R62 ;  /* 0x0000003e00a77308 */ /* 0x000f220000000800 */
[----:B-1----:R-:W-:Y:S01]  /*a0e0*/  FADD.FTZ R35, R165, R84 ;  /* 0x00000054a5237221 */ /* 0x002fe20000010000 */
[----:B------:R-:W-:-:S06]  /*a0f0*/  F2FP.F16.F32.PACK_AB R165, R84, R165 ;  /* 0x000000a554a5723e */ /* 0x000fcc00000000ff */
[----:B------:R-:W-:Y:S08]  /*a100*/  MUFU.EX2 R64, R64 ;  /* 0x0000004000407308 */ /* 0x000ff00000000800 */
[----:B------:R-:W-:Y:S01]  /*a110*/  MUFU.EX2 R153, R66 ;  /* 0x0000004200997308 */ /* 0x000fe20000000800 */
[----:B---3--:R-:W-:-:S05]  /*a120*/  FMNMX.FTZ R0, R3, R0, !PT ;  /* 0x0000000003007209 */ /* 0x008fca0007810000 */
[----:B------:R-:W1:Y:S02]  /*a130*/  SHFL.BFLY PT, R3, R0, 0x1, 0x1f ;  /* 0x0c201f0000037f89 */ /* 0x000e6400000e0000 */
[----:B------:R-:W-:Y:S08]  /*a140*/  MUFU.EX2 R68, R68 ;  /* 0x0000004400447308 */ /* 0x000ff00000000800 */
[----:B------:R-:W-:Y:S08]  /*a150*/  MUFU.EX2 R41, R29 ;  /* 0x0000001d00297308 */ /* 0x000ff00000000800 */
[----:B------:R-:W-:Y:S01]  /*a160*/  MUFU.EX2 R155, R70 ;  /* 0x00000046009b7308 */ /* 0x000fe20000000800 */
[----:B-1----:R-:W-:-:S07]  /*a170*/  FMNMX.FTZ R14, R0, R3, !PT ;  /* 0x00000003000e7209 */ /* 0x002fce0007810000 */
[----:B------:R-:W-:Y:S01]  /*a180*/  MUFU.EX2 R72, R72 ;  /* 0x0000004800487308 */ /* 0x000fe20000000800 */
[C---:B------:R-:W-:Y:S01]  /*a190*/  FSETP.NEU.FTZ.AND P1, PT, R14.reuse, -INF , PT ;  /* 0xff8000000e00780b */ /* 0x040fe20003f3d000 */
[----:B------:R-:W-:-:S06]  /*a1a0*/  FMUL.FTZ R0, R14, R15 ;  /* 0x0000000f0e007220 */ /* 0x000fcc0000410000 */
[----:B------:R-:W-:Y:S01]  /*a1b0*/  MUFU.EX2 R157, R74 ;  /* 0x0000004a009d7308 */ /* 0x000fe20000000800 */
[----:B------:R-:W-:Y:S01]  /*a1c0*/  FSEL R3, R0, RZ, P1 ;  /* 0x000000ff00037208 */ /* 0x000fe20000800000 */
[----:B--2---:R-:W-:Y:S01]  /*a1d0*/  FADD.FTZ R0, R60, R35 ;  /* 0x000000233c007221 */ /* 0x004fe20000010000 */
[----:B------:R-:W-:-:S03]  /*a1e0*/  ISETP.NE.AND P1, PT, R59, RZ, PT ;  /* 0x000000ff3b00720c */ /* 0x000fc60003f25270 */
        /* <DEDUP_REMOVED lines=8> */
[----:B----4-:R-:W-:Y:S01]  /*a270*/  FADD.FTZ R43, R167, R0 ;  /* 0x00000000a72b7221 */ /* 0x010fe20000010000 */
[----:B------:R-:W-:Y:S01]  /*a280*/  FFMA.FTZ R30, R30, R15, -R3 ;  /* 0x0000000f1e1e7223 */ /* 0x000fe20000010803 */
[----:B------:R-:W-:-:S02]  /*a290*/  @!P1 VIADD R0, R21, 0x28c40 ;  /* 0x00028c4015009836 */ /* 0x000fc40000000000 */
[-CC-:B------:R-:W-:Y:S01]  /*a2a0*/  FFMA.FTZ R40, R40, R15.reuse, -R3.reuse ;  /* 0x0000000f28287223 */ /* 0x180fe20000010803 */
[-CC-:B------:R-:W-:Y:S01]  /*a2b0*/  FFMA.FTZ R34, R34, R15.reuse, -R3.reuse ;  /* 0x0000000f22227223 */ /* 0x180fe20000010803 */
[-CC-:B------:R-:W-:Y:S01]  /*a2c0*/  FFMA.FTZ R44, R44, R15.reuse, -R3.reuse ;  /* 0x0000000f2c2c7223 */ /* 0x180fe20000010803 */
[----:B------:R-:W1:Y:S01]  /*a2d0*/  MUFU.EX2 R25, R25 ;  /* 0x0000001900197308 */ /* 0x000e620000000800 */
[----:B------:R-:W-:Y:S01]  /*a2e0*/  @!P1 PRMT R0, RZ, 0x654, R0 ;  /* 0x00000654ff009816 */ /* 0x000fe20000000000 */
[-CC-:B------:R-:W-:Y:S01]  /*a2f0*/  FFMA.FTZ R38, R38, R15.reuse, -R3.reuse ;  /* 0x0000000f26267223 */ /* 0x180fe20000010803 */
[-CC-:B------:R-:W-:Y:S01]  /*a300*/  FFMA.FTZ R48, R48, R15.reuse, -R3.reuse ;  /* 0x0000000f30307223 */ /* 0x180fe20000010803 */
[-CC-:B------:R-:W-:Y:S01]  /*a310*/  FFMA.FTZ R42, R42, R15.reuse, -R3.reuse ;  /* 0x0000000f2a2a7223 */ /* 0x180fe20000010803 */
[----:B------:R2:W-:Y:S01]  /*a320*/  @!P1 SYNCS.ARRIVE.TRANS64.RED.A1T0 RZ, [R0+URZ], RZ ;  /* 0x000000ff00ff99a7 */ /* 0x0005e2000810043f */
[-CC-:B------:R-:W-:Y:S01]  /*a330*/  FFMA.FTZ R52, R52, R15.reuse, -R3.reuse ;  /* 0x0000000f34347223 */ /* 0x180fe20000010803 */
[----:B------:R-:W-:Y:S01]  /*a340*/  FFMA.FTZ R3, R46, R15, -R3 ;  /* 0x0000000f2e037223 */ /* 0x000fe20000010803 */
[----:B------:R-:W3:Y:S01]  /*a350*/  MUFU.EX2 R28, R28 ;  /* 0x0000001c001c7308 */ /* 0x000ee20000000800 */
[----:B------:R-:W-:-:S07]  /*a360*/  F2FP.F16.F32.PACK_AB R167, R167, R60 ;  /* 0x0000003ca7a7723e */ /* 0x000fce00000000ff */
[----:B------:R3:W4:Y:S01]  /*a370*/  MUFU.EX2 R27, R12 ;  /* 0x0000000c001b7308 */ /* 0x0007220000000800 */
[----:B-1----:R-:W-:Y:S01]  /*a380*/  FADD.FTZ R37, R24, R25 ;  /* 0x0000001918257221 */ /* 0x002fe20000010000 */
[----:B------:R-:W-:-:S06]  /*a390*/  F2FP.F16.F32.PACK_AB R164, R25, R24 ;  /* 0x0000001819a4723e */ /* 0x000fcc00000000ff */
[----:B------:R-:W2:Y:S01]  /*a3a0*/  MUFU.EX2 R32, R32 ;  /* 0x0000002000207308 */ /* 0x000ea20000000800 */
[----:B---3--:R-:W-:-:S07]  /*a3b0*/  FADD.FTZ R12, R28, R37 ;  /* 0x000000251c0c7221 */ /* 0x008fce0000010000 */
[----:B------:R1:W3:Y:S01]  /*a3c0*/  MUFU.EX2 R29, R26 ;  /* 0x0000001a001d7308 */ /* 0x0002e20000000800 */
[C---:B----4-:R-:W-:Y:S01]  /*a3d0*/  FADD.FTZ R37, R27.reuse, R12 ;  /* 0x0000000c1b257221 */ /* 0x050fe20000010000 */
[----:B------:R-:W-:Y:S01]  /*a3e0*/  F2FP.F16.F32.PACK_AB R166, R27, R28 ;  /* 0x0000001c1ba6723e */ /* 0x000fe200000000ff */
[----:B------:R-:W-:Y:S06]  /*a3f0*/  BAR.SYNC.DEFER_BLOCKING 0xf, 0x100 ;  /* 0x03c4000000007b1d */ /* 0x000fec0000010000 */
[----:B------:R-:W4:Y:S01]  /*a400*/  MUFU.EX2 R36, R36 ;  /* 0x0000002400247308 */ /* 0x000f220000000800 */
[----:B-1----:R-:W-:Y:S01]  /*a410*/  FADD.FTZ R26, R64, R43 ;  /* 0x0000002b401a7221 */ /* 0x002fe20000010000 */
[----:B--2---:R-:W-:-:S03]  /*a420*/  FADD.FTZ R0, R32, R37 ;  /* 0x0000002520007221 */ /* 0x004fc60000010000 */
[C---:B------:R-:W-:Y:S01]  /*a430*/  FADD.FTZ R43, R153.reuse, R26 ;  /* 0x0000001a992b7221 */ /* 0x040fe20000010000 */
[----:B------:R-:W-:Y:S02]  /*a440*/  F2FP.F16.F32.PACK_AB R153, R153, R64 ;  /* 0x000000409999723e */ /* 0x000fe400000000ff */
[----:B------:R-:W1:Y:S01]  /*a450*/  MUFU.EX2 R31, R30 ;  /* 0x0000001e001f7308 */ /* 0x000e620000000800 */
[----:B------:R-:W-:Y:S01]  /*a460*/  FADD.FTZ R12, R68, R43 ;  /* 0x0000002b440c7221 */ /* 0x000fe20000010000 */
[C---:B---3--:R-:W-:Y:S01]  /*a470*/  FADD.FTZ R43, R29.reuse, R0 ;  /* 0x000000001d2b7221 */ /* 0x048fe20000010000 */
[----:B------:R-:W-:Y:S02]  /*a480*/  F2FP.F16.F32.PACK_AB R152, R29, R32 ;  /* 0x000000201d98723e */ /* 0x000fe400000000ff */
[C---:B------:R-:W-:Y:S01]  /*a490*/  FADD.FTZ R45, R155.reuse, R12 ;  /* 0x0000000c9b2d7221 */ /* 0x040fe20000010000 */
[----:B------:R-:W-:Y:S02]  /*a4a0*/  F2FP.F16.F32.PACK_AB R155, R155, R68 ;  /* 0x000000449b9b723e */ /* 0x000fe400000000ff */
[----:B------:R-:W2:Y:S01]  /*a4b0*/  MUFU.EX2 R40, R40 ;  /* 0x0000002800287308 */ /* 0x000ea20000000800 */
[----:B----4-:R-:W-:Y:S01]  /*a4c0*/  FADD.FTZ R0, R36, R43 ;  /* 0x0000002b24007221 */ /* 0x010fe20000010000 */
[----:B------:R-:W-:Y:S01]  /*a4d0*/  FADD.FTZ R12, R72, R45 ;  /* 0x0000002d480c7221 */ /* 0x000fe20000010000 */
[----:B------:R3:W-:Y:S03]  /*a4e0*/  STSM.16.M88.4 [R195+0x26800], R164 ;  /* 0x026800a4c3007844 */ /* 0x0007e60000000200 */
[C---:B------:R-:W-:Y:S01]  /*a4f0*/  FADD.FTZ R45, R157.reuse, R12 ;  /* 0x0000000c9d2d7221 */ /* 0x040fe20000010000 */
[----:B------:R-:W-:Y:S01]  /*a500*/  F2FP.F16.F32.PACK_AB R157, R157, R72 ;  /* 0x000000489d9d723e */ /* 0x000fe200000000ff */
[----:B------:R-:W4:Y:S01]  /*a510*/  MUFU.EX2 R33, R34 ;  /* 0x0000002200217308 */ /* 0x000f220000000800 */
[C---:B-1----:R-:W-:Y:S01]  /*a520*/  FADD.FTZ R43, R31.reuse, R0 ;  /* 0x000000001f2b7221 */ /* 0x042fe20000010000 */
[----:B------:R-:W-:-:S05]  /*a530*/  F2FP.F16.F32.PACK_AB R154, R31, R36 ;  /* 0x000000241f9a723e */ /* 0x000fca00000000ff */
[----:B------:R3:W-:Y:S01]  /*a540*/  STSM.16.M88.4 [R196], R152 ;  /* 0x00000098c4007844 */ /* 0x0007e20000000200 */
[----:B------:R-:W1:Y:S01]  /*a550*/  MUFU.EX2 R76, R76 ;  /* 0x0000004c004c7308 */ /* 0x000e620000000800 */
[----:B--2---:R-:W-:-:S07]  /*a560*/  FADD.FTZ R0, R40, R43 ;  /* 0x0000002b28007221 */ /* 0x004fce0000010000 */
[----:B------:R-:W2:Y:S01]  /*a570*/  MUFU.EX2 R44, R44 ;  /* 0x0000002c002c7308 */ /* 0x000ea20000000800 */
[C---:B----4-:R-:W-:Y:S01]  /*a580*/  FADD.FTZ R43, R33.reuse, R0 ;  /* 0x00000000212b7221 */ /* 0x050fe20000010000 */
[----:B------:R-:W-:-:S06]  /*a590*/  F2FP.F16.F32.PACK_AB R156, R33, R40 ;  /* 0x00000028219c723e */ /* 0x000fcc00000000ff */
[----:B------:R-:W4:Y:S01]  /*a5a0*/  MUFU.EX2 R159, R78 ;  /* 0x0000004e009f7308 */ /* 0x000f220000000800 */
[----:B-1----:R-:W-:-:S07]  /*a5b0*/  FADD.FTZ R12, R76, R45 ;  /* 0x0000002d4c0c7221 */ /* 0x002fce0000010000 */
[----:B------:R-:W1:Y:S01]  /*a5c0*/  MUFU.EX2 R35, R38 ;  /* 0x0000002600237308 */ /* 0x000e620000000800 */
[----:B--2---:R-:W-:-:S07]  /*a5d0*/  FADD.FTZ R0, R44, R43 ;  /* 0x0000002b2c007221 */ /* 0x004fce0000010000 */
[----:B------:R-:W2:Y:S01]  /*a5e0*/  MUFU.EX2 R50, R50 ;  /* 0x0000003200327308 */ /* 0x000ea20000000800 */
[C---:B----4-:R-:W-:Y:S01]  /*a5f0*/  FADD.FTZ R45, R159.reuse, R12 ;  /* 0x0000000c9f2d7221 */ /* 0x050fe20000010000 */
[----:B------:R-:W-:-:S06]  /*a600*/  F2FP.F16.F32.PACK_AB R159, R159, R76 ;  /* 0x0000004c9f9f723e */ /* 0x000fcc00000000ff */
[----:B------:R-:W4:Y:S01]  /*a610*/  MUFU.EX2 R48, R48 ;  /* 0x0000003000307308 */ /* 0x000f220000000800 */
[C---:B-1----:R-:W-:Y:S01]  /*a620*/  FADD.FTZ R25, R35.reuse, R0 ;  /* 0x0000000023197221 */ /* 0x042fe20000010000 */
[----:B------:R-:W-:-:S05]  /*a630*/  F2FP.F16.F32.PACK_AB R158, R35, R44 ;  /* 0x0000002c239e723e */ /* 0x000fca00000000ff */
[----:B------:R3:W-:Y:S01]  /*a640*/  STSM.16.M88.4 [R198], R156 ;  /* 0x0000009cc6007844 */ /* 0x0007e20000000200 */
[----:B------:R-:W1:Y:S01]  /*a650*/  MUFU.EX2 R39, R80 ;  /* 0x0000005000277308 */ /* 0x000e620000000800 */
[----:B--2---:R-:W-:-:S07]  /*a660*/  FADD.FTZ R12, R50, R45 ;  /* 0x0000002d320c7221 */ /* 0x004fce0000010000 */
[----:B------:R-:W2:Y:S01]  /*a670*/  MUFU.EX2 R37, R42 ;  /* 0x0000002a00257308 */ /* 0x000ea20000000800 */
[----:B----4-:R-:W-:-:S07]  /*a680*/  FADD.FTZ R0, R48, R25 ;  /* 0x0000001930007221 */ /* 0x010fce0000010000 */
[----:B------:R-:W4:Y:S01]  /*a690*/  MUFU.EX2 R54, R54 ;  /* 0x0000003600367308 */ /* 0x000f220000000800 */
[C---:B-1----:R-:W-:Y:S01]  /*a6a0*/  F2FP.F16.F32.PACK_AB R161, R39.reuse, R50 ;  /* 0x0000003227a1723e */ /* 0x042fe200000000ff */
[----:B------:R-:W-:-:S06]  /*a6b0*/  FADD.FTZ R39, R39, R12 ;  /* 0x0000000c27277221 */ /* 0x000fcc0000010000 */
[----:B------:R-:W-:Y:S01]  /*a6c0*/  MUFU.EX2 R52, R52 ;  /* 0x0000003400347308 */ /* 0x000fe20000000800 */
[C---:B--2---:R-:W-:Y:S01]  /*a6d0*/  F2FP.F16.F32.PACK_AB R160, R37.reuse, R48 ;  /* 0x0000003025a0723e */ /* 0x044fe200000000ff */
[----:B------:R-:W-:-:S06]  /*a6e0*/  FADD.FTZ R37, R37, R0 ;  /* 0x0000000025257221 */ /* 0x000fcc0000010000 */
[----:B------:R-:W1:Y:S01]  /*a6f0*/  MUFU.EX2 R3, R3 ;  /* 0x0000000300037308 */ /* 0x000e620000000800 */
[----:B----4-:R-:W-:Y:S01]  /*a700*/  F2FP.F16.F32.PACK_AB R163, R41, R54 ;  /* 0x0000003629a3723e */ /* 0x010fe200000000ff */
[----:B------:R-:W-:-:S04]  /*a710*/  FADD.FTZ R0, R54, R39 ;  /* 0x0000002736007221 */ /* 0x000fc80000010000 */
[----:B------:R-:W-:Y:S01]  /*a720*/  FADD.FTZ R0, R41, R0 ;  /* 0x0000000029007221 */ /* 0x000fe20000010000 */
[----:B-1----:R-:W-:Y:S01]  /*a730*/  F2FP.F16.F32.PACK_AB R162, R3, R52 ;  /* 0x0000003403a2723e */ /* 0x002fe200000000ff */
[----:B------:R-:W-:-:S04]  /*a740*/  FADD.FTZ R52, R52, R37 ;  /* 0x0000002534347221 */ /* 0x000fc80000010000 */
[----:B------:R3:W-:Y:S01]  /*a750*/  STSM.16.M88.4 [R197], R160 ;  /* 0x000000a0c5007844 */ /* 0x0007e20000000200 */
[----:B------:R-:W-:Y:S01]  /*a760*/  FADD.FTZ R3, R3, R52 ;  /* 0x0000003403037221 */ /* 0x000fe20000010000 */
[----:B------:R-:W-:Y:S06]  /*a770*/  @!P0 BRA `(.L_x_3715) ;  /* 0x0000000000048947 */ /* 0x000fec0003800000 */
[----:B------:R-:W-:Y:S01]  /*a780*/  BPT.TRAP 0x1 ;  /* 0x000000040000795c */ /* 0x000fe20000300000 */
.L_x_3715:
[----:B------:R1:W2:Y:S01]  /*a790*/  SYNCS.PHASECHK.TRANS64.TRYWAIT P2, [R21+URZ+0x28c50], R58 ;  /* 0x028c503a150075a7 */ /* 0x0002a2000804017f */
[----:B------:R-:W-:Y:S05]  /*a7a0*/  @!P0 BRA `(.L_x_3716) ;  /* 0x0000000000048947 */ /* 0x000fea0003800000 */
[----:B------:R-:W-:Y:S01]  /*a7b0*/  BPT.TRAP 0x1 ;  /* 0x000000040000795c */ /* 0x000fe20000300000 */
.L_x_3716:
[----:B------:R-:W-:Y:S01]  /*a7c0*/  LOP3.LUT R12, R56, 0x2000000, RZ, 0xfc, !PT ;  /* 0x02000000380c7812 */ /* 0x000fe200078efcff */
        /* <DEDUP_REMOVED lines=10> */
.L_x_3718:
[----:B------:R-:W-:Y:S05]  /*a870*/  BSYNC B0 ;  /* 0x0000000000007941 */ /* 0x000fea0003800000 */
.L_x_3717:
[----:B------:R-:W-:Y:S01]  /*a880*/  R2UR UR6, R170 ;  /* 0x00000000aa0672ca */ /* 0x000fe200000e0000 */
[----:B012---:R-:W-:Y:S01]  /*a890*/  WARPGROUP.ARRIVE ;  /* 0x00000000000079c5 */ /* 0x007fe20000000000 */
[----:B------:R-:W-:Y:S01]  /*a8a0*/  R2UR UR7, R171 ;  /* 0x00000000ab0772ca */ /* 0x000fe200000e0000 */
[----:B------:R-:W-:Y:S01]  /*a8b0*/  IMAD.MOV.U32 R171, RZ, RZ, 0x40000040 ;  /* 0x40000040ffab7424 */ /* 0x000fe200078e00ff */
[----:B------:R-:W-:Y:S01]  /*a8c0*/  BSSY B1, `(.L_x_3720) ;  /* 0x000025a000017945 */ /* 0x000fe20003800000 */
[----:B------:R-:W-:Y:S02]  /*a8d0*/  VIADD R211, R168, 0xfffffffe ;  /* 0xfffffffea8d37836 */ /* 0x000fe40000000000 */
[----:B------:R-:W-:-:S05]  /*a8e0*/  @!P1 VIADD R21, R21, 0x28c60 ;  /* 0x00028c6015159836 */ /* 0x000fca0000000000 */
[----:B------:R-:W-:-:S03]  /*a8f0*/  @!P1 PRMT R21, RZ, 0x654, R21 ;  /* 0x00000654ff159816 */ /* 0x000fc60000000015 */
[----:B------:R-:W-:Y:S03]  /*a900*/  HGMMA.64x256x16.F32 R24, R164, gdesc[UR4].tnspB, RZ, !UPT, gsb0 ;  /* 0x43e00004a4187df0 */ /* 0x000fe6000c0008ff */
[----:B------:R-:W-:Y:S02]  /*a910*/  WARPGROUP.DEPBAR.LE gsb0, 0x0 ;  /* 0x00008000000079c5 */ /* 0x000fe40000010000 */
[----:B---3--:R-:W-:Y:S01]  /*a920*/  VIADD R164, R170, 0x80 ;  /* 0x00000080aaa47836 */ /* 0x008fe20000000000 */
[----:B------:R-:W-:Y:S01]  /*a930*/  MOV R165, 0x40000040 ;  /* 0x4000004000a57802 */ /* 0x000fe20000000f00 */
[----:B------:R-:W-:-:S03]  /*a940*/  WARPGROUP.ARRIVE ;  /* 0x00000000000079c5 */ /* 0x000fc60000000000 */
[----:B------:R-:W-:Y:S02]  /*a950*/  R2UR UR6, R164 ;  /* 0x00000000a40672ca */ /* 0x000fe400000e0000 */
[----:B------:R-:W-:-:S15]  /*a960*/  R2UR UR7, R165 ;  /* 0x00000000a50772ca */ /* 0x000fde00000e0000 */
[----:B------:R-:W-:-:S01]  /*a970*/  NOP ;  /* 0x0000000000007918 */ /* 0x000fc20000000000 */
[----:B------:R-:W-:Y:S03]  /*a980*/  HGMMA.64x256x16.F32 R24, R152, gdesc[UR4].tnspB, R24, gsb0 ;  /* 0x43e0000498187df0 */ /* 0x000fe60008000818 */
[----:B------:R-:W-:Y:S02]  /*a990*/  WARPGROUP.DEPBAR.LE gsb0, 0x0 ;  /* 0x00008000000079c5 */ /* 0x000fe40000010000 */
[C---:B------:R-:W-:Y:S01]  /*a9a0*/  VIADD R152, R170.reuse, 0x100 ;  /* 0x00000100aa987836 */ /* 0x040fe20000000000 */
[----:B------:R-:W-:Y:S01]  /*a9b0*/  WARPGROUP.ARRIVE ;  /* 0x00000000000079c5 */ /* 0x000fe20000000000 */
[----:B------:R-:W-:Y:S01]  /*a9c0*/  IMAD.MOV.U32 R153, RZ, RZ, 0x40000040 ;  /* 0x40000040ff997424 */ /* 0x000fe200078e00ff */
[----:B------:R-:W-:Y:S02]  /*a9d0*/  IADD3 R170, R170, 0x180, RZ ;  /* 0x00000180aaaa7810 */ /* 0x000fe40007ffe0ff */
[----:B------:R-:W-:Y:S01]  /*a9e0*/  R2UR UR6, R152 ;  /* 0x00000000980672ca */ /* 0x000fe200000e0000 */
[----:B------:R-:W-:Y:S01]  /*a9f0*/  IMAD.IADD R152, R187, 0x1, -R184 ;  /* 0x00000001bb987824 */ /* 0x000fe200078e0ab8 */
[----:B------:R-:W-:-:S04]  /*aa00*/  R2UR UR7, R153 ;  /* 0x00000000990772ca */ /* 0x000fc800000e0000 */
[----:B------:R-:W-:-:S04]  /*aa10*/  LEA R152, R185, R152, 0x6 ;  /* 0x00000098b9987211 */ /* 0x000fc800078e30ff */
[----:B------:R-:W-:-:S04]  /*aa20*/  SHF.R.S32.HI R153, RZ, 0x1f, R152 ;  /* 0x0000001fff997819 */ /* 0x000fc80000011498 */
[----:B------:R-:W-:-:S04]  /*aa30*/  LEA.HI R153, R153, R152, RZ, 0x6 ;  /* 0x0000009899997211 */ /* 0x000fc800078f30ff */
[----:B------:R-:W-:Y:S01]  /*aa40*/  HGMMA.64x256x16.F32 R24, R156, gdesc[UR4].tnspB, R24, gsb0 ;  /* 0x43e000049c187df0 */ /* 0x000fe20008000818 */
[----:B------:R-:W-:Y:S02]  /*aa50*/  R2UR UR6, R170 ;  /* 0x00000000aa0672ca */ /* 0x000fe400000e0000 */
[----:B------:R-:W-:Y:S02]  /*aa60*/  R2UR UR7, R171 ;  /* 0x00000000ab0772ca */ /* 0x000fe400000e0000 */
[----:B------:R-:W-:-:S04]  /*aa70*/  SHF.R.S32.HI R153, RZ, 0x6, R153 ;  /* 0x00000006ff997819 */ /* 0x000fc80000011499 */
[----:B------:R-:W-:-:S04]  /*aa80*/  VIMNMX R186, RZ, R153, !PT ;  /* 0x00000099ffba7248 */ /* 0x000fc80007fe0100 */
[----:B------:R-:W-:Y:S01]  /*aa90*/  ISETP.GE.AND P2, PT, R211, R186, PT ;  /* 0x000000bad300720c */ /* 0x000fe20003f46270 */
[----:B------:R-:W-:Y:S02]  /*aaa0*/  WARPGROUP.DEPBAR.LE gsb0, 0x0 ;  /* 0x00008000000079c5 */ /* 0x000fe40000010000 */
[----:B------:R-:W-:-:S12]  /*aab0*/  WARPGROUP.ARRIVE ;  /* 0x00000000000079c5 */ /* 0x000fd80000000000 */
        /* <DEDUP_REMOVED lines=12> */
[----:B------:R-:W-:Y:S01]  /*ab80*/  BSSY B0, `(.L_x_3721) ;  /* 0x000022d000007945 */ /* 0x000fe20003800000 */
[----:B------:R-:W-:Y:S01]  /*ab90*/  MOV R222, R20 ;  /* 0x0000001400de7202 */ /* 0x000fe20000000f00 */
[----:B------:R-:W-:Y:S02]  /*aba0*/  IMAD.MOV.U32 R223, RZ, RZ, R14 ;  /* 0x000000ffffdf7224 */ /* 0x000fe400078e000e */
[----:B------:R-:W-:-:S07]  /*abb0*/  IMAD.MOV.U32 R224, RZ, RZ, R18 ;  /* 0x000000ffffe07224 */ /* 0x000fce00078e0012 */
.L_x_3732:
[----:B------:R-:W-:-:S04]  /*abc0*/  IADD3 R18, R224, 0x1, RZ ;  /* 0x00000001e0127810 */ /* 0x000fc80007ffe0ff */
[----:B------:R-:W-:-:S04]  /*abd0*/  ISETP.NE.AND P2, PT, R18, 0x2, PT ;  /* 0x000000021200780c */ /* 0x000fc80003f45270 */
[----:B------:R-:W-:Y:S02]  /*abe0*/  SEL R14, RZ, 0x1, P2 ;  /* 0x00000001ff0e7807 */ /* 0x000fe40001000000 */
[----:B------:R-:W-:Y:S02]  /*abf0*/  SEL R18, R18, RZ, P2 ;  /* 0x000000ff12127207 */ /* 0x000fe40001000000 */
[----:B------:R-:W-:Y:S01]  /*ac00*/  LOP3.LUT R19, R19, R14, RZ, 0x3c, !PT ;  /* 0x0000000e13137212 */ /* 0x000fe200078e3cff */
[----:B-1----:R-:W-:Y:S06]  /*ac10*/  @!P0 BRA `(.L_x_3722) ;  /* 0x0000000000048947 */ /* 0x002fec0003800000 */
[----:B------:R-:W-:Y:S01]  /*ac20*/  BPT.TRAP 0x1 ;  /* 0x000000040000795c */ /* 0x000fe20000300000 */
.L_x_3722:
[----:B------:R-:W-:Y:S01]  /*ac30*/  IMAD R212, R18, 0x8, R2 ;  /* 0x0000000812d47824 */ /* 0x000fe200078e0202 */
[----:B------:R-:W-:-:S04]  /*ac40*/  SHF.L.U32 R213, R19, 0x1f, RZ ;  /* 0x0000001f13d57819 */ /* 0x000fc800000006ff */
[----:B------:R1:W2:Y:S01]  /*ac50*/  SYNCS.PHASECHK.TRANS64.TRYWAIT P2, [R212+URZ+0x28c30], R213 ;  /* 0x028c30d5d40075a7 */ /* 0x0002a2000804017f */
[----:B------:R-:W-:Y:S05]  /*ac60*/  @!P0 BRA `(.L_x_3723) ;  /* 0x0000000000048947 */ /* 0x000fea0003800000 */
[----:B------:R-:W-:Y:S01]  /*ac70*/  BPT.TRAP 0x1 ;  /* 0x000000040000795c */ /* 0x000fe20000300000 */
.L_x_3723:
[----:B------:R-:W-:Y:S01]  /*ac80*/  BSSY B2, `(.L_x_3724) ;  /* 0x0000006000027945 */ /* 0x000fe20003800000 */
[----:B------:R-:W-:Y:S01]  /*ac90*/  IMAD R14, R18, 0x200, R13 ;  /* 0x00000200120e7824 */ /* 0x000fe200078e020d */
[----:B------:R-:W-:Y:S02]  /*aca0*/  MOV R15, 0x40000040 ;  /* 0x40000040000f7802 */ /* 0x000fe40000000f00 */
[----:B--2---:R-:W-:Y:S05]  /*acb0*/  @P2 BRA `(.L_x_3725) ;  /* 0x0000000000082947 */ /* 0x004fea0003800000 */
[----:B------:R-:W2:Y:S02]  /*acc0*/  SYNCS.PHASECHK.TRANS64.TRYWAIT P2, [R212+URZ+0x28c30], R213 ;  /* 0x028c30d5d40075a7 */ /* 0x000ea4000804017f */
[----:B--2---:R-:W-:Y:S05]  /*acd0*/  @!P2 BRA `(.L_x_3726) ;  /* 0x000000e00048a947 */ /* 0x004fea0003800000 */
.L_x_3725:
[----:B------:R-:W-:Y:S05]  /*ace0*/  BSYNC B2 ;  /* 0x0000000000027941 */ /* 0x000fea0003800000 */
.L_x_3724:
[C---:B------:R-:W-:Y:S01]  /*acf0*/  R2UR UR6, R14.reuse ;  /* 0x000000000e0672ca */ /* 0x040fe200000e0000 */
[----:B------:R-:W-:Y:S01]  /*ad00*/  WARPGROUP.ARRIVE ;  /* 0x00000000000079c5 */ /* 0x000fe20000000000 */
[----:B------:R-:W-:Y:S01]  /*ad10*/  R2UR UR7, R15 ;  /* 0x000000000f0772ca */ /* 0x000fe200000e0000 */
[----:B------:R-:W-:Y:S01]  /*ad20*/  VIADD R20, R14, 0x2 ;  /* 0x000000020e147836 */ /* 0x000fe20000000000 */
[----:B------:R-:W-:Y:S01]  /*ad30*/  R2UR UR4, R4 ;  /* 0x00000000040472ca */ /* 0x000fe200000e0000 */
[----:B0-----:R-:W-:Y:S01]  /*ad40*/  IMAD.MOV.U32 R21, RZ, RZ, 0x40000040 ;  /* 0x40000040ff157424 */ /* 0x001fe200078e00ff */
[----:B------:R-:W-:Y:S01]  /*ad50*/  R2UR UR5, R5 ;  /* 0x00000000050572ca */ /* 0x000fe200000e0000 */
[----:B------:R-:W-:Y:S01]  /*ad60*/  IMAD.MOV.U32 R226, RZ, RZ, 0x1 ;  /* 0x00000001ffe27424 */ /* 0x000fe200078e00ff */
[----:B------:R-:W-:-:S03]  /*ad70*/  MOV R15, 0x40000040 ;  /* 0x40000040000f7802 */ /* 0x000fc60000000f00 */
[----:B------:R-:W-:-:S04]  /*ad80*/  IMAD R226, R211, -0x40, R226 ;  /* 0xffffffc0d3e27824 */ /* 0x000fc800078e02e2 */
[----:B------:R-:W-:-:S04]  /*ad90*/  IMAD R226, R185, 0x40, R226 ;  /* 0x00000040b9e27824 */ /* 0x000fc800078e02e2 */
        /* <DEDUP_REMOVED lines=22> */
[----:B------:R-:W-:-:S04]  /*af00*/  IADD3 R15, -R184, R226, R187 ;  /* 0x000000e2b80f7210 */ /* 0x000fc80007ffe1bb */
[----:B------:R-:W-:-:S04]  /*af10*/  IADD3 R15, R190, R15, -R192 ;  /* 0x0000000fbe0f7210 */ /* 0x000fc80007ffe8c0 */
[C---:B------:R-:W-:Y:S02]  /*af20*/  ISETP.GT.AND P2, PT, R15.reuse, RZ, PT ;  /* 0x000000ff0f00720c */ /* 0x040fe40003f44270 */
[C---:B------:R-:W-:Y:S02]  /*af30*/  ISETP.GT.AND P3, PT, R15.reuse, 0x1, PT ;  /* 0x000000010f00780c */ /* 0x040fe40003f64270 */
[----:B------:R-:W-:Y:S01]  /*af40*/  ISETP.GT.AND P4, PT, R15, 0x8, PT ;  /* 0x000000080f00780c */ /* 0x000fe20003f84270 */
        /* <DEDUP_REMOVED lines=29> */
[----:B------:R-:W-:-:S02]  /*b120*/  ISETP.GT.AND P2, PT, R15, 0x9, PT ;  /* 0x000000090f00780c */ /* 0x000fc40003f44270 */
[----:B------:R-:W-:-:S03]  /*b130*/  FMNMX.FTZ R169, R21, R223, !PT ;  /* 0x000000df15a97209 */ /* 0x000fc60007810000 */
[----:B------:R-:W0:Y:S01]  /*b140*/  MUFU.TANH R153, R153 ;  /* 0x0000009900997308 */ /* 0x000e220000002400 */
[----:B---3--:R-:W-:Y:S02]  /*b150*/  FSEL R20, R20, -INF , P3 ;  /* 0xff80000014147808 */ /* 0x008fe40001800000 */
[----:B------:R-:W-:Y:S02]  /*b160*/  ISETP.GT.AND P3, PT, R15, 0x10, PT ;  /* 0x000000100f00780c */ /* 0x000fe40003f64270 */
[----:B------:R-:W-:-:S03]  /*b170*/  FMNMX.FTZ R169, R20, R169, !PT ;  /* 0x000000a914a97209 */ /* 0x000fc60007810000 */
[----:B------:R-:W3:Y:S01]  /*b180*/  MUFU.TANH R156, R156 ;  /* 0x0000009c009c7308 */ /* 0x000ee20000002400 */
[----:B----4-:R-:W-:-:S04]  /*b190*/  FSEL R152, R152, -INF , P4 ;  /* 0xff80000098987808 */ /* 0x010fc80002000000 */
[----:B------:R-:W-:Y:S01]  /*b1a0*/  FMNMX.FTZ R172, R152, R169, !PT ;  /* 0x000000a998ac7209 */ /* 0x000fe20007810000 */
[----:B------:R-:W-:Y:S02]  /*b1b0*/  FMUL.FTZ R169, R176, UR39 ;  /* 0x00000027b0a97c20 */ /* 0x000fe40008410000 */
[----:B------:R-:W4:Y:S01]  /*b1c0*/  MUFU.TANH R154, R154 ;  /* 0x0000009a009a7308 */ /* 0x000f220000002400 */
[----:B0-----:R-:W-:Y:S02]  /*b1d0*/  FSEL R153, R153, -INF , P2 ;  /* 0xff80000099997808 */ /* 0x001fe40001000000 */
[----:B------:R-:W-:Y:S02]  /*b1e0*/  ISETP.GT.AND P2, PT, R15, 0x11, PT ;  /* 0x000000110f00780c */ /* 0x000fe40003f44270 */
[----:B------:R-:W-:Y:S01]  /*b1f0*/  FMNMX.FTZ R173, R153, R172, !PT ;  /* 0x000000ac99ad7209 */ /* 0x000fe20007810000 */
[----:B------:R-:W-:Y:S01]  /*b200*/  FMUL.FTZ R172, R177, UR39 ;  /* 0x00000027b1ac7c20 */ /* 0x000fe20008410000 */
[----:B------:R-:W-:Y:S01]  /*b210*/  FMUL.FTZ R177, R181, UR39 ;  /* 0x00000027b5b17c20 */ /* 0x000fe20008410000 */
[----:B------:R-:W0:Y:S01]  /*b220*/  MUFU.TANH R157, R157 ;  /* 0x0000009d009d7308 */ /* 0x000e220000002400 */
[----:B---3--:R-:W-:-:S02]  /*b230*/  FSEL R156, R156, -INF , P3 ;  /* 0xff8000009c9c7808 */ /* 0x008fc40001800000 */
        /* <DEDUP_REMOVED lines=9> */
[----:B------:R-:W-:Y:S01]  /*b2d0*/  FMNMX.FTZ R173, R157, R176, !PT ;  /* 0x000000b09dad7209 */ /* 0x000fe20007810000 */
[----:B------:R-:W-:Y:S02]  /*b2e0*/  FMUL.FTZ R176, R180, UR39 ;  /* 0x00000027b4b07c20 */ /* 0x000fe40008410000 */
[----:B------:R-:W0:Y:S01]  /*b2f0*/  MUFU.TANH R161, R161 ;  /* 0x000000a100a17308 */ /* 0x000e220000002400 */
[----:B---3--:R-:W-:Y:S02]  /*b300*/  FSEL R160, R160, -INF , P2 ;  /* 0xff800000a0a07808 */ /* 0x008fe40001000000 */
[----:B------:R-:W-:-:S02]  /*b310*/  ISETP.GT.AND P2, PT, R15, 0x21, PT ;  /* 0x000000210f00780c */ /* 0x000fc40003f44270 */
[----:B------:R-:W-:-:S03]  /*b320*/  FMNMX.FTZ R173, R160, R173, !PT ;  /* 0x000000ada0ad7209 */ /* 0x000fc60007810000 */
[----:B------:R-:W3:Y:S01]  /*b330*/  MUFU.TANH R165, R165 ;  /* 0x000000a500a57308 */ /* 0x000ee20000002400 */
[----:B----4-:R-:W-:Y:S02]  /*b340*/  FSEL R164, R164, -INF , P3 ;  /* 0xff800000a4a47808 */ /* 0x010fe40001800000 */
[----:B------:R-:W-:Y:S02]  /*b350*/  ISETP.GT.AND P3, PT, R15, 0x28, PT ;  /* 0x000000280f00780c */ /* 0x000fe40003f64270 */
[----:B------:R-:W-:Y:S01]  /*b360*/  FMNMX.FTZ R180, R164, R173, !PT ;  /* 0x000000ada4b47209 */ /* 0x000fe20007810000 */
[----:B------:R-:W-:Y:S02]  /*b370*/  FMUL.FTZ R173, R155, UR39 ;  /* 0x000000279bad7c20 */ /* 0x000fe40008410000 */
[----:B------:R-:W4:Y:S01]  /*b380*/  MUFU.TANH R168, R168 ;  /* 0x000000a800a87308 */ /* 0x000f220000002400 */
[----:B0-----:R-:W-:Y:S02]  /*b390*/  FSEL R161, R161, -INF , P2 ;  /* 0xff800000a1a17808 */ /* 0x001fe40001000000 */
[----:B------:R-:W-:-:S02]  /*b3a0*/  ISETP.GT.AND P2, PT, R15, 0x29, PT ;  /* 0x000000290f00780c */ /* 0x000fc40003f44270 */
        /* <DEDUP_REMOVED lines=15> */
[C---:B------:R-:W-:Y:S02]  /*b4a0*/  ISETP.GT.AND P2, PT, R15.reuse, 0x39, PT ;  /* 0x000000390f00780c */ /* 0x040fe40003f44270 */
[----:B------:R-:W-:Y:S01]  /*b4b0*/  FMNMX.FTZ R180, R172, R181, !PT ;  /* 0x000000b5acb47209 */ /* 0x000fe20007810000 */
[----:B------:R-:W-:Y:S01]  /*b4c0*/  FMUL.FTZ R181, R162, UR39 ;  /* 0x00000027a2b57c20 */ /* 0x000fe20008410000 */
[----:B------:R-:W-:Y:S01]  /*b4d0*/  IADD3 R15, R15, 0x8, RZ ;  /* 0x000000080f0f7810 */ /* 0x000fe20007ffe0ff */
[----:B------:R-:W-:Y:S01]  /*b4e0*/  MUFU.TANH R14, R14 ;  /* 0x0000000e000e7308 */ /* 0x000fe20000002400 */
[----:B----4-:R-:W-:Y:S02]  /*b4f0*/  FSEL R155, R176, -INF , P3 ;  /* 0xff800000b09b7808 */ /* 0x010fe40001800000 */
[----:B------:R-:W-:-:S02]  /*b500*/  ISETP.GT.AND P3, PT, R15, RZ, PT ;  /* 0x000000ff0f00720c */ /* 0x000fc40003f64270 */
[C---:B------:R-:W-:Y:S02]  /*b510*/  ISETP.GT.AND P5, PT, R15.reuse, 0x8, PT ;  /* 0x000000080f00780c */ /* 0x040fe40003fa4270 */
[----:B------:R-:W-:Y:S01]  /*b520*/  ISETP.GT.AND P6, PT, R15, 0x1, PT ;  /* 0x000000010f00780c */ /* 0x000fe20003fc4270 */
[----:B------:R3:W4:Y:S01]  /*b530*/  MUFU.TANH R176, R226 ;  /* 0x000000e200b07308 */ /* 0x0007220000002400 */
[----:B0-----:R-:W-:Y:S02]  /*b540*/  FSEL R158, R177, -INF , P2 ;  /* 0xff800000b19e7808 */ /* 0x001fe40001000000 */
[----:B------:R-:W-:Y:S01]  /*b550*/  FMNMX.FTZ R177, R155, R180, !PT ;  /* 0x000000b49bb17209 */ /* 0x000fe20007810000 */
[----:B------:R-:W-:Y:S01]  /*b560*/  FMUL.FTZ R180, R159, UR39 ;  /* 0x000000279fb47c20 */ /* 0x000fe20008410000 */
[C---:B------:R-:W-:Y:S02]  /*b570*/  ISETP.GT.AND P2, PT, R15.reuse, 0x9, PT ;  /* 0x000000090f00780c */ /* 0x040fe40003f44270 */
[----:B------:R-:W-:Y:S01]  /*b580*/  FMNMX.FTZ R159, R158, R177, !PT ;  /* 0x000000b19e9f7209 */ /* 0x000fe20007810000 */
[----:B------:R-:W0:Y:S01]  /*b590*/  MUFU.TANH R173, R173 ;  /* 0x000000ad00ad7308 */ /* 0x000e220000002400 */
[----:B---3--:R-:W-:Y:S01]  /*b5a0*/  FMUL.FTZ R226, R166, UR39 ;  /* 0x00000027a6e27c20 */ /* 0x008fe20008410000 */
[----:B------:R-:W-:-:S02]  /*b5b0*/  ISETP.GT.AND P4, PT, R15, 0x10, PT ;  /* 0x000000100f00780c */ /* 0x000fc40003f84270 */
[----:B------:R-:W3:Y:S04]  /*b5c0*/  SHFL.BFLY PT, R162, R159, 0x2, 0x1f ;  /* 0x0c401f009fa27f89 */ /* 0x000ee800000e0000 */
[----:B------:R-:W5:Y:S01]  /*b5d0*/  MUFU.TANH R226, R226 ;  /* 0x000000e200e27308 */ /* 0x000f620000002400 */
[----:B----4-:R-:W-:Y:S02]  /*b5e0*/  FSEL R166, R176, -INF , P5 ;  /* 0xff800000b0a67808 */ /* 0x010fe40002800000 */
[----:B------:R-:W-:-:S05]  /*b5f0*/  ISETP.GT.AND P5, PT, R15, 0x19, PT ;  /* 0x000000190f00780c */ /* 0x000fca0003fa4270 */
[----:B------:R-:W4:Y:S08]  /*b600*/  MUFU.TANH R180, R180 ;  /* 0x000000b400b47308 */ /* 0x000f300000002400 */
[----:B------:R-:W1:Y:S01]  /*b610*/  MUFU.TANH R181, R181 ;  /* 0x000000b500b57308 */ /* 0x000e620000002400 */
[----:B---3--:R-:W-:Y:S02]  /*b620*/  FMNMX.FTZ R177, R159, R162, !PT ;  /* 0x000000a29fb17209 */ /* 0x008fe40007810000 */
[----:B------:R-:W-:-:S05]  /*b630*/  FSEL R159, R14, -INF , P3 ;  /* 0xff8000000e9f7808 */ /* 0x000fca0001800000 */
[----:B------:R-:W3:Y:S01]  /*b640*/  MUFU.TANH R225, R225 ;  /* 0x000000e100e17308 */ /* 0x000ee20000002400 */
[----:B0-----:R-:W-:Y:S02]  /*b650*/  FSEL R162, R173, -INF , P6 ;  /* 0xff800000ada27808 */ /* 0x001fe40003000000 */
[C---:B------:R-:W-:Y:S02]  /*b660*/  ISETP.GT.AND P6, PT, R15.reuse, 0x18, PT ;  /* 0x000000180f00780c */ /* 0x040fe40003fc4270 */
[----:B------:R-:W-:Y:S02]  /*b670*/  ISETP.GT.AND P3, PT, R15, 0x11, PT ;  /* 0x000000110f00780c */ /* 0x000fe40003f64270 */
[----:B-----5:R-:W-:Y:S01]  /*b680*/  FSEL R173, R226, -INF , P6 ;  /* 0xff800000e2ad7808 */ /* 0x020fe20003000000 */
[----:B------:R-:W0:Y:S01]  /*b690*/  MUFU.TANH R227, R227 ;  /* 0x000000e300e37308 */ /* 0x000e220000002400 */
[----:B----4-:R-:W-:Y:S01]  /*b6a0*/  FSEL R170, R180, -INF , P2 ;  /* 0xff800000b4aa7808 */ /* 0x010fe20001000000 */
[----:B------:R-:W4:Y:S01]  /*b6b0*/  SHFL.BFLY PT, R226, R177, 0x1, 0x1f ;  /* 0x0c201f00b1e27f89 */ /* 0x000f2200000e0000 */
[----:B-1----:R-:W-:Y:S01]  /*b6c0*/  FSEL R163, R181, -INF , P4 ;  /* 0xff800000b5a37808 */ /* 0x002fe20002000000 */
[----:B------:R-:W-:Y:S01]  /*b6d0*/  FMUL.FTZ R180, R175, UR39 ;  /* 0x00000027afb47c20 */ /* 0x000fe20008410000 */
[C---:B------:R-:W-:Y:S01]  /*b6e0*/  ISETP.GT.AND P2, PT, R15.reuse, 0x20, PT ;  /* 0x000000200f00780c */ /* 0x040fe20003f44270 */
[----:B------:R-:W-:Y:S01]  /*b6f0*/  FMUL.FTZ R181, R178, UR39 ;  /* 0x00000027b2b57c20 */ /* 0x000fe20008410000 */
[----:B------:R-:W-:Y:S01]  /*b700*/  ISETP.GT.AND P4, PT, R15, 0x21, PT ;  /* 0x000000210f00780c */ /* 0x000fe20003f84270 */
[----:B------:R-:W1:Y:S01]  /*b710*/  MUFU.TANH R228, R228 ;  /* 0x000000e400e47308 */ /* 0x000e620000002400 */
[----:B---3--:R-:W-:Y:S01]  /*b720*/  FSEL R167, R225, -INF , P3 ;  /* 0xff800000e1a77808 */ /* 0x008fe20001800000 */
[----:B------:R-:W-:Y:S01]  /*b730*/  FMUL.FTZ R225, R179, UR39 ;  /* 0x00000027b3e17c20 */ /* 0x000fe20008410000 */
[----:B------:R-:W-:-:S02]  /*b740*/  ISETP.GT.AND P3, PT, R15, 0x28, PT ;  /* 0x000000280f00780c */ /* 0x000fc40003f64270 */
[----:B------:R-:W-:-:S03]  /*b750*/  ISETP.GT.AND P6, PT, R15, 0x29, PT ;  /* 0x000000290f00780c */ /* 0x000fc60003fc4270 */
[----:B------:R0:W3:Y:S08]  /*b760*/  MUFU.TANH R14, R171 ;  /* 0x000000ab000e7308 */ /* 0x0000f00000002400 */
[----:B------:R1:W5:Y:S01]  /*b770*/  MUFU.TANH R176, R174 ;  /* 0x000000ae00b07308 */ /* 0x0003620000002400 */
[----:B0-----:R-:W-:Y:S02]  /*b780*/  FSEL R171, R227, -INF , P5 ;  /* 0xff800000e3ab7808 */ /* 0x001fe40002800000 */
[----:B------:R-:W-:-:S05]  /*b790*/  ISETP.GT.AND P5, PT, R15, 0x30, PT ;  /* 0x000000300f00780c */ /* 0x000fca0003fa4270 */
[----:B------:R-:W0:Y:S01]  /*b7a0*/  MUFU.TANH R180, R180 ;  /* 0x000000b400b47308 */ /* 0x000e220000002400 */
[----:B-1----:R-:W-:Y:S02]  /*b7b0*/  FSEL R174, R228, -INF , P2 ;  /* 0xff800000e4ae7808 */ /* 0x002fe40001000000 */
[----:B---3--:R-:W-:Y:S02]  /*b7c0*/  FSEL R175, R14, -INF , P4 ;  /* 0xff8000000eaf7808 */ /* 0x008fe40002000000 */
[C---:B------:R-:W-:Y:S02]  /*b7d0*/  ISETP.GT.AND P2, PT, R15.reuse, 0x31, PT ;  /* 0x000000310f00780c */ /* 0x040fe40003f44270 */
[C---:B------:R-:W-:Y:S01]  /*b7e0*/  ISETP.GT.AND P4, PT, R15.reuse, 0x38, PT ;  /* 0x000000380f00780c */ /* 0x040fe20003f84270 */
[----:B------:R-:W-:Y:S01]  /*b7f0*/  MUFU.TANH R181, R181 ;  /* 0x000000b500b57308 */ /* 0x000fe20000002400 */
[----:B-----5:R-:W-:Y:S02]  /*b800*/  FSEL R176, R176, -INF , P3 ;  /* 0xff800000b0b07808 */ /* 0x020fe40001800000 */
[----:B------:R-:W-:-:S02]  /*b810*/  ISETP.GT.AND P3, PT, R15, 0x39, PT ;  /* 0x000000390f00780c */ /* 0x000fc40003f64270 */
[----:B------:R-:W-:Y:S02]  /*b820*/  FMNMX.FTZ R15, R159, R222, !PT ;  /* 0x000000de9f0f7209 */ /* 0x000fe40007810000 */
[----:B----4-:R-:W-:Y:S01]  /*b830*/  FMNMX.FTZ R14, R177, R226, !PT ;  /* 0x000000e2b10e7209 */ /* 0x010fe20007810000 */
[----:B------:R-:W-:Y:S01]  /*b840*/  MUFU.TANH R225, R225 ;  /* 0x000000e100e17308 */ /* 0x000fe20000002400 */
[----:B------:R-:W-:Y:S02]  /*b850*/  FMNMX.FTZ R15, R162, R15, !PT ;  /* 0x0000000fa20f7209 */ /* 0x000fe40007810000 */
[----:B0-----:R-:W-:Y:S02]  /*b860*/  FSEL R177, R180, -INF , P6 ;  /* 0xff800000b4b17808 */ /* 0x001fe40003000000 */
[----:B------:R-:W-:Y:S02]  /*b870*/  FMNMX.FTZ R15, R166, R15, !PT ;  /* 0x0000000fa60f7209 */ /* 0x000fe40007810000 */
[----:B------:R-:W-:Y:S01]  /*b880*/  FSETP.NEU.FTZ.AND P6, PT, R14, -INF , PT ;  /* 0xff8000000e00780b */ /* 0x000fe20003fdd000 */
[----:B------:R-:W0:Y:S01]  /*b890*/  MUFU.TANH R182, R182 ;  /* 0x000000b600b67308 */ /* 0x000e220000002400 */
[----:B------:R-:W-:Y:S01]  /*b8a0*/  FMNMX.FTZ R178, R170, R15, !PT ;  /* 0x0000000faab27209 */ /* 0x000fe20007810000 */
[----:B------:R-:W-:-:S03]  /*b8b0*/  IMAD.U32 R15, RZ, RZ, UR37 ;  /* 0x00000025ff0f7e24 */ /* 0x000fc6000f8e00ff */
[----:B------:R-:W-:Y:S01]  /*b8c0*/  FMNMX.FTZ R178, R163, R178, !PT ;  /* 0x000000b2a3b27209 */ /* 0x000fe20007810000 */
[----:B------:R-:W-:Y:S02]  /*b8d0*/  FMUL.FTZ R179, R14, R15 ;  /* 0x0000000f0eb37220 */ /* 0x000fe40000410000 */
[----:B------:R-:W1:Y:S01]  /*b8e0*/  MUFU.TANH R183, R183 ;  /* 0x000000b700b77308 */ /* 0x000e620000002400 */
[----:B------:R-:W-:-:S04]  /*b8f0*/  FMNMX.FTZ R178, R167, R178, !PT ;  /* 0x000000b2a7b27209 */ /* 0x000fc80007810000 */
[----:B------:R-:W-:Y:S02]  /*b900*/  FMNMX.FTZ R180, R173, R178, !PT ;  /* 0x000000b2adb47209 */ /* 0x000fe40007810000 */
[----:B------:R-:W-:Y:S02]  /*b910*/  FSEL R178, R179, RZ, P6 ;  /* 0x000000ffb3b27208 */ /* 0x000fe40003000000 */
[----:B------:R-:W-:-:S03]  /*b920*/  FMNMX.FTZ R179, R171, R180, !PT ;  /* 0x000000b4abb37209 */ /* 0x000fc60007810000 */
[--C-:B------:R-:W-:Y:S01]  /*b930*/  FFMA.FTZ R226, R20, R15, -R178.reuse ;  /* 0x0000000f14e27223 */ /* 0x100fe200000108b2 */
[----:B------:R-:W-:Y:S01]  /*b940*/  FMNMX.FTZ R180, R174, R179, !PT ;  /* 0x000000b3aeb47209 */ /* 0x000fe20007810000 */
[-CC-:B------:R-:W-:Y:S01]  /*b950*/  FFMA.FTZ R228, R152, R15.reuse, -R178.reuse ;  /* 0x0000000f98e47223 */ /* 0x180fe200000108b2 */
[----:B0-----:R-:W-:Y:S01]  /*b960*/  FSEL R152, R182, -INF , P4 ;  /* 0xff800000b6987808 */ /* 0x001fe20002000000 */
[-CC-:B------:R-:W-:Y:S01]  /*b970*/  FFMA.FTZ R21, R21, R15.reuse, -R178.reuse ;  /* 0x0000000f15157223 */ /* 0x180fe200000108b2 */
[----:B------:R-:W-:Y:S01]  /*b980*/  FMNMX.FTZ R179, R175, R180, !PT ;  /* 0x000000b4afb37209 */ /* 0x000fe20007810000 */
[-CC-:B------:R-:W-:Y:S01]  /*b990*/  FFMA.FTZ R153, R153, R15.reuse, -R178.reuse ;  /* 0x0000000f99997223 */ /* 0x180fe200000108b2 */
[----:B------:R-:W-:Y:S01]  /*b9a0*/  FSEL R180, R225, -INF , P2 ;  /* 0xff800000e1b47808 */ /* 0x000fe20001000000 */
[--C-:B------:R-:W-:Y:S01]  /*b9b0*/  FFMA.FTZ R156, R156, R15, -R178.reuse ;  /* 0x0000000f9c9c7223 */ /* 0x100fe200000108b2 */
[----:B------:R-:W-:Y:S01]  /*b9c0*/  FMNMX.FTZ R20, R176, R179, !PT ;  /* 0x000000b3b0147209 */ /* 0x000fe20007810000 */
[-CC-:B------:R-:W-:Y:S01]  /*b9d0*/  FFMA.FTZ R157, R157, R15.reuse, -R178.reuse ;  /* 0x0000000f9d9d7223 */ /* 0x180fe200000108b2 */
[----:B------:R-:W-:Y:S01]  /*b9e0*/  FSEL R179, R181, -INF , P5 ;  /* 0xff800000b5b37808 */ /* 0x000fe20002800000 */
[-CC-:B------:R-:W-:Y:S01]  /*b9f0*/  FFMA.FTZ R160, R160, R15.reuse, -R178.reuse ;  /* 0x0000000fa0a07223 */ /* 0x180fe200000108b2 */
[----:B------:R-:W-:Y:S01]  /*ba00*/  FMNMX.FTZ R20, R177, R20, !PT ;  /* 0x00000014b1147209 */ /* 0x000fe20007810000 */
[----:B------:R0:W-:Y:S01]  /*ba10*/  MUFU.EX2 R181, R226 ;  /* 0x000000e200b57308 */ /* 0x0001e20000000800 */
[----:B-1----:R-:W-:Y:S01]  /*ba20*/  FSEL R183, R183, -INF , P3 ;  /* 0xff800000b7b77808 */ /* 0x002fe20001800000 */
[-CC-:B------:R-:W-:Y:S01]  /*ba30*/  FFMA.FTZ R161, R161, R15.reuse, -R178.reuse ;  /* 0x0000000fa1a17223 */ /* 0x180fe200000108b2 */
[----:B------:R-:W-:Y:S01]  /*ba40*/  FMNMX.FTZ R225, R179, R20, !PT ;  /* 0x00000014b3e17209 */ /* 0x000fe20007810000 */
[----:B------:R-:W-:-:S03]  /*ba50*/  FFMA.FTZ R168, R168, R15, -R178 ;  /* 0x0000000fa8a87223 */ /* 0x000fc600000108b2 */
[----:B------:R-:W-:Y:S01]  /*ba60*/  FMNMX.FTZ R225, R180, R225, !PT ;  /* 0x000000e1b4e17209 */ /* 0x000fe20007810000 */
[----:B------:R1:W-:Y:S01]  /*ba70*/  MUFU.EX2 R182, R228 ;  /* 0x000000e400b67308 */ /* 0x0003e20000000800 */
[-CC-:B0-----:R-:W-:Y:S01]  /*ba80*/  FFMA.FTZ R226, R164, R15.reuse, -R178.reuse ;  /* 0x0000000fa4e27223 */ /* 0x181fe200000108b2 */
[--C-:B------:R-:W-:Y:S01]  /*ba90*/  FFMA.FTZ R164, R165, R15, -R178.reuse ;  /* 0x0000000fa5a47223 */ /* 0x100fe200000108b2 */
[----:B------:R-:W-:Y:S01]  /*baa0*/  FMNMX.FTZ R20, R152, R225, !PT ;  /* 0x000000e198147209 */ /* 0x000fe20007810000 */
[-CC-:B------:R-:W-:Y:S01]  /*bab0*/  FFMA.FTZ R225, R154, R15.reuse, -R178.reuse ;  /* 0x0000000f9ae17223 */ /* 0x180fe200000108b2 */
[-CC-:B------:R-:W-:Y:S01]  /*bac0*/  FFMA.FTZ R165, R169, R15.reuse, -R178.reuse ;  /* 0x0000000fa9a57223 */ /* 0x180fe200000108b2 */
[-CC-:B------:R-:W-:Y:S01]  /*bad0*/  FFMA.FTZ R169, R172, R15.reuse, -R178.reuse ;  /* 0x0000000faca97223 */ /* 0x180fe200000108b2 */
[----:B------:R-:W-:Y:S01]  /*bae0*/  FMNMX.FTZ R20, R183, R20, !PT ;  /* 0x00000014b7147209 */ /* 0x000fe20007810000 */
[-CC-:B------:R-:W-:Y:S01]  /*baf0*/  FFMA.FTZ R172, R155, R15.reuse, -R178.reuse ;  /* 0x0000000f9bac7223 */ /* 0x180fe200000108b2 */
[----:B------:R-:W-:Y:S01]  /*bb00*/  FFMA.FTZ R178, R158, R15, -R178 ;  /* 0x0000000f9eb27223 */ /* 0x000fe200000108b2 */
[----:B------:R-:W-:Y:S01]  /*bb10*/  FSEL R158, R14, RZ, P6 ;  /* 0x000000ff0e9e7208 */ /* 0x000fe20003000000 */
[----:B------:R-:W-:Y:S01]  /*bb20*/  MUFU.EX2 R21, R21 ;  /* 0x0000001500157308 */ /* 0x000fe20000000800 */
[----:B------:R-:W0:Y:S03]  /*bb30*/  SHFL.BFLY PT, R227, R20, 0x2, 0x1f ;  /* 0x0c401f0014e37f89 */ /* 0x000e2600000e0000 */
[----:B------:R-:W-:Y:S01]  /*bb40*/  FADD.FTZ R158, -R158, R223 ;  /* 0x000000df9e9e7221 */ /* 0x000fe20000010100 */
[----:B------:R-:W-:-:S03]  /*bb50*/  IMAD.MOV R223, RZ, RZ, -R194 ;  /* 0x000000ffffdf7224 */ /* 0x000fc600078e0ac2 */
[----:B------:R-:W-:Y:S08]  /*bb60*/  MUFU.EX2 R153, R153 ;  /* 0x0000009900997308 */ /* 0x000ff00000000800 */
[----:B------:R-:W-:Y:S08]  /*bb70*/  MUFU.EX2 R156, R156 ;  /* 0x0000009c009c7308 */ /* 0x000ff00000000800 */
[----:B------:R-:W-:Y:S01]  /*bb80*/  MUFU.EX2 R225, R225 ;  /* 0x000000e100e17308 */ /* 0x000fe20000000800 */
[----:B0-----:R-:W-:-:S05]  /*bb90*/  FMNMX.FTZ R154, R20, R227, !PT ;  /* 0x000000e3149a7209 */ /* 0x001fca0007810000 */
[----:B------:R-:W0:Y:S02]  /*bba0*/  SHFL.BFLY PT, R227, R154, 0x1, 0x1f ;  /* 0x0c201f009ae37f89 */ /* 0x000e2400000e0000 */
[----:B------:R-:W-:Y:S08]  /*bbb0*/  MUFU.EX2 R157, R157 ;  /* 0x0000009d009d7308 */ /* 0x000ff00000000800 */
[----:B------:R-:W-:Y:S08]  /*bbc0*/  MUFU.EX2 R160, R160 ;  /* 0x000000a000a07308 */ /* 0x000ff00000000800 */
[----:B------:R-:W-:Y:S01]  /*bbd0*/  MUFU.EX2 R226, R226 ;  /* 0x000000e200e27308 */ /* 0x000fe20000000800 */
[----:B0-----:R-:W-:-:S07]  /*bbe0*/  FMNMX.FTZ R20, R154, R227, !PT ;  /* 0x000000e39a147209 */ /* 0x001fce0007810000 */
[----:B------:R-:W-:Y:S01]  /*bbf0*/  MUFU.EX2 R161, R161 ;  /* 0x000000a100a17308 */ /* 0x000fe20000000800 */
[C---:B------:R-:W-:Y:S01]  /*bc00*/  FSETP.NEU.FTZ.AND P2, PT, R20.reuse, -INF , PT ;  /* 0xff8000001400780b */ /* 0x040fe20003f5d000 */
[----:B------:R-:W-:-:S05]  /*bc10*/  FMUL.FTZ R154, R20, R15 ;  /* 0x0000000f149a7220 */ /* 0x000fca0000410000 */
[----:B------:R-:W-:Y:S01]  /*bc20*/  FSEL R154, R154, RZ, P2 ;  /* 0x000000ff9a9a7208 */ /* 0x000fe20001000000 */
[----:B------:R-:W-:Y:S04]  /*bc30*/  MUFU.EX2 R164, R164 ;  /* 0x000000a400a47308 */ /* 0x000fe80000000800 */
[-CC-:B-1----:R-:W-:Y:S01]  /*bc40*/  FFMA.FTZ R228, R159, R15.reuse, -R154.reuse ;  /* 0x0000000f9fe47223 */ /* 0x182fe2000001089a */
[-CC-:B------:R-:W-:Y:S01]  /*bc50*/  FFMA.FTZ R159, R166, R15.reuse, -R154.reuse ;  /* 0x0000000fa69f7223 */ /* 0x180fe2000001089a */
[-CC-:B------:R-:W-:Y:S01]  /*bc60*/  FFMA.FTZ R166, R167, R15.reuse, -R154.reuse ;  /* 0x0000000fa7a67223 */ /* 0x180fe2000001089a */
[-CC-:B------:R-:W-:Y:S01]  /*bc70*/  FFMA.FTZ R167, R173, R15.reuse, -R154.reuse ;  /* 0x0000000fada77223 */ /* 0x180fe2000001089a */
[----:B------:R-:W-:Y:S01]  /*bc80*/  FSEL R173, R20, RZ, P2 ;  /* 0x000000ff14ad7208 */ /* 0x000fe20001000000 */
[-CC-:B------:R-:W-:Y:S01]  /*bc90*/  FFMA.FTZ R155, R162, R15.reuse, -R154.reuse ;  /* 0x0000000fa29b7223 */ /* 0x180fe2000001089a */
[-C--:B------:R-:W-:Y:S01]  /*bca0*/  FFMA.FTZ R162, R170, R15.reuse, -R154 ;  /* 0x0000000faaa27223 */ /* 0x080fe2000001089a */
[----:B------:R-:W-:Y:S01]  /*bcb0*/  FMUL.FTZ R170, R158, R15 ;  /* 0x0000000f9eaa7220 */ /* 0x000fe20000410000 */
[----:B------:R-:W-:Y:S01]  /*bcc0*/  ISETP.NE.AND P2, PT, R192, R223, PT ;  /* 0x000000dfc000720c */ /* 0x000fe20003f45270 */
[----:B------:R-:W-:Y:S01]  /*bcd0*/  FADD.FTZ R222, -R173, R222 ;  /* 0x000000deadde7221 */ /* 0x000fe20000010100 */
[----:B------:R-:W-:Y:S01]  /*bce0*/  MUFU.EX2 R228, R228 ;  /* 0x000000e400e47308 */ /* 0x000fe20000000800 */
[----:B------:R-:W-:Y:S01]  /*bcf0*/  @!P1 IADD3 R158, R212, 0x28c40, RZ ;  /* 0x00028c40d49e9810 */ /* 0x000fe20007ffe0ff */
[-CC-:B------:R-:W-:Y:S01]  /*bd00*/  FFMA.FTZ R163, R163, R15.reuse, -R154.reuse ;  /* 0x0000000fa3a37223 */ /* 0x180fe2000001089a */
[-C--:B------:R-:W-:Y:S01]  /*bd10*/  FMUL.FTZ R173, R222, R15.reuse ;  /* 0x0000000fdead7220 */ /* 0x080fe20000410000 */
[-C--:B------:R-:W-:Y:S01]  /*bd20*/  FFMA.FTZ R222, R176, R15.reuse, -R154 ;  /* 0x0000000fb0de7223 */ /* 0x080fe2000001089a */
[----:B------:R-:W-:Y:S01]  /*bd30*/  @!P1 PRMT R158, RZ, 0x654, R158 ;  /* 0x00000654ff9e9816 */ /* 0x000fe2000000009e */
        /* <DEDUP_REMOVED lines=8> */
[-C--:B------:R-:W-:Y:S01]  /*bdc0*/  FFMA.FTZ R183, R183, R15.reuse, -R154 ;  /* 0x0000000fb7b77223 */ /* 0x080fe2000001089a */
[----:B------:R-:W3:Y:S01]  /*bdd0*/  MUFU.EX2 R173, R173 ;  /* 0x000000ad00ad7308 */ /* 0x000ee20000000800 */
[----:B-1----:R-:W-:Y:S02]  /*bde0*/  @!P2 IMAD R158, R223, 0x4, R2 ;  /* 0x00000004df9ea824 */ /* 0x002fe400078e0202 */
[-CC-:B------:R-:W-:Y:S01]  /*bdf0*/  FFMA.FTZ R223, R175, R15.reuse, -R154.reuse ;  /* 0x0000000fafdf7223 */ /* 0x180fe2000001089a */
[----:B------:R-:W-:-:S04]  /*be00*/  FFMA.FTZ R175, R152, R15, -R154 ;  /* 0x0000000f98af7223 */ /* 0x000fc8000001089a */
[----:B------:R-:W1:Y:S01]  /*be10*/  MUFU.EX2 R155, R155 ;  /* 0x0000009b009b7308 */ /* 0x000e620000000800 */
[----:B0-----:R-:W-:Y:S01]  /*be20*/  FFMA.FTZ R152, R170, R3, R21 ;  /* 0x00000003aa987223 */ /* 0x001fe20000010015 */
[----:B------:R-:W-:Y:S01]  /*be30*/  @!P2 STS [R158+0x28800], R170 ;  /* 0x028800aa9e00a388 */ /* 0x000fe20000000800 */
[-C--:B------:R-:W-:Y:S01]  /*be40*/  FMUL.FTZ R24, R24, R170.reuse ;  /* 0x000000aa18187220 */ /* 0x080fe20000410000 */
[-C--:B------:R-:W-:Y:S01]  /*be50*/  FMUL.FTZ R25, R25, R170.reuse ;  /* 0x000000aa19197220 */ /* 0x080fe20000410000 */
[C---:B------:R-:W-:Y:S01]  /*be60*/  FADD.FTZ R3, R181.reuse, R152 ;  /* 0x00000098b5037221 */ /* 0x040fe20000010000 */
[----:B------:R-:W-:Y:S01]  /*be70*/  F2FP.F16.F32.PACK_AB R152, R181, R21 ;  /* 0x00000015b598723e */ /* 0x000fe200000000ff */
[----:B------:R-:W-:Y:S01]  /*be80*/  FMUL.FTZ R28, R28, R170 ;  /* 0x000000aa1c1c7220 */ /* 0x000fe20000410000 */
[----:B------:R-:W0:Y:S01]  /*be90*/  MUFU.EX2 R159, R159 ;  /* 0x0000009f009f7308 */ /* 0x000e220000000800 */
[----:B---3--:R-:W-:Y:S01]  /*bea0*/  FFMA.FTZ R154, R173, R0, R228 ;  /* 0x00000000ad9a7223 */ /* 0x008fe200000100e4 */
[----:B------:R-:W-:Y:S01]  /*beb0*/  FADD.FTZ R230, R182, R3 ;  /* 0x00000003b6e67221 */ /* 0x000fe20000010000 */
[----:B------:R3:W-:Y:S01]  /*bec0*/  @!P2 STS [R158+0x28820], R173 ;  /* 0x028820ad9e00a388 */ /* 0x0007e20000000800 */
[-C--:B------:R-:W-:Y:S01]  /*bed0*/  FMUL.FTZ R29, R29, R170.reuse ;  /* 0x000000aa1d1d7220 */ /* 0x080fe20000410000 */
[-C--:B------:R-:W-:Y:S01]  /*bee0*/  FMUL.FTZ R32, R32, R170.reuse ;  /* 0x000000aa20207220 */ /* 0x080fe20000410000 */
[----:B------:R-:W-:Y:S01]  /*bef0*/  FADD.FTZ R21, R153, R230 ;  /* 0x000000e699157221 */ /* 0x000fe20000010000 */
        /* <DEDUP_REMOVED lines=36> */
[----:B------:R-:W-:Y:S01]  /*c140*/  FADD.FTZ R182, R156, R21 ;  /* 0x000000159cb67221 */ /* 0x000fe20000010000 */
[----:B------:R-:W-:Y:S01]  /*c150*/  F2FP.F16.F32.PACK_AB R153, R155, R228 ;  /* 0x000000e49b99723e */ /* 0x000fe200000000ff */
[----:B0-----:R-:W-:Y:S01]  /*c160*/  FADD.FTZ R3, R159, R224 ;  /* 0x000000e09f037221 */ /* 0x001fe20000010000 */
[C---:B----4-:R-:W-:Y:S01]  /*c170*/  F2FP.F16.F32.PACK_AB R155, R162.reuse, R159 ;  /* 0x0000009fa29b723e */ /* 0x050fe200000000ff */
[----:B------:R-:W-:Y:S01]  /*c180*/  FADD.FTZ R182, R225, R182 ;  /* 0x000000b6e1b67221 */ /* 0x000fe20000010000 */
[----:B------:R-:W0:Y:S01]  /*c190*/  MUFU.EX2 R171, R171 ;  /* 0x000000ab00ab7308 */ /* 0x000e220000000800 */
[----:B---3--:R-:W-:Y:S01]  /*c1a0*/  FADD.FTZ R158, R162, R3 ;  /* 0x00000003a29e7221 */ /* 0x008fe20000010000 */
[----:B------:R-:W-:Y:S01]  /*c1b0*/  BAR.SYNC.DEFER_BLOCKING 0xf, 0x100 ;  /* 0x03c4000000007b1d */ /* 0x000fe20000010000 */
[----:B------:R-:W-:Y:S01]  /*c1c0*/  FADD.FTZ R21, R157, R182 ;  /* 0x000000b69d157221 */ /* 0x000fe20000010000 */
[----:B------:R-:W-:Y:S01]  /*c1d0*/  F2FP.F16.F32.PACK_AB R156, R225, R156 ;  /* 0x0000009ce19c723e */ /* 0x000fe200000000ff */
[----:B-----5:R-:W-:Y:S01]  /*c1e0*/  FADD.FTZ R3, R163, R158 ;  /* 0x0000009ea3037221 */ /* 0x020fe20000010000 */
[C---:B------:R-:W-:Y:S01]  /*c1f0*/  F2FP.F16.F32.PACK_AB R158, R160.reuse, R157 ;  /* 0x0000009da09e723e */ /* 0x040fe200000000ff */
[----:B------:R-:W-:Y:S01]  /*c200*/  FADD.FTZ R21, R160, R21 ;  /* 0x00000015a0157221 */ /* 0x000fe20000010000 */
[----:B------:R-:W1:Y:S01]  /*c210*/  MUFU.EX2 R176, R223 ;  /* 0x000000df00b07308 */ /* 0x000e620000000800 */
[C---:B--2---:R-:W-:Y:S01]  /*c220*/  FADD.FTZ R182, R166.reuse, R3 ;  /* 0x00000003a6b67221 */ /* 0x044fe20000010000 */
[----:B------:R-:W-:Y:S01]  /*c230*/  F2FP.F16.F32.PACK_AB R157, R166, R163 ;  /* 0x000000a3a69d723e */ /* 0x000fe200000000ff */
[-C--:B------:R-:W-:Y:S01]  /*c240*/  FMUL.FTZ R92, R92, R170.reuse ;  /* 0x000000aa5c5c7220 */ /* 0x080fe20000410000 */
[----:B------:R-:W-:Y:S01]  /*c250*/  F2FP.F16.F32.PACK_AB R159, R174, R167 ;  /* 0x000000a7ae9f723e */ /* 0x000fe200000000ff */
[----:B------:R-:W-:Y:S01]  /*c260*/  FADD.FTZ R3, R167, R182 ;  /* 0x000000b6a7037221 */ /* 0x000fe20000010000 */
[----:B------:R-:W-:Y:S01]  /*c270*/  FADD.FTZ R182, R226, R21 ;  /* 0x00000015e2b67221 */ /* 0x000fe20000010000 */
[-C--:B------:R-:W-:Y:S01]  /*c280*/  FMUL.FTZ R93, R93, R170.reuse ;  /* 0x000000aa5d5d7220 */ /* 0x080fe20000410000 */
[----:B------:R-:W2:Y:S01]  /*c290*/  MUFU.EX2 R0, R222 ;  /* 0x000000de00007308 */ /* 0x000ea20000000800 */
[----:B------:R-:W-:Y:S01]  /*c2a0*/  FADD.FTZ R160, R174, R3 ;  /* 0x00000003aea07221 */ /* 0x000fe20000010000 */
[----:B------:R-:W-:Y:S01]  /*c2b0*/  FADD.FTZ R21, R161, R182 ;  /* 0x000000b6a1157221 */ /* 0x000fe20000010000 */
[-C--:B------:R-:W-:Y:S01]  /*c2c0*/  FMUL.FTZ R96, R96, R170.reuse ;  /* 0x000000aa60607220 */ /* 0x080fe20000410000 */
[----:B------:R-:W-:Y:S01]  /*c2d0*/  FMUL.FTZ R97, R97, R170 ;  /* 0x000000aa61617220 */ /* 0x000fe20000410000 */
[----:B0-----:R-:W-:Y:S01]  /*c2e0*/  FADD.FTZ R3, R171, R160 ;  /* 0x000000a0ab037221 */ /* 0x001fe20000010000 */
[----:B------:R-:W-:Y:S01]  /*c2f0*/  FADD.FTZ R21, R164, R21 ;  /* 0x00000015a4157221 */ /* 0x000fe20000010000 */
[----:B------:R-:W-:Y:S01]  /*c300*/  F2FP.F16.F32.PACK_AB R160, R161, R226 ;  /* 0x000000e2a1a0723e */ /* 0x000fe200000000ff */
[----:B------:R-:W0:Y:S01]  /*c310*/  MUFU.EX2 R177, R177 ;  /* 0x000000b100b17308 */ /* 0x000e220000000800 */
[C---:B-1----:R-:W-:Y:S01]  /*c320*/  FADD.FTZ R3, R176.reuse, R3 ;  /* 0x00000003b0037221 */ /* 0x042fe20000010000 */
        /* <DEDUP_REMOVED lines=65> */
[----:B------:R-:W-:Y:S01]  /*c740*/  FMUL.FTZ R62, R62, R173 ;  /* 0x000000ad3e3e7220 */ /* 0x000fe20000410000 */
[----:B------:R-:W-:Y:S01]  /*c750*/  F2FP.F16.F32.PACK_AB R164, R169, R165 ;  /* 0x000000a5a9a4723e */ /* 0x000fe200000000ff */
[----:B------:R-:W-:Y:S01]  /*c760*/  FMUL.FTZ R63, R63, R173 ;  /* 0x000000ad3f3f7220 */ /* 0x000fe20000410000 */
[----:B------:R-:W-:Y:S01]  /*c770*/  F2FP.F16.F32.PACK_AB R165, R180, R179 ;  /* 0x000000b3b4a5723e */ /* 0x000fe200000000ff */
[----:B------:R1:W-:Y:S01]  /*c780*/  STSM.16.M88.4 [R198], R160 ;  /* 0x000000a0c6007844 */ /* 0x0003e20000000200 */
[----:B------:R-:W0:Y:S01]  /*c790*/  MUFU.EX2 R178, R178 ;  /* 0x000000b200b27308 */ /* 0x000e220000000800 */
[C---:B---3--:R-:W-:Y:S01]  /*c7a0*/  FADD.FTZ R0, R182.reuse, R167 ;  /* 0x000000a7b6007221 */ /* 0x048fe20000010000 */
[----:B------:R-:W-:Y:S01]  /*c7b0*/  F2FP.F16.F32.PACK_AB R167, R182, R175 ;  /* 0x000000afb6a7723e */ /* 0x000fe200000000ff */
[-C--:B------:R-:W-:Y:S01]  /*c7c0*/  FMUL.FTZ R66, R66, R173.reuse ;  /* 0x000000ad42427220 */ /* 0x080fe20000410000 */
[-C--:B------:R-:W-:Y:S01]  /*c7d0*/  FMUL.FTZ R67, R67, R173.reuse ;  /* 0x000000ad43437220 */ /* 0x080fe20000410000 */
[-C--:B------:R-:W-:Y:S01]  /*c7e0*/  FMUL.FTZ R70, R70, R173.reuse ;  /* 0x000000ad46467220 */ /* 0x080fe20000410000 */
[-C--:B------:R-:W-:Y:S01]  /*c7f0*/  FMUL.FTZ R71, R71, R173.reuse ;  /* 0x000000ad47477220 */ /* 0x080fe20000410000 */
[-C--:B------:R-:W-:Y:S01]  /*c800*/  FMUL.FTZ R74, R74, R173.reuse ;  /* 0x000000ad4a4a7220 */ /* 0x080fe20000410000 */
[-C--:B------:R-:W-:Y:S01]  /*c810*/  FMUL.FTZ R75, R75, R173.reuse ;  /* 0x000000ad4b4b7220 */ /* 0x080fe20000410000 */
[----:B--2---:R-:W-:Y:S01]  /*c820*/  FADD.FTZ R21, R172, R21 ;  /* 0x00000015ac157221 */ /* 0x004fe20000010000 */
[-C--:B------:R-:W-:Y:S01]  /*c830*/  FMUL.FTZ R78, R78, R173.reuse ;  /* 0x000000ad4e4e7220 */ /* 0x080fe20000410000 */
[-C--:B------:R-:W-:Y:S01]  /*c840*/  FMUL.FTZ R79, R79, R173.reuse ;  /* 0x000000ad4f4f7220 */ /* 0x080fe20000410000 */
[-C--:B------:R-:W-:Y:S01]  /*c850*/  FMUL.FTZ R82, R82, R173.reuse ;  /* 0x000000ad52527220 */ /* 0x080fe20000410000 */
[-C--:B------:R-:W-:Y:S01]  /*c860*/  FMUL.FTZ R83, R83, R173.reuse ;  /* 0x000000ad53537220 */ /* 0x080fe20000410000 */
[-C--:B------:R-:W-:Y:S01]  /*c870*/  FMUL.FTZ R86, R86, R173.reuse ;  /* 0x000000ad56567220 */ /* 0x080fe20000410000 */
[-C--:B------:R-:W-:Y:S01]  /*c880*/  FMUL.FTZ R87, R87, R173.reuse ;  /* 0x000000ad57577220 */ /* 0x080fe20000410000 */
[-C--:B------:R-:W-:Y:S01]  /*c890*/  FMUL.FTZ R90, R90, R173.reuse ;  /* 0x000000ad5a5a7220 */ /* 0x080fe20000410000 */
        /* <DEDUP_REMOVED lines=34> */
[----:B-1----:R-:W-:Y:S06]  /*cac0*/  @!P0 BRA `(.L_x_3727) ;  /* 0x0000000000048947 */ /* 0x002fec0003800000 */
[----:B------:R-:W-:Y:S01]  /*cad0*/  BPT.TRAP 0x1 ;  /* 0x000000040000795c */ /* 0x000fe20000300000 */
.L_x_3727:
[----:B------:R0:W1:Y:S01]  /*cae0*/  SYNCS.PHASECHK.TRANS64.TRYWAIT P2, [R212+URZ+0x28c50], R213 ;  /* 0x028c50d5d40075a7 */ /* 0x000062000804017f */
[----:B------:R-:W-:Y:S05]  /*caf0*/  @!P0 BRA `(.L_x_3728) ;  /* 0x0000000000048947 */ /* 0x000fea0003800000 */
[----:B------:R-:W-:Y:S01]  /*cb00*/  BPT.TRAP 0x1 ;  /* 0x000000040000795c */ /* 0x000fe20000300000 */
.L_x_3728:
[----:B------:R-:W-:Y:S04]  /*cb10*/  BSSY B2, `(.L_x_3729) ;  /* 0x0000004000027945 */ /* 0x000fe80003800000 */
[----:B-1----:R-:W-:Y:S05]  /*cb20*/  @P2 BRA `(.L_x_3730) ;  /* 0x0000000000082947 */ /* 0x002fea0003800000 */
[----:B------:R-:W1:Y:S02]  /*cb30*/  SYNCS.PHASECHK.TRANS64.TRYWAIT P2, [R212+URZ+0x28c50], R213 ;  /* 0x028c50d5d40075a7 */ /* 0x000e64000804017f */
[----:B-1----:R-:W-:Y:S05]  /*cb40*/  @!P2 BRA `(.L_x_3731) ;  /* 0x000000c000c0a947 */ /* 0x002fea0003800000 */
.L_x_3730:
[----:B------:R-:W-:Y:S05]  /*cb50*/  BSYNC B2 ;  /* 0x0000000000027941 */ /* 0x000fea0003800000 */
.L_x_3729:
[----:B------:R-:W-:Y:S01]  /*cb60*/  IMAD.MOV.U32 R169, RZ, RZ, 0x40000040 ;  /* 0x40000040ffa97424 */ /* 0x000fe200078e00ff */
[----:B------:R-:W-:Y:S01]  /*cb70*/  LEA R168, R18, R12, 0xc ;  /* 0x0000000c12a87211 */ /* 0x000fe200078e60ff */
[----:B------:R-:W-:Y:S01]  /*cb80*/  WARPGROUP.ARRIVE ;  /* 0x00000000000079c5 */ /* 0x000fe20000000000 */
[----:B------:R-:W-:Y:S01]  /*cb90*/  ISETP.GT.AND P2, PT, R211, R186, PT ;  /* 0x000000bad300720c */ /* 0x000fe20003f44270 */
[----:B01----:R-:W-:Y:S01]  /*cba0*/  @!P1 VIADD R212, R212, 0x28c60 ;  /* 0x00028c60d4d49836 */ /* 0x003fe20000000000 */
[----:B------:R-:W-:Y:S01]  /*cbb0*/  R2UR UR6, R168 ;  /* 0x00000000a80672ca */ /* 0x000fe200000e0000 */
[----:B------:R-:W-:Y:S01]  /*cbc0*/  IMAD.MOV.U32 R222, RZ, RZ, R20 ;  /* 0x000000ffffde7224 */ /* 0x000fe200078e0014 */
[----:B------:R-:W-:Y:S01]  /*cbd0*/  R2UR UR7, R169 ;  /* 0x00000000a90772ca */ /* 0x000fe200000e0000 */
[----:B------:R-:W-:Y:S01]  /*cbe0*/  IMAD.MOV.U32 R169, RZ, RZ, 0x40000040 ;  /* 0x40000040ffa97424 */ /* 0x000fe200078e00ff */
[----:B------:R-:W-:Y:S01]  /*cbf0*/  @!P1 PRMT R212, RZ, 0x654, R212 ;  /* 0x00000654ffd49816 */ /* 0x000fe200000000d4 */
[----:B------:R-:W-:Y:S01]  /*cc00*/  IMAD.MOV.U32 R223, RZ, RZ, R14 ;  /* 0x000000ffffdf7224 */ /* 0x000fe200078e000e */
[----:B------:R-:W-:-:S02]  /*cc10*/  IADD3 R211, R211, -0x1, RZ ;  /* 0xffffffffd3d37810 */ /* 0x000fc40007ffe0ff */
[----:B------:R-:W-:-:S07]  /*cc20*/  MOV R224, R18 ;  /* 0x0000001200e07202 */ /* 0x000fce0000000f00 */
[----:B------:R-:W-:Y:S03]  /*cc30*/  HGMMA.64x256x16.F32 R24, R152, gdesc[UR4].tnspB, R24, gsb0 ;  /* 0x43e0000498187df0 */ /* 0x000fe60008000818 */
[----:B------:R-:W-:Y:S02]  /*cc40*/  WARPGROUP.DEPBAR.LE gsb0, 0x0 ;  /* 0x00008000000079c5 */ /* 0x000fe40000010000 */
[----:B------:R-:W-:Y:S01]  /*cc50*/  VIADD R152, R168, 0x80 ;  /* 0x00000080a8987836 */ /* 0x000fe20000000000 */
[----:B------:R-:W-:Y:S01]  /*cc60*/  MOV R153, 0x40000040 ;  /* 0x4000004000997802 */ /* 0x000fe20000000f00 */
        /* <DEDUP_REMOVED lines=31> */
.L_x_3721:
[----:B------:R-:W-:Y:S05]  /*ce60*/  BSYNC B1 ;  /* 0x0000000000017941 */ /* 0x000fea0003800000 */
.L_x_3720:
[----:B------:R-:W-:Y:S01]  /*ce70*/  ISETP.GE.AND P2, PT, R211, RZ, PT ;  /* 0x000000ffd300720c */ /* 0x000fe20003f46270 */
[----:B------:R-:W-:-:S12]  /*ce80*/  BSSY B0, `(.L_x_3733) ;  /* 0x00001e2000007945 */ /* 0x000fd80003800000 */
[----:B------:R-:W-:Y:S05]  /*ce90*/  @!P2 BRA `(.L_x_3734) ;  /* 0x0000001c0080a947 */ /* 0x000fea0003800000 */
[----:B------:R-:W-:Y:S01]  /*cea0*/  IMAD.MOV.U32 R213, RZ, RZ, R20 ;  /* 0x000000ffffd57224 */ /* 0x000fe200078e0014 */
[----:B------:R-:W-:Y:S01]  /*ceb0*/  MOV R223, R18 ;  /* 0x0000001200df7202 */ /* 0x000fe20000000f00 */
[----:B------:R-:W-:-:S07]  /*cec0*/  IMAD.MOV.U32 R187, RZ, RZ, R14 ;  /* 0x000000ffffbb7224 */ /* 0x000fce00078e000e */
.L_x_3745:
[----:B------:R-:W-:-:S05]  /*ced0*/  VIADD R18, R223, 0x1 ;  /* 0x00000001df127836 */ /* 0x000fca0000000000 */
[----:B------:R-:W-:-:S04]  /*cee0*/  ISETP.NE.AND P2, PT, R18, 0x2, PT ;  /* 0x000000021200780c */ /* 0x000fc80003f45270 */
[----:B------:R-:W-:Y:S02]  /*cef0*/  SEL R14, RZ, 0x1, P2 ;  /* 0x00000001ff0e7807 */ /* 0x000fe40001000000 */
[----:B------:R-:W-:Y:S02]  /*cf00*/  SEL R18, R18, RZ, P2 ;  /* 0x000000ff12127207 */ /* 0x000fe40001000000 */
[----:B------:R-:W-:Y:S01]  /*cf10*/  LOP3.LUT R19, R19, R14, RZ, 0x3c, !PT ;  /* 0x0000000e13137212 */ /* 0x000fe200078e3cff */
[----:B--2---:R-:W-:Y:S06]  /*cf20*/  @!P0 BRA `(.L_x_3735) ;  /* 0x0000000000048947 */ /* 0x004fec0003800000 */
[----:B------:R-:W-:Y:S01]  /*cf30*/  BPT.TRAP 0x1 ;  /* 0x000000040000795c */ /* 0x000fe20000300000 */
.L_x_3735:
[----:B------:R-:W-:Y:S01]  /*cf40*/  IMAD R184, R18, 0x8, R2 ;  /* 0x0000000812b87824 */ /* 0x000fe200078e0202 */
[----:B------:R-:W-:-:S04]  /*cf50*/  SHF.L.U32 R185, R19, 0x1f, RZ ;  /* 0x0000001f13b97819 */ /* 0x000fc800000006ff */
[----:B------:R2:W3:Y:S01]  /*cf60*/  SYNCS.PHASECHK.TRANS64.TRYWAIT P2, [R184+URZ+0x28c30], R185 ;  /* 0x028c30b9b80075a7 */ /* 0x0004e2000804017f */
[----:B------:R-:W-:Y:S05]  /*cf70*/  @!P0 BRA `(.L_x_3736) ;  /* 0x0000000000048947 */ /* 0x000fea0003800000 */
[----:B------:R-:W-:Y:S01]  /*cf80*/  BPT.TRAP 0x1 ;  /* 0x000000040000795c */ /* 0x000fe20000300000 */
.L_x_3736:
[----:B------:R-:W-:Y:S01]  /*cf90*/  BSSY B1, `(.L_x_3737) ;  /* 0x0000006000017945 */ /* 0x000fe20003800000 */
[----:B------:R-:W-:Y:S01]  /*cfa0*/  LEA R14, R18, R13, 0x9 ;  /* 0x0000000d120e7211 */ /* 0x000fe200078e48ff */
[----:B------:R-:W-:Y:S02]  /*cfb0*/  IMAD.MOV.U32 R15, RZ, RZ, 0x40000040 ;  /* 0x40000040ff0f7424 */ /* 0x000fe400078e00ff */
[----:B---3--:R-:W-:Y:S05]  /*cfc0*/  @P2 BRA `(.L_x_3738) ;  /* 0x0000000000082947 */ /* 0x008fea0003800000 */
[----:B------:R-:W3:Y:S02]  /*cfd0*/  SYNCS.PHASECHK.TRANS64.TRYWAIT P2, [R184+URZ+0x28c30], R185 ;  /* 0x028c30b9b80075a7 */ /* 0x000ee4000804017f */
[----:B---3--:R-:W-:Y:S05]  /*cfe0*/  @!P2 BRA `(.L_x_3739) ;  /* 0x000000bc00aca947 */ /* 0x008fea0003800000 */
.L_x_3738:
[----:B------:R-:W-:Y:S05]  /*cff0*/  BSYNC B1 ;  /* 0x0000000000017941 */ /* 0x000fea0003800000 */
.L_x_3737:
[C---:B------:R-:W-:Y:S01]  /*d000*/  R2UR UR6, R14.reuse ;  /* 0x000000000e0672ca */ /* 0x040fe200000e0000 */
[----:B------:R-:W-:Y:S01]  /*d010*/  WARPGROUP.ARRIVE ;  /* 0x00000000000079c5 */ /* 0x000fe20000000000 */
[----:B------:R-:W-:Y:S01]  /*d020*/  R2UR UR7, R15 ;  /* 0x000000000f0772ca */ /* 0x000fe200000e0000 */
[----:B------:R-:W-:Y:S01]  /*d030*/  VIADD R20, R14, 0x2 ;  /* 0x000000020e147836 */ /* 0x000fe20000000000 */
[----:B------:R-:W-:Y:S01]  /*d040*/  R2UR UR4, R4 ;  /* 0x00000000040472ca */ /* 0x000fe200000e0000 */
[----:B------:R-:W-:Y:S01]  /*d050*/  IMAD.MOV.U32 R15, RZ, RZ, 0x40000040 ;  /* 0x40000040ff0f7424 */ /* 0x000fe200078e00ff */
[----:B------:R-:W-:Y:S02]  /*d060*/  R2UR UR5, R5 ;  /* 0x00000000050572ca */ /* 0x000fe400000e0000 */
[----:B0-----:R-:W-:Y:S02]  /*d070*/  MOV R21, 0x40000040 ;  /* 0x4000004000157802 */ /* 0x001fe40000000f00 */
[----:B------:R-:W-:-:S04]  /*d080*/  IADD3 R227, -R194, RZ, RZ ;  /* 0x000000ffc2e37210 */ /* 0x000fc80007ffe1ff */
[----:B------:R-:W-:-:S05]  /*d090*/  ISETP.NE.AND P2, PT, R192, R227, PT ;  /* 0x000000e3c000720c */ /* 0x000fca0003f45270 */
        /* <DEDUP_REMOVED lines=29> */
[----:B-1----:R-:W-:Y:S01]  /*d270*/  FMUL.FTZ R212, R157, UR38 ;  /* 0x000000269dd47c20 */ /* 0x002fe20008410000 */
        /* <DEDUP_REMOVED lines=34> */
[----:B----4-:R-:W-:-:S07]  /*d4a0*/  FMNMX.FTZ R15, R156, R15, !PT ;  /* 0x0000000f9c0f7209 */ /* 0x010fce0007810000 */
[----:B------:R-:W4:Y:S01]  /*d4b0*/  MUFU.TANH R224, R224 ;  /* 0x000000e000e07308 */ /* 0x000f220000002400 */
[----:B0-----:R-:W-:-:S07]  /*d4c0*/  FMNMX.FTZ R15, R212, R15, !PT ;  /* 0x0000000fd40f7209 */ /* 0x001fce0007810000 */
[----:B------:R-:W0:Y:S01]  /*d4d0*/  MUFU.TANH R164, R164 ;  /* 0x000000a400a47308 */ /* 0x000e220000002400 */
[----:B-1----:R-:W-:-:S07]  /*d4e0*/  FMNMX.FTZ R15, R160, R15, !PT ;  /* 0x0000000fa00f7209 */ /* 0x002fce0007810000 */
        /* <DEDUP_REMOVED lines=21> */
[----:B0-----:R-:W-:-:S05]  /*d640*/  FMNMX.FTZ R15, R234, R15, !PT ;  /* 0x0000000fea0f7209 */ /* 0x001fca0007810000 */
[----:B------:R-:W0:Y:S02]  /*d650*/  SHFL.BFLY PT, R14, R15, 0x2, 0x1f ;  /* 0x0c401f000f0e7f89 */ /* 0x000e2400000e0000 */
[----:B------:R-:W5:Y:S08]  /*d660*/  MUFU.TANH R158, R158 ;  /* 0x0000009e009e7308 */ /* 0x000f700000002400 */
[----:B------:R-:W2:Y:S08]  /*d670*/  MUFU.TANH R222, R222 ;  /* 0x000000de00de7308 */ /* 0x000eb00000002400 */
[----:B------:R-:W3:Y:S01]  /*d680*/  MUFU.TANH R162, R162 ;  /* 0x000000a200a27308 */ /* 0x000ee20000002400 */
[----:B0-----:R-:W-:-:S02]  /*d690*/  FMNMX.FTZ R14, R15, R14, !PT ;  /* 0x0000000e0f0e7209 */ /* 0x001fc40007810000 */
[----:B-1----:R-:W-:-:S05]  /*d6a0*/  FMNMX.FTZ R15, R152, R213, !PT ;  /* 0x000000d5980f7209 */ /* 0x002fca0007810000 */
[----:B------:R-:W0:Y:S01]  /*d6b0*/  MUFU.TANH R236, R236 ;  /* 0x000000ec00ec7308 */ /* 0x000e220000002400 */
[----:B------:R-:W1:Y:S01]  /*d6c0*/  SHFL.BFLY PT, R159, R14, 0x1, 0x1f ;  /* 0x0c201f000e9f7f89 */ /* 0x000e6200000e0000 */
[----:B----4-:R-:W-:-:S04]  /*d6d0*/  FMNMX.FTZ R15, R154, R15, !PT ;  /* 0x0000000f9a0f7209 */ /* 0x010fc80007810000 */
[----:B-----5:R-:W-:Y:S02]  /*d6e0*/  FMNMX.FTZ R15, R158, R15, !PT ;  /* 0x0000000f9e0f7209 */ /* 0x020fe40007810000 */
[----:B------:R-:W4:Y:S02]  /*d6f0*/  MUFU.TANH R166, R166 ;  /* 0x000000a600a67308 */ /* 0x000f240000002400 */
[----:B--2---:R-:W-:-:S04]  /*d700*/  FMNMX.FTZ R15, R222, R15, !PT ;  /* 0x0000000fde0f7209 */ /* 0x004fc80007810000 */
[----:B---3--:R-:W-:Y:S02]  /*d710*/  FMNMX.FTZ R15, R162, R15, !PT ;  /* 0x0000000fa20f7209 */ /* 0x008fe40007810000 */
[----:B------:R-:W2:Y:S02]  /*d720*/  MUFU.TANH R21, R21 ;  /* 0x0000001500157308 */ /* 0x000ea40000002400 */
[----:B0-----:R-:W-:Y:S01]  /*d730*/  FMNMX.FTZ R161, R236, R15, !PT ;  /* 0x0000000feca17209 */ /* 0x001fe20007810000 */
[----:B------:R-:W-:-:S05]  /*d740*/  IMAD.U32 R15, RZ, RZ, UR36 ;  /* 0x00000024ff0f7e24 */ /* 0x000fca000f8e00ff */
[----:B------:R-:W0:Y:S01]  /*d750*/  MUFU.TANH R170, R170 ;  /* 0x000000aa00aa7308 */ /* 0x000e220000002400 */
[----:B----4-:R-:W-:Y:S02]  /*d760*/  FMNMX.FTZ R161, R166, R161, !PT ;  /* 0x000000a1a6a17209 */ /* 0x010fe40007810000 */
[----:B-1----:R-:W-:Y:S01]  /*d770*/  FMNMX.FTZ R14, R14, R159, !PT ;  /* 0x0000009f0e0e7209 */ /* 0x002fe20007810000 */
[----:B------:R-:W-:-:S04]  /*d780*/  FMUL.FTZ R159, R183, UR38 ;  /* 0x00000026b79f7c20 */ /* 0x000fc80008410000 */
[----:B------:R-:W1:Y:S01]  /*d790*/  MUFU.TANH R153, R153 ;  /* 0x0000009900997308 */ /* 0x000e620000002400 */
[----:B------:R-:W-:Y:S01]  /*d7a0*/  FADD.FTZ R163, -R14, R187 ;  /* 0x000000bb0ea37221 */ /* 0x000fe20000010100 */
[----:B--2---:R-:W-:-:S03]  /*d7b0*/  FMNMX.FTZ R165, R21, R161, !PT ;  /* 0x000000a115a57209 */ /* 0x004fc60007810000 */
[-C--:B------:R-:W-:Y:S01]  /*d7c0*/  FMUL.FTZ R169, R163, R15.reuse ;  /* 0x0000000fa3a97220 */ /* 0x080fe20000410000 */
[-C--:B------:R-:W-:Y:S02]  /*d7d0*/  FMUL.FTZ R163, R14, R15.reuse ;  /* 0x0000000f0ea37220 */ /* 0x080fe40000410000 */
[----:B------:R-:W2:Y:S02]  /*d7e0*/  MUFU.TANH R174, R174 ;  /* 0x000000ae00ae7308 */ /* 0x000ea40000002400 */
[--C-:B------:R-:W-:Y:S01]  /*d7f0*/  FFMA.FTZ R171, R20, R15, -R163.reuse ;  /* 0x0000000f14ab7223 */ /* 0x100fe200000108a3 */
[----:B0-----:R-:W-:Y:S01]  /*d800*/  FMNMX.FTZ R20, R170, R165, !PT ;  /* 0x000000a5aa147209 */ /* 0x001fe20007810000 */
[-CC-:B------:R-:W-:Y:S01]  /*d810*/  FFMA.FTZ R212, R212, R15.reuse, -R163.reuse ;  /* 0x0000000fd4d47223 */ /* 0x180fe200000108a3 */
[-CC-:B------:R-:W-:Y:S01]  /*d820*/  FFMA.FTZ R186, R186, R15.reuse, -R163.reuse ;  /* 0x0000000fbaba7223 */ /* 0x180fe200000108a3 */
[-CC-:B------:R-:W-:Y:S01]  /*d830*/  FFMA.FTZ R156, R156, R15.reuse, -R163.reuse ;  /* 0x0000000f9c9c7223 */ /* 0x180fe200000108a3 */
[-CC-:B------:R-:W-:Y:S01]  /*d840*/  FFMA.FTZ R160, R160, R15.reuse, -R163.reuse ;  /* 0x0000000fa0a07223 */ /* 0x180fe200000108a3 */
[----:B------:R-:W0:Y:S01]  /*d850*/  MUFU.TANH R155, R155 ;  /* 0x0000009b009b7308 */ /* 0x000e220000002400 */
        /* <DEDUP_REMOVED lines=8> */
[----:B--2---:R-:W-:Y:S01]  /*d8e0*/  FMNMX.FTZ R20, R174, R167, !PT ;  /* 0x000000a7ae147209 */ /* 0x004fe20007810000 */
[-CC-:B------:R-:W-:Y:S01]  /*d8f0*/  FFMA.FTZ R176, R176, R15.reuse, -R163.reuse ;  /* 0x0000000fb0b07223 */ /* 0x180fe200000108a3 */
[-CC-:B------:R-:W-:Y:S01]  /*d900*/  FFMA.FTZ R179, R232, R15.reuse, -R163.reuse ;  /* 0x0000000fe8b37223 */ /* 0x180fe200000108a3 */
[----:B------:R-:W-:-:S04]  /*d910*/  FFMA.FTZ R180, R180, R15, -R163 ;  /* 0x0000000fb4b47223 */ /* 0x000fc800000108a3 */
[----:B------:R-:W2:Y:S01]  /*d920*/  MUFU.TANH R157, R157 ;  /* 0x0000009d009d7308 */ /* 0x000ea20000002400 */
[----:B0-----:R-:W-:-:S07]  /*d930*/  FMNMX.FTZ R167, R155, R20, !PT ;  /* 0x000000149ba77209 */ /* 0x001fce0007810000 */
[----:B------:R-:W0:Y:S01]  /*d940*/  MUFU.TANH R182, R182 ;  /* 0x000000b600b67308 */ /* 0x000e220000002400 */
[----:B-1----:R-:W-:-:S07]  /*d950*/  FMNMX.FTZ R20, R178, R167, !PT ;  /* 0x000000a7b2147209 */ /* 0x002fce0007810000 */
[----:B------:R-:W1:Y:S01]  /*d960*/  MUFU.TANH R159, R159 ;  /* 0x0000009f009f7308 */ /* 0x000e620000002400 */
[----:B--2---:R-:W-:-:S07]  /*d970*/  FMNMX.FTZ R167, R157, R20, !PT ;  /* 0x000000149da77209 */ /* 0x004fce0007810000 */
[----:B------:R2:W3:Y:S01]  /*d980*/  MUFU.EX2 R161, R169 ;  /* 0x000000a900a17308 */ /* 0x0004e20000000800 */
[----:B0-----:R-:W-:-:S07]  /*d990*/  FMNMX.FTZ R20, R182, R167, !PT ;  /* 0x000000a7b6147209 */ /* 0x001fce0007810000 */
[----:B------:R-:W-:Y:S01]  /*d9a0*/  MUFU.EX2 R167, R212 ;  /* 0x000000d400a77308 */ /* 0x000fe20000000800 */
[----:B-1----:R-:W-:-:S05]  /*d9b0*/  FMNMX.FTZ R20, R159, R20, !PT ;  /* 0x000000149f147209 */ /* 0x002fca0007810000 */
[----:B--2---:R-:W0:Y:S02]  /*d9c0*/  SHFL.BFLY PT, R169, R20, 0x2, 0x1f ;  /* 0x0c401f0014a97f89 */ /* 0x004e2400000e0000 */
[----:B------:R1:W2:Y:S01]  /*d9d0*/  MUFU.EX2 R165, R171 ;  /* 0x000000ab00a57308 */ /* 0x0002a20000000800 */
[-C--:B---3--:R-:W-:Y:S01]  /*d9e0*/  FMUL.FTZ R24, R24, R161.reuse ;  /* 0x000000a118187220 */ /* 0x088fe20000410000 */
[-C--:B------:R-:W-:Y:S01]  /*d9f0*/  FMUL.FTZ R25, R25, R161.reuse ;  /* 0x000000a119197220 */ /* 0x080fe20000410000 */
        /* <DEDUP_REMOVED lines=9> */
[-C--:B------:R-:W-:Y:S01]  /*da90*/  FMUL.FTZ R40, R40, R161.reuse ;  /* 0x000000a128287220 */ /* 0x080fe20000410000 */
[-C--:B------:R-:W-:Y:S01]  /*daa0*/  FMUL.FTZ R41, R41, R161.reuse ;  /* 0x000000a129297220 */ /* 0x080fe20000410000 */
[-C--:B------:R-:W-:Y:S01]  /*dab0*/  FMUL.FTZ R44, R44, R161.reuse ;  /* 0x000000a12c2c7220 */ /* 0x080fe20000410000 */
[----:B------:R-:W-:Y:S01]  /*dac0*/  FMUL.FTZ R45, R45, R161 ;  /* 0x000000a12d2d7220 */ /* 0x000fe20000410000 */
[----:B------:R-:W-:Y:S01]  /*dad0*/  MUFU.EX2 R156, R156 ;  /* 0x0000009c009c7308 */ /* 0x000fe20000000800 */
[----:B--2---:R-:W-:Y:S01]  /*dae0*/  FFMA.FTZ R3, R161, R3, R165 ;  /* 0x00000003a1037223 */ /* 0x004fe200000100a5 */
[-C--:B------:R-:W-:Y:S01]  /*daf0*/  FMUL.FTZ R48, R48, R161.reuse ;  /* 0x000000a130307220 */ /* 0x080fe20000410000 */
[-C--:B------:R-:W-:Y:S01]  /*db00*/  FMUL.FTZ R49, R49, R161.reuse ;  /* 0x000000a131317220 */ /* 0x080fe20000410000 */
[-C--:B------:R-:W-:Y:S01]  /*db10*/  FMUL.FTZ R52, R52, R161.reuse ;  /* 0x000000a134347220 */ /* 0x080fe20000410000 */
[----:B------:R-:W-:Y:S01]  /*db20*/  FMUL.FTZ R53, R53, R161 ;  /* 0x000000a135357220 */ /* 0x000fe20000410000 */
[----:B0-----:R-:W-:Y:S01]  /*db30*/  FMNMX.FTZ R169, R20, R169, !PT ;  /* 0x000000a914a97209 */ /* 0x001fe20007810000 */
[-C--:B------:R-:W-:Y:S01]  /*db40*/  FMUL.FTZ R56, R56, R161.reuse ;  /* 0x000000a138387220 */ /* 0x080fe20000410000 */
[----:B------:R-:W-:Y:S01]  /*db50*/  MUFU.EX2 R160, R160 ;  /* 0x000000a000a07308 */ /* 0x000fe20000000800 */
[----:B---3--:R-:W-:Y:S01]  /*db60*/  FADD.FTZ R3, R186, R3 ;  /* 0x00000003ba037221 */ /* 0x008fe20000010000 */
        /* <DEDUP_REMOVED lines=35> */
[-CC-:B------:R-:W-:Y:S01]  /*dda0*/  FFMA.FTZ R212, R152, R15.reuse, -R225.reuse ;  /* 0x0000000f98d47223 */ /* 0x180fe200000108e1 */
[----:B------:R-:W-:Y:S01]  /*ddb0*/  FFMA.FTZ R181, R154, R15, -R225 ;  /* 0x0000000f9ab57223 */ /* 0x000fe200000108e1 */
[----:B------:R-:W-:-:S02]  /*ddc0*/  @!P1 VIADD R152, R184, 0x28c40 ;  /* 0x00028c40b8989836 */ /* 0x000fc40000000000 */
[-CC-:B------:R-:W-:Y:S01]  /*ddd0*/  FFMA.FTZ R183, R158, R15.reuse, -R225.reuse ;  /* 0x0000000f9eb77223 */ /* 0x180fe200000108e1 */
[-CC-:B------:R-:W-:Y:S01]  /*dde0*/  FFMA.FTZ R226, R21, R15.reuse, -R225.reuse ;  /* 0x0000000f15e27223 */ /* 0x180fe200000108e1 */
[----:B------:R-:W0:Y:S01]  /*ddf0*/  MUFU.EX2 R169, R169 ;  /* 0x000000a900a97308 */ /* 0x000e220000000800 */
[-CC-:B------:R-:W-:Y:S01]  /*de00*/  FFMA.FTZ R21, R170, R15.reuse, -R225.reuse ;  /* 0x0000000faa157223 */ /* 0x180fe200000108e1 */
[-CC-:B------:R-:W-:Y:S01]  /*de10*/  FFMA.FTZ R170, R153, R15.reuse, -R225.reuse ;  /* 0x0000000f99aa7223 */ /* 0x180fe200000108e1 */
[----:B------:R-:W-:Y:S01]  /*de20*/  @!P1 PRMT R152, RZ, 0x654, R152 ;  /* 0x00000654ff989816 */ /* 0x000fe20000000098 */
[----:B------:R-:W-:Y:S02]  /*de30*/  @!P2 IMAD R153, R223, 0x40, R190 ;  /* 0x00000040df99a824 */ /* 0x000fe400078e02be */
[-CC-:B------:R-:W-:Y:S01]  /*de40*/  FFMA.FTZ R222, R222, R15.reuse, -R225.reuse ;  /* 0x0000000fdede7223 */ /* 0x180fe200000108e1 */
[-CC-:B------:R-:W-:Y:S01]  /*de50*/  FFMA.FTZ R187, R162, R15.reuse, -R225.reuse ;  /* 0x0000000fa2bb7223 */ /* 0x180fe200000108e1 */
[----:B------:R1:W-:Y:S01]  /*de60*/  @!P1 SYNCS.ARRIVE.TRANS64.RED.A1T0 RZ, [R152+URZ], RZ ;  /* 0x000000ff98ff99a7 */ /* 0x0003e2000810043f */
[----:B------:R-:W2:Y:S01]  /*de70*/  MUFU.EX2 R212, R212 ;  /* 0x000000d400d47308 */ /* 0x000ea20000000800 */
[-CC-:B------:R-:W-:Y:S01]  /*de80*/  FFMA.FTZ R224, R236, R15.reuse, -R225.reuse ;  /* 0x0000000fece07223 */ /* 0x180fe200000108e1 */
[-CC-:B------:R-:W-:Y:S01]  /*de90*/  FFMA.FTZ R213, R166, R15.reuse, -R225.reuse ;  /* 0x0000000fa6d57223 */ /* 0x180fe200000108e1 */
[-CC-:B------:R-:W-:Y:S01]  /*dea0*/  FFMA.FTZ R174, R174, R15.reuse, -R225.reuse ;  /* 0x0000000faeae7223 */ /* 0x180fe200000108e1 */
[-CC-:B------:R-:W-:Y:S01]  /*deb0*/  FFMA.FTZ R155, R155, R15.reuse, -R225.reuse ;  /* 0x0000000f9b9b7223 */ /* 0x180fe200000108e1 */
[-CC-:B------:R-:W-:Y:S01]  /*dec0*/  FFMA.FTZ R178, R178, R15.reuse, -R225.reuse ;  /* 0x0000000fb2b27223 */ /* 0x180fe200000108e1 */
[-CC-:B------:R-:W-:Y:S01]  /*ded0*/  FFMA.FTZ R157, R157, R15.reuse, -R225.reuse ;  /* 0x0000000f9d9d7223 */ /* 0x180fe200000108e1 */
[----:B-1----:R-:W-:Y:S01]  /*dee0*/  @!P2 LEA R152, R153, R2, 0x2 ;  /* 0x000000029998a211 */ /* 0x002fe200078e10ff */
[----:B------:R-:W1:Y:S01]  /*def0*/  MUFU.EX2 R181, R181 ;  /* 0x000000b500b57308 */ /* 0x000e620000000800 */
[-CC-:B------:R-:W-:Y:S01]  /*df00*/  FFMA.FTZ R182, R182, R15.reuse, -R225.reuse ;  /* 0x0000000fb6b67223 */ /* 0x180fe200000108e1 */
[----:B------:R-:W-:Y:S01]  /*df10*/  FFMA.FTZ R159, R159, R15, -R225 ;  /* 0x0000000f9f9f7223 */ /* 0x000fe200000108e1 */
[-C--:B------:R-:W-:Y:S01]  /*df20*/  FMUL.FTZ R109, R109, R161.reuse ;  /* 0x000000a16d6d7220 */ /* 0x080fe20000410000 */
[----:B------:R-:W-:Y:S01]  /*df30*/  @!P2 STS [R152+0x28800], R161 ;  /* 0x028800a19800a388 */ /* 0x000fe20000000800 */
[-C--:B------:R-:W-:Y:S01]  /*df40*/  FMUL.FTZ R112, R112, R161.reuse ;  /* 0x000000a170707220 */ /* 0x080fe20000410000 */
[-C--:B------:R-:W-:Y:S01]  /*df50*/  FMUL.FTZ R113, R113, R161.reuse ;  /* 0x000000a171717220 */ /* 0x080fe20000410000 */
[-C--:B------:R-:W-:Y:S01]  /*df60*/  FMUL.FTZ R116, R116, R161.reuse ;  /* 0x000000a174747220 */ /* 0x080fe20000410000 */
[----:B------:R-:W3:Y:S01]  /*df70*/  MUFU.EX2 R183, R183 ;  /* 0x000000b700b77308 */ /* 0x000ee20000000800 */
[----:B0-----:R0:W-:Y:S01]  /*df80*/  @!P2 STS [R152+0x28820], R169 ;  /* 0x028820a99800a388 */ /* 0x0011e20000000800 */
[----:B--2---:R-:W-:Y:S01]  /*df90*/  FFMA.FTZ R0, R169, R0, R212 ;  /* 0x00000000a9007223 */ /* 0x004fe200000100d4 */
        /* <DEDUP_REMOVED lines=8> */
[----:B0-----:R-:W-:Y:S01]  /*e020*/  FADD.FTZ R152, R156, R3 ;  /* 0x000000039c987221 */ /* 0x001fe20000010000 */
[-C--:B------:R-:W-:Y:S01]  /*e030*/  FMUL.FTZ R129, R129, R161.reuse ;  /* 0x000000a181817220 */ /* 0x080fe20000410000 */
[-C--:B------:R-:W-:Y:S01]  /*e040*/  FMUL.FTZ R132, R132, R161.reuse ;  /* 0x000000a184847220 */ /* 0x080fe20000410000 */
[-C--:B------:R-:W-:Y:S01]  /*e050*/  FMUL.FTZ R133, R133, R161.reuse ;  /* 0x000000a185857220 */ /* 0x080fe20000410000 */
[----:B------:R-:W-:Y:S01]  /*e060*/  FADD.FTZ R3, R167, R152 ;  /* 0x00000098a7037221 */ /* 0x000fe20000010000 */
[----:B------:R-:W0:Y:S01]  /*e070*/  MUFU.EX2 R187, R187 ;  /* 0x000000bb00bb7308 */ /* 0x000e220000000800 */
[-C--:B------:R-:W-:Y:S01]  /*e080*/  FMUL.FTZ R136, R136, R161.reuse ;  /* 0x000000a188887220 */ /* 0x080fe20000410000 */
[-C--:B------:R-:W-:Y:S01]  /*e090*/  FMUL.FTZ R137, R137, R161.reuse ;  /* 0x000000a189897220 */ /* 0x080fe20000410000 */
[----:B------:R-:W-:Y:S01]  /*e0a0*/  FADD.FTZ R152, R160, R3 ;  /* 0x00000003a0987221 */ /* 0x000fe20000010000 */
[----:B---3--:R-:W-:Y:S01]  /*e0b0*/  FADD.FTZ R3, R183, R0 ;  /* 0x00000000b7037221 */ /* 0x008fe20000010000 */
[-C--:B------:R-:W-:Y:S01]  /*e0c0*/  FMUL.FTZ R140, R140, R161.reuse ;  /* 0x000000a18c8c7220 */ /* 0x080fe20000410000 */
[-C--:B------:R-:W-:Y:S01]  /*e0d0*/  FMUL.FTZ R141, R141, R161.reuse ;  /* 0x000000a18d8d7220 */ /* 0x080fe20000410000 */
[----:B------:R-:W-:Y:S01]  /*e0e0*/  FADD.FTZ R153, R171, R152 ;  /* 0x00000098ab997221 */ /* 0x000fe20000010000 */
[----:B------:R-:W1:Y:S01]  /*e0f0*/  MUFU.EX2 R224, R224 ;  /* 0x000000e000e07308 */ /* 0x000e620000000800 */
[----:B--2---:R-:W-:Y:S01]  /*e100*/  FADD.FTZ R0, R222, R3 ;  /* 0x00000003de007221 */ /* 0x004fe20000010000 */
[-C--:B------:R-:W-:Y:S01]  /*e110*/  FMUL.FTZ R144, R144, R161.reuse ;  /* 0x000000a190907220 */ /* 0x080fe20000410000 */
[----:B------:R-:W-:Y:S01]  /*e120*/  FADD.FTZ R152, R164, R153 ;  /* 0x00000099a4987221 */ /* 0x000fe20000010000 */
[-C--:B------:R-:W-:Y:S01]  /*e130*/  FMUL.FTZ R145, R145, R161.reuse ;  /* 0x000000a191917220 */ /* 0x080fe20000410000 */
[-C--:B------:R-:W-:Y:S01]  /*e140*/  FMUL.FTZ R148, R148, R161.reuse ;  /* 0x000000a194947220 */ /* 0x080fe20000410000 */
[----:B------:R-:W-:Y:S01]  /*e150*/  FMUL.FTZ R149, R149, R161 ;  /* 0x000000a195957220 */ /* 0x000fe20000410000 */
[----:B------:R-:W-:Y:S01]  /*e160*/  FADD.FTZ R153, R173, R152 ;  /* 0x00000098ad997221 */ /* 0x000fe20000010000 */
[----:B------:R-:W2:Y:S01]  /*e170*/  MUFU.EX2 R213, R213 ;  /* 0x000000d500d57308 */ /* 0x000ea20000000800 */
[----:B0-----:R-:W-:Y:S01]  /*e180*/  FADD.FTZ R3, R187, R0 ;  /* 0x00000000bb037221 */ /* 0x001fe20000010000 */
[----:B------:R-:W-:Y:S01]  /*e190*/  F2FP.F16.F32.PACK_AB R158, R173, R164 ;  /* 0x000000a4ad9e723e */ /* 0x000fe200000000ff */
[----:B------:R-:W-:Y:S01]  /*e1a0*/  FADD.FTZ R152, R168, R153 ;  /* 0x00000099a8987221 */ /* 0x000fe20000010000 */
        /* <DEDUP_REMOVED lines=68> */
[----:B------:R2:W3:Y:S01]  /*e5f0*/  MUFU.EX2 R223, R155 ;  /* 0x0000009b00df7308 */ /* 0x0004e20000000800 */
        /* <DEDUP_REMOVED lines=9> */
[----:B--2---:R-:W-:Y:S01]  /*e690*/  F2FP.F16.F32.PACK_AB R155, R222, R183 ;  /* 0x000000b7de9b723e */ /* 0x004fe200000000ff */
        /* <DEDUP_REMOVED lines=15> */
[----:B------:R-:W-:-:S02]  /*e790*/  F2FP.F16.F32.PACK_AB R162, R177, R172 ;  /* 0x000000acb1a2723e */ /* 0x000fc400000000ff */
[----:B------:R-:W-:-:S04]  /*e7a0*/  F2FP.F16.F32.PACK_AB R164, R179, R176 ;  /* 0x000000b0b3a4723e */ /* 0x000fc800000000ff */
[----:B------:R0:W3:Y:S01]  /*e7b0*/  MUFU.EX2 R225, R157 ;  /* 0x0000009d00e17308 */ /* 0x0000e20000000800 */
[----:B-1----:R-:W-:-:S07]  /*e7c0*/  FADD.FTZ R0, R178, R3 ;  /* 0x00000003b2007221 */ /* 0x002fce0000010000 */
[----:B------:R-:W1:Y:S01]  /*e7d0*/  MUFU.EX2 R163, R163 ;  /* 0x000000a300a37308 */ /* 0x000e620000000800 */
[----:B--2---:R-:W-:Y:S01]  /*e7e0*/  FADD.FTZ R166, R180, R153 ;  /* 0x00000099b4a67221 */ /* 0x004fe20000010000 */
[----:B------:R-:W-:Y:S01]  /*e7f0*/  F2FP.F16.F32.PACK_AB R153, R181, R212 ;  /* 0x000000d4b599723e */ /* 0x000fe200000000ff */
[----:B------:R-:W-:Y:S01]  /*e800*/  BAR.SYNC.DEFER_BLOCKING 0xf, 0x100 ;  /* 0x03c4000000007b1d */ /* 0x000fe20000010000 */
[----:B0-----:R-:W-:-:S05]  /*e810*/  F2FP.F16.F32.PACK_AB R157, R224, R187 ;  /* 0x000000bbe09d723e */ /* 0x001fca00000000ff */
[----:B------:R-:W0:Y:S01]  /*e820*/  MUFU.EX2 R167, R182 ;  /* 0x000000b600a77308 */ /* 0x000e220000000800 */
[C---:B---3--:R-:W-:Y:S01]  /*e830*/  FADD.FTZ R0, R225.reuse, R0 ;  /* 0x00000000e1007221 */ /* 0x048fe20000010000 */
[----:B------:R-:W-:-:S06]  /*e840*/  F2FP.F16.F32.PACK_AB R165, R225, R178 ;  /* 0x000000b2e1a5723e */ /* 0x000fcc00000000ff */
[----:B------:R2:W3:Y:S01]  /*e850*/  MUFU.EX2 R168, R159 ;  /* 0x0000009f00a87308 */ /* 0x0004e20000000800 */
[C---:B-1----:R-:W-:Y:S01]  /*e860*/  FADD.FTZ R3, R163.reuse, R166 ;  /* 0x000000a6a3037221 */ /* 0x042fe20000010000 */
[----:B------:R-:W-:Y:S02]  /*e870*/  F2FP.F16.F32.PACK_AB R166, R163, R180 ;  /* 0x000000b4a3a6723e */ /* 0x000fe400000000ff */
[----:B------:R-:W-:Y:S02]  /*e880*/  F2FP.F16.F32.PACK_AB R163, R223, R174 ;  /* 0x000000aedfa3723e */ /* 0x000fe400000000ff */
[----:B--2---:R-:W-:Y:S01]  /*e890*/  F2FP.F16.F32.PACK_AB R159, R226, R213 ;  /* 0x000000d5e29f723e */ /* 0x004fe200000000ff */
[----:B0-----:R-:W-:Y:S01]  /*e8a0*/  FADD.FTZ R171, R167, R0 ;  /* 0x00000000a7ab7221 */ /* 0x001fe20000010000 */
[----:B------:R0:W-:Y:S04]  /*e8b0*/  STSM.16.M88.4 [R195+0x26800], R152 ;  /* 0x02680098c3007844 */ /* 0x0001e80000000200 */
[----:B------:R0:W-:Y:S01]  /*e8c0*/  STSM.16.M88.4 [R196], R156 ;  /* 0x0000009cc4007844 */ /* 0x0001e20000000200 */
[C---:B---3--:R-:W-:Y:S01]  /*e8d0*/  F2FP.F16.F32.PACK_AB R167, R168.reuse, R167 ;  /* 0x000000a7a8a7723e */ /* 0x048fe200000000ff */
[----:B------:R-:W-:-:S02]  /*e8e0*/  FADD.FTZ R0, R168, R171 ;  /* 0x000000aba8007221 */ /* 0x000fc40000010000 */
[----:B------:R0:W-:Y:S04]  /*e8f0*/  STSM.16.M88.4 [R198], R160 ;  /* 0x000000a0c6007844 */ /* 0x0001e80000000200 */
[----:B------:R0:W-:Y:S01]  /*e900*/  STSM.16.M88.4 [R197], R164 ;  /* 0x000000a4c5007844 */ /* 0x0001e20000000200 */
[----:B------:R-:W-:Y:S05]  /*e910*/  @!P0 BRA `(.L_x_3740) ;  /* 0x0000000000048947 */ /* 0x000fea0003800000 */
[----:B------:R-:W-:Y:S01]  /*e920*/  BPT.TRAP 0x1 ;  /* 0x000000040000795c */ /* 0x000fe20000300000 */
.L_x_3740:
[----:B------:R1:W2:Y:S01]  /*e930*/  SYNCS.PHASECHK.TRANS64.TRYWAIT P2, [R184+URZ+0x28c50], R185 ;  /* 0x028c50b9b80075a7 */ /* 0x0002a2000804017f */
[----:B------:R-:W-:Y:S05]  /*e940*/  @!P0 BRA `(.L_x_3741) ;  /* 0x0000000000048947 */ /* 0x000fea0003800000 */
[----:B------:R-:W-:Y:S01]  /*e950*/  BPT.TRAP 0x1 ;  /* 0x000000040000795c */ /* 0x000fe20000300000 */
.L_x_3741:
[----:B------:R-:W-:Y:S04]  /*e960*/  BSSY B1, `(.L_x_3742) ;  /* 0x0000004000017945 */ /* 0x000fe80003800000 */
[----:B--2---:R-:W-:Y:S05]  /*e970*/  @P2 BRA `(.L_x_3743) ;  /* 0x0000000000082947 */ /* 0x004fea0003800000 */
[----:B------:R-:W2:Y:S02]  /*e980*/  SYNCS.PHASECHK.TRANS64.TRYWAIT P2, [R184+URZ+0x28c50], R185 ;  /* 0x028c50b9b80075a7 */ /* 0x000ea4000804017f */
[----:B--2---:R-:W-:Y:S05]  /*e990*/  @!P2 BRA `(.L_x_3744) ;  /* 0x000000a40054a947 */ /* 0x004fea0003800000 */
.L_x_3743:
[----:B------:R-:W-:Y:S05]  /*e9a0*/  BSYNC B1 ;  /* 0x0000000000017941 */ /* 0x000fea0003800000 */
.L_x_3742:
[----:B------:R-:W-:Y:S01]  /*e9b0*/  IMAD R168, R18, 0x1000, R12 ;  /* 0x0000100012a87824 */ /* 0x000fe200078e020c */
[----:B------:R-:W-:Y:S01]  /*e9c0*/  WARPGROUP.ARRIVE ;  /* 0x00000000000079c5 */ /* 0x000fe20000000000 */
[----:B------:R-:W-:Y:S01]  /*e9d0*/  IMAD.MOV.U32 R169, RZ, RZ, 0x40000040 ;  /* 0x40000040ffa97424 */ /* 0x000fe200078e00ff */
[C---:B------:R-:W-:Y:S01]  /*e9e0*/  ISETP.GT.AND P2, PT, R211.reuse, RZ, PT ;  /* 0x000000ffd300720c */ /* 0x040fe20003f44270 */
[----:B------:R-:W-:Y:S01]  /*e9f0*/  VIADD R211, R211, 0xffffffff ;  /* 0xffffffffd3d37836 */ /* 0x000fe20000000000 */
[----:B------:R-:W-:Y:S01]  /*ea00*/  R2UR UR6, R168 ;  /* 0x00000000a80672ca */ /* 0x000fe200000e0000 */
[----:B------:R-:W-:Y:S01]  /*ea10*/  IMAD.MOV.U32 R213, RZ, RZ, R20 ;  /* 0x000000ffffd57224 */ /* 0x000fe200078e0014 */
[----:B------:R-:W-:Y:S01]  /*ea20*/  R2UR UR7, R169 ;  /* 0x00000000a90772ca */ /* 0x000fe200000e0000 */
[----:B------:R-:W-:Y:S01]  /*ea30*/  IMAD.MOV.U32 R169, RZ, RZ, 0x40000040 ;  /* 0x40000040ffa97424 */ /* 0x000fe200078e00ff */
[----:B-12---:R-:W-:Y:S01]  /*ea40*/  @!P1 IADD3 R184, R184, 0x28c60, RZ ;  /* 0x00028c60b8b89810 */ /* 0x006fe20007ffe0ff */
[----:B------:R-:W-:Y:S01]  /*ea50*/  IMAD.MOV.U32 R223, RZ, RZ, R18 ;  /* 0x000000ffffdf7224 */ /* 0x000fe200078e0012 */
[----:B------:R-:W-:-:S02]  /*ea60*/  MOV R187, R14 ;  /* 0x0000000e00bb7202 */ /* 0x000fc40000000f00 */
[----:B------:R-:W-:-:S07]  /*ea70*/  @!P1 PRMT R184, RZ, 0x654, R184 ;  /* 0x00000654ffb89816 */ /* 0x000fce00000000b8 */
        /* <DEDUP_REMOVED lines=8> */
[----:B------:R-:W-:Y:S01]  /*eb00*/  VIADD R168, R168, 0x180 ;  /* 0x00000180a8a87836 */ /* 0x000fe20000000000 */
[----:B------:R-:W-:-:S14]  /*eb10*/  MOV R153, 0x40000040 ;  /* 0x4000004000997802 */ /* 0x000fdc0000000f00 */
        /* <DEDUP_REMOVED lines=24> */
.L_x_3734:
[----:B------:R-:W-:Y:S05]  /*eca0*/  BSYNC B0 ;  /* 0x0000000000007941 */ /* 0x000fea0003800000 */
.L_x_3733:
[----:B------:R-:W3:Y:S01]  /*ecb0*/  SHFL.BFLY PT, R4, R3, 0x2, 0x1f ;  /* 0x0c401f0003047f89 */ /* 0x000ee200000e0000 */
[----:B------:R-:W-:Y:S01]  /*ecc0*/  IMAD.MOV.U32 R167, RZ, RZ, -0x800000 ;  /* 0xff800000ffa77424 */ /* 0x000fe200078e00ff */
[----:B------:R-:W-:Y:S01]  /*ecd0*/  MOV R169, 0xff800000 ;  /* 0xff80000000a97802 */ /* 0x000fe20000000f00 */
[----:B------:R-:W-:Y:S01]  /*ece0*/  VIADD R206, R206, 0x1 ;  /* 0x00000001cece7836 */ /* 0x000fe20000000000 */
[----:B------:R-:W4:Y:S01]  /*ecf0*/  SHFL.BFLY PT, R7, R0, 0x2, 0x1f ;  /* 0x0c401f0000077f89 */ /* 0x000f2200000e0000 */
[----:B------:R-:W-:Y:S08]  /*ed00*/  BAR.ARV 0x8, 0xa0 ;  /* 0x0202800000007b1d */ /* 0x000ff00000002000 */
[----:B------:R-:W-:Y:S01]  /*ed10*/  BAR.SYNC.DEFER_BLOCKING 0xf, 0x100 ;  /* 0x03c4000000007b1d */ /* 0x000fe20000010000 */
[----:B---3--:R-:W-:Y:S01]  /*ed20*/  FADD.FTZ R4, R4, R3 ;  /* 0x0000000304047221 */ /* 0x008fe20000010000 */
[----:B------:R-:W-:Y:S01]  /*ed30*/  MOV R3, RZ ;  /* 0x000000ff00037202 */ /* 0x000fe20000000f00 */
[----:B----4-:R-:W-:-:S03]  /*ed40*/  FADD.FTZ R7, R7, R0 ;  /* 0x0000000007077221 */ /* 0x010fc60000010000 */
[----:B------:R-:W3:Y:S04]  /*ed50*/  SHFL.BFLY PT, R5, R4, 0x1, 0x1f ;  /* 0x0c201f0004057f89 */ /* 0x000ee800000e0000 */
[----:B------:R-:W4:Y:S01]  /*ed60*/  SHFL.BFLY PT, R6, R7, 0x1, 0x1f ;  /* 0x0c201f0007067f89 */ /* 0x000f2200000e0000 */
[----:B---3--:R-:W-:Y:S01]  /*ed70*/  FADD.FTZ R9, R4, R5 ;  /* 0x0000000504097221 */ /* 0x008fe20000010000 */
[----:B------:R-:W-:Y:S02]  /*ed80*/  IMAD.MOV R5, RZ, RZ, -R194 ;  /* 0x000000ffff057224 */ /* 0x000fe400078e0ac2 */
[----:B------:R-:W-:Y:S02]  /*ed90*/  VIADD R4, R18, 0x1 ;  /* 0x0000000112047836 */ /* 0x000fe40000000000 */
[----:B----4-:R-:W-:Y:S01]  /*eda0*/  FADD.FTZ R0, R7, R6 ;  /* 0x0000000607007221 */ /* 0x010fe20000010000 */
[----:B------:R-:W-:Y:S01]  /*edb0*/  FSETP.NE.FTZ.AND P2, PT, R9, RZ, PT ;  /* 0x000000ff0900720b */ /* 0x000fe20003f55000 */
[----:B------:R-:W-:Y:S01]  /*edc0*/  IMAD.MOV.U32 R6, RZ, RZ, RZ ;  /* 0x000000ffff067224 */ /* 0x000fe200078e00ff */
[----:B------:R-:W-:-:S02]  /*edd0*/  ISETP.NE.AND P0, PT, R192, R5, PT ;  /* 0x00000005c000720c */ /* 0x000fc40003f05270 */
[----:B------:R-:W-:Y:S02]  /*ede0*/  FSETP.NE.FTZ.AND P3, PT, R0, RZ, PT ;  /* 0x000000ff0000720b */ /* 0x000fe40003f75000 */
[----:B------:R-:W-:-:S04]  /*edf0*/  ISETP.NE.AND P1, PT, R4, 0x2, PT ;  /* 0x000000020400780c */ /* 0x000fc80003f25270 */
[----:B------:R-:W-:-:S03]  /*ee00*/  SEL R8, RZ, 0x1, P1 ;  /* 0x00000001ff087807 */ /* 0x000fc60000800000 */
[----:B------:R-:W3:Y:S01]  /*ee10*/  @P2 MUFU.RCP R3, R9 ;  /* 0x0000000900032308 */ /* 0x000ee20000001000 */
[----:B------:R-:W-:Y:S02]  /*ee20*/  LOP3.LUT R19, R19, R8, RZ, 0x3c, !PT ;  /* 0x0000000813137212 */ /* 0x000fe400078e3cff */
[----:B------:R-:W-:Y:S01]  /*ee30*/  @!P0 LEA R5, R18, R190, 0x6 ;  /* 0x000000be12058211 */ /* 0x000fe200078e30ff */
[C---:B------:R-:W-:Y:S01]  /*ee40*/  @P2 FMUL.FTZ R18, R15.reuse, 0.69314718246459960938 ;  /* 0x3f3172180f122820 */ /* 0x040fe20000410000 */
[----:B0-----:R-:W-:-:S03]  /*ee50*/  @P3 FMUL.FTZ R21, R15, 0.69314718246459960938 ;  /* 0x3f3172180f153820 */ /* 0x001fc60000410000 */
[----:B------:R-:W0:Y:S01]  /*ee60*/  @P3 MUFU.RCP R6, R0 ;  /* 0x0000000000063308 */ /* 0x000e220000001000 */
[----:B------:R-:W-:-:S07]  /*ee70*/  @!P0 IMAD R5, R5, 0x4, R2 ;  /* 0x0000000405058824 */ /* 0x000fce00078e0202 */
[----:B------:R-:W4:Y:S01]  /*ee80*/  @P2 MUFU.LG2 R2, R9 ;  /* 0x0000000900022308 */ /* 0x000f220000000c00 */
[-C--:B---3--:R-:W-:Y:S01]  /*ee90*/  FMUL.FTZ R174, R32, R3.reuse ;  /* 0x0000000320ae7220 */ /* 0x088fe20000410000 */
[----:B------:R-:W-:Y:S01]  /*eea0*/  @!P0 STS [R5+0x28800], R3 ;  /* 0x0288000305008388 */ /* 0x000fe20000000800 */
[-C--:B------:R-:W-:Y:S01]  /*eeb0*/  FMUL.FTZ R177, R24, R3.reuse ;  /* 0x0000000318b17220 */ /* 0x080fe20000410000 */
[-C--:B------:R-:W-:Y:S01]  /*eec0*/  FMUL.FTZ R24, R33, R3.reuse ;  /* 0x0000000321187220 */ /* 0x080fe20000410000 */
[-C--:B------:R-:W-:Y:S01]  /*eed0*/  FMUL.FTZ R175, R25, R3.reuse ;  /* 0x0000000319af7220 */ /* 0x080fe20000410000 */
[-C--:B------:R-:W-:Y:S01]  /*eee0*/  FMUL.FTZ R176, R28, R3.reuse ;  /* 0x000000031cb07220 */ /* 0x080fe20000410000 */
[-C--:B------:R-:W-:Y:S01]  /*eef0*/  FMUL.FTZ R173, R29, R3.reuse ;  /* 0x000000031dad7220 */ /* 0x080fe20000410000 */
[----:B------:R-:W3:Y:S01]  /*ef00*/  @P3 MUFU.LG2 R32, R0 ;  /* 0x0000000000203308 */ /* 0x000ee20000000c00 */
[----:B0-----:R0:W-:Y:S01]  /*ef10*/  @!P0 STS [R5+0x28820], R6 ;  /* 0x0288200605008388 */ /* 0x0011e20000000800 */
        /* <DEDUP_REMOVED lines=65> */
[----:B------:R-:W-:Y:S01]  /*f330*/  FMUL.FTZ R15, R70, R6 ;  /* 0x00000006460f7220 */ /* 0x000fe20000410000 */
[----:B------:R-:W-:Y:S01]  /*f340*/  @P2 FFMA.FTZ R167, R18, R14, R33 ;  /* 0x0000000e12a72223 */ /* 0x000fe20000010021 */
[----:B------:R-:W-:Y:S01]  /*f350*/  PLOP3.LUT P0, PT, PT, PT, PT, 0x8, 0x0 ;  /* 0x000000000000781c */ /* 0x000fe20003f0e170 */
        /* <DEDUP_REMOVED lines=61> */
.L_x_3655:
[----:B------:R-:W-:Y:S05]  /*f730*/  BSYNC B7 ;  /* 0x0000000000077941 */ /* 0x000fea0003800000 */
.L_x_3653:
[----:B------:R-:W0:Y:S08]  /*f740*/  S2UR UR5, SR_CgaCtaId ;  /* 0x00000000000579c3 */ /* 0x000e300000008800 */
[----:B------:R-:W-:Y:S06]  /*f750*/  BAR.SYNC.DEFER_BLOCKING 0x5, 0x120 ;  /* 0x0144800000007b1d */ /* 0x000fec0000010000 */
[----:B------:R-:W-:Y:S01]  /*f760*/  UMOV UR4, 0x400 ;  /* 0x0000040000047882 */ /* 0x000fe20000000000 */
[----:B------:R-:W-:Y:S01]  /*f770*/  BSSY B0, `(.L_x_3746) ;  /* 0x000026d000007945 */ /* 0x000fe20003800000 */
[----:B0-----:R-:W-:-:S06]  /*f780*/  ULEA UR4, UR5, UR4, 0x18 ;  /* 0x0000000405047291 */ /* 0x001fcc000f8ec03f */
[----:B------:R-:W-:-:S05]  /*f790*/  IMAD.U32 R2, RZ, RZ, UR4 ;  /* 0x00000004ff027e24 */ /* 0x000fca000f8e00ff */
[----:B--2---:R0:W2:Y:S01]  /*f7a0*/  LDS.128 R184, [R2+0x28cd0] ;  /* 0x028cd00002b87984 */ /* 0x0040a20000000c00 */
[----:B------:R-:W-:Y:S06]  /*f7b0*/  BAR.ARV 0x4, 0x120 ;  /* 0x0104800000007b1d */ /* 0x000fec0000002000 */
[----:B------:R-:W-:Y:S05]  /*f7c0*/  @P0 BRA `(.L_x_3747) ;  /* 0x0000001c00100947 */ /* 0x000fea0003800000 */
[----:B-----5:R-:W3:Y:S01]  /*f7d0*/  S2R R33, SR_SWINHI ;  /* 0x0000000000217919 */ /* 0x020ee20000002f00 */
        /* <DEDUP_REMOVED lines=28> */
[C---:B------:R-:W-:Y:S02]  /*f9a0*/  IADD3 R179, P1, R118.reuse, 0x20, RZ ;  /* 0x0000002076b37810 */ /* 0x040fe40007f3e0ff */
[----:B------:R-:W-:Y:S02]  /*f9b0*/  LOP3.LUT R52, R211, 0x380, RZ, 0xc0, !PT ;  /* 0x00000380d3347812 */ /* 0x000fe400078ec0ff */
[----:B------:R-:W-:Y:S02]  /*f9c0*/  IADD3 R183, P4, R118, 0x60, RZ ;  /* 0x0000006076b77810 */ /* 0x000fe40007f9e0ff */
[----:B------:R-:W-:Y:S02]  /*f9d0*/  SHF.R.U64 R44, R44, 0x3, RZ ;  /* 0x000000032c2c7819 */ /* 0x000fe400000012ff */
[----:B------:R-:W-:Y:S01]  /*f9e0*/  IADD3 R60, P5, R118, 0x2040, RZ ;  /* 0x00002040763c7810 */ /* 0x000fe20007fbe0ff */
[----:B------:R-:W-:Y:S01]  /*f9f0*/  IMAD.X R49, RZ, RZ, R119, P4 ;  /* 0x000000ffff317224 */ /* 0x000fe200020e0677 */
[----:B------:R-:W-:-:S02]  /*fa00*/  LOP3.LUT R40, R179, 0x380, RZ, 0xc0, !PT ;  /* 0x00000380b3287812 */ /* 0x000fc400078ec0ff */
[----:B------:R-:W-:Y:S01]  /*fa10*/  IADD3.X R41, RZ, R119, RZ, P1, !PT ;  /* 0x00000077ff297210 */ /* 0x000fe20000ffe4ff */
[--C-:B------:R-:W-:Y:S01]  /*fa20*/  IMAD.X R61, RZ, RZ, R119.reuse, P5 ;  /* 0x000000ffff3d7224 */ /* 0x100fe200028e0677 */
[----:B------:R-:W-:Y:S02]  /*fa30*/  SHF.R.U64 R52, R52, 0x3, RZ ;  /* 0x0000000334347819 */ /* 0x000fe400000012ff */
[----:B------:R-:W-:Y:S02]  /*fa40*/  IADD3 R68, P1, R118, 0x4000, RZ ;  /* 0x0000400076447810 */ /* 0x000fe40007f3e0ff */
[----:B------:R-:W-:Y:S02]  /*fa50*/  LOP3.LUT R48, R183, 0x380, RZ, 0xc0, !PT ;  /* 0x00000380b7307812 */ /* 0x000fe400078ec0ff */
[----:B------:R-:W-:Y:S01]  /*fa60*/  LOP3.LUT R44, R44, R181, RZ, 0x3c, !PT ;  /* 0x000000b52c2c7212 */ /* 0x000fe200078e3cff */
[----:B------:R-:W-:Y:S01]  /*fa70*/  IMAD.X R69, RZ, RZ, R119, P1 ;  /* 0x000000ffff457224 */ /* 0x000fe200008e0677 */
[----:B------:R-:W-:-:S02]  /*fa80*/  SHF.R.U64 R40, R40, 0x3, RZ ;  /* 0x0000000328287819 */ /* 0x000fc400000012ff */
[----:B------:R-:W-:Y:S02]  /*fa90*/  LOP3.LUT R181, R60, 0x380, RZ, 0xc0, !PT ;  /* 0x000003803cb57812 */ /* 0x000fe400078ec0ff */
[----:B------:R-:W-:Y:S02]  /*faa0*/  IADD3 R56, P6, R118, 0x2020, RZ ;  /* 0x0000202076387810 */ /* 0x000fe40007fde0ff */
[----:B------:R-:W-:Y:S02]  /*fab0*/  LOP3.LUT R52, R52, R211, RZ, 0x3c, !PT ;  /* 0x000000d334347212 */ /* 0x000fe400078e3cff */
[----:B------:R-:W-:Y:S01]  /*fac0*/  LOP3.LUT R33, R118, 0x380, RZ, 0xc0, !PT ;  /* 0x0000038076217812 */ /* 0x000fe200078ec0ff */
[----:B------:R-:W-:Y:S01]  /*fad0*/  IMAD.X R57, RZ, RZ, R119, P6 ;  /* 0x000000ffff397224 */ /* 0x000fe200030e0677 */
[----:B------:R-:W-:Y:S02]  /*fae0*/  SHF.R.U64 R48, R48, 0x3, RZ ;  /* 0x0000000330307819 */ /* 0x000fe400000012ff */
[----:B------:R-:W-:-:S02]  /*faf0*/  LOP3.LUT R211, R68, 0x380, RZ, 0xc0, !PT ;  /* 0x0000038044d37812 */ /* 0x000fc400078ec0ff */
[----:B------:R-:W-:Y:S02]  /*fb00*/  IADD3 R64, P2, R118, 0x2060, RZ ;  /* 0x0000206076407810 */ /* 0x000fe40007f5e0ff */
[----:B------:R-:W-:Y:S02]  /*fb10*/  LOP3.LUT R40, R40, R179, RZ, 0x3c, !PT ;  /* 0x000000b328287212 */ /* 0x000fe400078e3cff */
[----:B------:R-:W-:Y:S02]  /*fb20*/  SHF.R.U64 R181, R181, 0x3, RZ ;  /* 0x00000003b5b57819 */ /* 0x000fe400000012ff */
[----:B------:R-:W-:Y:S02]  /*fb30*/  IADD3 R32, P4, R118, 0x4040, RZ ;  /* 0x0000404076207810 */ /* 0x000fe40007f9e0ff */
[----:B------:R-:W-:Y:S02]  /*fb40*/  LOP3.LUT R179, R56, 0x380, RZ, 0xc0, !PT ;  /* 0x0000038038b37812 */ /* 0x000fe400078ec0ff */
[----:B------:R-:W-:-:S02]  /*fb50*/  SHF.R.U64 R33, R33, 0x3, RZ ;  /* 0x0000000321217819 */ /* 0x000fc400000012ff */
[----:B------:R-:W-:Y:S02]  /*fb60*/  LOP3.LUT R48, R48, R183, RZ, 0x3c, !PT ;  /* 0x000000b730307212 */ /* 0x000fe400078e3cff */
[----:B------:R-:W-:Y:S02]  /*fb70*/  SHF.R.U64 R211, R211, 0x3, RZ ;  /* 0x00000003d3d37819 */ /* 0x000fe400000012ff */
[----:B------:R-:W-:Y:S02]  /*fb80*/  IADD3 R6, P6, R118, 0x6000, RZ ;  /* 0x0000600076067810 */ /* 0x000fe40007fde0ff */
[----:B------:R-:W-:Y:S02]  /*fb90*/  LOP3.LUT R183, R64, 0x380, RZ, 0xc0, !PT ;  /* 0x0000038040b77812 */ /* 0x000fe400078ec0ff */
[----:B------:R-:W-:Y:S01]  /*fba0*/  LOP3.LUT R60, R181, R60, RZ, 0x3c, !PT ;  /* 0x0000003cb53c7212 */ /* 0x000fe200078e3cff */
[----:B------:R-:W-:Y:S01]  /*fbb0*/  IMAD.X R111, RZ, RZ, R119, P6 ;  /* 0x000000ffff6f7224 */ /* 0x000fe200030e0677 */
[----:B------:R-:W-:-:S02]  /*fbc0*/  IADD3.X R53, RZ, R119, RZ, P3, !PT ;  /* 0x00000077ff357210 */ /* 0x000fc40001ffe4ff */
[----:B------:R-:W-:Y:S02]  /*fbd0*/  IADD3.X R65, RZ, R119, RZ, P2, !PT ;  /* 0x00000077ff417210 */ /* 0x000fe400017fe4ff */
[----:B------:R-:W-:Y:S02]  /*fbe0*/  SHF.R.U64 R179, R179, 0x3, RZ ;  /* 0x00000003b3b37819 */ /* 0x000fe400000012ff */
[----:B------:R-:W-:Y:S02]  /*fbf0*/  LOP3.LUT R181, R32, 0x380, RZ, 0xc0, !PT ;  /* 0x0000038020b57812 */ /* 0x000fe400078ec0ff */
[C---:B------:R-:W-:Y:S02]  /*fc00*/  IADD3 R4, P0, R118.reuse, 0x4020, RZ ;  /* 0x0000402076047810 */ /* 0x040fe40007f1e0ff */
[C---:B------:R-:W-:Y:S02]  /*fc10*/  IADD3 R36, P3, R118.reuse, 0x4060, RZ ;  /* 0x0000406076247810 */ /* 0x040fe40007f7e0ff */
[C---:B------:R-:W-:Y:S01]  /*fc20*/  IADD3 R14, P5, R118.reuse, 0x6020, RZ ;  /* 0x00006020760e7810 */ /* 0x040fe20007fbe0ff */
[--C-:B------:R-:W-:Y:S01]  /*fc30*/  IMAD.X R73, RZ, RZ, R119.reuse, P0 ;  /* 0x000000ffff497224 */ /* 0x100fe200000e0677 */
[C---:B------:R-:W-:Y:S01]  /*fc40*/  IADD3 R26, P2, R118.reuse, 0x6040, RZ ;  /* 0x00006040761a7810 */ /* 0x040fe20007f5e0ff */
[----:B------:R-:W-:Y:S01]  /*fc50*/  IMAD.X R107, RZ, RZ, R119, P3 ;  /* 0x000000ffff6b7224 */ /* 0x000fe200018e0677 */
[----:B------:R-:W-:-:S02]  /*fc60*/  IADD3 R30, P1, R118, 0x6060, RZ ;  /* 0x00006060761e7810 */ /* 0x000fc40007f3e0ff */
[----:B------:R-:W-:Y:S01]  /*fc70*/  LOP3.LUT R118, R33, R118, RZ, 0x3c, !PT ;  /* 0x0000007621767212 */ /* 0x000fe200078e3cff */
[--C-:B------:R-:W-:Y:S01]  /*fc80*/  IMAD.X R33, RZ, RZ, R119.reuse, P2 ;  /* 0x000000ffff217224 */ /* 0x100fe200010e0677 */
[----:B------:R-:W-:Y:S01]  /*fc90*/  LOP3.LUT R68, R211, R68, RZ, 0x3c, !PT ;  /* 0x00000044d3447212 */ /* 0x000fe200078e3cff */
[----:B------:R-:W-:Y:S01]  /*fca0*/  IMAD.X R37, RZ, RZ, R119, P1 ;  /* 0x000000ffff257224 */ /* 0x000fe200008e0677 */
[----:B------:R-:W-:Y:S02]  /*fcb0*/  SHF.R.U64 R183, R183, 0x3, RZ ;  /* 0x00000003b7b77819 */ /* 0x000fe400000012ff */
[----:B------:R-:W-:Y:S02]  /*fcc0*/  LOP3.LUT R211, R6, 0x380, RZ, 0xc0, !PT ;  /* 0x0000038006d37812 */ /* 0x000fe400078ec0ff */
[----:B------:R-:W-:Y:S02]  /*fcd0*/  LOP3.LUT R56, R179, R56, RZ, 0x3c, !PT ;  /* 0x00000038b3387212 */ /* 0x000fe400078e3cff */
[----:B------:R-:W-:-:S02]  /*fce0*/  SHF.R.U64 R181, R181, 0x3, RZ ;  /* 0x00000003b5b57819 */ /* 0x000fc400000012ff */
[----:B------:R-:W-:Y:S02]  /*fcf0*/  LOP3.LUT R179, R4, 0x380, RZ, 0xc0, !PT ;  /* 0x0000038004b37812 */ /* 0x000fe400078ec0ff */
[-C--:B------:R-:W-:Y:S02]  /*fd00*/  IADD3.X R103, RZ, R119.reuse, RZ, P4, !PT ;  /* 0x00000077ff677210 */ /* 0x080fe400027fe4ff */
[-C--:B------:R-:W-:Y:S02]  /*fd10*/  IADD3.X R115, RZ, R119.reuse, RZ, P5, !PT ;  /* 0x00000077ff737210 */ /* 0x080fe40002ffe4ff */
[----:B------:R-:W-:Y:S02]  /*fd20*/  MOV R118, R118 ;  /* 0x0000007600767202 */ /* 0x000fe40000000f00 */
[----:B------:R-:W-:Y:S02]  /*fd30*/  LOP3.LUT R64, R183, R64, RZ, 0x3c, !PT ;  /* 0x00000040b7407212 */ /* 0x000fe400078e3cff */
[----:B------:R-:W-:-:S02]  /*fd40*/  SHF.R.U64 R211, R211, 0x3, RZ ;  /* 0x00000003d3d37819 */ /* 0x000fc400000012ff */
[----:B------:R-:W-:Y:S02]  /*fd50*/  LOP3.LUT R27, R14, 0x380, RZ, 0xc0, !PT ;  /* 0x000003800e1b7812 */ /* 0x000fe400078ec0ff */
[----:B------:R-:W-:Y:S02]  /*fd60*/  LOP3.LUT R119, R26, 0x380, RZ, 0xc0, !PT ;  /* 0x000003801a777812 */ /* 0x000fe400078ec0ff */
[----:B------:R-:W-:Y:S02]  /*fd70*/  LOP3.LUT R183, R36, 0x380, RZ, 0xc0, !PT ;  /* 0x0000038024b77812 */ /* 0x000fe400078ec0ff */
[----:B------:R-:W-:Y:S02]  /*fd80*/  LOP3.LUT R102, R181, R32, RZ, 0x3c, !PT ;  /* 0x00000020b5667212 */ /* 0x000fe400078e3cff */
[----:B------:R-:W-:Y:S02]  /*fd90*/  SHF.R.U64 R179, R179, 0x3, RZ ;  /* 0x00000003b3b37819 */ /* 0x000fe400000012ff */
[----:B------:R-:W-:-:S02]  /*fda0*/  LOP3.LUT R32, R30, 0x380, RZ, 0xc0, !PT ;  /* 0x000003801e207812 */ /* 0x000fc400078ec0ff */
[----:B------:R-:W-:Y:S02]  /*fdb0*/  LOP3.LUT R110, R211, R6, RZ, 0x3c, !PT ;  /* 0x00000006d36e7212 */ /* 0x000fe400078e3cff */
[----:B------:R-:W-:Y:S02]  /*fdc0*/  SHF.R.U64 R27, R27, 0x3, RZ ;  /* 0x000000031b1b7819 */ /* 0x000fe400000012ff */
[----:B------:R-:W-:Y:S02]  /*fdd0*/  SHF.R.U64 R119, R119, 0x3, RZ ;  /* 0x0000000377777819 */ /* 0x000fe400000012ff */
[----:B------:R-:W-:Y:S02]  /*fde0*/  SHF.R.U64 R183, R183, 0x3, RZ ;  /* 0x00000003b7b77819 */ /* 0x000fe400000012ff */
[----:B------:R-:W-:Y:S02]  /*fdf0*/  F2FP.F16.F32.PACK_AB R6, R173, R176 ;  /* 0x000000b0ad06723e */ /* 0x000fe400000000ff */
[----:B------:R-:W-:-:S02]  /*fe00*/  LOP3.LUT R72, R179, R4, RZ, 0x3c, !PT ;  /* 0x00000004b3487212 */ /* 0x000fc400078e3cff */
[----:B------:R-:W-:Y:S02]  /*fe10*/  SHF.R.U64 R173, R32, 0x3, RZ ;  /* 0x0000000320ad7819 */ /* 0x000fe400000012ff */
[----:B------:R-:W-:Y:S01]  /*fe20*/  F2FP.F16.F32.PACK_AB R4, R175, R177 ;  /* 0x000000b1af04723e */ /* 0x000fe200000000ff */
[----:B------:R-:W-:Y:S01]  /*fe30*/  BAR.SYNC.DEFER_BLOCKING 0x1, 0x100 ;  /* 0x0044000000007b1d */ /* 0x000fe20000010000 */
[----:B------:R-:W-:Y:S02]  /*fe40*/  LOP3.LUT R114, R27, R14, RZ, 0x3c, !PT ;  /* 0x0000000e1b727212 */ /* 0x000fe400078e3cff */
[----:B------:R-:W-:Y:S02]  /*fe50*/  LOP3.LUT R32, R119, R26, RZ, 0x3c, !PT ;  /* 0x0000001a77207212 */ /* 0x000fe400078e3cff */
[----:B------:R-:W-:Y:S02]  /*fe60*/  LOP3.LUT R106, R183, R36, RZ, 0x3c, !PT ;  /* 0x00000024b76a7212 */ /* 0x000fe400078e3cff */
[----:B------:R-:W-:-:S02]  /*fe70*/  MOV R14, R40 ;  /* 0x00000028000e7202 */ /* 0x000fc40000000f00 */
[----:B------:R-:W-:Y:S02]  /*fe80*/  F2FP.F16.F32.PACK_AB R26, R170, R172 ;  /* 0x000000acaa1a723e */ /* 0x000fe400000000ff */
[----:B------:R-:W-:Y:S02]  /*fe90*/  F2FP.F16.F32.PACK_AB R27, R39, R38 ;  /* 0x00000026271b723e */ /* 0x000fe400000000ff */
[----:B------:R-:W-:Y:S02]  /*fea0*/  LOP3.LUT R36, R173, R30, RZ, 0x3c, !PT ;  /* 0x0000001ead247212 */ /* 0x000fe400078e3cff */
[----:B------:R-:W-:Y:S02]  /*feb0*/  MOV R44, R44 ;  /* 0x0000002c002c7202 */ /* 0x000fe40000000f00 */
[----:B------:R-:W-:Y:S02]  /*fec0*/  F2FP.F16.F32.PACK_AB R30, R164, R166 ;  /* 0x000000a6a41e723e */ /* 0x000fe400000000ff */
[----:B------:R-:W-:-:S02]  /*fed0*/  MOV R48, R48 ;  /* 0x0000003000307202 */ /* 0x000fc40000000f00 */
[----:B------:R-:W-:Y:S02]  /*fee0*/  MOV R52, R52 ;  /* 0x0000003400347202 */ /* 0x000fe40000000f00 */
[----:B------:R-:W-:Y:S01]  /*fef0*/  MOV R56, R56 ;  /* 0x0000003800387202 */ /* 0x000fe20000000f00 */
[----:B------:R3:W-:Y:S01]  /*ff00*/  STSM.16.M88.4 [R118], R4 ;  /* 0x0000000476007844 */ /* 0x0007e20000000200 */
[----:B------:R-:W-:Y:S02]  /*ff10*/  MOV R60, R60 ;  /* 0x0000003c003c7202 */ /* 0x000fe40000000f00 */
[----:B------:R-:W-:Y:S01]  /*ff20*/  MOV R64, R64 ;  /* 0x0000004000407202 */ /* 0x000fe20000000f00 */
[----:B------:R4:W-:Y:S01]  /*ff30*/  STSM.16.M88.4 [R14], R24 ;  /* 0x000000180e007844 */ /* 0x0009e20000000200 */
[----:B------:R-:W-:Y:S02]  /*ff40*/  MOV R68, R68 ;  /* 0x0000004400447202 */ /* 0x000fe40000000f00 */
[----:B------:R-:W-:Y:S01]  /*ff50*/  MOV R72, R72 ;  /* 0x0000004800487202 */ /* 0x000fe20000000f00 */
[----:B------:R1:W-:Y:S01]  /*ff60*/  STSM.16.M88.4 [R44], R28 ;  /* 0x0000001c2c007844 */ /* 0x0003e20000000200 */
[----:B------:R-:W-:-:S02]  /*ff70*/  MOV R41, R106 ;  /* 0x0000006a00297202 */ /* 0x000fc40000000f00 */
[----:B------:R-:W-:Y:S02]  /*ff80*/  F2FP.F16.F32.PACK_AB R98, R101, R100 ;  /* 0x000000646562723e */ /* 0x000fe400000000ff */
[----:B------:R-:W-:Y:S02]  /*ff90*/  F2FP.F16.F32.PACK_AB R99, R3, R0 ;  /* 0x000000000363723e */ /* 0x000fe400000000ff */
[----:B------:R-:W-:Y:S02]  /*ffa0*/  F2FP.F16.F32.PACK_AB R104, R105, R104 ;  /* 0x000000686968723e */ /* 0x000fe400000000ff */
[----:B---3--:R-:W-:Y:S02]  /*ffb0*/  F2FP.F16.F32.PACK_AB R4, R162, R165 ;  /* 0x000000a5a204723e */ /* 0x008fe400000000ff */
[----:B------:R-:W-:Y:S02]  /*ffc0*/  F2FP.F16.F32.PACK_AB R5, R51, R50 ;  /* 0x000000323305723e */ /* 0x000fe400000000ff */
[----:B------:R-:W-:-:S02]  /*ffd0*/  F2FP.F16.F32.PACK_AB R6, R160, R163 ;  /* 0x000000a3a006723e */ /* 0x000fc400000000ff */
[----:B------:R-:W-:Y:S02]  /*ffe0*/  F2FP.F16.F32.PACK_AB R7, R55, R54 ;  /* 0x000000363707723e */ /* 0x000fe400000000ff */
[----:B----4-:R-:W-:Y:S02]  /*fff0*/  F2FP.F16.F32.PACK_AB R14, R155, R157 ;  /* 0x0000009d9b0e723e */ /* 0x010fe400000000ff */
[----:B------:R-:W-:Y:S01]  /*10000*/  F2FP.F16.F32.PACK_AB R24, R153, R156 ;  /* 0x0000009c9918723e */ /* 0x000fe200000000ff */
[----:B------:R3:W-:Y:S01]  /*10010*/  STSM.16.M88.4 [R48], R4 ;  /* 0x0000000430007844 */ /* 0x0007e20000000200 */
[----:B------:R-:W-:Y:S02]  /*10020*/  F2FP.F16.F32.PACK_AB R25, R75, R74 ;  /* 0x0000004a4b19723e */ /* 0x000fe400000000ff */
[----:B------:R-:W-:Y:S01]  /*10030*/  F2FP.F16.F32.PACK_AB R26, R77, R154 ;  /* 0x0000009a4d1a723e */ /* 0x000fe200000000ff */
[----:B------:R4:W-:Y:S01]  /*10040*/  STSM.16.M88.4 [R52], R8 ;  /* 0x0000000834007844 */ /* 0x0009e20000000200 */
[----:B------:R-:W-:-:S02]  /*10050*/  F2FP.F16.F32.PACK_AB R27, R79, R78 ;  /* 0x0000004e4f1b723e */ /* 0x000fc400000000ff */
[----:B-1----:R-:W-:Y:S01]  /*10060*/  F2FP.F16.F32.PACK_AB R28, R81, R80 ;  /* 0x00000050511c723e */ /* 0x002fe200000000ff */
[----:B------:R1:W-:Y:S01]  /*10070*/  STSM.16.M88.4 [R56], R12 ;  /* 0x0000000c38007844 */ /* 0x0003e20000000200 */
[----:B------:R-:W-:Y:S02]  /*10080*/  F2FP.F16.F32.PACK_AB R29, R83, R82 ;  /* 0x00000052531d723e */ /* 0x000fe400000000ff */
[----:B------:R-:W-:Y:S01]  /*10090*/  F2FP.F16.F32.PACK_AB R30, R85, R84 ;  /* 0x00000054551e723e */ /* 0x000fe200000000ff */
[----:B------:R0:W-:Y:S01]  /*100a0*/  STSM.16.M88.4 [R60], R24 ;  /* 0x000000183c007844 */ /* 0x0001e20000000200 */
[----:B------:R-:W-:Y:S02]  /*100b0*/  F2FP.F16.F32.PACK_AB R31, R87, R86 ;  /* 0x00000056571f723e */ /* 0x000fe400000000ff */
[----:B------:R-:W-:Y:S02]  /*100c0*/  MOV R102, R102 ;  /* 0x0000006600667202 */ /* 0x000fe40000000f00 */
[----:B------:R-:W-:Y:S01]  /*100d0*/  MOV R40, R114 ;  /* 0x0000007200287202 */ /* 0x000fe20000000f00 */
[----:B------:R2:W-:Y:S01]  /*100e0*/  STSM.16.M88.4 [R64], R28 ;  /* 0x0000001c40007844 */ /* 0x0005e20000000200 */
[----:B------:R-:W-:-:S02]  /*100f0*/  F2FP.F16.F32.PACK_AB R105, R42, R34 ;  /* 0x000000222a69723e */ /* 0x000fc400000000ff */
[----:B------:R-:W-:Y:S01]  /*10100*/  F2FP.F16.F32.PACK_AB R106, R109, R108 ;  /* 0x0000006c6d6a723e */ /* 0x000fe200000000ff */
[----:B------:R-:W-:Y:S01]  /*10110*/  STSM.16.M88.4 [R68], R88 ;  /* 0x0000005844007844 */ /* 0x000fe20000000200 */
[----:B------:R-:W-:Y:S02]  /*10120*/  F2FP.F16.F32.PACK_AB R107, R62, R58 ;  /* 0x0000003a3e6b723e */ /* 0x000fe400000000ff */
[----:B------:R-:W-:Y:S01]  /*10130*/  F2FP.F16.F32.PACK_AB R112, R113, R112 ;  /* 0x000000707170723e */ /* 0x000fe200000000ff */
[----:B------:R-:W-:Y:S01]  /*10140*/  STSM.16.M88.4 [R72], R96 ;  /* 0x0000006048007844 */ /* 0x000fe20000000200 */
[----:B------:R-:W-:Y:S02]  /*10150*/  F2FP.F16.F32.PACK_AB R120, R121, R120 ;  /* 0x000000787978723e */ /* 0x000fe400000000ff */
[----:B------:R-:W-:Y:S01]  /*10160*/  F2FP.F16.F32.PACK_AB R113, R70, R66 ;  /* 0x000000424671723e */ /* 0x000fe200000000ff */
[----:B------:R-:W-:Y:S01]  /*10170*/  STSM.16.M88.4 [R102], R104 ;  /* 0x0000006866007844 */ /* 0x000fe20000000200 */
        /* <DEDUP_REMOVED lines=11> */
[----:B------:R-:W-:Y:S02]  /*10230*/  ISETP.NE.U32.AND P0, PT, RZ, UR4, PT ;  /* 0x00000004ff007c0c */ /* 0x000fe4000bf05070 */
[----:B---3--:R-:W-:Y:S02]  /*10240*/  IADD3 R6, P1, R203, UR4, RZ ;  /* 0x00000004cb067c10 */ /* 0x008fe4000ff3e0ff */
[----:B------:R-:W-:Y:S02]  /*10250*/  F2FP.F16.F32.PACK_AB R130, R133, R132 ;  /* 0x000000848582723e */ /* 0x000fe400000000ff */
[----:B------:R-:W-:-:S02]  /*10260*/  F2FP.F16.F32.PACK_AB R131, R135, R134 ;  /* 0x000000868783723e */ /* 0x000fc400000000ff */
[----:B------:R-:W-:Y:S02]  /*10270*/  F2FP.F16.F32.PACK_AB R137, R139, R138 ;  /* 0x0000008a8b89723e */ /* 0x000fe400000000ff */
[----:B------:R-:W-:Y:S01]  /*10280*/  F2FP.F16.F32.PACK_AB R144, R145, R144 ;  /* 0x000000909190723e */ /* 0x000fe200000000ff */
[----:B------:R-:W-:Y:S01]  /*10290*/  STSM.16.M88.4 [R40], R128 ;  /* 0x0000008028007844 */ /* 0x000fe20000000200 */
[----:B------:R-:W-:Y:S02]  /*102a0*/  MOV R32, R32 ;  /* 0x0000002000207202 */ /* 0x000fe40000000f00 */
[----:B------:R-:W-:Y:S02]  /*102b0*/  F2FP.F16.F32.PACK_AB R138, R141, R140 ;  /* 0x0000008c8d8a723e */ /* 0x000fe400000000ff */
[----:B------:R-:W-:Y:S02]  /*102c0*/  F2FP.F16.F32.PACK_AB R139, R143, R142 ;  /* 0x0000008e8f8b723e */ /* 0x000fe400000000ff */
[----:B------:R-:W-:-:S02]  /*102d0*/  F2FP.F16.F32.PACK_AB R145, R147, R146 ;  /* 0x000000929391723e */ /* 0x000fc400000000ff */
        /* <DEDUP_REMOVED lines=10> */
[----:B------:R-:W-:Y:S02]  /*10380*/  MOV R0, RZ ;  /* 0x000000ff00007202 */ /* 0x000fe40000000f00 */
[----:B------:R-:W-:-:S13]  /*10390*/  ISETP.NE.AND.EX P6, PT, RZ, UR5, PT, P6 ;  /* 0x00000005ff007c0c */ /* 0x000fda000bfc5360 */
[----:B------:R-:W-:Y:S01]  /*103a0*/  @P6 IADD3 R4, P4, R203, UR4, RZ ;  /* 0x00000004cb046c10 */ /* 0x000fe2000ff9e0ff */
[----:B------:R-:W-:Y:S02]  /*103b0*/  ULDC UR4, c[0x0][0xa88] ;  /* 0x0002a20000047ab9 */ /* 0x000fe40000000800 */
[----:B------:R-:W-:Y:S02]  /*103c0*/  MOV R76, UR4 ;  /* 0x00000004004c7c02 */ /* 0x000fe40008000f00 */
[----:B------:R-:W-:Y:S01]  /*103d0*/  @P6 IADD3.X R5, R204, UR5, RZ, P4, !PT ;  /* 0x00000005cc056c10 */ /* 0x000fe2000a7fe4ff */
[----:B------:R0:W5:Y:S01]  /*103e0*/  @P0 LDG.E R0, desc[UR40][R6.64] ;  /* 0x0000002806000981 */ /* 0x000162000c1e1900 */
[----:B------:R-:W-:-:S03]  /*103f0*/  IMAD R3, R200, 0x40, R193 ;  /* 0x00000040c8037824 */ /* 0x000fc600078e02c1 */
[----:B------:R2:W5:Y:S01]  /*10400*/  @P6 LDG.E R76, desc[UR40][R4.64] ;  /* 0x00000028044c6981 */ /* 0x000562000c1e1900 */
[----:B------:R-:W-:-:S03]  /*10410*/  IMAD.WIDE R20, R3, 0x2, R20 ;  /* 0x0000000203147825 */ /* 0x000fc600078e0214 */
[C---:B----4-:R-:W-:Y:S02]  /*10420*/  IADD3 R9, P1, R20.reuse, 0x1000, RZ ;  /* 0x0000100014097810 */ /* 0x050fe40007f3e0ff */
[C---:B-1----:R-:W-:Y:S02]  /*10430*/  IADD3 R13, P2, R20.reuse, 0x2000, RZ ;  /* 0x00002000140d7810 */ /* 0x042fe40007f5e0ff */
[C---:B0-----:R-:W-:Y:S02]  /*10440*/  IADD3 R25, P3, R20.reuse, 0x3000, RZ ;  /* 0x0000300014197810 */ /* 0x041fe40007f7e0ff */
[----:B--2---:R-:W-:Y:S02]  /*10450*/  IADD3 R29, P4, R20, 0x4000, RZ ;  /* 0x00004000141d7810 */ /* 0x004fe40007f9e0ff */
        /* <DEDUP_REMOVED lines=23> */
[----:B---3--:R-:W-:Y:S02]  /*105d0*/  LOP3.LUT R32, R33, 0x380, RZ, 0xc0, !PT ;  /* 0x0000038021207812 */ /* 0x008fe400078ec0ff */
[----:B------:R-:W-:Y:S02]  /*105e0*/  LOP3.LUT R36, R37, 0x380, RZ, 0xc0, !PT ;  /* 0x0000038025247812 */ /* 0x000fe400078ec0ff */
        /* <DEDUP_REMOVED lines=16> */
[----:B------:R-:W-:Y:S06]  /*106f0*/  @P6 BRA `(.L_x_3748) ;  /* 0x0000000000106947 */ /* 0x000fec0003800000 */
[----:B------:R-:W-:Y:S05]  /*10700*/  @!P0 BRA `(.L_x_3748) ;  /* 0x00000000000c8947 */ /* 0x000fea0003800000 */
[----:B------:R-:W2:Y:S04]  /*10710*/  LDG.E R3, desc[UR40][R6.64] ;  /* 0x0000002806037981 */ /* 0x000ea8000c1e1900 */
[----:B-----5:R-:W2:Y:S02]  /*10720*/  LDG.E R76, desc[UR40][R6.64+0x4] ;  /* 0x00000428064c7981 */ /* 0x020ea4000c1e1900 */
[----:B--2---:R-:W-:-:S07]  /*10730*/  IMAD.IADD R76, R76, 0x1, -R3 ;  /* 0x000000014c4c7824 */ /* 0x004fce00078e0a03 */
.L_x_3748:
[----:B------:R-:W0:Y:S01]  /*10740*/  SHFL.IDX PT, R3, R210, RZ, 0x1f ;  /* 0x00001fffd2037589 */ /* 0x000e2200000e0000 */
        /* <DEDUP_REMOVED lines=16> */
[----:B0-----:R-:W-:Y:S02]  /*10850*/  ISETP.NE.AND P5, PT, R3, RZ, PT ;  /* 0x000000ff0300720c */ /* 0x001fe40003fa5270 */
        /* <DEDUP_REMOVED lines=17> */
[----:B------:R-:W-:Y:S02]  /*10970*/  IADD3.X R73, RZ, R21, RZ, P4, !PT ;  /* 0x00000015ff497210 */ /* 0x000fe400027fe4ff */
[----:B------:R-:W-:Y:S02]  /*10980*/  LOP3.LUT R72, R3, R4, RZ, 0x3c, !PT ;  /* 0x0000000403487212 */ /* 0x000fe400078e3cff */
[----:B------:R-:W-:Y:S02]  /*10990*/  SHF.R.S32.HI R78, RZ, 0x1f, R202 ;  /* 0x0000001fff4e7819 */ /* 0x000fe400000114ca */
[----:B------:R-:W-:Y:S02]  /*109a0*/  SEL R205, R205, RZ, !P0 ;  /* 0x000000ffcdcd7207 */ /* 0x000fe40004000000 */
[----:B------:R-:W-:-:S02]  /*109b0*/  SEL R208, R208, RZ, !P0 ;  /* 0x000000ffd0d07207 */ /* 0x000fc40004000000 */
[----:B-----5:R-:W-:Y:S01]  /*109c0*/  SHF.R.S32.HI R77, RZ, 0x1f, R0 ;  /* 0x0000001fff4d7819 */ /* 0x020fe20000011400 */
[----:B------:R-:W-:Y:S06]  /*109d0*/  @P5 BRA `(.L_x_3749) ;  /* 0x0000000000645947 */ /* 0x000fec0003800000 */
[----:B------:R-:W-:Y:S01]  /*109e0*/  ULDC.64 UR4, c[0x0][0xb70] ;  /* 0x0002dc0000047ab9 */ /* 0x000fe20000000a00 */
[----:B------:R-:W-:Y:S02]  /*109f0*/  IMAD.MOV.U32 R4, RZ, RZ, R0 ;  /* 0x000000ffff047224 */ /* 0x000fe400078e0000 */
[----:B------:R-:W-:Y:S02]  /*10a00*/  IMAD R3, R78, UR4, RZ ;  /* 0x000000044e037c24 */ /* 0x000fe4000f8e02ff */
[----:B------:R-:W-:Y:S02]  /*10a10*/  IMAD.MOV.U32 R5, RZ, RZ, R77 ;  /* 0x000000ffff057224 */ /* 0x000fe400078e004d */
[C---:B------:R-:W-:Y:S02]  /*10a20*/  IMAD R3, R202.reuse, UR5, R3 ;  /* 0x00000005ca037c24 */ /* 0x040fe4000f8e0203 */
[----:B------:R-:W-:Y:S01]  /*10a30*/  IMAD.WIDE.U32 R4, R202, UR4, R4 ;  /* 0x00000004ca047c25 */ /* 0x000fe2000f8e0004 */
[----:B------:R-:W-:-:S03]  /*10a40*/  ULDC.64 UR4, c[0x0][0xb78] ;  /* 0x0002de0000047ab9 */ /* 0x000fc60000000a00 */
[----:B------:R-:W-:Y:S01]  /*10a50*/  IMAD.MOV R7, RZ, RZ, -R194 ;  /* 0x000000ffff077224 */ /* 0x000fe200078e0ac2 */
[----:B------:R-:W-:Y:S01]  /*10a60*/  IADD3 R5, R5, R3, RZ ;  /* 0x0000000305057210 */ /* 0x000fe20007ffe0ff */
[----:B------:R-:W-:Y:S02]  /*10a70*/  IMAD R3, R208, UR4, RZ ;  /* 0x00000004d0037c24 */ /* 0x000fe4000f8e02ff */
[----:B------:R-:W-:Y:S01]  /*10a80*/  IMAD R11, R207, 0x40, R190 ;  /* 0x00000040cf0b7824 */ /* 0x000fe200078e02be */
[----:B------:R-:W-:Y:S01]  /*10a90*/  ISETP.NE.AND P0, PT, R192, R7, PT ;  /* 0x00000007c000720c */ /* 0x000fe20003f05270 */
[----:B------:R-:W-:-:S03]  /*10aa0*/  IMAD.WIDE.U32 R4, R205, UR4, R4 ;  /* 0x00000004cd047c25 */ /* 0x000fc6000f8e0004 */
[----:B------:R-:W-:Y:S01]  /*10ab0*/  SHF.R.S32.HI R7, RZ, 0x1f, R11 ;  /* 0x0000001fff077819 */ /* 0x000fe2000001140b */
[----:B------:R-:W-:Y:S01]  /*10ac0*/  IMAD R10, R205, UR5, R3 ;  /* 0x00000005cd0a7c24 */ /* 0x000fe2000f8e0203 */
[C---:B------:R-:W-:Y:S01]  /*10ad0*/  IADD3 R3, R11.reuse, 0x8, RZ ;  /* 0x000000080b037810 */ /* 0x040fe20007ffe0ff */
[----:B------:R-:W-:Y:S01]  /*10ae0*/  ULDC.64 UR4, c[0x0][0xb40] ;  /* 0x0002d00000047ab9 */ /* 0x000fe20000000a00 */
[C---:B------:R-:W-:Y:S02]  /*10af0*/  IADD3 R6, P2, R11.reuse, R4, RZ ;  /* 0x000000040b067210 */ /* 0x040fe40007f5e0ff */
[-C--:B------:R-:W-:Y:S02]  /*10b00*/  ISETP.GE.OR P1, PT, R11, R76.reuse, P0 ;  /* 0x0000004c0b00720c */ /* 0x080fe40000726670 */
[----:B------:R-:W-:Y:S02]  /*10b10*/  ISETP.GE.OR P0, PT, R3, R76, P0 ;  /* 0x0000004c0300720c */ /* 0x000fe40000706670 */
[----:B------:R-:W-:-:S02]  /*10b20*/  IADD3.X R7, R7, R5, R10, P2, !PT ;  /* 0x0000000507077210 */ /* 0x000fc400017fe40a */
[----:B------:R-:W-:-:S04]  /*10b30*/  LEA R4, P2, R6, UR4, 0x2 ;  /* 0x0000000406047c11 */ /* 0x000fc8000f8410ff */
[----:B------:R-:W-:-:S05]  /*10b40*/  LEA.HI.X R5, R6, UR5, R7, 0x2, P2 ;  /* 0x0000000506057c11 */ /* 0x000fca00090f1407 */
[----:B------:R0:W-:Y:S04]  /*10b50*/  @!P1 STG.E desc[UR40][R4.64], R167 ;  /* 0x000000a704009986 */ /* 0x0001e8000c101928 */
[----:B------:R0:W-:Y:S02]  /*10b60*/  @!P0 STG.E desc[UR40][R4.64+0x20], R169 ;  /* 0x000020a904008986 */ /* 0x0001e4000c101928 */
.L_x_3749:
[----:B------:R-:W1:Y:S01]  /*10b70*/  LDC R88, c[0x0][0xa8c] ;  /* 0x0002a300ff587b82 */ /* 0x000e620000000800 */
        /* <DEDUP_REMOVED lines=11> */
[----:B------:R-:W5:Y:S02]  /*10c30*/  LD.E.128 R28, desc[UR40][R28.64] ;  /* 0x000000281c1c7980 */ /* 0x000f64000c101d00 */
[----:B------:R-:W-:Y:S01]  /*10c40*/  IMAD.IADD R21, R21, 0x1, R3 ;  /* 0x0000000115157824 */ /* 0x000fe200078e0203 */
[----:B------:R-:W-:Y:S01]  /*10c50*/  IADD3 R3, R193, 0x40, RZ ;  /* 0x00000040c1037810 */ /* 0x000fe20007ffe0ff */
[----:B------:R-:W-:Y:S01]  /*10c60*/  IMAD R77, R78, UR4, RZ ;  /* 0x000000044e4d7c24 */ /* 0x000fe2000f8e02ff */
[----:B------:R-:W5:Y:S02]  /*10c70*/  LD.E.128 R32, desc[UR40][R32.64] ;  /* 0x0000002820207980 */ /* 0x000f64000c101d00 */
[-C--:B-1----:R-:W-:Y:S01]  /*10c80*/  ISETP.GE.AND P3, PT, R3, R88.reuse, PT ;  /* 0x000000580300720c */ /* 0x082fe20003f66270 */
        /* <DEDUP_REMOVED lines=42> */
[----:B------:R-:W-:Y:S02]  /*10f30*/  ISETP.GE.AND P1, PT, R200, R79, PT ;  /* 0x0000004fc800720c */ /* 0x000fe40003f26270 */
[----:B------:R-:W-:Y:S02]  /*10f40*/  ISETP.GE.AND P4, PT, R78, R88, PT ;  /* 0x000000584e00720c */ /* 0x000fe40003f86270 */
[----:B------:R-:W-:Y:S02]  /*10f50*/  SEL R77, RZ, 0x10, P2 ;  /* 0x00000010ff4d7807 */ /* 0x000fe40001000000 */
[----:B------:R-:W-:Y:S02]  /*10f60*/  SEL R78, RZ, 0x20, P3 ;  /* 0x00000020ff4e7807 */ /* 0x000fe40001800000 */
[----:B------:R-:W-:Y:S02]  /*10f70*/  PRMT R0, RZ, 0x654, R0 ;  /* 0x00000654ff007816 */ /* 0x000fe40000000000 */
[----:B------:R-:W-:-:S02]  /*10f80*/  IADD3 R79, R193, 0x1c0, RZ ;  /* 0x000001c0c14f7810 */ /* 0x000fc40007ffe0ff */
[----:B------:R-:W-:Y:S01]  /*10f90*/  LOP3.LUT R77, R78, R76, R77, 0xfe, !PT ;  /* 0x0000004c4e4d7212 */ /* 0x000fe200078efe4d */
[----:B0-----:R0:W-:Y:S01]  /*10fa0*/  SYNCS.ARRIVE.TRANS64.RED.A1T0 RZ, [R0+URZ], RZ ;  /* 0x000000ff00ff79a7 */ /* 0x0011e2000810043f */
[----:B------:R-:W-:Y:S01]  /*10fb0*/  ISETP.GE.AND P2, PT, R79, R88, PT ;  /* 0x000000584f00720c */ /* 0x000fe20003f46270 */
[----:B------:R-:W-:Y:S01]  /*10fc0*/  IMAD R76, R208, UR4, RZ ;  /* 0x00000004d04c7c24 */ /* 0x000fe2000f8e02ff */
[----:B------:R-:W-:Y:S01]  /*10fd0*/  SHF.R.S32.HI R201, RZ, 0x1f, R200 ;  /* 0x0000001fffc97819 */ /* 0x000fe200000114c8 */
[C---:B------:R-:W-:Y:S01]  /*10fe0*/  IMAD.WIDE.U32 R78, R205.reuse, UR4, R20 ;  /* 0x00000004cd4e7c25 */ /* 0x040fe2000f8e0014 */
[----:B------:R-:W-:Y:S02]  /*10ff0*/  SEL R21, RZ, 0x80, P2 ;  /* 0x00000080ff157807 */ /* 0x000fe40001000000 */
[----:B0-----:R-:W-:Y:S01]  /*11000*/  SEL R0, RZ, 0x40, P4 ;  /* 0x00000040ff007807 */ /* 0x001fe20002000000 */
[----:B------:R-:W-:-:S03]  /*11010*/  IMAD R81, R205, UR5, R76 ;  /* 0x00000005cd517c24 */ /* 0x000fc6000f8e024c */
[----:B------:R-:W-:Y:S01]  /*11020*/  LOP3.LUT R0, R77, R0, RZ, 0xfc, !PT ;  /* 0x000000004d007212 */ /* 0x000fe200078efcff */
[----:B------:R-:W-:-:S03]  /*11030*/  IMAD.WIDE R76, R207, 0x40, R200 ;  /* 0x00000040cf4c7825 */ /* 0x000fc600078e02c8 */
[----:B------:R-:W-:Y:S01]  /*11040*/  LOP3.LUT R86, R0, R21, RZ, 0xfc, !PT ;  /* 0x0000001500567212 */ /* 0x000fe200078efcff */
[----:B------:R-:W-:Y:S01]  /*11050*/  IMAD.IADD R87, R79, 0x1, R81 ;  /* 0x000000014f577824 */ /* 0x000fe200078e0251 */
        /* <DEDUP_REMOVED lines=27> */
.L_x_3751:
[----:B------:R-:W-:Y:S05]  /*11210*/  BSYNC B1 ;  /* 0x0000000000017941 */ /* 0x000fea0003800000 */
.L_x_3750:
        /* <DEDUP_REMOVED lines=31> */
.L_x_3747:
[----:B------:R-:W-:Y:S01]  /*11410*/  ULDC.64 UR4, c[0x0][0xbd8] ;  /* 0x0002f60000047ab9 */ /* 0x000fe20000000a00 */
[----:B------:R-:W-:Y:S01]  /*11420*/  IMAD.MOV.U32 R3, RZ, RZ, RZ ;  /* 0x000000ffff037224 */ /* 0x000fe200078e00ff */
[----:B------:R-:W-:Y:S01]  /*11430*/  ISETP.NE.U32.AND P0, PT, RZ, UR4, PT ;  /* 0x00000004ff007c0c */ /* 0x000fe2000bf05070 */
[----:B------:R-:W3:Y:S01]  /*11440*/  LDC R12, c[0x0][0xa8c] ;  /* 0x0002a300ff0c7b82 */ /* 0x000ee20000000800 */
        /* <DEDUP_REMOVED lines=12> */
[----:B------:R-:W-:Y:S01]  /*11510*/  ISETP.GT.AND P2, PT, R219, 0x3f, PT ;  /* 0x0000003fdb00780c */ /* 0x000fe20003f44270 */
[----:B------:R-:W-:-:S12]  /*11520*/  @P1 BRA `(.L_x_3753) ;  /* 0x0000000000101947 */ /* 0x000fd80003800000 */
[----:B------:R-:W-:Y:S05]  /*11530*/  @!P0 BRA `(.L_x_3753) ;  /* 0x00000000000c8947 */ /* 0x000fea0003800000 */
[----:B----4-:R-:W4:Y:S04]  /*11540*/  LDG.E R7, desc[UR40][R4.64] ;  /* 0x0000002804077981 */ /* 0x010f28000c1e1900 */
[----:B-----5:R-:W4:Y:S02]  /*11550*/  LDG.E R0, desc[UR40][R4.64+0x4] ;  /* 0x0000042804007981 */ /* 0x020f24000c1e1900 */
[----:B----4-:R-:W-:-:S07]  /*11560*/  IADD3 R0, -R7, R0, RZ ;  /* 0x0000000007007210 */ /* 0x010fce0007ffe1ff */
.L_x_3753:
[----:B------:R-:W-:Y:S01]  /*11570*/  BSSY B1, `(.L_x_3754) ;  /* 0x000001d000017945 */ /* 0x000fe20003800000 */
[----:B------:R-:W-:Y:S02]  /*11580*/  SHF.R.S32.HI R9, RZ, 0x1f, R202 ;  /* 0x0000001fff097819 */ /* 0x000fe400000114ca */
[----:B------:R-:W-:Y:S02]  /*11590*/  SHF.R.S32.HI R10, RZ, 0x1f, R193 ;  /* 0x0000001fff0a7819 */ /* 0x000fe400000114c1 */
[----:B------:R-:W-:Y:S02]  /*115a0*/  SEL R205, R205, RZ, !P0 ;  /* 0x000000ffcdcd7207 */ /* 0x000fe40004000000 */
[----:B------:R-:W-:Y:S02]  /*115b0*/  SEL R208, R208, RZ, !P0 ;  /* 0x000000ffd0d07207 */ /* 0x000fe40004000000 */
[----:B-----5:R-:W-:Y:S01]  /*115c0*/  SHF.R.S32.HI R8, RZ, 0x1f, R3 ;  /* 0x0000001fff087819 */ /* 0x020fe20000011403 */
[----:B------:R-:W-:Y:S06]  /*115d0*/  @P2 BRA `(.L_x_3755) ;  /* 0x0000000000582947 */ /* 0x000fec0003800000 */
[----:B----4-:R-:W4:Y:S02]  /*115e0*/  S2R R4, SR_TID.X ;  /* 0x0000000000047919 */ /* 0x010f240000002100 */
[----:B----4-:R-:W-:-:S04]  /*115f0*/  IMAD R4, R207, 0x40, R4 ;  /* 0x00000040cf047824 */ /* 0x010fc800078e0204 */
[----:B------:R-:W-:-:S05]  /*11600*/  VIADD R5, R4, 0xffffff80 ;  /* 0xffffff8004057836 */ /* 0x000fca0000000000 */
        /* <DEDUP_REMOVED lines=9> */
[----:B------:R-:W-:Y:S01]  /*116a0*/  IMAD R6, R208, UR4, RZ ;  /* 0x00000004d0067c24 */ /* 0x000fe2000f8e02ff */
[----:B------:R-:W-:-:S03]  /*116b0*/  IADD3 R5, R5, R7, RZ ;  /* 0x0000000705057210 */ /* 0x000fc60007ffe0ff */
        /* <DEDUP_REMOVED lines=8> */
.L_x_3755:
[----:B------:R-:W-:Y:S05]  /*11740*/  BSYNC B1 ;  /* 0x0000000000017941 */ /* 0x000fea0003800000 */
.L_x_3754:
[----:B------:R-:W-:Y:S01]  /*11750*/  ULDC.64 UR4, c[0x0][0xaa0] ;  /* 0x0002a80000047ab9 */ /* 0x000fe20000000a00 */
[----:B----4-:R-:W-:Y:S01]  /*11760*/  MOV R4, R193 ;  /* 0x000000c100047202 */ /* 0x010fe20000000f00 */
[----:B------:R-:W-:Y:S01]  /*11770*/  IMAD.MOV.U32 R5, RZ, RZ, R10 ;  /* 0x000000ffff057224 */ /* 0x000fe200078e000a */
[C---:B---3--:R-:W-:Y:S01]  /*11780*/  ISETP.GE.AND P2, PT, R193.reuse, R12, PT ;  /* 0x0000000cc100720c */ /* 0x048fe20003f46270 */
[----:B------:R-:W-:Y:S01]  /*11790*/  IMAD R6, R8, UR4, RZ ;  /* 0x0000000408067c24 */ /* 0x000fe2000f8e02ff */
[----:B------:R-:W-:Y:S01]  /*117a0*/  IADD3 R25, R193, 0x100, RZ ;  /* 0x00000100c1197810 */ /* 0x000fe20007ffe0ff */
[C---:B------:R-:W-:Y:S01]  /*117b0*/  IMAD.WIDE.U32 R4, R3.reuse, UR4, R4 ;  /* 0x0000000403047c25 */ /* 0x040fe2000f8e0004 */
[----:B------:R-:W-:Y:S03]  /*117c0*/  BSSY B1, `(.L_x_3756) ;  /* 0x000004a000017945 */ /* 0x000fe60003800000 */
[----:B------:R-:W-:Y:S01]  /*117d0*/  IMAD R3, R3, UR5, R6 ;  /* 0x0000000503037c24 */ /* 0x000fe2000f8e0206 */
[----:B------:R-:W-:Y:S01]  /*117e0*/  ULDC.64 UR4, c[0x0][0xae0] ;  /* 0x0002b80000047ab9 */ /* 0x000fe20000000a00 */
[----:B------:R-:W-:-:S02]  /*117f0*/  VIADD R13, R193, 0x40 ;  /* 0x00000040c10d7836 */ /* 0x000fc40000000000 */
[----:B------:R-:W-:Y:S01]  /*11800*/  IMAD R7, R9, UR4, RZ ;  /* 0x0000000409077c24 */ /* 0x000fe2000f8e02ff */
[----:B------:R-:W-:Y:S01]  /*11810*/  IADD3 R5, R5, R3, RZ ;  /* 0x0000000305057210 */ /* 0x000fe20007ffe0ff */
[----:B------:R-:W-:Y:S01]  /*11820*/  IMAD R3, R207, -0x40, R0 ;  /* 0xffffffc0cf037824 */ /* 0x000fe200078e0200 */
[-C--:B------:R-:W-:Y:S01]  /*11830*/  ISETP.GE.AND P0, PT, R13, R12.reuse, PT ;  /* 0x0000000c0d00720c */ /* 0x080fe20003f06270 */
[----:B------:R-:W-:Y:S01]  /*11840*/  VIADD R0, R200, 0x20 ;  /* 0x00000020c8007836 */ /* 0x000fe20000000000 */
[C---:B------:R-:W-:Y:S01]  /*11850*/  IADD3 R9, R193.reuse, 0x1c0, RZ ;  /* 0x000001c0c1097810 */ /* 0x040fe20007ffe0ff */
[C---:B------:R-:W-:Y:S01]  /*11860*/  VIADD R15, R193.reuse, 0x80 ;  /* 0x00000080c10f7836 */ /* 0x040fe20000000000 */
[----:B------:R-:W-:Y:S01]  /*11870*/  SEL R6, RZ, 0xffffffff, P0 ;  /* 0xffffffffff067807 */ /* 0x000fe20000000000 */
[C---:B------:R-:W-:Y:S01]  /*11880*/  VIADD R21, R193.reuse, 0xc0 ;  /* 0x000000c0c1157836 */ /* 0x040fe20000000000 */
[-C--:B------:R-:W-:Y:S01]  /*11890*/  ISETP.GE.AND P0, PT, R0, R3.reuse, PT ;  /* 0x000000030000720c */ /* 0x080fe20003f06270 */
[----:B------:R-:W-:Y:S01]  /*118a0*/  IMAD R7, R202, UR5, R7 ;  /* 0x00000005ca077c24 */ /* 0x000fe2000f8e0207 */
[----:B------:R-:W-:Y:S01]  /*118b0*/  ISETP.GE.AND P1, PT, R200, R3, PT ;  /* 0x00000003c800720c */ /* 0x000fe20003f26270 */
[----:B------:R-:W-:Y:S01]  /*118c0*/  IMAD.WIDE.U32 R4, R202, UR4, R4 ;  /* 0x00000004ca047c25 */ /* 0x000fe2000f8e0004 */
[----:B------:R-:W-:Y:S01]  /*118d0*/  SEL R0, RZ, 0x1, P2 ;  /* 0x00000001ff007807 */ /* 0x000fe20001000000 */
[----:B------:R-:W-:Y:S01]  /*118e0*/  ULDC.64 UR4, c[0x0][0xae8] ;  /* 0x0002ba0000047ab9 */ /* 0x000fe20000000a00 */
[----:B------:R-:W-:Y:S01]  /*118f0*/  SHF.L.U32 R3, R6, 0x1, RZ ;  /* 0x0000000106037819 */ /* 0x000fe200000006ff */
[----:B------:R-:W-:Y:S01]  /*11900*/  VIADD R27, R193, 0x140 ;  /* 0x00000140c11b7836 */ /* 0x000fe20000000000 */
[-C--:B------:R-:W-:Y:S01]  /*11910*/  ISETP.GE.AND P2, PT, R15, R12.reuse, PT ;  /* 0x0000000c0f00720c */ /* 0x080fe20003f46270 */
[----:B------:R-:W-:Y:S01]  /*11920*/  IMAD.IADD R5, R5, 0x1, R7 ;  /* 0x0000000105057824 */ /* 0x000fe200078e0207 */
[----:B------:R-:W-:Y:S01]  /*11930*/  ISETP.GE.AND P3, PT, R21, R12, PT ;  /* 0x0000000c1500720c */ /* 0x000fe20003f66270 */
[----:B------:R-:W-:Y:S01]  /*11940*/  VIADD R7, R193, 0x180 ;  /* 0x00000180c1077836 */ /* 0x000fe20000000000 */
[----:B------:R-:W-:-:S02]  /*11950*/  LOP3.LUT R0, R3, 0x2, R0, 0xe2, !PT ;  /* 0x0000000203007812 */ /* 0x000fc400078ee200 */
[----:B------:R-:W-:Y:S02]  /*11960*/  SEL R3, RZ, 0x4, P2 ;  /* 0x00000004ff037807 */ /* 0x000fe40001000000 */
[----:B------:R-:W-:Y:S02]  /*11970*/  SEL R6, RZ, 0x8, P3 ;  /* 0x00000008ff067807 */ /* 0x000fe40001800000 */
[-C--:B------:R-:W-:Y:S02]  /*11980*/  ISETP.GE.AND P2, PT, R25, R12.reuse, PT ;  /* 0x0000000c1900720c */ /* 0x080fe40003f46270 */
[-C--:B------:R-:W-:Y:S02]  /*11990*/  ISETP.GE.AND P3, PT, R27, R12.reuse, PT ;  /* 0x0000000c1b00720c */ /* 0x080fe40003f66270 */
[----:B------:R-:W-:Y:S02]  /*119a0*/  ISETP.GE.AND P4, PT, R7, R12, PT ;  /* 0x0000000c0700720c */ /* 0x000fe40003f86270 */
[----:B------:R-:W-:Y:S01]  /*119b0*/  LOP3.LUT R3, R6, R0, R3, 0xfe, !PT ;  /* 0x0000000006037212 */ /* 0x000fe200078efe03 */
[----:B------:R-:W-:Y:S01]  /*119c0*/  IMAD R0, R208, UR4, RZ ;  /* 0x00000004d0007c24 */ /* 0x000fe2000f8e02ff */
[----:B------:R-:W-:-:S02]  /*119d0*/  SEL R6, RZ, 0x10, P2 ;  /* 0x00000010ff067807 */ /* 0x000fc40001000000 */
[----:B------:R-:W-:Y:S02]  /*119e0*/  SEL R7, RZ, 0x20, P3 ;  /* 0x00000020ff077807 */ /* 0x000fe40001800000 */
        /* <DEDUP_REMOVED lines=39> */
.L_x_3757:
[----:B------:R-:W-:Y:S05]  /*11c60*/  BSYNC B1 ;  /* 0x0000000000017941 */ /* 0x000fea0003800000 */
.L_x_3756:
[----:B------:R-:W-:Y:S05]  /*11c70*/  @P0 BRA `(.L_x_3752) ;  /* 0x0000000000700947 */ /* 0x000fea0003800000 */
[----:B------:R-:W-:Y:S01]  /*11c80*/  IADD3 R3, P0, R8, 0x20, RZ ;  /* 0x0000002008037810 */ /* 0x000fe20007f1e0ff */
        /* <DEDUP_REMOVED lines=27> */
.L_x_3752:
[----:B------:R-:W-:Y:S05]  /*11e40*/  BSYNC B0 ;  /* 0x0000000000007941 */ /* 0x000fea0003800000 */
.L_x_3746:
[----:B------:R-:W-:Y:S02]  /*11e50*/  ULDC UR4, c[0x0][0xc14] ;  /* 0x0003050000047ab9 */ /* 0x000fe40000000800 */
[----:B--2---:R-:W-:-:S13]  /*11e60*/  ISETP.GE.AND P0, PT, R187, UR4, PT ;  /* 0x00000004bb007c0c */ /* 0x004fda000bf06270 */
[----:B------:R-:W-:Y:S05]  /*11e70*/  @!P0 BRA `(.L_x_3758) ;  /* 0xfffffef000a08947 */ /* 0x000fea000383ffff */
[----:B------:R-:W-:Y:S05]  /*11e80*/  BRA `(.L_x_3612) ;  /* 0x00000060008c7947 */ /* 0x000fea0003800000 */
.L_x_3610:
        /* <DEDUP_REMOVED lines=61> */
.L_x_3763:
        /* <DEDUP_REMOVED lines=15> */
.L_x_3762:
[----:B------:R-:W-:Y:S05]  /*12350*/  BSYNC B0 ;  /* 0x0000000000007941 */ /* 0x000fea0003800000 */
.L_x_3761:
        /* <DEDUP_REMOVED lines=25> */
.L_x_3759:
        /* <DEDUP_REMOVED lines=20> */
.L_x_3764:
        /* <DEDUP_REMOVED lines=10> */
[----:B------:R-:W-:-:S05]  /*126d0*/  IMAD R2, R9, R4, R3 ;  /* 0x0000000409027224 */ /* 0x000fca00078e0203 */
[----:B------:R-:W-:-:S13]  /*126e0*/  ISETP.GT.U32.AND P0, PT, R11, R2, PT ;  /* 0x000000020b00720c */ /* 0x000fda0003f04070 */
[----:B------:R-:W-:Y:S01]  /*126f0*/  @!P0 IADD3 R2, R2, -R11, RZ ;  /* 0x8000000b02028210 */ /* 0x000fe20007ffe0ff */
[----:B------:R-:W-:-:S03]  /*12700*/  @!P0 VIADD R9, R9, 0x1 ;  /* 0x0000000109098836 */ /* 0x000fc60000000000 */
[----:B------:R-:W-:Y:S02]  /*12710*/  ISETP.GE.U32.AND P0, PT, R2, R11, PT ;  /* 0x0000000b0200720c */ /* 0x000fe40003f06070 */
[----:B------:R-:W-:-:S11]  /*12720*/  LOP3.LUT R2, R5, R6, RZ, 0x3c, !PT ;  /* 0x0000000605027212 */ /* 0x000fd600078e3cff */
        /* <DEDUP_REMOVED lines=9> */
[----:B------:R-:W-:Y:S01]  /*127c0*/  VIADDMNMX R8, R3, UR4, R8, PT ;  /* 0x0000000403087c46 */ /* 0x000fe2000b800108 */
[----:B------:R-:W-:-:S03]  /*127d0*/  IMAD.IADD R4, R5, 0x1, R4 ;  /* 0x0000000105047824 */ /* 0x000fc600078e0204 */
[----:B------:R-:W-:-:S04]  /*127e0*/  IABS R7, R8 ;  /* 0x0000000800077213 */ /* 0x000fc80000000000 */
[----:B------:R-:W1:Y:S08]  /*127f0*/  I2F.RP R10, R7 ;  /* 0x00000007000a7306 */ /* 0x000e700000209400 */
[----:B-1----:R-:W1:Y:S02]  /*12800*/  MUFU.RCP R10, R10 ;  /* 0x0000000a000a7308 */ /* 0x002e640000001000 */
[----:B-1----:R-:W-:-:S06]  /*12810*/  VIADD R2, R10, 0xffffffe ;  /* 0x0ffffffe0a027836 */ /* 0x002fcc0000000000 */
[----:B------:R1:W2:Y:S02]  /*12820*/  F2I.FTZ.U32.TRUNC.NTZ R3, R2 ;  /* 0x0000000200037305 */ /* 0x0002a4000021f000 */
[----:B-1----:R-:W-:Y:S01]  /*12830*/  IMAD.MOV.U32 R2, RZ, RZ, RZ ;  /* 0x000000ffff027224 */ /* 0x002fe200078e00ff */
[----:B--2---:R-:W-:-:S05]  /*12840*/  IADD3 R6, RZ, -R3, RZ ;  /* 0x80000003ff067210 */ /* 0x004fca0007ffe0ff */
        /* <DEDUP_REMOVED lines=14> */
[----:B------:R-:W-:Y:S02]  /*12930*/  @!P0 IADD3 R3, -R3, RZ, RZ ;  /* 0x000000ff03038210 */ /* 0x000fe40007ffe1ff */
[----:B------:R-:W-:-:S13]  /*12940*/  ISETP.NE.AND P0, PT, R8, RZ, PT ;  /* 0x000000ff0800720c */ /* 0x000fda0003f05270 */
[----:B------:R-:W-:Y:S01]  /*12950*/  @!P0 LOP3.LUT R3, RZ, R8, RZ, 0x33, !PT ;  /* 0x00000008ff038212 */ /* 0x000fe200078e33ff */
[----:B------:R-:W-:-:S03]  /*12960*/  IMAD.MOV R8, RZ, RZ, -R8 ;  /* 0x000000ffff087224 */ /* 0x000fc600078e0a08 */
[----:B------:R-:W-:Y:S01]  /*12970*/  LOP3.LUT R2, RZ, R3, RZ, 0x33, !PT ;  /* 0x00000003ff027212 */ /* 0x000fe200078e33ff */
[----:B------:R-:W-:-:S03]  /*12980*/  IMAD R18, R3, R8, R4 ;  /* 0x0000000803127224 */ /* 0x000fc600078e0204 */
[----:B------:R-:W-:Y:S01]  /*12990*/  IADD3 R17, R17, R2, RZ ;  /* 0x0000000211117210 */ /* 0x000fe20007ffe0ff */
[----:B------:R-:W-:Y:S06]  /*129a0*/  BRA `(.L_x_3765) ;  /* 0x00000000000c7947 */ /* 0x000fec0003800000 */
.L_x_3760:
[----:B------:R-:W-:Y:S01]  /*129b0*/  IMAD.MOV.U32 R17, RZ, RZ, RZ ;  /* 0x000000ffff117224 */ /* 0x000fe200078e00ff */
[----:B------:R-:W-:Y:S01]  /*129c0*/  MOV R18, RZ ;  /* 0x000000ff00127202 */ /* 0x000fe20000000f00 */
[----:B------:R-:W-:-:S07]  /*129d0*/  IMAD.U32 R16, RZ, RZ, UR6 ;  /* 0x00000006ff107e24 */ /* 0x000fce000f8e00ff */
.L_x_3765:
        /* <DEDUP_REMOVED lines=16> */
[----:B------:R-:W-:Y:S01]  /*12ae0*/  ULDC.64 UR38, c[0x0][0x198] ;  /* 0x0000660000267ab9 */ /* 0x000fe20000000a00 */
[----:B------:R-:W-:Y:S02]  /*12af0*/  ULDC UR36, c[0x0][0xc] ;  /* 0x0000030000247ab9 */ /* 0x000fe40000000800 */
[----:B------:R1:W-:Y:S04]  /*12b00*/  STL [R1+0x8], R0 ;  /* 0x0000080001007387 */ /* 0x0003e80000100800 */
[----:B------:R1:W-:Y:S04]  /*12b10*/  STL [R1+0x4], RZ ;  /* 0x000004ff01007387 */ /* 0x0003e80000100800 */
[----:B------:R1:W-:Y:S04]  /*12b20*/  STL [R1+0xc], R0 ;  /* 0x00000c0001007387 */ /* 0x0003e80000100800 */
[----:B------:R1:W-:Y:S02]  /*12b30*/  STL [R1+0x28], RZ ;  /* 0x000028ff01007387 */ /* 0x0003e40000100800 */
.L_x_3850:
[----:B--2---:R-:W2:Y:S02]  /*12b40*/  LDC.64 R2, c[0x0][0xc60] ;  /* 0x00031800ff027b82 */ /* 0x004ea40000000a00 */
[----:B--2---:R-:W-:-:S05]  /*12b50*/  IMAD.WIDE R2, R19, 0x4, R2 ;  /* 0x0000000413027825 */ /* 0x004fca00078e0202 */
[----:B-1----:R-:W1:Y:S01]  /*12b60*/  LDG.E R11, desc[UR40][R2.64] ;  /* 0x00000028020b7981 */ /* 0x002e62000c1e1900 */
[----:B------:R-:W-:Y:S05]  /*12b70*/  YIELD ;  /* 0x0000000000007946 */ /* 0x000fea0003800000 */
[----:B------:R-:W-:Y:S01]  /*12b80*/  ULDC.64 UR4, c[0x0][0xa28] ;  /* 0x00028a0000047ab9 */ /* 0x000fe20000000a00 */
[----:B------:R-:W-:Y:S02]  /*12b90*/  CS2R R8, SRZ ;  /* 0x0000000000087805 */ /* 0x000fe4000001ff00 */
[----:B------:R-:W-:Y:S01]  /*12ba0*/  ISETP.NE.U32.AND P0, PT, RZ, UR4, PT ;  /* 0x00000004ff007c0c */ /* 0x000fe2000bf05070 */
[----:B------:R-:W-:Y:S01]  /*12bb0*/  ULDC.64 UR8, c[0x0][0xa08] ;  /* 0x0002820000087ab9 */ /* 0x000fe20000000a00 */
[----:B------:R-:W-:-:S02]  /*12bc0*/  ULDC.64 UR10, c[0x0][0xa10] ;  /* 0x00028400000a7ab9 */ /* 0x000fc40000000a00 */
[----:B------:R-:W-:Y:S02]  /*12bd0*/  ISETP.NE.AND.EX P0, PT, RZ, UR5, PT, P0 ;  /* 0x00000005ff007c0c */ /* 0x000fe4000bf05300 */
[----:B-1----:R-:W-:Y:S01]  /*12be0*/  SHF.R.S32.HI R0, RZ, 0x1f, R11 ;  /* 0x0000001fff007819 */ /* 0x002fe2000001140b */
[----:B------:R-:W-:Y:S10]  /*12bf0*/  STL [R1+0x18], R11 ;  /* 0x0000180b01007387 */ /* 0x000ff40000100800 */
[----:B------:R-:W-:-:S04]  /*12c00*/  @P0 LEA R2, P1, R11, UR4, 0x2 ;  /* 0x000000040b020c11 */ /* 0x000fc8000f8210ff */
[----:B------:R-:W-:Y:S01]  /*12c10*/  @P0 LEA.HI.X R3, R11, UR5, R0, 0x2, P1 ;  /* 0x000000050b030c11 */ /* 0x000fe200088f1400 */
[----:B------:R-:W-:-:S04]  /*12c20*/  ULDC.64 UR4, c[0x0][0xa18] ;  /* 0x0002860000047ab9 */ /* 0x000fc80000000a00 */
[----:B------:R1:W5:Y:S01]  /*12c30*/  @P0 LDG.E R8, desc[UR40][R2.64] ;  /* 0x0000002802080981 */ /* 0x000362000c1e1900 */
[----:B------:R-:W-:Y:S02]  /*12c40*/  ISETP.NE.U32.AND P0, PT, RZ, UR4, PT ;  /* 0x00000004ff007c0c */ /* 0x000fe4000bf05070 */
[C---:B------:R-:W-:Y:S02]  /*12c50*/  SHF.L.U32 R15, R11.reuse, 0x2, RZ ;  /* 0x000000020b0f7819 */ /* 0x040fe400000006ff */
[----:B------:R-:W-:Y:S02]  /*12c60*/  ISETP.NE.AND.EX P0, PT, RZ, UR5, PT, P0 ;  /* 0x00000005ff007c0c */ /* 0x000fe4000bf05300 */
[----:B------:R-:W-:Y:S01]  /*12c70*/  SHF.L.U64.HI R14, R11, 0x2, R0 ;  /* 0x000000020b0e7819 */ /* 0x000fe20000010200 */
[----:B------:R-:W-:Y:S01]  /*12c80*/  STL [R1+0x20], R15 ;  /* 0x0000200f01007387 */ /* 0x000fe20000100800 */
[----:B------:R-:W-:-:S03]  /*12c90*/  ULDC UR6, c[0x0][0x338] ;  /* 0x0000ce0000067ab9 */ /* 0x000fc60000000800 */
[----:B------:R-:W-:Y:S06]  /*12ca0*/  STL [R1+0x24], R14 ;  /* 0x0000240e01007387 */ /* 0x000fec0000100800 */
[----:B------:R-:W-:-:S04]  /*12cb0*/  @P0 IADD3 R12, P1, R15, UR4, RZ ;  /* 0x000000040f0c0c10 */ /* 0x000fc8000ff3e0ff */
[C---:B0-----:R-:W-:Y:S01]  /*12cc0*/  @P0 IADD3.X R13, R14.reuse, UR5, RZ, P1, !PT ;  /* 0x000000050e0d0c10 */ /* 0x041fe20008ffe4ff */
[----:B------:R-:W-:Y:S02]  /*12cd0*/  ULDC.64 UR4, c[0x0][0xa00] ;  /* 0x0002800000047ab9 */ /* 0x000fe40000000a00 */
[----:B------:R-:W-:Y:S02]  /*12ce0*/  ISETP.NE.U32.AND P2, PT, RZ, UR4, PT ;  /* 0x00000004ff007c0c */ /* 0x000fe4000bf45070 */
[C---:B-1----:R-:W-:Y:S02]  /*12cf0*/  IADD3 R2, P1, R15.reuse, UR4, RZ ;  /* 0x000000040f027c10 */ /* 0x042fe4000ff3e0ff */
[----:B------:R-:W-:Y:S02]  /*12d00*/  ISETP.NE.AND.EX P2, PT, RZ, UR5, PT, P2 ;  /* 0x00000005ff007c0c */ /* 0x000fe4000bf45320 */
[----:B------:R-:W-:Y:S01]  /*12d10*/  IADD3.X R3, R14, UR5, RZ, P1, !PT ;  /* 0x000000050e037c10 */ /* 0x000fe20008ffe4ff */
[----:B------:R-:W-:Y:S01]  /*12d20*/  ULDC UR4, c[0x0][0x288] ;  /* 0x0000a20000047ab9 */ /* 0x000fe20000000800 */
[----:B------:R-:W-:Y:S01]  /*12d30*/  IADD3 R6, P1, R15, UR8, RZ ;  /* 0x000000080f067c10 */ /* 0x000fe2000ff3e0ff */
[----:B------:R-:W-:Y:S01]  /*12d40*/  IMAD.U32 R10, RZ, RZ, UR4 ;  /* 0x00000004ff0a7e24 */ /* 0x000fe2000f8e00ff */
[----:B------:R-:W-:-:S02]  /*12d50*/  ULDC.64 UR4, c[0x0][0x3f8] ;  /* 0x0000fe0000047ab9 */ /* 0x000fc40000000a00 */
[----:B------:R-:W-:-:S03]  /*12d60*/  IADD3.X R7, R14, UR9, RZ, P1, !PT ;  /* 0x000000090e077c10 */ /* 0x000fc60008ffe4ff */
[----:B------:R0:W5:Y:S04]  /*12d70*/  @P0 LDG.E R10, desc[UR40][R12.64] ;  /* 0x000000280c0a0981 */ /* 0x000168000c1e1900 */
[----:B------:R-:W2:Y:S01]  /*12d80*/  @P2 LDG.E R9, desc[UR40][R2.64] ;  /* 0x0000002802092981 */ /* 0x000ea2000c1e1900 */
[----:B------:R-:W-:Y:S01]  /*12d90*/  UISETP.NE.U32.AND UP0, UPT, UR4, URZ, UPT ;  /* 0x0000003f0400728c */ /* 0x000fe2000bf05070 */
[----:B------:R-:W-:Y:S02]  /*12da0*/  IADD3 R4, P1, R15, UR10, RZ ;  /* 0x0000000a0f047c10 */ /* 0x000fe4000ff3e0ff */
[----:B------:R-:W-:Y:S01]  /*12db0*/  ULDC UR4, c[0x0][0x404] ;  /* 0x0001010000047ab9 */ /* 0x000fe20000000800 */
[----:B------:R-:W-:Y:S01]  /*12dc0*/  UISETP.NE.AND.EX UP0, UPT, UR5, URZ, UPT, UP0 ;  /* 0x0000003f0500728c */ /* 0x000fe2000bf05300 */
[----:B------:R-:W-:-:S02]  /*12dd0*/  IADD3.X R5, R14, UR11, RZ, P1, !PT ;  /* 0x0000000b0e057c10 */ /* 0x000fc40008ffe4ff */
[----:B------:R-:W-:Y:S01]  /*12de0*/  ISETP.NE.U32.AND P1, PT, RZ, UR8, PT ;  /* 0x00000008ff007c0c */ /* 0x000fe2000bf25070 */
[----:B------:R-:W-:Y:S01]  /*12df0*/  USEL UR4, UR4, 0x1, UP0 ;  /* 0x0000000104047887 */ /* 0x000fe20008000000 */
[----:B------:R-:W-:Y:S02]  /*12e00*/  ULDC UR5, c[0x0][0x2e0] ;  /* 0x0000b80000057ab9 */ /* 0x000fe40000000800 */
[----:B------:R-:W-:Y:S01]  /*12e10*/  ISETP.NE.AND.EX P3, PT, RZ, UR9, PT, P1 ;  /* 0x00000009ff007c0c */ /* 0x000fe2000bf65310 */
[----:B------:R-:W-:Y:S01]  /*12e20*/  UIMAD UR4, UR4, UR5, URZ ;  /* 0x00000005040472a4 */ /* 0x000fe2000f8e023f */
[----:B------:R-:W-:Y:S01]  /*12e30*/  ISETP.NE.U32.AND P1, PT, RZ, UR10, PT ;  /* 0x0000000aff007c0c */ /* 0x000fe2000bf25070 */
[----:B------:R-:W-:-:S03]  /*12e40*/  IMAD.U32 R0, RZ, RZ, UR6 ;  /* 0x00000006ff007e24 */ /* 0x000fc6000f8e00ff */
[----:B------:R-:W-:Y:S01]  /*12e50*/  ISETP.NE.AND.EX P1, PT, RZ, UR11, PT, P1 ;  /* 0x0000000bff007c0c */ /* 0x000fe2000bf25310 */
[----:B--2---:R1:W-:Y:S02]  /*12e60*/  STL [R1+0x2c], R9 ;  /* 0x00002c0901007387 */ /* 0x0043e40000100800 */
[----:B-1----:R-:W-:Y:S01]  /*12e70*/  MOV R9, UR4 ;  /* 0x0000000400097c02 */ /* 0x002fe20008000f00 */
[----:B0-----:R-:W-:Y:S09]  /*12e80*/  @P0 BRA `(.L_x_3767) ;  /* 0x0000000000100947 */ /* 0x001ff20003800000 */
[----:B------:R-:W-:Y:S05]  /*12e90*/  @!P2 BRA `(.L_x_3767) ;  /* 0x00000000000ca947 */ /* 0x000fea0003800000 */
[----:B-----5:R-:W2:Y:S04]  /*12ea0*/  LDG.E R10, desc[UR40][R2.64] ;  /* 0x00000028020a7981 */ /* 0x020ea8000c1e1900 */
[----:B------:R-:W2:Y:S02]  /*12eb0*/  LDG.E R2, desc[UR40][R2.64+0x4] ;  /* 0x0000042802027981 */ /* 0x000ea4000c1e1900 */
[----:B--2---:R-:W-:-:S07]  /*12ec0*/  IMAD.IADD R10, R2, 0x1, -R10 ;  /* 0x00000001020a7824 */ /* 0x004fce00078e0a0a */
.L_x_3767:
[----:B------:R-:W-:Y:S01]  /*12ed0*/  IMAD.MOV.U32 R2, RZ, RZ, RZ ;  /* 0x000000ffff027224 */ /* 0x000fe200078e00ff */
[----:B------:R-:W-:Y:S01]  /*12ee0*/  MOV R20, RZ ;  /* 0x000000ff00147202 */ /* 0x000fe20000000f00 */
[----:B------:R-:W-:-:S04]  /*12ef0*/  ULDC.64 UR4, c[0x0][0xa20] ;  /* 0x0002880000047ab9 */ /* 0x000fc80000000a00 */
[----:B------:R-:W2:Y:S04]  /*12f00*/  @P3 LDG.E R2, desc[UR40][R6.64] ;  /* 0x0000002806023981 */ /* 0x000ea8000c1e1900 */
[----:B------:R0:W5:Y:S01]  /*12f10*/  @P1 LDG.E R20, desc[UR40][R4.64] ;  /* 0x0000002804141981 */ /* 0x000162000c1e1900 */
[----:B------:R-:W-:-:S04]  /*12f20*/  ISETP.NE.U32.AND P0, PT, RZ, UR4, PT ;  /* 0x00000004ff007c0c */ /* 0x000fc8000bf05070 */
[----:B------:R-:W-:Y:S01]  /*12f30*/  ISETP.NE.AND.EX P0, PT, RZ, UR5, PT, P0 ;  /* 0x00000005ff007c0c */ /* 0x000fe2000bf05300 */
[----:B--2--5:R-:W-:-:S05]  /*12f40*/  IMAD.IADD R2, R2, 0x1, R8 ;  /* 0x0000000102027824 */ /* 0x024fca00078e0208 */
[----:B------:R0:W-:Y:S07]  /*12f50*/  STL [R1+0x10], R2 ;  /* 0x0000100201007387 */ /* 0x0001ee0000100800 */
[----:B------:R-:W-:Y:S05]  /*12f60*/  @!P0 BRA `(.L_x_3768) ;  /* 0x0000000000108947 */ /* 0x000fea0003800000 */
[----:B0-----:R-:W-:-:S04]  /*12f70*/  IADD3 R2, P0, R15, UR4, RZ ;  /* 0x000000040f027c10 */ /* 0x001fc8000ff1e0ff */
[----:B------:R-:W-:-:S05]  /*12f80*/  IADD3.X R3, R14, UR5, RZ, P0, !PT ;  /* 0x000000050e037c10 */ /* 0x000fca00087fe4ff */
[----:B------:R0:W5:Y:S01]  /*12f90*/  LDG.E R9, desc[UR40][R2.64] ;  /* 0x0000002802097981 */ /* 0x000162000c1e1900 */
[----:B------:R-:W-:Y:S05]  /*12fa0*/  BRA `(.L_x_3769) ;  /* 0x0000000000107947 */ /* 0x000fea0003800000 */
.L_x_3768:
[----:B------:R-:W-:Y:S05]  /*12fb0*/  @!P3 BRA `(.L_x_3769) ;  /* 0x00000000000cb947 */ /* 0x000fea0003800000 */
[----:B------:R-:W2:Y:S04]  /*12fc0*/  LDG.E R9, desc[UR40][R6.64] ;  /* 0x0000002806097981 */ /* 0x000ea8000c1e1900 */
[----:B------:R-:W2:Y:S02]  /*12fd0*/  LDG.E R6, desc[UR40][R6.64+0x4] ;  /* 0x0000042806067981 */ /* 0x000ea4000c1e1900 */
[----:B--2---:R-:W-:-:S07]  /*12fe0*/  IMAD.IADD R9, R6, 0x1, -R9 ;  /* 0x0000000106097824 */ /* 0x004fce00078e0a09 */
.L_x_3769:
[----:B0-----:R-:W2:Y:S01]  /*12ff0*/  @P1 LDG.E R2, desc[UR40][R4.64] ;  /* 0x0000002804021981 */ /* 0x001ea2000c1e1900 */
[----:B-----5:R-:W-:-:S03]  /*13000*/  IADD3 R9, -R8, R9, RZ ;  /* 0x0000000908097210 */ /* 0x020fc60007ffe1ff */
[----:B------:R-:W2:Y:S01]  /*13010*/  @P1 LDG.E R4, desc[UR40][R4.64+0x4] ;  /* 0x0000042804041981 */ /* 0x000ea2000c1e1900 */
[----:B------:R-:W-:Y:S01]  /*13020*/  LEA R3, R17, 0x7f, 0x6 ;  /* 0x0000007f11037811 */ /* 0x000fe200078e30ff */
[----:B------:R-:W-:Y:S01]  /*13030*/  BSSY B0, `(.L_x_3770) ;  /* 0x0000115000007945 */ /* 0x000fe20003800000 */
[----:B------:R-:W-:Y:S01]  /*13040*/  PLOP3.LUT P2, PT, PT, PT, PT, 0x80, 0x0 ;  /* 0x000000000000781c */ /* 0x000fe20003f4f070 */
[----:B--2---:R-:W-:-:S04]  /*13050*/  @P1 IMAD.IADD R0, R4, 0x1, -R2 ;  /* 0x0000000104001824 */ /* 0x004fc800078e0a02 */
[----:B------:R-:W-:-:S05]  /*13060*/  IMAD.IADD R2, R9, 0x1, R0 ;  /* 0x0000000109027824 */ /* 0x000fca00078e0200 */
[C---:B------:R-:W-:Y:S02]  /*13070*/  IADD3 R3, R2.reuse, R3, -R10 ;  /* 0x0000000302037210 */ /* 0x040fe40007ffe80a */
[----:B------:R-:W-:-:S04]  /*13080*/  IADD3 R2, R2, 0x3f, RZ ;  /* 0x0000003f02027810 */ /* 0x000fc80007ffe0ff */
[----:B------:R-:W-:-:S04]  /*13090*/  SHF.R.S32.HI R4, RZ, 0x1f, R2 ;  /* 0x0000001fff047819 */ /* 0x000fc80000011402 */
[----:B------:R-:W-:Y:S02]  /*130a0*/  LEA.HI R4, R4, R2, RZ, 0x6 ;  /* 0x0000000204047211 */ /* 0x000fe400078f30ff */
[----:B------:R-:W-:-:S04]  /*130b0*/  SHF.R.S32.HI R2, RZ, 0x1f, R3 ;  /* 0x0000001fff027819 */ /* 0x000fc80000011403 */
[----:B------:R-:W-:Y:S02]  /*130c0*/  LEA.HI R2, R2, R3, RZ, 0x6 ;  /* 0x0000000302027211 */ /* 0x000fe400078f30ff */
[----:B------:R-:W-:Y:S02]  /*130d0*/  SHF.R.S32.HI R4, RZ, 0x6, R4 ;  /* 0x00000006ff047819 */ /* 0x000fe40000011404 */
[----:B------:R-:W-:-:S04]  /*130e0*/  SHF.R.S32.HI R2, RZ, 0x6, R2 ;  /* 0x00000006ff027819 */ /* 0x000fc80000011402 */
[----:B------:R-:W-:-:S05]  /*130f0*/  VIMNMX R6, R4, R2, PT ;  /* 0x0000000204067248 */ /* 0x000fca0003fe0100 */
[--C-:B------:R-:W-:Y:S02]  /*13100*/  IMAD R2, R6, 0x40, -R9.reuse ;  /* 0x0000004006027824 */ /* 0x100fe400078e0a09 */
[----:B------:R-:W-:-:S03]  /*13110*/  IMAD.MOV R9, RZ, RZ, -R9 ;  /* 0x000000ffff097224 */ /* 0x000fc600078e0a09 */
[----:B------:R-:W-:Y:S02]  /*13120*/  VIMNMX R2, R2, R0, PT ;  /* 0x0000000002027248 */ /* 0x000fe40003fe0100 */
[----:B------:R-:W-:-:S04]  /*13130*/  VIMNMX R9, RZ, R9, !PT ;  /* 0x00000009ff097248 */ /* 0x000fc80007fe0100 */
[----:B------:R-:W-:Y:S02]  /*13140*/  ISETP.GT.AND P0, PT, R2, R9, PT ;  /* 0x000000090200720c */ /* 0x000fe40003f04270 */
[----:B------:R-:W-:-:S11]  /*13150*/  SHF.R.U32.HI R0, RZ, 0x6, R9 ;  /* 0x00000006ff007819 */ /* 0x000fd60000011609 */
[----:B------:R-:W-:-:S04]  /*13160*/  @P0 IADD3 R2, R2, 0x3f, RZ ;  /* 0x0000003f02020810 */ /* 0x000fc80007ffe0ff */
[----:B------:R-:W-:Y:S01]  /*13170*/  @P0 SHF.R.S32.HI R3, RZ, 0x1f, R2 ;  /* 0x0000001fff030819 */ /* 0x000fe20000011402 */
[----:B------:R0:W-:Y:S03]  /*13180*/  STL [R1+0x1c], R6 ;  /* 0x00001c0601007387 */ /* 0x0001e60000100800 */
[----:B------:R-:W-:Y:S01]  /*13190*/  @P0 LEA.HI R3, R3, R2, RZ, 0x6 ;  /* 0x0000000203030211 */ /* 0x000fe200078f30ff */
[----:B------:R-:W-:-:S03]  /*131a0*/  IMAD.MOV.U32 R2, RZ, RZ, R0 ;  /* 0x000000ffff027224 */ /* 0x000fc600078e0000 */
[----:B------:R-:W-:-:S04]  /*131b0*/  @P0 SHF.R.S32.HI R2, RZ, 0x6, R3 ;  /* 0x00000006ff020819 */ /* 0x000fc80000011403 */
[----:B------:R-:W-:-:S13]  /*131c0*/  ISETP.GT.AND P0, PT, R2, R0, PT ;  /* 0x000000000200720c */ /* 0x000fda0003f04270 */
[----:B0-----:R-:W-:Y:S05]  /*131d0*/  @!P0 BRA `(.L_x_3771) ;  /* 0x0000000c00e88947 */ /* 0x001fea0003800000 */
[----:B------:R-:W0:Y:S01]  /*131e0*/  LDC R3, c[0x0][0x428] ;  /* 0x00010a00ff037b82 */ /* 0x000e220000000800 */
[----:B------:R-:W-:Y:S01]  /*131f0*/  UMOV UR4, 0xffffffff ;  /* 0xffffffff00047882 */ /* 0x000fe20000000000 */
[----:B0-----:R-:W-:Y:S01]  /*13200*/  ISETP.NE.AND P0, PT, R3, 0x1, PT ;  /* 0x000000010300780c */ /* 0x001fe20003f05270 */
[----:B------:R-:W-:-:S12]  /*13210*/  IMAD.MOV.U32 R3, RZ, RZ, R18 ;  /* 0x000000ffff037224 */ /* 0x000fd800078e0012 */
[----:B------:R-:W0:Y:S08]  /*13220*/  @P0 LDC R4, c[0x0][0x42c] ;  /* 0x00010b00ff040b82 */ /* 0x000e300000000800 */
[----:B------:R-:W1:Y:S01]  /*13230*/  @P0 LDC R5, c[0x0][0x430] ;  /* 0x00010c00ff050b82 */ /* 0x000e620000000800 */
[----:B0-----:R-:W-:-:S05]  /*13240*/  @P0 IMAD.HI.U32 R4, R18, R4, RZ ;  /* 0x0000000412040227 */ /* 0x001fca00078e00ff */
[----:B-1----:R-:W-:Y:S02]  /*13250*/  @P0 SHF.R.U32.HI R3, RZ, R5, R4 ;  /* 0x00000005ff030219 */ /* 0x002fe40000011604 */
[----:B------:R-:W-:Y:S01]  /*13260*/  SEL R4, R11, RZ, !P1 ;  /* 0x000000ff0b047207 */ /* 0x000fe20004800000 */
[----:B------:R-:W-:Y:S06]  /*13270*/  BRA.DIV UR4, `(.L_x_3772) ;  /* 0x0000005e04307947 */ /* 0x000fec000b800000 */
.L_x_3918:
[----:B------:R-:W-:-:S03]  /*13280*/  UMOV UR4, 0xffffffff ;  /* 0xffffffff00047882 */ /* 0x000fc60000000000 */
[----:B------:R-:W-:Y:S05]  /*13290*/  BRA.DIV UR4, `(.L_x_3773) ;  /* 0x0000005e045c7947 */ /* 0x000fea000b800000 */
[----:B------:R-:W-:-:S13]  /*132a0*/  ELECT P6, URZ, PT ;  /* 0x00000000003f782f */ /* 0x000fda00038c0000 */
.L_x_3921:
[----:B------:R-:W2:Y:S01]  /*132b0*/  LDL R5, [R1+0x28] ;  /* 0x0000280001057983 */ /* 0x000ea20000100800 */
[----:B------:R-:W-:Y:S01]  /*132c0*/  BSSY B1, `(.L_x_3774) ;  /* 0x000000b000017945 */ /* 0x000fe20003800000 */
[----:B------:R-:W0:Y:S01]  /*132d0*/  S2R R9, SR_CgaCtaId ;  /* 0x0000000000097919 */ /* 0x000e220000008800 */
[----:B--2---:R-:W-:-:S04]  /*132e0*/  IADD3 R5, R5, 0x1, RZ ;  /* 0x0000000105057810 */ /* 0x004fc80007ffe0ff */
[----:B------:R-:W-:-:S04]  /*132f0*/  LEA.HI R6, R5, R5, RZ, 0x1 ;  /* 0x0000000505067211 */ /* 0x000fc800078f08ff */
[----:B------:R-:W-:-:S05]  /*13300*/  LOP3.LUT R6, R6, 0xfffffffe, RZ, 0xc0, !PT ;  /* 0xfffffffe06067812 */ /* 0x000fca00078ec0ff */
[----:B------:R-:W-:Y:S01]  /*13310*/  IMAD.IADD R5, R5, 0x1, -R6 ;  /* 0x0000000105057824 */ /* 0x000fe200078e0a06 */
[----:B------:R-:W-:-:S04]  /*13320*/  MOV R6, 0x400 ;  /* 0x0000040000067802 */ /* 0x000fc80000000f00 */
[----:B0-----:R-:W-:Y:S02]  /*13330*/  LEA R9, R9, R6, 0x18 ;  /* 0x0000000609097211 */ /* 0x001fe400078ec0ff */
[----:B------:R-:W-:-:S04]  /*13340*/  SHF.L.U32 R5, R5, 0x1f, RZ ;  /* 0x0000001f05057819 */ /* 0x000fc800000006ff */
[----:B------:R-:W0:Y:S02]  /*13350*/  SYNCS.PHASECHK.TRANS64.TRYWAIT P0, [R9+URZ+0x28c20], R5 ;  /* 0x028c2005090075a7 */ /* 0x000e24000800017f */
[----:B0-----:R-:W-:Y:S05]  /*13360*/  @!P0 BRA `(.L_x_3775) ;  /* 0x0000005c00488947 */ /* 0x001fea0003800000 */
.L_x_3922:
[----:B------:R-:W-:Y:S05]  /*13370*/  BSYNC B1 ;  /* 0x0000000000017941 */ /* 0x000fea0003800000 */
.L_x_3774:
        /* <DEDUP_REMOVED lines=8> */
.L_x_3923:
        /* <DEDUP_REMOVED lines=11> */
.L_x_3779:
        /* <DEDUP_REMOVED lines=17> */
[----:B------:R-:W2:Y:S02]  /*135c0*/  SYNCS.PHASECHK.TRANS64.TRYWAIT P0, [R5+URZ+0x28cc0], R7 ;  /* 0x028cc007050075a7 */ /* 0x000ea4000800017f */
[----:B-12---:R-:W-:Y:S05]  /*135d0*/  @!P0 BRA `(.L_x_3780) ;  /* 0x0000005800d48947 */ /* 0x006fea0003800000 */
.L_x_3924:
        /* <DEDUP_REMOVED lines=8> */
.L_x_3781:
        /* <DEDUP_REMOVED lines=51> */
.L_x_3777:
[----:B------:R-:W-:Y:S05]  /*13990*/  BSYNC B1 ;  /* 0x0000000000017941 */ /* 0x000fea0003800000 */
.L_x_3776:
        /* <DEDUP_REMOVED lines=12> */
[----:B0-----:R-:W-:Y:S05]  /*13a60*/  @!P0 BRA `(.L_x_3771) ;  /* 0x0000000400c48947 */ /* 0x001fea0003800000 */
[C---:B------:R-:W-:Y:S01]  /*13a70*/  IMAD R5, R2.reuse, 0x40, R20 ;  /* 0x0000004002057824 */ /* 0x040fe200078e0214 */
[----:B------:R-:W-:-:S03]  /*13a80*/  IADD3 R2, R2, -0x1, RZ ;  /* 0xffffffff02027810 */ /* 0x000fc60007ffe0ff */
[----:B------:R-:W-:-:S07]  /*13a90*/  VIADD R5, R5, 0xffffff80 ;  /* 0xffffff8005057836 */ /* 0x000fce0000000000 */
.L_x_3788:
[----:B------:R-:W-:Y:S05]  /*13aa0*/  YIELD ;  /* 0x0000000000007946 */ /* 0x000fea0003800000 */
[----:B------:R-:W-:Y:S04]  /*13ab0*/  BSSY B1, `(.L_x_3782) ;  /* 0x000005f000017945 */ /* 0x000fe80003800000 */
[----:B0-----:R-:W-:Y:S05]  /*13ac0*/  @!P6 BRA `(.L_x_3783) ;  /* 0x000000040074e947 */ /* 0x001fea0003800000 */
[----:B------:R-:W2:Y:S04]  /*13ad0*/  LDL R6, [R1+0x4] ;  /* 0x0000040001067983 */ /* 0x000ea80000100800 */
[----:B------:R-:W3:Y:S01]  /*13ae0*/  LDL R7, [R1+0xc] ;  /* 0x00000c0001077983 */ /* 0x000ee20000100800 */
[----:B--2---:R-:W-:Y:S01]  /*13af0*/  IMAD R6, R6, 0x8, R9 ;  /* 0x0000000806067824 */ /* 0x004fe200078e0209 */
[----:B---3--:R-:W-:-:S04]  /*13b00*/  SHF.L.U32 R7, R7, 0x1f, RZ ;  /* 0x0000001f07077819 */ /* 0x008fc800000006ff */
[----:B------:R-:W0:Y:S02]  /*13b10*/  SYNCS.PHASECHK.TRANS64.TRYWAIT P0, [R6+URZ+0x28ca0], R7 ;  /* 0x028ca007060075a7 */ /* 0x000e24000800017f */
[----:B0-----:R-:W-:Y:S05]  /*13b20*/  @!P0 BRA `(.L_x_3784) ;  /* 0x0000005400948947 */ /* 0x001fea0003800000 */
.L_x_3925:
        /* <DEDUP_REMOVED lines=11> */
.L_x_3785:
        /* <DEDUP_REMOVED lines=17> */
.L_x_3926:
        /* <DEDUP_REMOVED lines=8> */
.L_x_3787:
        /* <DEDUP_REMOVED lines=51> */
.L_x_3783:
[----:B------:R-:W-:Y:S05]  /*140a0*/  BSYNC B1 ;  /* 0x0000000000017941 */ /* 0x000fea0003800000 */
.L_x_3782:
        /* <DEDUP_REMOVED lines=13> */
.L_x_3771:
[----:B------:R-:W-:Y:S05]  /*14180*/  BSYNC B0 ;  /* 0x0000000000007941 */ /* 0x000fea0003800000 */
.L_x_3770:
[----:B------:R-:W2:Y:S01]  /*14190*/  LDL R6, [R1+0x1c] ;  /* 0x00001c0001067983 */ /* 0x000ea20000100800 */
        /* <DEDUP_REMOVED lines=9> */
[----:B0-----:R-:W0:Y:S01]  /*14230*/  S2R R7, SR_LANEID ;  /* 0x0000000000077919 */ /* 0x001e220000000000 */
[----:B------:R-:W-:Y:S01]  /*14240*/  VOTEU.ANY UR4, UPT, PT ;  /* 0x0000000000047886 */ /* 0x000fe200038e0100 */
[----:B------:R-:W1:Y:S01]  /*14250*/  LDC.64 R2, c[0x0][0xc38] ;  /* 0x00030e00ff027b82 */ /* 0x000e620000000a00 */
[----:B------:R-:W0:Y:S08]  /*14260*/  FLO.U32 R0, UR4 ;  /* 0x0000000400007d00 */ /* 0x000e3000080e0000 */
[----:B------:R-:W1:Y:S01]  /*14270*/  POPC R5, UR4 ;  /* 0x0000000400057d09 */ /* 0x000e620008000000 */
[----:B0-----:R-:W-:-:S13]  /*14280*/  ISETP.EQ.U32.AND P0, PT, R0, R7, PT ;  /* 0x000000070000720c */ /* 0x001fda0003f02070 */
[----:B-1----:R-:W2:Y:S01]  /*14290*/  @P0 ATOMG.E.ADD.STRONG.GPU PT, R3, desc[UR40][R2.64], R5 ;  /* 0x00000005020309a8 */ /* 0x002ea200081ee1e8 */
[----:B------:R-:W0:Y:S02]  /*142a0*/  S2R R4, SR_LTMASK ;  /* 0x0000000000047919 */ /* 0x000e240000003900 */
[----:B0-----:R-:W-:-:S04]  /*142b0*/  LOP3.LUT R4, R4, UR4, RZ, 0xc0, !PT ;  /* 0x0000000404047c12 */ /* 0x001fc8000f8ec0ff */
[----:B------:R-:W0:Y:S01]  /*142c0*/  POPC R7, R4 ;  /* 0x0000000400077309 */ /* 0x000e220000000000 */
[----:B--2---:R-:W0:Y:S02]  /*142d0*/  SHFL.IDX PT, R0, R3, R0, 0x1f ;  /* 0x00001f0003007589 */ /* 0x004e2400000e0000 */
[----:B0-----:R-:W-:Y:S01]  /*142e0*/  IADD3 R16, R0, UR36, R7 ;  /* 0x0000002400107c10 */ /* 0x001fe2000fffe007 */
[----:B------:R-:W-:Y:S06]  /*142f0*/  BRA `(.L_x_3791) ;  /* 0x0000002c00807947 */ /* 0x000fec0003800000 */
.L_x_3790:
        /* <DEDUP_REMOVED lines=16> */
[----:B0-----:R-:W-:Y:S01]  /*14400*/  IMAD.U32 R7, RZ, RZ, UR9 ;  /* 0x00000009ff077e24 */ /* 0x001fe2000f8e00ff */
[----:B------:R-:W-:Y:S01]  /*14410*/  MOV R12, 0x1 ;  /* 0x00000001000c7802 */ /* 0x000fe20000000f00 */
[----:B------:R-:W-:-:S02]  /*14420*/  IMAD.U32 R11, RZ, RZ, UR5 ;  /* 0x00000005ff0b7e24 */ /* 0x000fc4000f8e00ff */
[----:B------:R-:W-:Y:S02]  /*14430*/  IMAD.MOV.U32 R8, RZ, RZ, 0x70 ;  /* 0x00000070ff087424 */ /* 0x000fe400078e00ff */
[----:B------:R-:W-:-:S07]  /*14440*/  IMAD.MOV.U32 R13, RZ, RZ, RZ ;  /* 0x000000ffff0d7224 */ /* 0x000fce00078e00ff */
[----:B------:R-:W-:-:S07]  /*14450*/  LEPC R20, `(.L_x_3792) ;  /* 0x000000001014794e */ /* 0x000fce0000000000 */
[----:B-1----:R-:W-:Y:S05]  /*14460*/  CALL.ABS.NOINC R2 ;  /* 0x0000000002007343 */ /* 0x002fea0003c00000 */
.L_x_3792:
        /* <DEDUP_REMOVED lines=11> */
[----:B0-----:R-:W-:Y:S01]  /*14520*/  MOV R7, UR9 ;  /* 0x0000000900077c02 */ /* 0x001fe20008000f00 */
        /* <DEDUP_REMOVED lines=8> */
.L_x_3794:
        /* <DEDUP_REMOVED lines=16> */
.L_x_3793:
[----:B------:R-:W2:Y:S01]  /*146b0*/  LDL.LU R2, [R1+0x20] ;  /* 0x0000200001027983 */ /* 0x000ea20000300800 */
[----:B------:R-:W-:-:S03]  /*146c0*/  ULDC.64 UR4, c[0x0][0x9f8] ;  /* 0x00027e0000047ab9 */ /* 0x000fc60000000a00 */
[----:B------:R-:W3:Y:S04]  /*146d0*/  LDL.LU R0, [R1+0x24] ;  /* 0x0000240001007983 */ /* 0x000ee80000300800 */
[----:B------:R-:W4:Y:S04]  /*146e0*/  LDL.LU R4, [R1+0x2c] ;  /* 0x00002c0001047983 */ /* 0x000f280000300800 */
[----:B0-----:R-:W4:Y:S01]  /*146f0*/  LDL.LU R8, [R1+0x18] ;  /* 0x0000180001087983 */ /* 0x001f220000300800 */
        /* <DEDUP_REMOVED lines=26> */
.L_x_3795:
        /* <DEDUP_REMOVED lines=16> */
[----:B-----5:R-:W-:Y:S02]  /*149a0*/  SEL R6, R0, RZ, !P0 ;  /* 0x000000ff00067207 */ /* 0x020fe40004000000 */
[----:B--2---:R-:W-:Y:S01]  /*149b0*/  IADD3 R3, R3, -0x1, RZ ;  /* 0xffffffff03037810 */ /* 0x004fe20007ffe0ff */
[----:B------:R-:W-:Y:S06]  /*149c0*/  BRA.DIV UR4, `(.L_x_3796) ;  /* 0x0000004a04147947 */ /* 0x000fec000b800000 */
.L_x_3929:
[----:B------:R-:W-:Y:S01]  /*149d0*/  UMOV UR4, 0xffffffff ;  /* 0xffffffff00047882 */ /* 0x000fe20000000000 */
[----:B------:R-:W-:Y:S02]  /*149e0*/  SHF.R.S32.HI R8, RZ, 0x1f, R0 ;  /* 0x0000001fff087819 */ /* 0x000fe40000011400 */
[----:B------:R-:W-:Y:S05]  /*149f0*/  BRA.DIV UR4, `(.L_x_3797) ;  /* 0x0000004a043c7947 */ /* 0x000fea000b800000 */
[----:B------:R-:W-:-:S13]  /*14a00*/  ELECT P6, URZ, PT ;  /* 0x00000000003f782f */ /* 0x000fda00038c0000 */
.L_x_3932:
[----:B------:R-:W-:Y:S05]  /*14a10*/  @!P6 BRA `(.L_x_3798) ;  /* 0x0000000000fce947 */ /* 0x000fea0003800000 */
[----:B------:R-:W-:-:S04]  /*14a20*/  ISETP.NE.U32.AND P0, PT, R20, RZ, PT ;  /* 0x000000ff1400720c */ /* 0x000fc80003f05070 */
[----:B------:R-:W-:-:S13]  /*14a30*/  ISETP.NE.AND.EX P0, PT, R21, RZ, PT, P0 ;  /* 0x000000ff1500720c */ /* 0x000fda0003f05300 */
[----:B------:R-:W-:Y:S05]  /*14a40*/  @!P0 BRA `(.L_x_3799) ;  /* 0x0000000000488947 */ /* 0x000fea0003800000 */
[----:B------:R-:W0:Y:S01]  /*14a50*/  LDC R9, c[0x0][0x41c] ;  /* 0x00010700ff097b82 */ /* 0x000e220000000800 */
        /* <DEDUP_REMOVED lines=17> */
.L_x_3799:
        /* <DEDUP_REMOVED lines=9> */
.L_x_3933:
        /* <DEDUP_REMOVED lines=11> */
.L_x_3801:
        /* <DEDUP_REMOVED lines=22> */
.L_x_3798:
        /* <DEDUP_REMOVED lines=30> */
.L_x_3934:
[----:B------:R-:W-:Y:S05]  /*14ff0*/  BSYNC B0 ;  /* 0x0000000000007941 */ /* 0x000fea0003800000 */
.L_x_3802:
        /* <DEDUP_REMOVED lines=11> */
.L_x_3935:
        /* <DEDUP_REMOVED lines=11> */
.L_x_3807:
        /* <DEDUP_REMOVED lines=57> */
.L_x_3805:
[----:B------:R-:W-:Y:S05]  /*154f0*/  BSYNC B0 ;  /* 0x0000000000007941 */ /* 0x000fea0003800000 */
.L_x_3804:
        /* <DEDUP_REMOVED lines=33> */
[--C-:B------:R-:W-:Y:S01]  /*15710*/  SHF.R.S32.HI R3, RZ, 0x1f, R2.reuse ;  /* 0x0000001fff037819 */ /* 0x100fe20000011402 */
        /* <DEDUP_REMOVED lines=8> */
.L_x_3814:
[----:B------:R-:W2:Y:S01]  /*157a0*/  S2R R5, SR_CgaCtaId ;  /* 0x0000000000057919 */ /* 0x000ea20000008800 */
[----:B------:R-:W-:-:S04]  /*157b0*/  MOV R3, 0x400 ;  /* 0x0000040000037802 */ /* 0x000fc80000000f00 */
[----:B--2---:R-:W-:Y:S02]  /*157c0*/  LEA R3, R5, R3, 0x18 ;  /* 0x0000000305037211 */ /* 0x004fe400078ec0ff */
[----:B------:R-:W-:Y:S02]  /*157d0*/  SHF.L.U32 R5, R9, 0x1f, RZ ;  /* 0x0000001f09057819 */ /* 0x000fe400000006ff */
[----:B------:R-:W-:-:S04]  /*157e0*/  LEA R3, R12, R3, 0x3 ;  /* 0x000000030c037211 */ /* 0x000fc800078e18ff */
[----:B------:R-:W2:Y:S02]  /*157f0*/  SYNCS.PHASECHK.TRANS64.TRYWAIT P0, [R3+URZ+0x28c40], R5 ;  /* 0x028c4005030075a7 */ /* 0x000ea4000800017f */
[----:B--2---:R-:W-:Y:S05]  /*15800*/  @!P0 BRA `(.L_x_3815) ;  /* 0x0000003c00208947 */ /* 0x004fea0003800000 */
.L_x_3936:
[----:B0-----:R-:W0:Y:S02]  /*15810*/  S2R R9, SR_TID.X ;  /* 0x0000000000097919 */ /* 0x001e240000002100 */
[----:B0-----:R-:W-:-:S04]  /*15820*/  LOP3.LUT R9, R9, 0x7f, RZ, 0xc0, !PT ;  /* 0x0000007f09097812 */ /* 0x001fc800078ec0ff */
[----:B------:R-:W-:-:S13]  /*15830*/  ISETP.NE.AND P1, PT, R9, RZ, PT ;  /* 0x000000ff0900720c */ /* 0x000fda0003f25270 */
[----:B------:R-:W-:Y:S05]  /*15840*/  @P1 BRA `(.L_x_3816) ;  /* 0x00000000001c1947 */ /* 0x000fea0003800000 */
[----:B------:R-:W0:Y:S02]  /*15850*/  S2R R9, SR_TID.X ;  /* 0x0000000000097919 */ /* 0x000e240000002100 */
[----:B0-----:R-:W-:-:S04]  /*15860*/  LOP3.LUT R9, R9, 0x1f, RZ, 0xc0, !PT ;  /* 0x0000001f09097812 */ /* 0x001fc800078ec0ff */
[----:B------:R-:W-:Y:S01]  /*15870*/  ISETP.NE.AND P0, PT, R9, RZ, PT ;  /* 0x000000ff0900720c */ /* 0x000fe20003f05270 */
[----:B------:R-:W-:-:S04]  /*15880*/  IMAD.MOV.U32 R9, RZ, RZ, 0x2000 ;  /* 0x00002000ff097424 */ /* 0x000fc800078e00ff */
[----:B------:R0:W-:Y:S08]  /*15890*/  SYNCS.ARRIVE.TRANS64 RZ, [R3+URZ+0x28c30], R9 ;  /* 0x028c300903ff79a7 */ /* 0x0001f0000800003f */
[----:B------:R-:W-:Y:S05]  /*158a0*/  @!P0 BRA `(.L_x_3816) ;  /* 0x0000000000048947 */ /* 0x000fea0003800000 */
[----:B------:R-:W-:Y:S01]  /*158b0*/  BPT.TRAP 0x1 ;  /* 0x000000040000795c */ /* 0x000fe20000300000 */
.L_x_3816:
[----:B0-----:R-:W3:Y:S01]  /*158c0*/  LDL R9, [R1] ;  /* 0x0000000001097983 */ /* 0x001ee20000100800 */
[----:B------:R-:W-:-:S03]  /*158d0*/  MOV R11, 0x400 ;  /* 0x00000400000b7802 */ /* 0x000fc60000000f00 */
        /* <DEDUP_REMOVED lines=13> */
[----:B------:R-:W-:Y:S02]  /*159b0*/  R2UR UR8, R9 ;  /* 0x00000000090872ca */ /* 0x000fe400000e0000 */
[----:B----4-:R-:W-:-:S04]  /*159c0*/  LEA R2, R2, R10, 0x6 ;  /* 0x0000000a02027211 */ /* 0x010fc800078e30ff */
[----:B------:R-:W-:-:S07]  /*159d0*/  R2UR UR11, R2 ;  /* 0x00000000020b72ca */ /* 0x000fce00000e0000 */
[----:B------:R-:W-:-:S09]  /*159e0*/  UIADD3 UR8, UR8, 0x22400, URZ ;  /* 0x0002240008087890 */ /* 0x000fd2000fffe03f */
[----:B------:R0:W-:Y:S01]  /*159f0*/  UTMALDG.4D [UR8], [UR4], desc[UR6] ;  /* 0x00000608040075b4 */ /* 0x0001e20008019000 */
[----:B------:R-:W3:Y:S02]  /*15a00*/  SYNCS.PHASECHK.TRANS64.TRYWAIT P0, [R3+URZ+0x28c60], R5 ;  /* 0x028c6005030075a7 */ /* 0x000ee4000800017f */
[----:B0--3--:R-:W-:Y:S05]  /*15a10*/  @!P0 BRA `(.L_x_3817) ;  /* 0x0000003800b08947 */ /* 0x009fea0003800000 */
.L_x_3937:
        /* <DEDUP_REMOVED lines=8> */
.L_x_3818:
[----:B0-2---:R-:W2:Y:S01]  /*15aa0*/  LDL R5, [R1] ;  /* 0x0000000001057983 */ /* 0x005ea20000100800 */
[----:B------:R-:W-:Y:S01]  /*15ab0*/  MOV R9, 0x400 ;  /* 0x0000040000097802 */ /* 0x000fe20000000f00 */
[----:B------:R-:W0:Y:S01]  /*15ac0*/  S2R R10, SR_CgaCtaId ;  /* 0x00000000000a7919 */ /* 0x000e220000008800 */
[----:B------:R-:W-:Y:S02]  /*15ad0*/  R2UR UR11, R2 ;  /* 0x00000000020b72ca */ /* 0x000fe400000e0000 */
[----:B------:R-:W-:Y:S01]  /*15ae0*/  R2UR UR9, R3 ;  /* 0x00000000030972ca */ /* 0x000fe200000e0000 */
[----:B------:R-:W-:Y:S01]  /*15af0*/  UIADD3 UR4, UP0, UR38, 0x470, URZ ;  /* 0x0000047026047890 */ /* 0x000fe2000ff1e03f */
[----:B------:R-:W-:Y:S02]  /*15b00*/  R2UR UR12, R4 ;  /* 0x00000000040c72ca */ /* 0x000fe400000e0000 */
[----:B------:R-:W-:Y:S01]  /*15b10*/  R2UR UR13, R6 ;  /* 0x00000000060d72ca */ /* 0x000fe200000e0000 */
[----:B------:R-:W-:Y:S01]  /*15b20*/  UIADD3.X UR5, URZ, UR39, URZ, UP0, !UPT ;  /* 0x000000273f057290 */ /* 0x000fe200087fe43f */
        /* <DEDUP_REMOVED lines=45> */
.L_x_3813:
[----:B------:R-:W-:Y:S05]  /*15e00*/  BSYNC B2 ;  /* 0x0000000000027941 */ /* 0x000fea0003800000 */
.L_x_3812:
[----:B------:R-:W2:Y:S02]  /*15e10*/  LDL.LU R2, [R1+0x1c] ;  /* 0x00001c0001027983 */ /* 0x000ea40000300800 */
[----:B--2---:R-:W-:-:S07]  /*15e20*/  IADD3 R5, R2, -0x3, RZ ;  /* 0xfffffffd02057810 */ /* 0x004fce0007ffe0ff */
.L_x_3811:
[----:B------:R-:W-:Y:S05]  /*15e30*/  BSYNC B1 ;  /* 0x0000000000017941 */ /* 0x000fea0003800000 */
.L_x_3810:
[----:B------:R-:W-:-:S13]  /*15e40*/  ISETP.NE.AND P0, PT, R7, RZ, PT ;  /* 0x000000ff0700720c */ /* 0x000fda0003f05270 */
[----:B------:R-:W-:Y:S05]  /*15e50*/  @!P0 BRA `(.L_x_3809) ;  /* 0x0000001000388947 */ /* 0x000fea0003800000 */
.L_x_3833:
[----:B0-----:R-:W0:Y:S04]  /*15e60*/  LDL.LU R3, [R1] ;  /* 0x0000000001037983 */ /* 0x001e280000300800 */
[----:B------:R-:W2:Y:S01]  /*15e70*/  LDL.LU R2, [R1+0x8] ;  /* 0x0000080001027983 */ /* 0x000ea20000300800 */
[----:B------:R-:W-:Y:S05]  /*15e80*/  YIELD ;  /* 0x0000000000007946 */ /* 0x000fea0003800000 */
[----:B------:R-:W-:Y:S01]  /*15e90*/  BSSY B1, `(.L_x_3819) ;  /* 0x0000081000017945 */ /* 0x000fe20003800000 */
[----:B0-----:R-:W-:-:S05]  /*15ea0*/  VIADD R9, R3, 0x1 ;  /* 0x0000000103097836 */ /* 0x001fca0000000000 */
[----:B------:R-:W-:-:S04]  /*15eb0*/  ISETP.NE.AND P0, PT, R9, 0x2, PT ;  /* 0x000000020900780c */ /* 0x000fc80003f05270 */
[----:B------:R-:W-:Y:S02]  /*15ec0*/  SEL R10, RZ, 0x1, P0 ;  /* 0x00000001ff0a7807 */ /* 0x000fe40000000000 */
[----:B------:R-:W-:Y:S02]  /*15ed0*/  SEL R9, R9, RZ, P0 ;  /* 0x000000ff09097207 */ /* 0x000fe40000000000 */
[----:B--2---:R-:W-:Y:S01]  /*15ee0*/  LOP3.LUT R10, R2, R10, RZ, 0x3c, !PT ;  /* 0x0000000a020a7212 */ /* 0x004fe200078e3cff */
[----:B------:R-:W-:Y:S06]  /*15ef0*/  @!P6 BRA `(.L_x_3820) ;  /* 0x0000000400e8e947 */ /* 0x000fec0003800000 */
[----:B------:R-:W-:Y:S01]  /*15f00*/  ULDC.64 UR4, c[0x0][0x3f8] ;  /* 0x0000fe0000047ab9 */ /* 0x000fe20000000a00 */
[----:B------:R-:W-:Y:S01]  /*15f10*/  IMAD.MOV.U32 R11, RZ, RZ, R5 ;  /* 0x000000ffff0b7224 */ /* 0x000fe200078e0005 */
[----:B------:R-:W-:-:S04]  /*15f20*/  ISETP.NE.U32.AND P0, PT, RZ, UR4, PT ;  /* 0x00000004ff007c0c */ /* 0x000fc8000bf05070 */
[----:B------:R-:W-:-:S13]  /*15f30*/  ISETP.NE.AND.EX P0, PT, RZ, UR5, PT, P0 ;  /* 0x00000005ff007c0c */ /* 0x000fda000bf05300 */
[----:B------:R-:W-:Y:S05]  /*15f40*/  @!P0 BRA `(.L_x_3821) ;  /* 0x0000000000448947 */ /* 0x000fea0003800000 */
[----:B------:R-:W0:Y:S01]  /*15f50*/  LDC R6, c[0x0][0x41c] ;  /* 0x00010700ff067b82 */ /* 0x000e220000000800 */
[----:B------:R-:W-:Y:S01]  /*15f60*/  ULDC.64 UR6, c[0x0][0x408] ;  /* 0x0001020000067ab9 */ /* 0x000fe20000000a00 */
[----:B0-----:R-:W-:-:S13]  /*15f70*/  ISETP.NE.AND P0, PT, R6, 0x1, PT ;  /* 0x000000010600780c */ /* 0x001fda0003f05270 */
[----:B------:R-:W0:Y:S02]  /*15f80*/  @P0 LDC.64 R2, c[0x0][0x420] ;  /* 0x00010800ff020b82 */ /* 0x000e240000000a00 */
[----:B0-----:R-:W-:Y:S01]  /*15f90*/  @P0 IMAD.HI.U32 R12, R5, R2, RZ ;  /* 0x00000002050c0227 */ /* 0x001fe200078e00ff */
        /* <DEDUP_REMOVED lines=12> */
.L_x_3821:
[----:B------:R-:W2:Y:S01]  /*16060*/  S2R R3, SR_CgaCtaId ;  /* 0x0000000000037919 */ /* 0x000ea20000008800 */
[----:B------:R-:W-:-:S04]  /*16070*/  MOV R2, 0x400 ;  /* 0x0000040000027802 */ /* 0x000fc80000000f00 */
[----:B--2---:R-:W-:Y:S02]  /*16080*/  LEA R2, R3, R2, 0x18 ;  /* 0x0000000203027211 */ /* 0x004fe400078ec0ff */
[----:B------:R-:W-:Y:S02]  /*16090*/  SHF.L.U32 R3, R10, 0x1f, RZ ;  /* 0x0000001f0a037819 */ /* 0x000fe400000006ff */
[----:B------:R-:W-:-:S04]  /*160a0*/  LEA R2, R9, R2, 0x3 ;  /* 0x0000000209027211 */ /* 0x000fc800078e18ff */
[----:B------:R-:W2:Y:S02]  /*160b0*/  SYNCS.PHASECHK.TRANS64.TRYWAIT P0, [R2+URZ+0x28c40], R3 ;  /* 0x028c4003020075a7 */ /* 0x000ea4000800017f */
[----:B--2---:R-:W-:Y:S05]  /*160c0*/  @!P0 BRA `(.L_x_3822) ;  /* 0x0000003400188947 */ /* 0x004fea0003800000 */
.L_x_3938:
        /* <DEDUP_REMOVED lines=11> */
.L_x_3823:
[----:B------:R-:W3:Y:S01]  /*16180*/  LDL R12, [R1+0x10] ;  /* 0x00001000010c7983 */ /* 0x000ee20000100800 */
[----:B0-----:R-:W-:Y:S01]  /*16190*/  MOV R7, 0x400 ;  /* 0x0000040000077802 */ /* 0x001fe20000000f00 */
        /* <DEDUP_REMOVED lines=18> */
[----:B0--3--:R-:W-:Y:S05]  /*162c0*/  @!P1 BRA `(.L_x_3824) ;  /* 0x0000003000ac9947 */ /* 0x009fea0003800000 */
.L_x_3939:
        /* <DEDUP_REMOVED lines=8> */
.L_x_3825:
[----:B------:R-:W3:Y:S01]  /*16350*/  S2R R11, SR_CgaCtaId ;  /* 0x00000000000b7919 */ /* 0x000ee20000008800 */
        /* <DEDUP_REMOVED lines=52> */
.L_x_3820:
[----:B------:R-:W-:Y:S05]  /*166a0*/  BSYNC B1 ;  /* 0x0000000000017941 */ /* 0x000fea0003800000 */
.L_x_3819:
        /* <DEDUP_REMOVED lines=31> */
.L_x_3828:
[----:B------:R-:W3:Y:S01]  /*168a0*/  S2R R3, SR_CgaCtaId ;  /* 0x0000000000037919 */ /* 0x000ee20000008800 */
[----:B------:R-:W-:-:S04]  /*168b0*/  MOV R2, 0x400 ;  /* 0x0000040000027802 */ /* 0x000fc80000000f00 */
[----:B---3--:R-:W-:Y:S02]  /*168c0*/  LEA R2, R3, R2, 0x18 ;  /* 0x0000000203027211 */ /* 0x008fe400078ec0ff */
[----:B------:R-:W-:-:S03]  /*168d0*/  SHF.L.U32 R3, R10, 0x1f, RZ ;  /* 0x0000001f0a037819 */ /* 0x000fc600000006ff */
[----:B------:R-:W-:-:S04]  /*168e0*/  IMAD R2, R11, 0x8, R2 ;  /* 0x000000080b027824 */ /* 0x000fc800078e0202 */
[----:B------:R-:W3:Y:S02]  /*168f0*/  SYNCS.PHASECHK.TRANS64.TRYWAIT P0, [R2+URZ+0x28c40], R3 ;  /* 0x028c4003020075a7 */ /* 0x000ee4000800017f */
[----:B---3--:R-:W-:Y:S05]  /*16900*/  @!P0 BRA `(.L_x_3829) ;  /* 0x0000002c00308947 */ /* 0x008fea0003800000 */
.L_x_3940:
[----:B--2---:R-:W2:Y:S02]  /*16910*/  S2R R7, SR_TID.X ;  /* 0x0000000000077919 */ /* 0x004ea40000002100 */
        /* <DEDUP_REMOVED lines=10> */
.L_x_3830:
        /* <DEDUP_REMOVED lines=22> */
.L_x_3941:
        /* <DEDUP_REMOVED lines=8> */
.L_x_3832:
        /* <DEDUP_REMOVED lines=54> */
.L_x_3827:
[----:B------:R-:W-:Y:S05]  /*16f00*/  BSYNC B1 ;  /* 0x0000000000017941 */ /* 0x000fea0003800000 */
.L_x_3826:
[C---:B------:R-:W-:Y:S01]  /*16f10*/  ISETP.GT.AND P0, PT, R5.reuse, 0x1, PT ;  /* 0x000000010500780c */ /* 0x040fe20003f04270 */
[----:B------:R-:W-:-:S12]  /*16f20*/  VIADD R5, R5, 0xfffffffe ;  /* 0xfffffffe05057836 */ /* 0x000fd80000000000 */
[----:B------:R-:W-:Y:S05]  /*16f30*/  @P0 BRA `(.L_x_3833) ;  /* 0xffffffec00c80947 */ /* 0x000fea000383ffff */
.L_x_3809:
[----:B------:R-:W-:Y:S05]  /*16f40*/  BSYNC B0 ;  /* 0x0000000000007941 */ /* 0x000fea0003800000 */
.L_x_3808:
[----:B------:R-:W2:Y:S01]  /*16f50*/  LDL.LU R3, [R1] ;  /* 0x0000000001037983 */ /* 0x000ea20000300800 */
[----:B------:R-:W-:Y:S01]  /*16f60*/  BSSY B0, `(.L_x_3834) ;  /* 0x0000016000007945 */ /* 0x000fe20003800000 */
[----:B0-----:R-:W0:Y:S02]  /*16f70*/  S2R R2, SR_TID.X ;  /* 0x0000000000027919 */ /* 0x001e240000002100 */
[----:B0-----:R-:W-:-:S04]  /*16f80*/  LOP3.LUT R2, R2, 0x1f, RZ, 0xc0, !PT ;  /* 0x0000001f02027812 */ /* 0x001fc800078ec0ff */
        /* <DEDUP_REMOVED lines=18> */
[----:B0-----:R-:W-:-:S07]  /*170b0*/  IADD3 R16, R4, UR36, R7 ;  /* 0x0000002404107c10 */ /* 0x001fce000fffe007 */
.L_x_3835:
[----:B------:R-:W-:Y:S05]  /*170c0*/  BSYNC B0 ;  /* 0x0000000000007941 */ /* 0x000fea0003800000 */
.L_x_3834:
[----:B0-----:R-:W2:Y:S02]  /*170d0*/  LDL.LU R2, [R1+0x8] ;  /* 0x0000080001027983 */ /* 0x001ea40000300800 */
[----:B--2---:R-:W-:-:S05]  /*170e0*/  LOP3.LUT R2, R2, R0, RZ, 0x3c, !PT ;  /* 0x0000000002027212 */ /* 0x004fca00078e3cff */
[----:B------:R0:W-:Y:S02]  /*170f0*/  STL [R1+0x8], R2 ;  /* 0x0000080201007387 */ /* 0x0001e40000100800 */
.L_x_3791:
[----:B------:R-:W-:Y:S05]  /*17100*/  BSYNC B6 ;  /* 0x0000000000067941 */ /* 0x000fea0003800000 */
.L_x_3789:
[----:B------:R-:W-:-:S03]  /*17110*/  UMOV UR4, 0xffffffff ;  /* 0xffffffff00047882 */ /* 0x000fc60000000000 */
[----:B------:R-:W-:Y:S05]  /*17120*/  BRA.DIV UR4, `(.L_x_3836) ;  /* 0x0000002604507947 */ /* 0x000fea000b800000 */
[----:B------:R2:W3:Y:S04]  /*17130*/  SHFL.IDX PT, R4, R16, RZ, 0x1f ;  /* 0x00001fff10047589 */ /* 0x0004e800000e0000 */
[----:B------:R-:W4:Y:S02]  /*17140*/  SHFL.IDX PT, R16, R16, 0x1, 0x1f ;  /* 0x00201f0010107f89 */ /* 0x000f2400000e0000 */
.L_x_3945:
        /* <DEDUP_REMOVED lines=10> */
[----:B------:R-:W0:Y:S02]  /*171f0*/  LDC.64 R2, c[0x0][0xc58] ;  /* 0x00031600ff027b82 */ /* 0x000e240000000a00 */
[----:B0-----:R-:W-:-:S05]  /*17200*/  IMAD.WIDE R2, R5, 0x4, R2 ;  /* 0x0000000405027825 */ /* 0x001fca00078e0202 */
[----:B------:R0:W5:Y:S02]  /*17210*/  LDG.E R17, desc[UR40][R2.64] ;  /* 0x0000002802117981 */ /* 0x000164000c1e1900 */
.L_x_3838:
[----:B------:R-:W-:Y:S05]  /*17220*/  BSYNC B0 ;  /* 0x0000000000007941 */ /* 0x000fea0003800000 */
.L_x_3837:
        /* <DEDUP_REMOVED lines=22> */
[----:B------:R0:W0:Y:S02]  /*17390*/  SHFL.IDX PT, R14, R2, 0x1f, 0x1f ;  /* 0x03e01f00020e7f89 */ /* 0x00002400000e0000 */
.L_x_3953:
[----:B------:R-:W-:Y:S02]  /*173a0*/  ULDC UR4, c[0x0][0xc10] ;  /* 0x0003040000047ab9 */ /* 0x000fe40000000800 */
[----:B------:R-:W-:-:S05]  /*173b0*/  MOV R5, UR4 ;  /* 0x0000000400057c02 */ /* 0x000fca0008000f00 */
[----:B0-----:R-:W-:-:S04]  /*173c0*/  IMAD R3, R14, R5, RZ ;  /* 0x000000050e037224 */ /* 0x001fc800078e02ff */
[----:B--2-4-:R-:W-:-:S05]  /*173d0*/  IMAD.IADD R16, R16, 0x1, R3 ;  /* 0x0000000110107824 */ /* 0x014fca00078e0203 */
[----:B---3--:R-:W-:-:S13]  /*173e0*/  ISETP.GT.AND P0, PT, R16, R4, PT ;  /* 0x000000041000720c */ /* 0x008fda0003f04270 */
[----:B------:R-:W-:Y:S05]  /*173f0*/  @P0 BRA `(.L_x_3840) ;  /* 0x0000000000b40947 */ /* 0x000fea0003800000 */
[----:B------:R-:W0:Y:S02]  /*17400*/  LDC R0, c[0x0][0xc14] ;  /* 0x00030500ff007b82 */ /* 0x000e240000000800 */
.L_x_3845:
[----:B------:R-:W-:-:S05]  /*17410*/  VIADD R19, R19, 0x1f ;  /* 0x0000001f13137836 */ /* 0x000fca0000000000 */
[----:B0-----:R-:W-:-:S13]  /*17420*/  ISETP.GE.AND P0, PT, R19, R0, PT ;  /* 0x000000001300720c */ /* 0x001fda0003f06270 */
[----:B------:R-:W-:Y:S05]  /*17430*/  @P0 BRA `(.L_x_3841) ;  /* 0x0000000400ec0947 */ /* 0x000fea0003800000 */
[----:B------:R-:W0:Y:S01]  /*17440*/  S2R R2, SR_TID.X ;  /* 0x0000000000027919 */ /* 0x000e220000002100 */
        /* <DEDUP_REMOVED lines=10> */
.L_x_3843:
[----:B------:R-:W-:Y:S05]  /*174f0*/  BSYNC B0 ;  /* 0x0000000000007941 */ /* 0x000fea0003800000 */
.L_x_3842:
[----:B------:R-:W-:-:S03]  /*17500*/  UMOV UR4, 0xffffffff ;  /* 0xffffffff00047882 */ /* 0x000fc60000000000 */
[----:B------:R-:W-:Y:S05]  /*17510*/  BRA.DIV UR4, `(.L_x_3844) ;  /* 0x0000002604707947 */ /* 0x000fea000b800000 */
[----:B-----5:R-:W2:Y:S01]  /*17520*/  SHFL.UP PT, R14, R17, 0x1, RZ ;  /* 0x04200000110e7989 */ /* 0x020ea200000e00ff */
[C---:B------:R-:W-:Y:S02]  /*17530*/  ISETP.NE.AND P0, PT, R7.reuse, RZ, PT ;  /* 0x000000ff0700720c */ /* 0x040fe40003f05270 */
[C---:B------:R-:W-:Y:S02]  /*17540*/  ISETP.GE.U32.AND P1, PT, R7.reuse, 0x2, PT ;  /* 0x000000020700780c */ /* 0x040fe40003f26070 */
[----:B--2---:R-:W-:Y:S02]  /*17550*/  SEL R14, R14, RZ, P0 ;  /* 0x000000ff0e0e7207 */ /* 0x004fe40000000000 */
[----:B------:R-:W-:-:S03]  /*17560*/  ISETP.GE.U32.AND P0, PT, R7, 0x4, PT ;  /* 0x000000040700780c */ /* 0x000fc60003f06070 */
[----:B------:R-:W-:-:S05]  /*17570*/  IMAD.IADD R13, R17, 0x1, R14 ;  /* 0x00000001110d7824 */ /* 0x000fca00078e020e */
[----:B------:R-:W2:Y:S02]  /*17580*/  SHFL.UP PT, R14, R13, 0x2, RZ ;  /* 0x044000000d0e7989 */ /* 0x000ea400000e00ff */
[----:B--2---:R-:W-:Y:S02]  /*17590*/  SEL R14, R14, RZ, P1 ;  /* 0x000000ff0e0e7207 */ /* 0x004fe40000800000 */
        /* <DEDUP_REMOVED lines=12> */
[----:B------:R0:W2:Y:S02]  /*17660*/  SHFL.IDX PT, R14, R2, 0x1f, 0x1f ;  /* 0x03e01f00020e7f89 */ /* 0x0000a400000e0000 */
.L_x_3961:
[----:B------:R-:W-:Y:S02]  /*17670*/  ULDC UR4, c[0x0][0xc10] ;  /* 0x0003040000047ab9 */ /* 0x000fe40000000800 */
[----:B------:R-:W-:-:S04]  /*17680*/  IMAD.U32 R5, RZ, RZ, UR4 ;  /* 0x00000004ff057e24 */ /* 0x000fc8000f8e00ff */
[----:B--2---:R-:W-:-:S04]  /*17690*/  IMAD R3, R14, R5, RZ ;  /* 0x000000050e037224 */ /* 0x004fc800078e02ff */
[----:B------:R-:W-:-:S05]  /*176a0*/  IMAD.IADD R16, R3, 0x1, R16 ;  /* 0x0000000103107824 */ /* 0x000fca00078e0210 */
[----:B------:R-:W-:-:S13]  /*176b0*/  ISETP.GT.AND P0, PT, R16, R4, PT ;  /* 0x000000041000720c */ /* 0x000fda0003f04270 */
[----:B------:R-:W-:Y:S05]  /*176c0*/  @!P0 BRA `(.L_x_3845) ;  /* 0xfffffffc00508947 */ /* 0x000fea000383ffff */
.L_x_3840:
        /* <DEDUP_REMOVED lines=8> */
.L_x_3965:
[----:B------:R-:W-:Y:S01]  /*17750*/  ISETP.NE.AND P0, PT, R3, RZ, PT ;  /* 0x000000ff0300720c */ /* 0x000fe20003f05270 */
[----:B------:R-:W-:-:S12]  /*17760*/  IMAD.MOV.U32 R7, RZ, RZ, RZ ;  /* 0x000000ffff077224 */ /* 0x000fd800078e00ff */
[----:B------:R-:W-:Y:S05]  /*17770*/  @!P0 BRA `(.L_x_3847) ;  /* 0x0000000000108947 */ /* 0x000fea0003800000 */
[----:B------:R-:W-:Y:S01]  /*17780*/  UMOV UR4, 0xffffffff ;  /* 0xffffffff00047882 */ /* 0x000fe20000000000 */
[----:B------:R-:W-:Y:S02]  /*17790*/  VIADD R12, R6, 0xffffffff ;  /* 0xffffffff060c7836 */ /* 0x000fe40000000000 */
[----:B------:R-:W-:Y:S05]  /*177a0*/  BRA.DIV UR4, `(.L_x_3848) ;  /* 0x0000002604e47947 */ /* 0x000fea000b800000 */
[----:B------:R4:W0:Y:S02]  /*177b0*/  SHFL.IDX PT, R7, R2, R12, 0x1f ;  /* 0x00001f0c02077589 */ /* 0x00082400000e0000 */
.L_x_3847:
[----:B0---4-:R-:W0:Y:S01]  /*177c0*/  LDC.64 R2, c[0x0][0xc68] ;  /* 0x00031a00ff027b82 */ /* 0x011e220000000a00 */
[----:B------:R-:W-:-:S05]  /*177d0*/  IADD3 R19, R6, R19, RZ ;  /* 0x0000001306137210 */ /* 0x000fca0007ffe0ff */
[----:B0-----:R-:W-:-:S05]  /*177e0*/  IMAD.WIDE R2, R19, 0x4, R2 ;  /* 0x0000000413027825 */ /* 0x001fca00078e0202 */
[----:B------:R-:W2:Y:S01]  /*177f0*/  LDG.E R9, desc[UR40][R2.64] ;  /* 0x0000002802097981 */ /* 0x000ea2000c1e1900 */
[----:B------:R-:W-:-:S04]  /*17800*/  IMAD R16, R7, R5, R16 ;  /* 0x0000000507107224 */ /* 0x000fc800078e0210 */
[----:B------:R-:W-:Y:S02]  /*17810*/  IMAD.IADD R7, R4, 0x1, -R16 ;  /* 0x0000000104077824 */ /* 0x000fe400078e0a10 */
[----:B--23--:R-:W-:-:S05]  /*17820*/  IMAD R6, R17, R9, RZ ;  /* 0x0000000911067224 */ /* 0x00cfca00078e02ff */
[----:B------:R-:W-:-:S04]  /*17830*/  IABS R8, R6 ;  /* 0x0000000600087213 */ /* 0x000fc80000000000 */
[----:B------:R-:W0:Y:S08]  /*17840*/  I2F.RP R11, R8 ;  /* 0x00000008000b7306 */ /* 0x000e300000209400 */
[----:B0-----:R-:W0:Y:S02]  /*17850*/  MUFU.RCP R11, R11 ;  /* 0x0000000b000b7308 */ /* 0x001e240000001000 */
[----:B0-----:R-:W-:-:S06]  /*17860*/  VIADD R12, R11, 0xffffffe ;  /* 0x0ffffffe0b0c7836 */ /* 0x001fcc0000000000 */
[----:B------:R-:W0:Y:S02]  /*17870*/  F2I.FTZ.U32.TRUNC.NTZ R3, R12 ;  /* 0x0000000c00037305 */ /* 0x000e24000021f000 */
[----:B0-----:R-:W-:-:S04]  /*17880*/  IMAD.MOV R2, RZ, RZ, -R3 ;  /* 0x000000ffff027224 */ /* 0x001fc800078e0a03 */
[----:B------:R-:W-:Y:S01]  /*17890*/  IMAD R10, R2, R8, RZ ;  /* 0x00000008020a7224 */ /* 0x000fe200078e02ff */
[----:B------:R-:W-:-:S05]  /*178a0*/  MOV R2, RZ ;  /* 0x000000ff00027202 */ /* 0x000fca0000000f00 */
[----:B------:R-:W-:Y:S01]  /*178b0*/  IMAD.HI.U32 R10, R3, R10, R2 ;  /* 0x0000000a030a7227 */ /* 0x000fe200078e0002 */
[----:B------:R-:W-:Y:S02]  /*178c0*/  IABS R3, R7 ;  /* 0x0000000700037213 */ /* 0x000fe40000000000 */
[----:B------:R-:W-:-:S03]  /*178d0*/  IABS R2, R6 ;  /* 0x0000000600027213 */ /* 0x000fc60000000000 */
[----:B------:R-:W-:-:S04]  /*178e0*/  IMAD.HI.U32 R10, R10, R3, RZ ;  /* 0x000000030a0a7227 */ /* 0x000fc800078e00ff */
[----:B------:R-:W-:-:S04]  /*178f0*/  IMAD.MOV R2, RZ, RZ, -R2 ;  /* 0x000000ffff027224 */ /* 0x000fc800078e0a02 */
[----:B------:R-:W-:-:S05]  /*17900*/  IMAD R3, R10, R2, R3 ;  /* 0x000000020a037224 */ /* 0x000fca00078e0203 */
[----:B------:R-:W-:-:S13]  /*17910*/  ISETP.GT.U32.AND P0, PT, R8, R3, PT ;  /* 0x000000030800720c */ /* 0x000fda0003f04070 */
[----:B------:R-:W-:Y:S01]  /*17920*/  @!P0 IADD3 R3, R3, -R8, RZ ;  /* 0x8000000803038210 */ /* 0x000fe20007ffe0ff */
        /* <DEDUP_REMOVED lines=13> */
[----:B------:R-:W-:-:S04]  /*17a00*/  VIADDMNMX R9, R8, R5, R9, PT ;  /* 0x0000000508097246 */ /* 0x000fc80003800109 */
[----:B------:R-:W-:-:S04]  /*17a10*/  IABS R5, R9 ;  /* 0x0000000900057213 */ /* 0x000fc80000000000 */
[----:B------:R-:W0:Y:S08]  /*17a20*/  I2F.RP R8, R5 ;  /* 0x0000000500087306 */ /* 0x000e300000209400 */
[----:B0-----:R-:W0:Y:S02]  /*17a30*/  MUFU.RCP R8, R8 ;  /* 0x0000000800087308 */ /* 0x001e240000001000 */
[----:B0-----:R-:W-:-:S06]  /*17a40*/  IADD3 R10, R8, 0xffffffe, RZ ;  /* 0x0ffffffe080a7810 */ /* 0x001fcc0007ffe0ff */
        /* <DEDUP_REMOVED lines=12> */
[----:B------:R-:W-:Y:S01]  /*17b10*/  @!P0 IMAD.IADD R8, R8, 0x1, -R5 ;  /* 0x0000000108088824 */ /* 0x000fe200078e0a05 */
[----:B------:R-:W-:-:S04]  /*17b20*/  @!P0 IADD3 R2, R2, 0x1, RZ ;  /* 0x0000000102028810 */ /* 0x000fc80007ffe0ff */
[----:B------:R-:W-:-:S13]  /*17b30*/  ISETP.GE.U32.AND P0, PT, R8, R5, PT ;  /* 0x000000050800720c */ /* 0x000fda0003f06070 */
[----:B------:R-:W-:Y:S01]  /*17b40*/  @P0 VIADD R2, R2, 0x1 ;  /* 0x0000000102020836 */ /* 0x000fe20000000000 */
[----:B------:R-:W-:Y:S02]  /*17b50*/  ISETP.GE.AND P0, PT, R3, RZ, PT ;  /* 0x000000ff0300720c */ /* 0x000fe40003f06270 */
[----:B------:R-:W-:-:S11]  /*17b60*/  IADD3 R3, R6, R4, RZ ;  /* 0x0000000406037210 */ /* 0x000fd60007ffe0ff */
        /* <DEDUP_REMOVED lines=8> */
.L_x_3841:
[----:B------:R-:W-:Y:S01]  /*17bf0*/  UMOV UR4, URZ ;  /* 0x0000003f00047c82 */ /* 0x000fe20008000000 */
[----:B------:R-:W-:Y:S01]  /*17c00*/  UMOV UR5, URZ ;  /* 0x0000003f00057c82 */ /* 0x000fe20008000000 */
[----:B------:R-:W-:Y:S01]  /*17c10*/  ULDC UR6, c[0x0][0xc14] ;  /* 0x0003050000067ab9 */ /* 0x000fe20000000800 */
[----:B------:R-:W-:Y:S01]  /*17c20*/  MOV R16, R4 ;  /* 0x0000000400107202 */ /* 0x000fe20000000f00 */
[----:B------:R-:W-:Y:S01]  /*17c30*/  IMAD.U32 R17, RZ, RZ, UR4 ;  /* 0x00000004ff117e24 */ /* 0x000fe2000f8e00ff */
[----:B------:R-:W-:Y:S01]  /*17c40*/  MOV R19, UR6 ;  /* 0x0000000600137c02 */ /* 0x000fe20008000f00 */
[----:B------:R-:W-:-:S07]  /*17c50*/  IMAD.U32 R18, RZ, RZ, UR5 ;  /* 0x00000005ff127e24 */ /* 0x000fce000f8e00ff */
.L_x_3849:
[----:B------:R-:W0:Y:S01]  /*17c60*/  S2R R2, SR_TID.X ;  /* 0x0000000000027919 */ /* 0x000e220000002100 */
        /* <DEDUP_REMOVED lines=11> */
.L_x_3766:
        /* <DEDUP_REMOVED lines=12> */
.L_x_3968:
[----:B------:R-:W-:Y:S05]  /*17de0*/  BSYNC B0 ;  /* 0x0000000000007941 */ /* 0x000fea0003800000 */
.L_x_3851:
[----:B------:R-:W-:-:S03]  /*17df0*/  UMOV UR4, 0xffffffff ;  /* 0xffffffff00047882 */ /* 0x000fc60000000000 */
[----:B------:R-:W-:Y:S05]  /*17e00*/  BRA.DIV UR4, `(.L_x_3853) ;  /* 0x0000002204887947 */ /* 0x000fea000b800000 */
[----:B------:R-:W2:Y:S02]  /*17e10*/  S2R R2, SR_TID.X ;  /* 0x0000000000027919 */ /* 0x000ea40000002100 */
[----:B--2---:R-:W-:-:S04]  /*17e20*/  SHF.R.U32.HI R2, RZ, 0x5, R2 ;  /* 0x00000005ff027819 */ /* 0x004fc80000011602 */
[----:B------:R-:W-:-:S05]  /*17e30*/  LOP3.LUT R2, R2, 0x3, RZ, 0xc0, !PT ;  /* 0x0000000302027812 */ /* 0x000fca00078ec0ff */
[----:B------:R2:W3:Y:S02]  /*17e40*/  SHFL.IDX PT, R14, R2, RZ, 0x1f ;  /* 0x00001fff020e7589 */ /* 0x0004e400000e0000 */
.L_x_3971:
[----:B---3--:R-:W-:-:S13]  /*17e50*/  ISETP.NE.AND P0, PT, R14, RZ, PT ;  /* 0x000000ff0e00720c */ /* 0x008fda0003f05270 */
[----:B------:R-:W-:Y:S05]  /*17e60*/  @P0 BRA `(.L_x_3612) ;  /* 0x0000000000940947 */ /* 0x000fea0003800000 */
[----:B------:R-:W-:-:S03]  /*17e70*/  UMOV UR4, 0xffffffff ;  /* 0xffffffff00047882 */ /* 0x000fc60000000000 */
[----:B------:R-:W-:Y:S05]  /*17e80*/  BRA.DIV UR4, `(.L_x_3854) ;  /* 0x00000022049c7947 */ /* 0x000fea000b800000 */
[----:B------:R-:W-:-:S13]  /*17e90*/  ELECT P6, URZ, PT ;  /* 0x00000000003f782f */ /* 0x000fda00038c0000 */
.L_x_3974:
[----:B------:R-:W-:Y:S05]  /*17ea0*/  @!P6 BRA `(.L_x_3612) ;  /* 0x000000000084e947 */ /* 0x000fea0003800000 */
[----:B--2---:R-:W2:Y:S02]  /*17eb0*/  LDL.LU R2, [R1+0x30] ;  /* 0x0000300001027983 */ /* 0x004ea40000300800 */
[----:B--2---:R-:W-:-:S04]  /*17ec0*/  LOP3.LUT R2, R2, 0x2, RZ, 0xfc, !PT ;  /* 0x0000000202027812 */ /* 0x004fc800078efcff */
[----:B------:R-:W-:-:S13]  /*17ed0*/  ISETP.NE.AND P2, PT, R2, 0x3, PT ;  /* 0x000000030200780c */ /* 0x000fda0003f45270 */
[----:B------:R-:W-:Y:S05]  /*17ee0*/  @!P2 BRA `(.L_x_3855) ;  /* 0x000000000004a947 */ /* 0x000fea0003800000 */
[----:B------:R-:W-:Y:S01]  /*17ef0*/  BPT.TRAP 0x1 ;  /* 0x000000040000795c */ /* 0x000fe20000300000 */
.L_x_3855:
[----:B-1----:R-:W2:Y:S04]  /*17f00*/  LDL R3, [R1] ;  /* 0x0000000001037983 */ /* 0x002ea80000100800 */
[----:B------:R-:W3:Y:S01]  /*17f10*/  LDL.LU R7, [R1+0x8] ;  /* 0x0000080001077983 */ /* 0x000ee20000300800 */
[----:B------:R-:W-:-:S05]  /*17f20*/  IADD3 R2, R0, 0x28c40, RZ ;  /* 0x00028c4000027810 */ /* 0x000fca0007ffe0ff */
[C---:B--2---:R-:W-:Y:S02]  /*17f30*/  IMAD R6, R3.reuse, 0x8, R2 ;  /* 0x0000000803067824 */ /* 0x044fe400078e0202 */
[----:B------:R-:W-:Y:S01]  /*17f40*/  VIADD R3, R3, 0x1 ;  /* 0x0000000103037836 */ /* 0x000fe20000000000 */
[----:B---3--:R-:W-:-:S04]  /*17f50*/  SHF.L.U32 R5, R7, 0x1f, RZ ;  /* 0x0000001f07057819 */ /* 0x008fc800000006ff */
[C---:B------:R-:W-:Y:S01]  /*17f60*/  ISETP.NE.AND P1, PT, R3.reuse, 0x2, PT ;  /* 0x000000020300780c */ /* 0x040fe20003f25270 */
[----:B------:R-:W1:Y:S03]  /*17f70*/  SYNCS.PHASECHK.TRANS64.TRYWAIT P0, [R6+URZ], R5 ;  /* 0x00000005060075a7 */ /* 0x000e66000800017f */
[----:B------:R-:W-:Y:S02]  /*17f80*/  SEL R4, RZ, 0x1, P1 ;  /* 0x00000001ff047807 */ /* 0x000fe40000800000 */
[----:B------:R-:W-:Y:S02]  /*17f90*/  SEL R3, R3, RZ, P1 ;  /* 0x000000ff03037207 */ /* 0x000fe40000800000 */
[----:B------:R-:W-:Y:S02]  /*17fa0*/  LOP3.LUT R4, R7, R4, RZ, 0x3c, !PT ;  /* 0x0000000407047212 */ /* 0x000fe400078e3cff */
[----:B------:R-:W-:-:S02]  /*17fb0*/  LEA R7, R3, R2, 0x3 ;  /* 0x0000000203077211 */ /* 0x000fc400078e18ff */
[----:B------:R-:W-:Y:S01]  /*17fc0*/  SHF.L.U32 R2, R4, 0x1f, RZ ;  /* 0x0000001f04027819 */ /* 0x000fe200000006ff */
[----:B-1----:R-:W-:Y:S06]  /*17fd0*/  @!P0 BRA `(.L_x_3856) ;  /* 0x0000002000688947 */ /* 0x002fec0003800000 */
.L_x_3975:
[----:B------:R-:W2:Y:S02]  /*17fe0*/  SYNCS.PHASECHK.TRANS64.TRYWAIT P0, [R7+URZ], R2 ;  /* 0x00000002070075a7 */ /* 0x000ea4000800017f */
[----:B--2---:R-:W-:Y:S05]  /*17ff0*/  @!P0 BRA `(.L_x_3857) ;  /* 0x0000002000748947 */ /* 0x004fea0003800000 */
.L_x_3976:
[----:B------:R-:W-:Y:S05]  /*18000*/  @!P2 BRA `(.L_x_3858) ;  /* 0x000000000004a947 */ /* 0x000fea0003800000 */
[----:B------:R-:W-:Y:S01]  /*18010*/  BPT.TRAP 0x1 ;  /* 0x000000040000795c */ /* 0x000fe20000300000 */
.L_x_3858:
[----:B------:R-:W3:Y:S01]  /*18020*/  LDL.LU R4, [R1] ;  /* 0x0000000001047983 */ /* 0x000ee20000300800 */
[----:B------:R-:W-:-:S04]  /*18030*/  VIADD R0, R0, 0x28c60 ;  /* 0x00028c6000007836 */ /* 0x000fc80000000000 */
[----:B---3--:R-:W-:-:S04]  /*18040*/  IMAD R4, R4, 0x8, R0 ;  /* 0x0000000804047824 */ /* 0x008fc800078e0200 */
[----:B------:R-:W3:Y:S02]  /*18050*/  SYNCS.PHASECHK.TRANS64.TRYWAIT P0, [R4+URZ], R5 ;  /* 0x00000005040075a7 */ /* 0x000ee4000800017f */
[----:B---3--:R-:W-:Y:S05]  /*18060*/  @!P0 BRA `(.L_x_3859) ;  /* 0x00000020006c8947 */ /* 0x008fea0003800000 */
.L_x_3977:
[----:B------:R-:W-:-:S07]  /*18070*/  LEA R3, R3, R0, 0x3 ;  /* 0x0000000003037211 */ /* 0x000fce00078e18ff */
.L_x_3860:
[----:B----4-:R4:W0:Y:S02]  /*18080*/  SYNCS.PHASECHK.TRANS64.TRYWAIT P0, [R3+URZ], R2 ;  /* 0x00000002030075a7 */ /* 0x010824000800017f */
[----:B0-----:R-:W-:Y:S05]  /*18090*/  @!P0 NANOSLEEP.SYNCS 0x989680 ;  /* 0x009896800000895d */ /* 0x001fea0003900000 */
[----:B------:R-:W0:Y:S02]  /*180a0*/  @!P0 SYNCS.PHASECHK.TRANS64 P0, [R3+URZ], R2 ;  /* 0x00000002030085a7 */ /* 0x000e24000800007f */
[----:B0-----:R-:W-:Y:S05]  /*180b0*/  @!P0 BRA `(.L_x_3860) ;  /* 0xfffffffc00f08947 */ /* 0x001fea000383ffff */
.L_x_3612:
[----:B------:R-:W-:Y:S05]  /*180c0*/  BSYNC B8 ;  /* 0x0000000000087941 */ /* 0x000fea0003800000 */
.L_x_3609:
[----:B------:R-:W-:Y:S05]  /*180d0*/  EXIT ;  /* 0x000000000000794d */ /* 0x000fea0003800000 */
.L_x_3628:
[----:B0-----:R0:W1:Y:S02]  /*180e0*/  SYNCS.PHASECHK.TRANS64.TRYWAIT P5, [R70+URZ+0x28c90], R77 ;  /* 0x028c904d460075a7 */ /* 0x00106400080a017f */
[----:B-1----:R-:W-:Y:S05]  /*180f0*/  @!P5 NANOSLEEP.SYNCS 0x989680 ;  /* 0x009896800000d95d */ /* 0x002fea0003900000 */
[----:B------:R-:W1:Y:S02]  /*18100*/  @!P5 SYNCS.PHASECHK.TRANS64 P5, [R70+URZ+0x28c90], R77 ;  /* 0x028c904d4600d5a7 */ /* 0x000e6400080a007f */
[----:B-1----:R-:W-:Y:S05]  /*18110*/  @!P5 BRA `(.L_x_3628) ;  /* 0xfffffffc00f0d947 */ /* 0x002fea000383ffff */
[----:B------:R-:W-:Y:S05]  /*18120*/  BRA `(.L_x_3861) ;  /* 0xfffffea400487947 */ /* 0x000fea000383ffff */
.L_x_3638:
[----:B0-----:R0:W1:Y:S02]  /*18130*/  SYNCS.PHASECHK.TRANS64.TRYWAIT P5, [R70+URZ+0x28c90], R77 ;  /* 0x028c904d460075a7 */ /* 0x00106400080a017f */
[----:B-1----:R-:W-:Y:S05]  /*18140*/  @!P5 NANOSLEEP.SYNCS 0x989680 ;  /* 0x009896800000d95d */ /* 0x002fea0003900000 */
[----:B------:R-:W1:Y:S02]  /*18150*/  @!P5 SYNCS.PHASECHK.TRANS64 P5, [R70+URZ+0x28c90], R77 ;  /* 0x028c904d4600d5a7 */ /* 0x000e6400080a007f */
[----:B-1----:R-:W-:Y:S05]  /*18160*/  @!P5 BRA `(.L_x_3638) ;  /* 0xfffffffc00f0d947 */ /* 0x002fea000383ffff */
[----:B------:R-:W-:Y:S05]  /*18170*/  BRA `(.L_x_3862) ;  /* 0xfffffeac00987947 */ /* 0x000fea000383ffff */
.L_x_3643:
[----:B0-----:R0:W1:Y:S02]  /*18180*/  SYNCS.PHASECHK.TRANS64.TRYWAIT P5, [R70+URZ+0x28c90], R77 ;  /* 0x028c904d460075a7 */ /* 0x00106400080a017f */
[----:B-1----:R-:W-:Y:S05]  /*18190*/  @!P5 NANOSLEEP.SYNCS 0x989680 ;  /* 0x009896800000d95d */ /* 0x002fea0003900000 */
[----:B------:R-:W1:Y:S02]  /*181a0*/  @!P5 SYNCS.PHASECHK.TRANS64 P5, [R70+URZ+0x28c90], R77 ;  /* 0x028c904d4600d5a7 */ /* 0x000e6400080a007f */
[----:B-1----:R-:W-:Y:S05]  /*181b0*/  @!P5 BRA `(.L_x_3643) ;  /* 0xfffffffc00f0d947 */ /* 0x002fea000383ffff */
[----:B------:R-:W-:Y:S05]  /*181c0*/  BRA `(.L_x_3863) ;  /* 0xfffffeb400a47947 */ /* 0x000fea000383ffff */
.L_x_3647:
[----:B----4-:R4:W0:Y:S02]  /*181d0*/  SYNCS.PHASECHK.TRANS64.TRYWAIT P5, [R70+URZ+0x28cb0], R77 ;  /* 0x028cb04d460075a7 */ /* 0x01082400080a017f */
[----:B0-----:R-:W-:Y:S05]  /*181e0*/  @!P5 NANOSLEEP.SYNCS 0x989680 ;  /* 0x009896800000d95d */ /* 0x001fea0003900000 */
[----:B------:R-:W0:Y:S02]  /*181f0*/  @!P5 SYNCS.PHASECHK.TRANS64 P5, [R70+URZ+0x28cb0], R77 ;  /* 0x028cb04d4600d5a7 */ /* 0x000e2400080a007f */
[----:B0-----:R-:W-:Y:S05]  /*18200*/  @!P5 BRA `(.L_x_3647) ;  /* 0xfffffffc00f0d947 */ /* 0x001fea000383ffff */
[----:B------:R-:W-:Y:S05]  /*18210*/  BRA `(.L_x_3864) ;  /* 0xfffffeb800207947 */ /* 0x000fea000383ffff */
.L_x_3658:
[----:B0-----:R0:W1:Y:S02]  /*18220*/  SYNCS.PHASECHK.TRANS64.TRYWAIT P1, [R14+URZ+0x28c50], R3 ;  /* 0x028c50030e0075a7 */ /* 0x001064000802017f */
[----:B-1----:R-:W-:Y:S05]  /*18230*/  @!P1 NANOSLEEP.SYNCS 0x989680 ;  /* 0x009896800000995d */ /* 0x002fea0003900000 */
[----:B------:R-:W1:Y:S02]  /*18240*/  @!P1 SYNCS.PHASECHK.TRANS64 P1, [R14+URZ+0x28c50], R3 ;  /* 0x028c50030e0095a7 */ /* 0x000e64000802007f */
[----:B-1----:R-:W-:Y:S05]  /*18250*/  @!P1 BRA `(.L_x_3658) ;  /* 0xfffffffc00f09947 */ /* 0x002fea000383ffff */
[----:B------:R-:W-:Y:S05]  /*18260*/  BRA `(.L_x_3865) ;  /* 0xfffffec400447947 */ /* 0x000fea000383ffff */
.L_x_3665:
[----:B-1----:R1:W2:Y:S02]  /*18270*/  SYNCS.PHASECHK.TRANS64.TRYWAIT P2, [R0+URZ+0x28c50], R3 ;  /* 0x028c5003000075a7 */ /* 0x0022a4000804017f */
[----:B--2---:R-:W-:Y:S05]  /*18280*/  @!P2 NANOSLEEP.SYNCS 0x989680 ;  /* 0x009896800000a95d */ /* 0x004fea0003900000 */
[----:B------:R-:W2:Y:S02]  /*18290*/  @!P2 SYNCS.PHASECHK.TRANS64 P2, [R0+URZ+0x28c50], R3 ;  /* 0x028c50030000a5a7 */ /* 0x000ea4000804007f */
[----:B--2---:R-:W-:Y:S05]  /*182a0*/  @!P2 BRA `(.L_x_3665) ;  /* 0xfffffffc00f0a947 */ /* 0x004fea000383ffff */
[----:B------:R-:W-:Y:S05]  /*182b0*/  BRA `(.L_x_3664) ;  /* 0xfffffed0006c7947 */ /* 0x000fea000383ffff */
.L_x_3682:
[----:B------:R-:W-:Y:S01]  /*182c0*/  BSSY B1, `(.L_x_3866) ;  /* 0x0000008000017945 */ /* 0x000fe20003800000 */
[----:B------:R-:W-:Y:S01]  /*182d0*/  IMAD.MOV.U32 R13, RZ, RZ, R5 ;  /* 0x000000ffff0d7224 */ /* 0x000fe200078e0005 */
[----:B------:R-:W-:Y:S01]  /*182e0*/  MOV R11, 0x1c1f ;  /* 0x00001c1f000b7802 */ /* 0x000fe20000000f00 */
[----:B------:R-:W-:Y:S02]  /*182f0*/  IMAD.MOV.U32 R12, RZ, RZ, RZ ;  /* 0x000000ffff0c7224 */ /* 0x000fe400078e00ff */
[----:B------:R-:W-:-:S07]  /*18300*/  IMAD.MOV.U32 R15, RZ, RZ, -0x1 ;  /* 0xffffffffff0f7424 */ /* 0x000fce00078e00ff */
[----:B-----5:R-:W-:Y:S05]  /*18310*/  WARPSYNC.COLLECTIVE R15, `(.L_x_3867) ;  /* 0x000000000f087348 */ /* 0x020fea0003c00000 */
[----:B------:R0:W1:Y:S02]  /*18320*/  SHFL.IDX P6, R14, R13, R12, R11 ;  /* 0x0000000c0d0e7389 */ /* 0x00006400000c000b */
[----:B01---5:R-:W-:Y:S01]  /*18330*/  ENDCOLLECTIVE ;  /* 0x000000000000791b */ /* 0x023fe20003800000 */
.L_x_3867:
[----:B------:R-:W-:Y:S05]  /*18340*/  BSYNC B1 ;  /* 0x0000000000017941 */ /* 0x000fea0003800000 */
.L_x_3866:
[----:B------:R-:W-:Y:S05]  /*18350*/  BRA `(.L_x_3868) ;  /* 0xfffffee800b47947 */ /* 0x000fea000383ffff */
.L_x_3683:
[----:B------:R-:W-:Y:S01]  /*18360*/  BSSY B1, `(.L_x_3869) ;  /* 0x0000008000017945 */ /* 0x000fe20003800000 */
[----:B------:R-:W-:Y:S01]  /*18370*/  IMAD.MOV.U32 R13, RZ, RZ, R4 ;  /* 0x000000ffff0d7224 */ /* 0x000fe200078e0004 */
[----:B------:R-:W-:Y:S01]  /*18380*/  MOV R12, RZ ;  /* 0x000000ff000c7202 */ /* 0x000fe20000000f00 */
[----:B------:R-:W-:Y:S02]  /*18390*/  IMAD.MOV.U32 R11, RZ, RZ, 0x1c1f ;  /* 0x00001c1fff0b7424 */ /* 0x000fe400078e00ff */
[----:B------:R-:W-:-:S07]  /*183a0*/  IMAD.MOV.U32 R15, RZ, RZ, -0x1 ;  /* 0xffffffffff0f7424 */ /* 0x000fce00078e00ff */
[----:B-----5:R-:W-:Y:S05]  /*183b0*/  WARPSYNC.COLLECTIVE R15, `(.L_x_3870) ;  /* 0x000000000f087348 */ /* 0x020fea0003c00000 */
[----:B------:R0:W1:Y:S02]  /*183c0*/  SHFL.IDX P6, R14, R13, R12, R11 ;  /* 0x0000000c0d0e7389 */ /* 0x00006400000c000b */
[----:B01---5:R-:W-:Y:S01]  /*183d0*/  ENDCOLLECTIVE ;  /* 0x000000000000791b */ /* 0x023fe20003800000 */
.L_x_3870:
[----:B------:R-:W-:Y:S05]  /*183e0*/  BSYNC B1 ;  /* 0x0000000000017941 */ /* 0x000fea0003800000 */
.L_x_3869:
[----:B------:R-:W-:Y:S05]  /*183f0*/  BRA `(.L_x_3871) ;  /* 0xfffffee800947947 */ /* 0x000fea000383ffff */
.L_x_3684:
[----:B------:R-:W-:Y:S01]  /*18400*/  BSSY B1, `(.L_x_3872) ;  /* 0x0000008000017945 */ /* 0x000fe20003800000 */
[----:B------:R-:W-:Y:S01]  /*18410*/  MOV R13, R3 ;  /* 0x00000003000d7202 */ /* 0x000fe20000000f00 */
[----:B------:R-:W-:Y:S01]  /*18420*/  IMAD.MOV.U32 R12, RZ, RZ, RZ ;  /* 0x000000ffff0c7224 */ /* 0x000fe200078e00ff */
[----:B------:R-:W-:Y:S01]  /*18430*/  MOV R15, 0xffffffff ;  /* 0xffffffff000f7802 */ /* 0x000fe20000000f00 */
[----:B------:R-:W-:-:S07]  /*18440*/  IMAD.MOV.U32 R11, RZ, RZ, 0x1c1f ;  /* 0x00001c1fff0b7424 */ /* 0x000fce00078e00ff */
[----:B-----5:R-:W-:Y:S05]  /*18450*/  WARPSYNC.COLLECTIVE R15, `(.L_x_3873) ;  /* 0x000000000f087348 */ /* 0x020fea0003c00000 */
[----:B------:R0:W1:Y:S02]  /*18460*/  SHFL.IDX P6, R14, R13, R12, R11 ;  /* 0x0000000c0d0e7389 */ /* 0x00006400000c000b */
[----:B01---5:R-:W-:Y:S01]  /*18470*/  ENDCOLLECTIVE ;  /* 0x000000000000791b */ /* 0x023fe20003800000 */
.L_x_3873:
[----:B------:R-:W-:Y:S05]  /*18480*/  BSYNC B1 ;  /* 0x0000000000017941 */ /* 0x000fea0003800000 */
.L_x_3872:
[----:B------:R-:W-:Y:S05]  /*18490*/  BRA `(.L_x_3874) ;  /* 0xfffffee800747947 */ /* 0x000fea000383ffff */
.L_x_3685:
        /* <DEDUP_REMOVED lines=8> */
.L_x_3876:
[----:B------:R-:W-:Y:S05]  /*18520*/  BSYNC B1 ;  /* 0x0000000000017941 */ /* 0x000fea0003800000 */
.L_x_3875:
[----:B------:R-:W-:Y:S05]  /*18530*/  BRA `(.L_x_3877) ;  /* 0xfffffee800547947 */ /* 0x000fea000383ffff */
.L_x_3686:
[----:B------:R-:W-:Y:S01]  /*18540*/  BSSY B1, `(.L_x_3878) ;  /* 0x0000008000017945 */ /* 0x000fe20003800000 */
[----:B------:R-:W-:Y:S01]  /*18550*/  IMAD.MOV.U32 R13, RZ, RZ, R5 ;  /* 0x000000ffff0d7224 */ /* 0x000fe200078e0005 */
[----:B------:R-:W-:Y:S01]  /*18560*/  MOV R12, 0x1 ;  /* 0x00000001000c7802 */ /* 0x000fe20000000f00 */
[----:B------:R-:W-:Y:S02]  /*18570*/  IMAD.MOV.U32 R11, RZ, RZ, 0x1c1f ;  /* 0x00001c1fff0b7424 */ /* 0x000fe400078e00ff */
[----:B------:R-:W-:-:S07]  /*18580*/  IMAD.MOV.U32 R15, RZ, RZ, -0x1 ;  /* 0xffffffffff0f7424 */ /* 0x000fce00078e00ff */
[----:B-----5:R-:W-:Y:S05]  /*18590*/  WARPSYNC.COLLECTIVE R15, `(.L_x_3879) ;  /* 0x000000000f087348 */ /* 0x020fea0003c00000 */
[----:B------:R0:W1:Y:S02]  /*185a0*/  SHFL.IDX P6, R14, R13, R12, R11 ;  /* 0x0000000c0d0e7389 */ /* 0x00006400000c000b */
[----:B01---5:R-:W-:Y:S01]  /*185b0*/  ENDCOLLECTIVE ;  /* 0x000000000000791b */ /* 0x023fe20003800000 */
.L_x_3879:
[----:B------:R-:W-:Y:S05]  /*185c0*/  BSYNC B1 ;  /* 0x0000000000017941 */ /* 0x000fea0003800000 */
.L_x_3878:
[----:B------:R-:W-:Y:S05]  /*185d0*/  BRA `(.L_x_3880) ;  /* 0xfffffee800347947 */ /* 0x000fea000383ffff */
.L_x_3687:
[----:B------:R-:W-:Y:S01]  /*185e0*/  BSSY B1, `(.L_x_3881) ;  /* 0x0000008000017945 */ /* 0x000fe20003800000 */
[----:B------:R-:W-:Y:S01]  /*185f0*/  MOV R13, R4 ;  /* 0x00000004000d7202 */ /* 0x000fe20000000f00 */
[----:B------:R-:W-:Y:S01]  /*18600*/  IMAD.MOV.U32 R12, RZ, RZ, 0x1 ;  /* 0x00000001ff0c7424 */ /* 0x000fe200078e00ff */
[----:B------:R-:W-:Y:S01]  /*18610*/  MOV R15, 0xffffffff ;  /* 0xffffffff000f7802 */ /* 0x000fe20000000f00 */
[----:B------:R-:W-:-:S07]  /*18620*/  IMAD.MOV.U32 R11, RZ, RZ, 0x1c1f ;  /* 0x00001c1fff0b7424 */ /* 0x000fce00078e00ff */
[----:B-----5:R-:W-:Y:S05]  /*18630*/  WARPSYNC.COLLECTIVE R15, `(.L_x_3882) ;  /* 0x000000000f087348 */ /* 0x020fea0003c00000 */
[----:B------:R0:W1:Y:S02]  /*18640*/  SHFL.IDX P6, R14, R13, R12, R11 ;  /* 0x0000000c0d0e7389 */ /* 0x00006400000c000b */
[----:B01---5:R-:W-:Y:S01]  /*18650*/  ENDCOLLECTIVE ;  /* 0x000000000000791b */ /* 0x023fe20003800000 */
.L_x_3882:
[----:B------:R-:W-:Y:S05]  /*18660*/  BSYNC B1 ;  /* 0x0000000000017941 */ /* 0x000fea0003800000 */
.L_x_3881:
[----:B------:R-:W-:Y:S05]  /*18670*/  BRA `(.L_x_3883) ;  /* 0xfffffee800147947 */ /* 0x000fea000383ffff */
.L_x_3688:
        /* <DEDUP_REMOVED lines=8> */
.L_x_3885:
[----:B------:R-:W-:Y:S05]  /*18700*/  BSYNC B1 ;  /* 0x0000000000017941 */ /* 0x000fea0003800000 */
.L_x_3884:
[----:B------:R-:W-:Y:S05]  /*18710*/  BRA `(.L_x_3886) ;  /* 0xfffffee400f47947 */ /* 0x000fea000383ffff */
.L_x_3689:
        /* <DEDUP_REMOVED lines=8> */
.L_x_3888:
[----:B------:R-:W-:Y:S05]  /*187a0*/  BSYNC B1 ;  /* 0x0000000000017941 */ /* 0x000fea0003800000 */
.L_x_3887:
[----:B------:R-:W-:Y:S05]  /*187b0*/  BRA `(.L_x_3889) ;  /* 0xfffffee400d47947 */ /* 0x000fea000383ffff */
.L_x_3691:
[----:B0-----:R0:W1:Y:S02]  /*187c0*/  SYNCS.PHASECHK.TRANS64.TRYWAIT P2, [R2+URZ+0x28c00], R7 ;  /* 0x028c0007020075a7 */ /* 0x001064000804017f */
[----:B-1----:R-:W-:Y:S05]  /*187d0*/  @!P2 NANOSLEEP.SYNCS 0x989680 ;  /* 0x009896800000a95d */ /* 0x002fea0003900000 */
[----:B------:R-:W1:Y:S02]  /*187e0*/  @!P2 SYNCS.PHASECHK.TRANS64 P2, [R2+URZ+0x28c00], R7 ;  /* 0x028c00070200a5a7 */ /* 0x000e64000804007f */
[----:B-1----:R-:W-:Y:S05]  /*187f0*/  @!P2 BRA `(.L_x_3691) ;  /* 0xfffffffc00f0a947 */ /* 0x002fea000383ffff */
[----:B------:R-:W-:Y:S05]  /*18800*/  BRA `(.L_x_3890) ;  /* 0xfffffee8004c7947 */ /* 0x000fea000383ffff */
.L_x_3699:
        /* <DEDUP_REMOVED lines=8> */
.L_x_3892:
[----:B------:R-:W-:Y:S05]  /*18890*/  BSYNC B1 ;  /* 0x0000000000017941 */ /* 0x000fea0003800000 */
.L_x_3891:
[----:B------:R-:W-:Y:S05]  /*188a0*/  BRA `(.L_x_3893) ;  /* 0xfffffef800207947 */ /* 0x000fea000383ffff */
.L_x_3700:
        /* <DEDUP_REMOVED lines=8> */
.L_x_3895:
[----:B------:R-:W-:Y:S05]  /*18930*/  BSYNC B1 ;  /* 0x0000000000017941 */ /* 0x000fea0003800000 */
.L_x_3894:
[----:B------:R-:W-:Y:S05]  /*18940*/  BRA `(.L_x_3896) ;  /* 0xfffffef800007947 */ /* 0x000fea000383ffff */
.L_x_3701:
        /* <DEDUP_REMOVED lines=8> */
.L_x_3898:
[----:B------:R-:W-:Y:S05]  /*189d0*/  BSYNC B1 ;  /* 0x0000000000017941 */ /* 0x000fea0003800000 */
.L_x_3897:
[----:B------:R-:W-:Y:S05]  /*189e0*/  BRA `(.L_x_3899) ;  /* 0xfffffef400e07947 */ /* 0x000fea000383ffff */
.L_x_3702:
        /* <DEDUP_REMOVED lines=8> */
.L_x_3901:
[----:B------:R-:W-:Y:S05]  /*18a70*/  BSYNC B1 ;  /* 0x0000000000017941 */ /* 0x000fea0003800000 */
.L_x_3900:
[----:B------:R-:W-:Y:S05]  /*18a80*/  BRA `(.L_x_3902) ;  /* 0xfffffef400c07947 */ /* 0x000fea000383ffff */
.L_x_3703:
        /* <DEDUP_REMOVED lines=8> */
.L_x_3904:
[----:B------:R-:W-:Y:S05]  /*18b10*/  BSYNC B1 ;  /* 0x0000000000017941 */ /* 0x000fea0003800000 */
.L_x_3903:
[----:B------:R-:W-:Y:S05]  /*18b20*/  BRA `(.L_x_3905) ;  /* 0xfffffef400a07947 */ /* 0x000fea000383ffff */
.L_x_3704:
        /* <DEDUP_REMOVED lines=8> */
.L_x_3907:
[----:B------:R-:W-:Y:S05]  /*18bb0*/  BSYNC B1 ;  /* 0x0000000000017941 */ /* 0x000fea0003800000 */
.L_x_3906:
[----:B------:R-:W-:Y:S05]  /*18bc0*/  BRA `(.L_x_3908) ;  /* 0xfffffef400847947 */ /* 0x000fea000383ffff */
.L_x_3705:
        /* <DEDUP_REMOVED lines=8> */
.L_x_3910:
[----:B------:R-:W-:Y:S05]  /*18c50*/  BSYNC B1 ;  /* 0x0000000000017941 */ /* 0x000fea0003800000 */
.L_x_3909:
[----:B------:R-:W-:Y:S05]  /*18c60*/  BRA `(.L_x_3911) ;  /* 0xfffffef400687947 */ /* 0x000fea000383ffff */
.L_x_3706:
        /* <DEDUP_REMOVED lines=8> */
.L_x_3913:
[----:B------:R-:W-:Y:S05]  /*18cf0*/  BSYNC B1 ;  /* 0x0000000000017941 */ /* 0x000fea0003800000 */
.L_x_3912:
[----:B------:R-:W-:Y:S05]  /*18d00*/  BRA `(.L_x_3914) ;  /* 0xfffffef4004c7947 */ /* 0x000fea000383ffff */
.L_x_3708:
[----:B0-----:R0:W1:Y:S02]  /*18d10*/  SYNCS.PHASECHK.TRANS64.TRYWAIT P2, [R2+URZ+0x28c00], R3 ;  /* 0x028c0003020075a7 */ /* 0x001064000804017f */
[----:B-1----:R-:W-:Y:S05]  /*18d20*/  @!P2 NANOSLEEP.SYNCS 0x989680 ;  /* 0x009896800000a95d */ /* 0x002fea0003900000 */
[----:B------:R-:W1:Y:S02]  /*18d30*/  @!P2 SYNCS.PHASECHK.TRANS64 P2, [R2+URZ+0x28c00], R3 ;  /* 0x028c00030200a5a7 */ /* 0x000e64000804007f */
[----:B-1----:R-:W-:Y:S05]  /*18d40*/  @!P2 BRA `(.L_x_3708) ;  /* 0xfffffffc00f0a947 */ /* 0x002fea000383ffff */
[----:B------:R-:W-:Y:S05]  /*18d50*/  BRA `(.L_x_3915) ;  /* 0xfffffef400a87947 */ /* 0x000fea000383ffff */
.L_x_3714:
[----:B0-----:R0:W1:Y:S02]  /*18d60*/  SYNCS.PHASECHK.TRANS64.TRYWAIT P1, [R21+URZ+0x28c30], R58 ;  /* 0x028c303a150075a7 */ /* 0x001064000802017f */
[----:B-1----:R-:W-:Y:S05]  /*18d70*/  @!P1 NANOSLEEP.SYNCS 0x989680 ;  /* 0x009896800000995d */ /* 0x002fea0003900000 */
[----:B------:R-:W1:Y:S02]  /*18d80*/  @!P1 SYNCS.PHASECHK.TRANS64 P1, [R21+URZ+0x28c30], R58 ;  /* 0x028c303a150095a7 */ /* 0x000e64000802007f */
[----:B-1----:R-:W-:Y:S05]  /*18d90*/  @!P1 BRA `(.L_x_3714) ;  /* 0xfffffffc00f09947 */ /* 0x002fea000383ffff */
[----:B------:R-:W-:Y:S05]  /*18da0*/  BRA `(.L_x_3713) ;  /* 0xffffff0000f87947 */ /* 0x000fea000383ffff */
.L_x_3719:
[----:B--2---:R2:W4:Y:S02]  /*18db0*/  SYNCS.PHASECHK.TRANS64.TRYWAIT P2, [R21+URZ+0x28c50], R58 ;  /* 0x028c503a150075a7 */ /* 0x004524000804017f */
[----:B----4-:R-:W-:Y:S05]  /*18dc0*/  @!P2 NANOSLEEP.SYNCS 0x989680 ;  /* 0x009896800000a95d */ /* 0x010fea0003900000 */
[----:B------:R-:W4:Y:S02]  /*18dd0*/  @!P2 SYNCS.PHASECHK.TRANS64 P2, [R21+URZ+0x28c50], R58 ;  /* 0x028c503a1500a5a7 */ /* 0x000f24000804007f */
[----:B----4-:R-:W-:Y:S05]  /*18de0*/  @!P2 BRA `(.L_x_3719) ;  /* 0xfffffffc00f0a947 */ /* 0x010fea000383ffff */
[----:B------:R-:W-:Y:S05]  /*18df0*/  BRA `(.L_x_3718) ;  /* 0xffffff18009c7947 */ /* 0x000fea000383ffff */
.L_x_3726:
[----:B--2---:R2:W3:Y:S02]  /*18e00*/  SYNCS.PHASECHK.TRANS64.TRYWAIT P2, [R212+URZ+0x28c30], R213 ;  /* 0x028c30d5d40075a7 */ /* 0x0044e4000804017f */
[----:B---3--:R-:W-:Y:S05]  /*18e10*/  @!P2 NANOSLEEP.SYNCS 0x989680 ;  /* 0x009896800000a95d */ /* 0x008fea0003900000 */
[----:B------:R-:W3:Y:S02]  /*18e20*/  @!P2 SYNCS.PHASECHK.TRANS64 P2, [R212+URZ+0x28c30], R213 ;  /* 0x028c30d5d400a5a7 */ /* 0x000ee4000804007f */
[----:B---3--:R-:W-:Y:S05]  /*18e30*/  @!P2 BRA `(.L_x_3726) ;  /* 0xfffffffc00f0a947 */ /* 0x008fea000383ffff */
[----:B------:R-:W-:Y:S05]  /*18e40*/  BRA `(.L_x_3725) ;  /* 0xffffff1c00a47947 */ /* 0x000fea000383ffff */
.L_x_3731:
[----:B-1----:R1:W2:Y:S02]  /*18e50*/  SYNCS.PHASECHK.TRANS64.TRYWAIT P2, [R212+URZ+0x28c50], R213 ;  /* 0x028c50d5d40075a7 */ /* 0x0022a4000804017f */
[----:B--2---:R-:W-:Y:S05]  /*18e60*/  @!P2 NANOSLEEP.SYNCS 0x989680 ;  /* 0x009896800000a95d */ /* 0x004fea0003900000 */
[----:B------:R-:W2:Y:S02]  /*18e70*/  @!P2 SYNCS.PHASECHK.TRANS64 P2, [R212+URZ+0x28c50], R213 ;  /* 0x028c50d5d400a5a7 */ /* 0x000ea4000804007f */
[----:B--2---:R-:W-:Y:S05]  /*18e80*/  @!P2 BRA `(.L_x_3731) ;  /* 0xfffffffc00f0a947 */ /* 0x004fea000383ffff */
[----:B------:R-:W-:Y:S05]  /*18e90*/  BRA `(.L_x_3730) ;  /* 0xffffff3c002c7947 */ /* 0x000fea000383ffff */
.L_x_3739:
[----:B---3--:R3:W4:Y:S02]  /*18ea0*/  SYNCS.PHASECHK.TRANS64.TRYWAIT P2, [R184+URZ+0x28c30], R185 ;  /* 0x028c30b9b80075a7 */ /* 0x008724000804017f */
[----:B----4-:R-:W-:Y:S05]  /*18eb0*/  @!P2 NANOSLEEP.SYNCS 0x989680 ;  /* 0x009896800000a95d */ /* 0x010fea0003900000 */
[----:B------:R-:W4:Y:S02]  /*18ec0*/  @!P2 SYNCS.PHASECHK.TRANS64 P2, [R184+URZ+0x28c30], R185 ;  /* 0x028c30b9b800a5a7 */ /* 0x000f24000804007f */
[----:B----4-:R-:W-:Y:S05]  /*18ed0*/  @!P2 BRA `(.L_x_3739) ;  /* 0xfffffffc00f0a947 */ /* 0x010fea000383ffff */
[----:B------:R-:W-:Y:S05]  /*18ee0*/  BRA `(.L_x_3738) ;  /* 0xffffff4000407947 */ /* 0x000fea000383ffff */
.L_x_3744:
[----:B--2---:R2:W3:Y:S02]  /*18ef0*/  SYNCS.PHASECHK.TRANS64.TRYWAIT P2, [R184+URZ+0x28c50], R185 ;  /* 0x028c50b9b80075a7 */ /* 0x0044e4000804017f */
[----:B---3--:R-:W-:Y:S05]  /*18f00*/  @!P2 NANOSLEEP.SYNCS 0x989680 ;  /* 0x009896800000a95d */ /* 0x008fea0003900000 */
[----:B------:R-:W3:Y:S02]  /*18f10*/  @!P2 SYNCS.PHASECHK.TRANS64 P2, [R184+URZ+0x28c50], R185 ;  /* 0x028c50b9b800a5a7 */ /* 0x000ee4000804007f */
[----:B---3--:R-:W-:Y:S05]  /*18f20*/  @!P2 BRA `(.L_x_3744) ;  /* 0xfffffffc00f0a947 */ /* 0x008fea000383ffff */
[----:B------:R-:W-:Y:S05]  /*18f30*/  BRA `(.L_x_3743) ;  /* 0xffffff5800987947 */ /* 0x000fea000383ffff */
.L_x_3772:
        /* <DEDUP_REMOVED lines=11> */
.L_x_3917:
[----:B------:R-:W-:Y:S05]  /*18ff0*/  BSYNC B1 ;  /* 0x0000000000017941 */ /* 0x000fea0003800000 */
.L_x_3916:
[----:B------:R-:W-:Y:S05]  /*19000*/  BRA `(.L_x_3918) ;  /* 0xffffffa0009c7947 */ /* 0x000fea000383ffff */
.L_x_3773:
[----:B------:R-:W-:Y:S01]  /*19010*/  BSSY B1, `(.L_x_3919) ;  /* 0x0000006000017945 */ /* 0x000fe20003800000 */
[----:B------:R-:W-:-:S07]  /*19020*/  MOV R15, 0xffffffff ;  /* 0xffffffff000f7802 */ /* 0x000fce0000000f00 */
[----:B------:R-:W-:Y:S05]  /*19030*/  WARPSYNC.COLLECTIVE R15, `(.L_x_3920) ;  /* 0x000000000f0c7348 */ /* 0x000fea0003c00000 */
[----:B------:R-:W-:Y:S02]  /*19040*/  ELECT P6, UR62, PT ;  /* 0x00000000003e782f */ /* 0x000fe400038c0000 */
[----:B------:R-:W-:Y:S01]  /*19050*/  MOV R14, UR62 ;  /* 0x0000003e000e7c02 */ /* 0x000fe20008000f00 */
[----:B------:R-:W-:Y:S10]  /*19060*/  ENDCOLLECTIVE ;  /* 0x000000000000791b */ /* 0x000ff40003800000 */
.L_x_3920:
[----:B------:R-:W-:Y:S05]  /*19070*/  BSYNC B1 ;  /* 0x0000000000017941 */ /* 0x000fea0003800000 */
.L_x_3919:
[----:B------:R-:W-:Y:S05]  /*19080*/  BRA `(.L_x_3921) ;  /* 0xffffffa000887947 */ /* 0x000fea000383ffff */
.L_x_3775:
[----:B0-----:R0:W1:Y:S02]  /*19090*/  SYNCS.PHASECHK.TRANS64.TRYWAIT P0, [R9+URZ+0x28c20], R5 ;  /* 0x028c2005090075a7 */ /* 0x001064000800017f */
[----:B-1----:R-:W-:Y:S05]  /*190a0*/  @!P0 NANOSLEEP.SYNCS 0x989680 ;  /* 0x009896800000895d */ /* 0x002fea0003900000 */
[----:B------:R-:W1:Y:S02]  /*190b0*/  @!P0 SYNCS.PHASECHK.TRANS64 P0, [R9+URZ+0x28c20], R5 ;  /* 0x028c2005090085a7 */ /* 0x000e64000800007f */
[----:B-1----:R-:W-:Y:S05]  /*190c0*/  @!P0 BRA `(.L_x_3775) ;  /* 0xfffffffc00f08947 */ /* 0x002fea000383ffff */
[----:B------:R-:W-:Y:S05]  /*190d0*/  BRA `(.L_x_3922) ;  /* 0xffffffa000a47947 */ /* 0x000fea000383ffff */
.L_x_3778:
[----:B0-----:R0:W1:Y:S02]  /*190e0*/  SYNCS.PHASECHK.TRANS64.TRYWAIT P0, [R5+URZ+0x28ca0], R7 ;  /* 0x028ca007050075a7 */ /* 0x001064000800017f */
[----:B-1----:R-:W-:Y:S05]  /*190f0*/  @!P0 NANOSLEEP.SYNCS 0x989680 ;  /* 0x009896800000895d */ /* 0x002fea0003900000 */
[----:B------:R-:W1:Y:S02]  /*19100*/  @!P0 SYNCS.PHASECHK.TRANS64 P0, [R5+URZ+0x28ca0], R7 ;  /* 0x028ca007050085a7 */ /* 0x000e64000800007f */
[----:B-1----:R-:W-:Y:S05]  /*19110*/  @!P0 BRA `(.L_x_3778) ;  /* 0xfffffffc00f08947 */ /* 0x002fea000383ffff */
[----:B------:R-:W-:Y:S05]  /*19120*/  BRA `(.L_x_3923) ;  /* 0xffffffa000b47947 */ /* 0x000fea000383ffff */
.L_x_3780:
[----:B-1----:R1:W2:Y:S02]  /*19130*/  SYNCS.PHASECHK.TRANS64.TRYWAIT P0, [R5+URZ+0x28cc0], R7 ;  /* 0x028cc007050075a7 */ /* 0x0022a4000800017f */
[----:B--2---:R-:W-:Y:S05]  /*19140*/  @!P0 NANOSLEEP.SYNCS 0x989680 ;  /* 0x009896800000895d */ /* 0x004fea0003900000 */
[----:B------:R-:W2:Y:S02]  /*19150*/  @!P0 SYNCS.PHASECHK.TRANS64 P0, [R5+URZ+0x28cc0], R7 ;  /* 0x028cc007050085a7 */ /* 0x000ea4000800007f */
[----:B--2---:R-:W-:Y:S05]  /*19160*/  @!P0 BRA `(.L_x_3780) ;  /* 0xfffffffc00f08947 */ /* 0x004fea000383ffff */
[----:B------:R-:W-:Y:S05]  /*19170*/  BRA `(.L_x_3924) ;  /* 0xffffffa400187947 */ /* 0x000fea000383ffff */
.L_x_3784:
[----:B0-----:R0:W1:Y:S02]  /*19180*/  SYNCS.PHASECHK.TRANS64.TRYWAIT P0, [R6+URZ+0x28ca0], R7 ;  /* 0x028ca007060075a7 */ /* 0x001064000800017f */
[----:B-1----:R-:W-:Y:S05]  /*19190*/  @!P0 NANOSLEEP.SYNCS 0x989680 ;  /* 0x009896800000895d */ /* 0x002fea0003900000 */
[----:B------:R-:W1:Y:S02]  /*191a0*/  @!P0 SYNCS.PHASECHK.TRANS64 P0, [R6+URZ+0x28ca0], R7 ;  /* 0x028ca007060085a7 */ /* 0x000e64000800007f */
[----:B-1----:R-:W-:Y:S05]  /*191b0*/  @!P0 BRA `(.L_x_3784) ;  /* 0xfffffffc00f08947 */ /* 0x002fea000383ffff */
[----:B------:R-:W-:Y:S05]  /*191c0*/  BRA `(.L_x_3925) ;  /* 0xffffffa800587947 */ /* 0x000fea000383ffff */
.L_x_3786:
[----:B-1----:R1:W2:Y:S02]  /*191d0*/  SYNCS.PHASECHK.TRANS64.TRYWAIT P1, [R6+URZ+0x28cc0], R7 ;  /* 0x028cc007060075a7 */ /* 0x0022a4000802017f */
[----:B--2---:R-:W-:Y:S05]  /*191e0*/  @!P1 NANOSLEEP.SYNCS 0x989680 ;  /* 0x009896800000995d */ /* 0x004fea0003900000 */
[----:B------:R-:W2:Y:S02]  /*191f0*/  @!P1 SYNCS.PHASECHK.TRANS64 P1, [R6+URZ+0x28cc0], R7 ;  /* 0x028cc007060095a7 */ /* 0x000ea4000802007f */
[----:B--2---:R-:W-:Y:S05]  /*19200*/  @!P1 BRA `(.L_x_3786) ;  /* 0xfffffffc00f09947 */ /* 0x004fea000383ffff */
[----:B------:R-:W-:Y:S05]  /*19210*/  BRA `(.L_x_3926) ;  /* 0xffffffa800b47947 */ /* 0x000fea000383ffff */
.L_x_3796:
        /* <DEDUP_REMOVED lines=11> */
.L_x_3928:
[----:B------:R-:W-:Y:S05]  /*192d0*/  BSYNC B0 ;  /* 0x0000000000007941 */ /* 0x000fea0003800000 */
.L_x_3927:
[----:B------:R-:W-:Y:S05]  /*192e0*/  BRA `(.L_x_3929) ;  /* 0xffffffb400b87947 */ /* 0x000fea000383ffff */
.L_x_3797:
[----:B------:R-:W-:Y:S01]  /*192f0*/  BSSY B0, `(.L_x_3930) ;  /* 0x0000006000007945 */ /* 0x000fe20003800000 */
[----:B------:R-:W-:-:S07]  /*19300*/  IMAD.MOV.U32 R15, RZ, RZ, -0x1 ;  /* 0xffffffffff0f7424 */ /* 0x000fce00078e00ff */
[----:B------:R-:W-:Y:S05]  /*19310*/  WARPSYNC.COLLECTIVE R15, `(.L_x_3931) ;  /* 0x000000000f0c7348 */ /* 0x000fea0003c00000 */
[----:B------:R-:W-:Y:S02]  /*19320*/  ELECT P6, UR62, PT ;  /* 0x00000000003e782f */ /* 0x000fe400038c0000 */
[----:B------:R-:W-:Y:S01]  /*19330*/  MOV R14, UR62 ;  /* 0x0000003e000e7c02 */ /* 0x000fe20008000f00 */
[----:B------:R-:W-:Y:S10]  /*19340*/  ENDCOLLECTIVE ;  /* 0x000000000000791b */ /* 0x000ff40003800000 */
.L_x_3931:
[----:B------:R-:W-:Y:S05]  /*19350*/  BSYNC B0 ;  /* 0x0000000000007941 */ /* 0x000fea0003800000 */
.L_x_3930:
[----:B------:R-:W-:Y:S05]  /*19360*/  BRA `(.L_x_3932) ;  /* 0xffffffb400a87947 */ /* 0x000fea000383ffff */
.L_x_3800:
[----:B0-----:R0:W1:Y:S02]  /*19370*/  SYNCS.PHASECHK.TRANS64.TRYWAIT P0, [R5+URZ+0x28c40], R7 ;  /* 0x028c4007050075a7 */ /* 0x001064000800017f */
[----:B-1----:R-:W-:Y:S05]  /*19380*/  @!P0 NANOSLEEP.SYNCS 0x989680 ;  /* 0x009896800000895d */ /* 0x002fea0003900000 */
[----:B------:R-:W1:Y:S02]  /*19390*/  @!P0 SYNCS.PHASECHK.TRANS64 P0, [R5+URZ+0x28c40], R7 ;  /* 0x028c4007050085a7 */ /* 0x000e64000800007f */
[----:B-1----:R-:W-:Y:S05]  /*193a0*/  @!P0 BRA `(.L_x_3800) ;  /* 0xfffffffc00f08947 */ /* 0x002fea000383ffff */
[----:B------:R-:W-:Y:S05]  /*193b0*/  BRA `(.L_x_3933) ;  /* 0xffffffb800107947 */ /* 0x000fea000383ffff */
.L_x_3803:
        /* <DEDUP_REMOVED lines=8> */
.L_x_3806:
[----:B0-----:R0:W1:Y:S02]  /*19440*/  SYNCS.PHASECHK.TRANS64.TRYWAIT P0, [R2+URZ+0x28c60], R5 ;  /* 0x028c6005020075a7 */ /* 0x001064000800017f */
[----:B-1----:R-:W-:Y:S05]  /*19450*/  @!P0 NANOSLEEP.SYNCS 0x989680 ;  /* 0x009896800000895d */ /* 0x002fea0003900000 */
[----:B------:R-:W1:Y:S02]  /*19460*/  @!P0 SYNCS.PHASECHK.TRANS64 P0, [R2+URZ+0x28c60], R5 ;  /* 0x028c6005020085a7 */ /* 0x000e64000800007f */
[----:B-1----:R-:W-:Y:S05]  /*19470*/  @!P0 BRA `(.L_x_3806) ;  /* 0xfffffffc00f08947 */ /* 0x002fea000383ffff */
[----:B------:R-:W-:Y:S05]  /*19480*/  BRA `(.L_x_3935) ;  /* 0xffffffbc00087947 */ /* 0x000fea000383ffff */
.L_x_3815:
[----:B--2---:R2:W3:Y:S02]  /*19490*/  SYNCS.PHASECHK.TRANS64.TRYWAIT P0, [R3+URZ+0x28c40], R5 ;  /* 0x028c4005030075a7 */ /* 0x0044e4000800017f */
[----:B---3--:R-:W-:Y:S05]  /*194a0*/  @!P0 NANOSLEEP.SYNCS 0x989680 ;  /* 0x009896800000895d */ /* 0x008fea0003900000 */
[----:B------:R-:W3:Y:S02]  /*194b0*/  @!P0 SYNCS.PHASECHK.TRANS64 P0, [R3+URZ+0x28c40], R5 ;  /* 0x028c4005030085a7 */ /* 0x000ee4000800007f */
[----:B---3--:R-:W-:Y:S05]  /*194c0*/  @!P0 BRA `(.L_x_3815) ;  /* 0xfffffffc00f08947 */ /* 0x008fea000383ffff */
[----:B------:R-:W-:Y:S05]  /*194d0*/  BRA `(.L_x_3936) ;  /* 0xffffffc000cc7947 */ /* 0x000fea000383ffff */
.L_x_3817:
[----:B0-----:R0:W3:Y:S02]  /*194e0*/  SYNCS.PHASECHK.TRANS64.TRYWAIT P0, [R3+URZ+0x28c60], R5 ;  /* 0x028c6005030075a7 */ /* 0x0010e4000800017f */
[----:B---3--:R-:W-:Y:S05]  /*194f0*/  @!P0 NANOSLEEP.SYNCS 0x989680 ;  /* 0x009896800000895d */ /* 0x008fea0003900000 */
[----:B------:R-:W3:Y:S02]  /*19500*/  @!P0 SYNCS.PHASECHK.TRANS64 P0, [R3+URZ+0x28c60], R5 ;  /* 0x028c6005030085a7 */ /* 0x000ee4000800007f */
[----:B---3--:R-:W-:Y:S05]  /*19510*/  @!P0 BRA `(.L_x_3817) ;  /* 0xfffffffc00f08947 */ /* 0x008fea000383ffff */
[----:B------:R-:W-:Y:S05]  /*19520*/  BRA `(.L_x_3937) ;  /* 0xffffffc4003c7947 */ /* 0x000fea000383ffff */
.L_x_3822:
[----:B--2---:R2:W3:Y:S02]  /*19530*/  SYNCS.PHASECHK.TRANS64.TRYWAIT P0, [R2+URZ+0x28c40], R3 ;  /* 0x028c4003020075a7 */ /* 0x0044e4000800017f */
[----:B---3--:R-:W-:Y:S05]  /*19540*/  @!P0 NANOSLEEP.SYNCS 0x989680 ;  /* 0x009896800000895d */ /* 0x008fea0003900000 */
[----:B------:R-:W3:Y:S02]  /*19550*/  @!P0 SYNCS.PHASECHK.TRANS64 P0, [R2+URZ+0x28c40], R3 ;  /* 0x028c4003020085a7 */ /* 0x000ee4000800007f */
[----:B---3--:R-:W-:Y:S05]  /*19560*/  @!P0 BRA `(.L_x_3822) ;  /* 0xfffffffc00f08947 */ /* 0x008fea000383ffff */
[----:B------:R-:W-:Y:S05]  /*19570*/  BRA `(.L_x_3938) ;  /* 0xffffffc800d47947 */ /* 0x000fea000383ffff */
.L_x_3824:
[----:B0-----:R0:W3:Y:S02]  /*19580*/  SYNCS.PHASECHK.TRANS64.TRYWAIT P1, [R2+URZ+0x28c60], R3 ;  /* 0x028c6003020075a7 */ /* 0x0010e4000802017f */
[----:B---3--:R-:W-:Y:S05]  /*19590*/  @!P1 NANOSLEEP.SYNCS 0x989680 ;  /* 0x009896800000995d */ /* 0x008fea0003900000 */
[----:B------:R-:W3:Y:S02]  /*195a0*/  @!P1 SYNCS.PHASECHK.TRANS64 P1, [R2+URZ+0x28c60], R3 ;  /* 0x028c6003020095a7 */ /* 0x000ee4000802007f */
[----:B---3--:R-:W-:Y:S05]  /*195b0*/  @!P1 BRA `(.L_x_3824) ;  /* 0xfffffffc00f09947 */ /* 0x008fea000383ffff */
[----:B------:R-:W-:Y:S05]  /*195c0*/  BRA `(.L_x_3939) ;  /* 0xffffffcc00407947 */ /* 0x000fea000383ffff */
.L_x_3829:
[----:B---3--:R3:W4:Y:S02]  /*195d0*/  SYNCS.PHASECHK.TRANS64.TRYWAIT P0, [R2+URZ+0x28c40], R3 ;  /* 0x028c4003020075a7 */ /* 0x008724000800017f */
[----:B----4-:R-:W-:Y:S05]  /*195e0*/  @!P0 NANOSLEEP.SYNCS 0x989680 ;  /* 0x009896800000895d */ /* 0x010fea0003900000 */
[----:B------:R-:W4:Y:S02]  /*195f0*/  @!P0 SYNCS.PHASECHK.TRANS64 P0, [R2+URZ+0x28c40], R3 ;  /* 0x028c4003020085a7 */ /* 0x000f24000800007f */
[----:B----4-:R-:W-:Y:S05]  /*19600*/  @!P0 BRA `(.L_x_3829) ;  /* 0xfffffffc00f08947 */ /* 0x010fea000383ffff */
[----:B------:R-:W-:Y:S05]  /*19610*/  BRA `(.L_x_3940) ;  /* 0xffffffd000bc7947 */ /* 0x000fea000383ffff */
.L_x_3831:
[----:B0-----:R0:W2:Y:S02]  /*19620*/  SYNCS.PHASECHK.TRANS64.TRYWAIT P1, [R2+URZ+0x28c60], R3 ;  /* 0x028c6003020075a7 */ /* 0x0010a4000802017f */
[----:B--2---:R-:W-:Y:S05]  /*19630*/  @!P1 NANOSLEEP.SYNCS 0x989680 ;  /* 0x009896800000995d */ /* 0x004fea0003900000 */
[----:B------:R-:W2:Y:S02]  /*19640*/  @!P1 SYNCS.PHASECHK.TRANS64 P1, [R2+URZ+0x28c60], R3 ;  /* 0x028c6003020095a7 */ /* 0x000ea4000802007f */
[----:B--2---:R-:W-:Y:S05]  /*19650*/  @!P1 BRA `(.L_x_3831) ;  /* 0xfffffffc00f09947 */ /* 0x004fea000383ffff */
[----:B------:R-:W-:Y:S05]  /*19660*/  BRA `(.L_x_3941) ;  /* 0xffffffd4002c7947 */ /* 0x000fea000383ffff */
.L_x_3836:
[----:B------:R-:W-:Y:S01]  /*19670*/  BSSY B0, `(.L_x_3942) ;  /* 0x0000008000007945 */ /* 0x000fe20003800000 */
[----:B------:R-:W-:Y:S01]  /*19680*/  MOV R13, R16 ;  /* 0x00000010000d7202 */ /* 0x000fe20000000f00 */
[----:B------:R-:W-:Y:S01]  /*19690*/  IMAD.MOV.U32 R12, RZ, RZ, RZ ;  /* 0x000000ffff0c7224 */ /* 0x000fe200078e00ff */
[----:B------:R-:W-:Y:S01]  /*196a0*/  MOV R15, 0xffffffff ;  /* 0xffffffff000f7802 */ /* 0x000fe20000000f00 */
[----:B------:R-:W-:-:S07]  /*196b0*/  IMAD.MOV.U32 R11, RZ, RZ, 0x1f ;  /* 0x0000001fff0b7424 */ /* 0x000fce00078e00ff */
[----:B01----:R-:W-:Y:S05]  /*196c0*/  WARPSYNC.COLLECTIVE R15, `(.L_x_3943) ;  /* 0x000000000f087348 */ /* 0x003fea0003c00000 */
[----:B------:R2:W3:Y:S02]  /*196d0*/  SHFL.IDX P6, R14, R13, R12, R11 ;  /* 0x0000000c0d0e7389 */ /* 0x0004e400000c000b */
[----:B0123--:R-:W-:Y:S01]  /*196e0*/  ENDCOLLECTIVE ;  /* 0x000000000000791b */ /* 0x00ffe20003800000 */
.L_x_3943:
[----:B------:R-:W-:Y:S05]  /*196f0*/  BSYNC B0 ;  /* 0x0000000000007941 */ /* 0x000fea0003800000 */
.L_x_3942:
        /* <DEDUP_REMOVED lines=8> */
.L_x_3944:
[----:B------:R-:W-:Y:S01]  /*19780*/  MOV R16, R14 ;  /* 0x0000000e00107202 */ /* 0x000fe20000000f00 */
[----:B------:R-:W-:Y:S06]  /*19790*/  BRA `(.L_x_3945) ;  /* 0xffffffd8006c7947 */ /* 0x000fec000383ffff */
.L_x_3839:
        /* <DEDUP_REMOVED lines=8> */
.L_x_3947:
[----:B------:R-:W-:Y:S05]  /*19820*/  BSYNC B0 ;  /* 0x0000000000007941 */ /* 0x000fea0003800000 */
.L_x_3946:
[C---:B------:R-:W-:Y:S01]  /*19830*/  ISETP.NE.AND P0, PT, R7.reuse, RZ, PT ;  /* 0x000000ff0700720c */ /* 0x040fe20003f05270 */
        /* <DEDUP_REMOVED lines=9> */
.L_x_3948:
        /* <DEDUP_REMOVED lines=8> */
.L_x_3949:
        /* <DEDUP_REMOVED lines=8> */
.L_x_3950:
        /* <DEDUP_REMOVED lines=8> */
.L_x_3951:
        /* <DEDUP_REMOVED lines=8> */
.L_x_3952:
[----:B------:R-:W-:Y:S05]  /*19ad0*/  BRA `(.L_x_3953) ;  /* 0xffffffd800307947 */ /* 0x000fea000383ffff */
.L_x_3844:
[----:B------:R-:W-:Y:S01]  /*19ae0*/  BSSY B0, `(.L_x_3954) ;  /* 0x0000008000007945 */ /* 0x000fe20003800000 */
[----:B-----5:R-:W-:Y:S01]  /*19af0*/  IMAD.MOV.U32 R13, RZ, RZ, R17 ;  /* 0x000000ffff0d7224 */ /* 0x020fe200078e0011 */
[----:B------:R-:W-:Y:S01]  /*19b00*/  MOV R11, RZ ;  /* 0x000000ff000b7202 */ /* 0x000fe20000000f00 */
[----:B------:R-:W-:Y:S02]  /*19b10*/  IMAD.MOV.U32 R12, RZ, RZ, 0x1 ;  /* 0x00000001ff0c7424 */ /* 0x000fe400078e00ff */
[----:B------:R-:W-:-:S07]  /*19b20*/  IMAD.MOV.U32 R15, RZ, RZ, -0x1 ;  /* 0xffffffffff0f7424 */ /* 0x000fce00078e00ff */
[----:B01----:R-:W-:Y:S05]  /*19b30*/  WARPSYNC.COLLECTIVE R15, `(.L_x_3955) ;  /* 0x000000000f087348 */ /* 0x003fea0003c00000 */
[----:B------:R2:W3:Y:S02]  /*19b40*/  SHFL.UP P6, R14, R13, R12, R11 ;  /* 0x0400000c0d0e7389 */ /* 0x0004e400000c000b */
[----:B0123--:R-:W-:Y:S01]  /*19b50*/  ENDCOLLECTIVE ;  /* 0x000000000000791b */ /* 0x00ffe20003800000 */
.L_x_3955:
[----:B------:R-:W-:Y:S05]  /*19b60*/  BSYNC B0 ;  /* 0x0000000000007941 */ /* 0x000fea0003800000 */
.L_x_3954:
        /* <DEDUP_REMOVED lines=10> */
.L_x_3956:
        /* <DEDUP_REMOVED lines=8> */
.L_x_3957:
        /* <DEDUP_REMOVED lines=8> */
.L_x_3958:
        /* <DEDUP_REMOVED lines=8> */
.L_x_3959:
        /* <DEDUP_REMOVED lines=8> */
.L_x_3960:
[----:B------:R-:W-:Y:S05]  /*19e10*/  BRA `(.L_x_3961) ;  /* 0xffffffd800147947 */ /* 0x000fea000383ffff */
.L_x_3846:
[----:B------:R-:W-:Y:S01]  /*19e20*/  BSSY B0, `(.L_x_3962) ;  /* 0x0000006000007945 */ /* 0x000fe20003800000 */
[----:B------:R-:W-:Y:S01]  /*19e30*/  PLOP3.LUT P6, PT, P6, PT, PT, 0x8, 0x0 ;  /* 0x000000000000781c */ /* 0x000fe200037ce170 */
[----:B------:R-:W-:-:S12]  /*19e40*/  IMAD.MOV.U32 R15, RZ, RZ, -0x1 ;  /* 0xffffffffff0f7424 */ /* 0x000fd800078e00ff */
[----:B01----:R-:W-:Y:S05]  /*19e50*/  WARPSYNC.COLLECTIVE R15, `(.L_x_3963) ;  /* 0x000000000f087348 */ /* 0x003fea0003c00000 */
[----:B------:R-:W-:Y:S01]  /*19e60*/  VOTE.ANY R14, PT, P6 ;  /* 0x00000000000e7806 */ /* 0x000fe200030e0100 */
[----:B01----:R-:W-:Y:S06]  /*19e70*/  ENDCOLLECTIVE ;  /* 0x000000000000791b */ /* 0x003fec0003800000 */
.L_x_3963:
[----:B------:R-:W-:Y:S05]  /*19e80*/  BSYNC B0 ;  /* 0x0000000000007941 */ /* 0x000fea0003800000 */
.L_x_3962:
        /* <DEDUP_REMOVED lines=9> */
.L_x_3964:
[----:B------:R-:W-:Y:S01]  /*19f20*/  IMAD.MOV.U32 R17, RZ, RZ, R14 ;  /* 0x000000ffff117224 */ /* 0x000fe200078e000e */
[----:B------:R-:W-:Y:S06]  /*19f30*/  BRA `(.L_x_3965) ;  /* 0xffffffd800047947 */ /* 0x000fec000383ffff */
.L_x_3848:
[----:B------:R-:W-:Y:S01]  /*19f40*/  BSSY B0, `(.L_x_3966) ;  /* 0x0000007000007945 */ /* 0x000fe20003800000 */
[----:B------:R-:W-:Y:S01]  /*19f50*/  IMAD.MOV.U32 R13, RZ, RZ, R2 ;  /* 0x000000ffff0d7224 */ /* 0x000fe200078e0002 */
[----:B------:R-:W-:Y:S01]  /*19f60*/  MOV R11, 0x1f ;  /* 0x0000001f000b7802 */ /* 0x000fe20000000f00 */
[----:B------:R-:W-:-:S07]  /*19f70*/  IMAD.MOV.U32 R15, RZ, RZ, -0x1 ;  /* 0xffffffffff0f7424 */ /* 0x000fce00078e00ff */
[----:B0123--:R-:W-:Y:S05]  /*19f80*/  WARPSYNC.COLLECTIVE R15, `(.L_x_3967) ;  /* 0x000000000f087348 */ /* 0x00ffea0003c00000 */
[----:B------:R4:W0:Y:S02]  /*19f90*/  SHFL.IDX P6, R14, R13, R12, R11 ;  /* 0x0000000c0d0e7389 */ /* 0x00082400000c000b */
[----:B01234-:R-:W-:Y:S01]  /*19fa0*/  ENDCOLLECTIVE ;  /* 0x000000000000791b */ /* 0x01ffe20003800000 */
.L_x_3967:
[----:B------:R-:W-:Y:S05]  /*19fb0*/  BSYNC B0 ;  /* 0x0000000000007941 */ /* 0x000fea0003800000 */
.L_x_3966:
[----:B------:R-:W-:Y:S01]  /*19fc0*/  IMAD.MOV.U32 R7, RZ, RZ, R14 ;  /* 0x000000ffff077224 */ /* 0x000fe200078e000e */
[----:B------:R-:W-:Y:S06]  /*19fd0*/  BRA `(.L_x_3847) ;  /* 0xffffffd400f87947 */ /* 0x000fec000383ffff */
.L_x_3852:
[----:B-1----:R1:W2:Y:S02]  /*19fe0*/  SYNCS.PHASECHK.TRANS64.TRYWAIT P0, [R0+URZ+0x28c20], R3 ;  /* 0x028c2003000075a7 */ /* 0x0022a4000800017f */
[----:B--2---:R-:W-:Y:S05]  /*19ff0*/  @!P0 NANOSLEEP.SYNCS 0x989680 ;  /* 0x009896800000895d */ /* 0x004fea0003900000 */
[----:B------:R-:W2:Y:S02]  /*1a000*/  @!P0 SYNCS.PHASECHK.TRANS64 P0, [R0+URZ+0x28c20], R3 ;  /* 0x028c2003000085a7 */ /* 0x000ea4000800007f */
[----:B--2---:R-:W-:Y:S05]  /*1a010*/  @!P0 BRA `(.L_x_3852) ;  /* 0xfffffffc00f08947 */ /* 0x004fea000383ffff */
[----:B------:R-:W-:Y:S05]  /*1a020*/  BRA `(.L_x_3968) ;  /* 0xffffffdc006c7947 */ /* 0x000fea000383ffff */
.L_x_3853:
        /* <DEDUP_REMOVED lines=11> */
.L_x_3970:
[----:B------:R-:W-:Y:S05]  /*1a0e0*/  BSYNC B0 ;  /* 0x0000000000007941 */ /* 0x000fea0003800000 */
.L_x_3969:
[----:B------:R-:W-:Y:S05]  /*1a0f0*/  BRA `(.L_x_3971) ;  /* 0xffffffdc00547947 */ /* 0x000fea000383ffff */
.L_x_3854:
[----:B------:R-:W-:Y:S01]  /*1a100*/  BSSY B0, `(.L_x_3972) ;  /* 0x0000006000007945 */ /* 0x000fe20003800000 */
[----:B------:R-:W-:-:S07]  /*1a110*/  IMAD.MOV.U32 R15, RZ, RZ, -0x1 ;  /* 0xffffffffff0f7424 */ /* 0x000fce00078e00ff */
[----:B012---:R-:W-:Y:S05]  /*1a120*/  WARPSYNC.COLLECTIVE R15, `(.L_x_3973) ;  /* 0x000000000f0c7348 */ /* 0x007fea0003c00000 */
[----:B------:R-:W-:Y:S02]  /*1a130*/  ELECT P6, UR62, PT ;  /* 0x00000000003e782f */ /* 0x000fe400038c0000 */
[----:B------:R-:W-:Y:S01]  /*1a140*/  MOV R14, UR62 ;  /* 0x0000003e000e7c02 */ /* 0x000fe20008000f00 */
[----:B012---:R-:W-:Y:S10]  /*1a150*/  ENDCOLLECTIVE ;  /* 0x000000000000791b */ /* 0x007ff40003800000 */
.L_x_3973:
[----:B------:R-:W-:Y:S05]  /*1a160*/  BSYNC B0 ;  /* 0x0000000000007941 */ /* 0x000fea0003800000 */
.L_x_3972:
[----:B------:R-:W-:Y:S05]  /*1a170*/  BRA `(.L_x_3974) ;  /* 0xffffffdc00487947 */ /* 0x000fea000383ffff */
.L_x_3856:
[----:B-1----:R1:W2:Y:S02]  /*1a180*/  SYNCS.PHASECHK.TRANS64.TRYWAIT P0, [R6+URZ], R5 ;  /* 0x00000005060075a7 */ /* 0x0022a4000800017f */
[----:B--2---:R-:W-:Y:S05]  /*1a190*/  @!P0 NANOSLEEP.SYNCS 0x989680 ;  /* 0x009896800000895d */ /* 0x004fea0003900000 */
[----:B------:R-:W2:Y:S02]  /*1a1a0*/  @!P0 SYNCS.PHASECHK.TRANS64 P0, [R6+URZ], R5 ;  /* 0x00000005060085a7 */ /* 0x000ea4000800007f */
[----:B--2---:R-:W-:Y:S05]  /*1a1b0*/  @!P0 BRA `(.L_x_3856) ;  /* 0xfffffffc00f08947 */ /* 0x004fea000383ffff */
[----:B------:R-:W-:Y:S05]  /*1a1c0*/  BRA `(.L_x_3975) ;  /* 0xffffffdc00847947 */ /* 0x000fea000383ffff */
.L_x_3857:
[----:B--2---:R2:W3:Y:S02]  /*1a1d0*/  SYNCS.PHASECHK.TRANS64.TRYWAIT P0, [R7+URZ], R2 ;  /* 0x00000002070075a7 */ /* 0x0044e4000800017f */
[----:B---3--:R-:W-:Y:S05]  /*1a1e0*/  @!P0 NANOSLEEP.SYNCS 0x989680 ;  /* 0x009896800000895d */ /* 0x008fea0003900000 */
[----:B------:R-:W3:Y:S02]  /*1a1f0*/  @!P0 SYNCS.PHASECHK.TRANS64 P0, [R7+URZ], R2 ;  /* 0x00000002070085a7 */ /* 0x000ee4000800007f */
[----:B---3--:R-:W-:Y:S05]  /*1a200*/  @!P0 BRA `(.L_x_3857) ;  /* 0xfffffffc00f08947 */ /* 0x008fea000383ffff */
[----:B------:R-:W-:Y:S05]  /*1a210*/  BRA `(.L_x_3976) ;  /* 0xffffffdc00787947 */ /* 0x000fea000383ffff */
.L_x_3859:
[----:B---3--:R3:W4:Y:S02]  /*1a220*/  SYNCS.PHASECHK.TRANS64.TRYWAIT P0, [R4+URZ], R5 ;  /* 0x00000005040075a7 */ /* 0x008724000800017f */
[----:B----4-:R-:W-:Y:S05]  /*1a230*/  @!P0 NANOSLEEP.SYNCS 0x989680 ;  /* 0x009896800000895d */ /* 0x010fea0003900000 */
[----:B------:R-:W4:Y:S02]  /*1a240*/  @!P0 SYNCS.PHASECHK.TRANS64 P0, [R4+URZ], R5 ;  /* 0x00000005040085a7 */ /* 0x000f24000800007f */
[----:B----4-:R-:W-:Y:S05]  /*1a250*/  @!P0 BRA `(.L_x_3859) ;  /* 0xfffffffc00f08947 */ /* 0x010fea000383ffff */
[----:B------:R-:W-:Y:S05]  /*1a260*/  BRA `(.L_x_3977) ;  /* 0xffffffdc00807947 */ /* 0x000fea000383ffff */
.L_x_3978:
        /* <DEDUP_REMOVED lines=9> */
.L_x_4564:


//--------------------- .text._ZN7cutlass13device_kernelIN5flash11enable_sm90INS1_16FlashAttnFwdSm90INS1_25CollectiveMainloopFwdSm90ILi2EN4cute5tupleIJNS5_1CILi1EEES8_S8_EEENS6_IJNS7_ILi64EEESA_SA_EEELi512ENS_6half_tEfNS_4arch4Sm90ELb1ELb0ELb1ELb1ELb0ELb0ELb1ELb0ELb0ELb0ELb0ELb0EEENS1_21CollectiveEpilogueFwdINS6_IJSA_NS7_ILi512EEESA_EEES9_SC_SE_Li256ELb1ELb0ELb0ELb0EEENS1_36VarlenDynamicPersistentTileSchedulerILi64ELi64ELi256ELi32ELb0ELb0ELb1ELb1ELb1ELb1EEEEEEEEEvNT_6ParamsE --------------------------
	.section	.text._ZN7cutlass13device_kernelIN5flash11enable_sm90INS1_16FlashAttnFwdSm90INS1_25CollectiveMainloopFwdSm90ILi2EN4cute5tupleIJNS5_1CILi1EEES8_S8_EEENS6_IJNS7_ILi64EEESA_SA_EEELi512ENS_6half_tEfNS_4arch4Sm90ELb1ELb0ELb1ELb1ELb0ELb0ELb1ELb0ELb0ELb0ELb0ELb0EEENS1_21CollectiveEpilogueFwdINS6_IJSA_NS7_ILi512EEESA_EEES9_SC_SE_Li256ELb1ELb0ELb0ELb0EEENS1_36VarlenDynamicPersistentTileSchedulerILi64ELi64ELi256ELi32ELb0ELb0ELb1ELb1ELb1ELb1EEEEEEEEEvNT_6ParamsE,"ax",@progbits
	.align	128
.text._ZN7cutlass13device_kernelIN5flash11enable_sm90INS1_16FlashAttnFwdSm90INS1_25CollectiveMainloopFwdSm90ILi2EN4cute5tupleIJNS5_1CILi1EEES8_S8_EEENS6_IJNS7_ILi64EEESA_SA_EEELi512ENS_6half_tEfNS_4arch4Sm90ELb1ELb0ELb1ELb1ELb0ELb0ELb1ELb0ELb0ELb0ELb0ELb0EEENS1_21CollectiveEpilogueFwdINS6_IJSA_NS7_ILi512EEESA_EEES9_SC_SE_Li256ELb1ELb0ELb0ELb0EEENS1_36VarlenDynamicPersistentTileSchedulerILi64ELi64ELi256ELi32ELb0ELb0ELb1ELb1ELb1ELb1EEEEEEEEEvNT_6ParamsE:
        .type           _ZN7cutlass13device_kernelIN5flash11enable_sm90INS1_16FlashAttnFwdSm90INS1_25CollectiveMainloopFwdSm90ILi2EN4cute5tupleIJNS5_1CILi1EEES8_S8_EEENS6_IJNS7_ILi64EEESA_SA_EEELi512ENS_6half_tEfNS_4arch4Sm90ELb1ELb0ELb1ELb1ELb0ELb0ELb1ELb0ELb0ELb0ELb0ELb0EEENS1_21CollectiveEpilogueFwdINS6_IJSA_NS7_ILi512EEESA_EEES9_SC_SE_Li256ELb1ELb0ELb0ELb0EEENS1_36VarlenDynamicPersistentTileSchedulerILi64ELi64ELi256ELi32ELb0ELb0ELb1ELb1ELb1ELb1EEEEEEEEEvNT_6ParamsE,@function
        .size           _ZN7cutlass13device_kernelIN5flash11enable_sm90INS1_16FlashAttnFwdSm90INS1_25CollectiveMainloopFwdSm90ILi2EN4cute5tupleIJNS5_1CILi1EEES8_S8_EEENS6_IJNS7_ILi64EEESA_SA_EEELi512ENS_6half_tEfNS_4arch4Sm90ELb1ELb0ELb1ELb1ELb0ELb0ELb1ELb0ELb0ELb0ELb0ELb0EEENS1_21CollectiveEpilogueFwdINS6_IJSA_NS7_ILi512EEESA_EEES9_SC_SE_Li256ELb1ELb0ELb0ELb0EEENS1_36VarlenDynamicPersistentTileSchedulerILi64ELi64ELi256ELi32ELb0ELb0ELb1ELb1ELb1ELb1EEEEEEEEEvNT_6ParamsE,(.L_x_4565 - _ZN7cutlass13device_kernelIN5flash11enable_sm90INS1_16FlashAttnFwdSm90INS1_25CollectiveMainloopFwdSm90ILi2EN4cute5tupleIJNS5_1CILi1EEES8_S8_EEENS6_IJNS7_ILi64EEESA_SA_EEELi512ENS_6half_tEfNS_4arch4Sm90ELb1ELb0ELb1ELb1ELb0ELb0ELb1ELb0ELb0ELb0ELb0ELb0EEENS1_21CollectiveEpilogueFwdINS6_IJSA_NS7_ILi512EEESA_EEES9_SC_SE_Li256ELb1ELb0ELb0ELb0EEENS1_36VarlenDynamicPersistentTileSchedulerILi64ELi64ELi256ELi32ELb0ELb0ELb1ELb1ELb1ELb1EEEEEEEEEvNT_6ParamsE)
        .other          _ZN7cutlass13device_kernelIN5flash11enable_sm90INS1_16FlashAttnFwdSm90INS1_25CollectiveMainloopFwdSm90ILi2EN4cute5tupleIJNS5_1CILi1EEES8_S8_EEENS6_IJNS7_ILi64EEESA_SA_EEELi512ENS_6half_tEfNS_4arch4Sm90ELb1ELb0ELb1ELb1ELb0ELb0ELb1ELb0ELb0ELb0ELb0ELb0EEENS1_21CollectiveEpilogueFwdINS6_IJSA_NS7_ILi512EEESA_EEES9_SC_SE_Li256ELb1ELb0ELb0ELb0EEENS1_36VarlenDynamicPersistentTileSchedulerILi64ELi64ELi256ELi32ELb0ELb0ELb1ELb1ELb1ELb1EEEEEEEEEvNT_6ParamsE,@"STO_CUDA_ENTRY STV_DEFAULT"
_ZN7cutlass13device_kernelIN5flash11enable_sm90INS1_16FlashAttnFwdSm90INS1_25CollectiveMainloopFwdSm90ILi2EN4cute5tupleIJNS5_1CILi1EEES8_S8_EEENS6_IJNS7_ILi64EEESA_SA_EEELi512ENS_6half_tEfNS_4arch4Sm90ELb1ELb0ELb1ELb1ELb0ELb0ELb1ELb0ELb0ELb0ELb0ELb0EEENS1_21CollectiveEpilogueFwdINS6_IJSA_NS7_ILi512EEESA_EEES9_SC_SE_Li256ELb1ELb0ELb0ELb0EEENS1_36VarlenDynamicPersistentTileSchedulerILi64ELi64ELi256ELi32ELb0ELb0ELb1ELb1ELb1ELb1EEEEEEEEEvNT_6ParamsE:
        /* <DEDUP_REMOVED lines=24> */
.L_x_3980:
[----:B------:R-:W-:Y:S05]  /*0180*/  BSYNC B0 ;  /* 0x0000000000007941 */ /* 0x000fea0003800000 */
.L_x_3979:
        /* <DEDUP_REMOVED lines=21> */
[----:B0-----:R0:W1:Y:S01]  /*02e0*/  @UP1 SYNCS.EXCH.64 URZ, [UR8+0x38800], UR4 ;  /* 0x03880004083f15b2 */ /* 0x0010620008000100 */
[----:B------:R0:W2:Y:S04]  /*02f0*/  @UP2 SYNCS.EXCH.64 URZ, [UR8+0x38810], UR4 ;  /* 0x03881004083f25b2 */ /* 0x0000a80008000100 */
        /* <DEDUP_REMOVED lines=16> */
.L_x_3981:
        /* <DEDUP_REMOVED lines=22> */
.L_x_3982:
        /* <DEDUP_REMOVED lines=18> */
.L_x_3983:
        /* <DEDUP_REMOVED lines=22> */
.L_x_3984:
        /* <DEDUP_REMOVED lines=22> */
.L_x_3985:
[----:B0-----:R-:W-:Y:S01]  /*0940*/  UMOV UR4, 0x1 ;  /* 0x0000000100047882 */ /* 0x001fe20000000000 */
[----:B------:R-:W-:Y:S01]  /*0950*/  PLOP3.LUT P0, PT, PT, PT, UP0, 0x80, 0x0 ;  /* 0x000000000000781c */ /* 0x000fe20003f0f008 */
[----:B------:R-:W-:Y:S01]  /*0960*/  USEL UR4, UR4, 0x2, !UP0 ;  /* 0x0000000204047887 */ /* 0x000fe2000c000000 */
[----:B------:R-:W-:-:S05]  /*0970*/  NOP ;  /* 0x0000000000007918 */ /* 0x000fca0000000000 */
[----:B------:R-:W-:-:S05]  /*0980*/  IMAD.U32 R2, RZ, RZ, UR4 ;  /* 0x00000004ff027e24 */ /* 0x000fca000f8e00ff */
[----:B------:R0:W-:Y:S01]  /*0990*/  STL [R1+0x2c], R2 ;  /* 0x00002c0201007387 */ /* 0x0001e20000100800 */
[----:B-123--:R-:W-:Y:S06]  /*09a0*/  BAR.SYNC.DEFER_BLOCKING 0x0 ;  /* 0x0000000000007b1d */ /* 0x00efec0000010000 */
[----:B------:R-:W-:Y:S05]  /*09b0*/  @!P0 BRA `(.L_x_3986) ;  /* 0x000000f000dc8947 */ /* 0x000fea0003800000 */
.L_x_3987:
[----:B------:R-:W-:-:S08]  /*09c0*/  NOP ;  /* 0x0000000000007918 */ /* 0x000fd00000000000 */
[----:B------:R-:W1:Y:S02]  /*09d0*/  USETMAXREG.TRY_ALLOC.CTAPOOL UP0, 0xf0 ;  /* 0x000000f0000079c8 */ /* 0x000e640008000600 */
[----:B-1----:R-:W-:-:S13]  /*09e0*/  PLOP3.LUT P0, PT, PT, PT, UP0, 0x80, 0x0 ;  /* 0x000000000000781c */ /* 0x002fda0003f0f008 */
[----:B------:R-:W-:Y:S05]  /*09f0*/  @!P0 BRA `(.L_x_3987) ;  /* 0xfffffffc00f08947 */ /* 0x000fea000383ffff */
[----:B0-----:R-:W0:Y:S01]  /*0a00*/  S2R R2, SR_TID.X ;  /* 0x0000000000027919 */ /* 0x001e220000002100 */
[----:B------:R-:W1:Y:S01]  /*0a10*/  S2UR UR5, SR_CgaCtaId ;  /* 0x00000000000579c3 */ /* 0x000e620000008800 */
[----:B------:R-:W-:Y:S02]  /*0a20*/  UMOV UR4, 0x400 ;  /* 0x0000040000047882 */ /* 0x000fe40000000000 */
[----:B-1----:R-:W-:-:S06]  /*0a30*/  ULEA UR4, UR5, UR4, 0x18 ;  /* 0x0000000405047291 */ /* 0x002fcc000f8ec03f */
[----:B------:R-:W-:Y:S01]  /*0a40*/  IMAD.U32 R17, RZ, RZ, UR4 ;  /* 0x00000004ff117e24 */ /* 0x000fe2000f8e00ff */
[----:B0-----:R-:W-:Y:S01]  /*0a50*/  LOP3.LUT R0, R2, 0xffffff80, RZ, 0xc0, !PT ;  /* 0xffffff8002007812 */ /* 0x001fe200078ec0ff */
[----:B------:R-:W-:-:S03]  /*0a60*/  ULDC UR4, c[0x0][0xd14] ;  /* 0x0003450000047ab9 */ /* 0x000fc60000000800 */
[----:B------:R-:W-:-:S13]  /*0a70*/  ISETP.NE.AND P0, PT, R0, 0x80, PT ;  /* 0x000000800000780c */ /* 0x000fda0003f05270 */
[----:B------:R-:W-:Y:S06]  /*0a80*/  @!P0 BAR.ARV 0x8, 0xa0 ;  /* 0x0202800000008b1d */ /* 0x000fec0000002000 */
[----:B------:R-:W-:-:S13]  /*0a90*/  ISETP.GE.U32.AND P0, PT, R2, 0x100, PT ;  /* 0x000001000200780c */ /* 0x000fda0003f06070 */
[----:B------:R-:W-:Y:S08]  /*0aa0*/  @P0 BAR.ARV 0xf, 0x100 ;  /* 0x03c4000000000b1d */ /* 0x000ff00000002000 */
[----:B------:R-:W-:Y:S06]  /*0ab0*/  BAR.SYNC.DEFER_BLOCKING 0x5, 0x120 ;  /* 0x0144800000007b1d */ /* 0x000fec0000010000 */
[----:B------:R-:W0:Y:S02]  /*0ac0*/  LDS.128 R184, [R17+0x388d0] ;  /* 0x0388d00011b87984 */ /* 0x000e240000000c00 */
[----:B------:R-:W-:Y:S06]  /*0ad0*/  BAR.ARV 0x4, 0x120 ;  /* 0x0104800000007b1d */ /* 0x000fec0000002000 */
[----:B0-----:R-:W-:-:S13]  /*0ae0*/  ISETP.GE.AND P0, PT, R187, UR4, PT ;  /* 0x00000004bb007c0c */ /* 0x001fda000bf06270 */
[----:B------:R-:W-:Y:S05]  /*0af0*/  @P0 EXIT ;  /* 0x000000000000094d */ /* 0x000fea0003800000 */
[----:B------:R-:W2:Y:S01]  /*0b00*/  LDL R3, [R1+0x2c] ;  /* 0x00002c0001037983 */ /* 0x000ea20000100800 */
[----:B------:R-:W-:Y:S01]  /*0b10*/  VIADD R198, R2, 0xffffff80 ;  /* 0xffffff8002c67836 */ /* 0x000fe20000000000 */
[----:B------:R-:W-:Y:S01]  /*0b20*/  MOV R191, 0x40 ;  /* 0x0000004000bf7802 */ /* 0x000fe20000000f00 */
[----:B------:R-:W-:Y:S01]  /*0b30*/  IMAD.MOV.U32 R16, RZ, RZ, RZ ;  /* 0x000000ffff107224 */ /* 0x000fe200078e00ff */
[----:B------:R-:W-:Y:S01]  /*0b40*/  R2UR UR5, R186 ;  /* 0x00000000ba0572ca */ /* 0x000fe200000e0000 */
[----:B------:R-:W-:Y:S01]  /*0b50*/  UMOV UR36, URZ ;  /* 0x0000003f00247c82 */ /* 0x000fe20008000000 */
[----:B--2---:R-:W-:Y:S02]  /*0b60*/  R2UR UR4, R3 ;  /* 0x00000000030472ca */ /* 0x004fe400000e0000 */
[----:B------:R-:W-:-:S04]  /*0b70*/  SHF.R.S32.HI R3, RZ, 0x1f, R198 ;  /* 0x0000001fff037819 */ /* 0x000fc800000114c6 */
[CC--:B------:R-:W-:Y:S02]  /*0b80*/  LEA.HI R0, R3.reuse, R198.reuse, RZ, 0x4 ;  /* 0x000000c603007211 */ /* 0x0c0fe400078f20ff */
[----:B------:R-:W-:Y:S02]  /*0b90*/  LEA.HI R4, R3, R198, RZ, 0x5 ;  /* 0x000000c603047211 */ /* 0x000fe400078f28ff */
[----:B------:R-:W-:Y:S02]  /*0ba0*/  SHF.R.S32.HI R11, RZ, 0x4, R0 ;  /* 0x00000004ff0b7819 */ /* 0x000fe40000011400 */
[C---:B------:R-:W-:Y:S01]  /*0bb0*/  LOP3.LUT R7, R0.reuse, 0xfffffff0, RZ, 0xc0, !PT ;  /* 0xfffffff000077812 */ /* 0x040fe200078ec0ff */
[----:B------:R-:W-:Y:S01]  /*0bc0*/  ULOP3.LUT UR41, UR4, 0x1, URZ, 0xfc, !UPT ;  /* 0x0000000104297892 */ /* 0x000fe2000f8efc3f */
[--C-:B------:R-:W-:Y:S02]  /*0bd0*/  SHF.R.S32.HI R13, RZ, 0x5, R4.reuse ;  /* 0x00000005ff0d7819 */ /* 0x100fe40000011404 */
[----:B------:R-:W-:Y:S01]  /*0be0*/  LEA.HI R2, R0, R11, RZ, 0x1 ;  /* 0x0000000b00027211 */ /* 0x000fe200078f08ff */
[----:B------:R-:W-:Y:S01]  /*0bf0*/  IMAD.IADD R9, R198, 0x1, -R7 ;  /* 0x00000001c6097824 */ /* 0x000fe200078e0a07 */
[----:B------:R-:W-:-:S02]  /*0c00*/  SHF.R.S32.HI R4, RZ, 0x1f, R4 ;  /* 0x0000001fff047819 */ /* 0x000fc40000011404 */
[----:B------:R-:W-:Y:S02]  /*0c10*/  LOP3.LUT R2, R2, 0x1ffffffe, RZ, 0xc0, !PT ;  /* 0x1ffffffe02027812 */ /* 0x000fe400078ec0ff */
[----:B------:R-:W-:Y:S02]  /*0c20*/  LEA.HI R4, R4, R13, RZ, 0x2 ;  /* 0x0000000d04047211 */ /* 0x000fe400078f10ff */
[----:B------:R-:W-:Y:S01]  /*0c30*/  LEA.HI R5, R3, R198, RZ, 0x7 ;  /* 0x000000c603057211 */ /* 0x000fe200078f38ff */
[----:B------:R-:W-:Y:S01]  /*0c40*/  IMAD.IADD R11, R11, 0x1, -R2 ;  /* 0x000000010b0b7824 */ /* 0x000fe200078e0a02 */
[----:B------:R-:W-:Y:S02]  /*0c50*/  SHF.R.S32.HI R0, RZ, 0x1f, R9 ;  /* 0x0000001fff007819 */ /* 0x000fe40000011409 */
[----:B------:R-:W-:Y:S01]  /*0c60*/  LOP3.LUT R4, R4, 0x3ffffc, RZ, 0xc0, !PT ;  /* 0x003ffffc04047812 */ /* 0x000fe200078ec0ff */
[----:B------:R-:W-:Y:S01]  /*0c70*/  IMAD.SHL.U32 R11, R11, 0x8, RZ ;  /* 0x000000080b0b7824 */ /* 0x000fe200078e00ff */
[----:B------:R-:W-:-:S02]  /*0c80*/  SHF.R.S32.HI R196, RZ, 0x7, R5 ;  /* 0x00000007ffc47819 */ /* 0x000fc40000011405 */
[----:B------:R-:W-:Y:S01]  /*0c90*/  LEA.HI R2, R0, R9, RZ, 0x3 ;  /* 0x0000000900027211 */ /* 0x000fe200078f18ff */
[----:B------:R-:W-:Y:S01]  /*0ca0*/  IMAD.IADD R6, R13, 0x1, -R4 ;  /* 0x000000010d067824 */ /* 0x000fe200078e0a04 */
[----:B------:R-:W-:Y:S01]  /*0cb0*/  LOP3.LUT R7, R5, 0xffffff80, RZ, 0xc0, !PT ;  /* 0xffffff8005077812 */ /* 0x000fe200078ec0ff */
[----:B------:R-:W-:Y:S01]  /*0cc0*/  IMAD R15, R196, 0x100, R9 ;  /* 0x00000100c40f7824 */ /* 0x000fe200078e0209 */
[C---:B------:R-:W-:Y:S01]  /*0cd0*/  LOP3.LUT R4, R2.reuse, 0xfffffff8, RZ, 0xc0, !PT ;  /* 0xfffffff802047812 */ /* 0x040fe200078ec0ff */
[----:B------:R-:W-:Y:S01]  /*0ce0*/  IMAD.SHL.U32 R8, R2, 0x40, RZ ;  /* 0x0000004002087824 */ /* 0x000fe200078e00ff */
[----:B------:R-:W-:Y:S01]  /*0cf0*/  IADD3 R7, R198, -R7, RZ ;  /* 0x80000007c6077210 */ /* 0x000fe20007ffe0ff */
[----:B------:R-:W-:Y:S01]  /*0d00*/  IMAD R12, R6, 0x10, R15 ;  /* 0x00000010060c7824 */ /* 0x000fe200078e020f */
[----:B------:R-:W-:Y:S01]  /*0d10*/  LEA.HI R3, R3, R198, RZ, 0x3 ;  /* 0x000000c603037211 */ /* 0x000fe200078f18ff */
[----:B------:R-:W-:Y:S01]  /*0d20*/  IMAD.IADD R6, R9, 0x1, -R4 ;  /* 0x0000000109067824 */ /* 0x000fe200078e0a04 */
[----:B------:R-:W-:Y:S01]  /*0d30*/  LOP3.LUT R10, R8, 0x7ffffe00, RZ, 0xc0, !PT ;  /* 0x7ffffe00080a7812 */ /* 0x000fe200078ec0ff */
[----:B------:R-:W-:Y:S01]  /*0d40*/  IMAD.U32 R197, R12, 0x40, R11 ;  /* 0x000000400cc57824 */ /* 0x000fe200078e000b */
[----:B------:R-:W-:Y:S01]  /*0d50*/  SHF.R.S32.HI R0, RZ, 0x1f, R7 ;  /* 0x0000001fff007819 */ /* 0x000fe20000011407 */
[----:B------:R-:W-:Y:S01]  /*0d60*/  IMAD.SHL.U32 R8, R6, 0x40, RZ ;  /* 0x0000004006087824 */ /* 0x000fe200078e00ff */
[----:B------:R-:W-:-:S02]  /*0d70*/  LEA R10, R13, R10, 0xa ;  /* 0x0000000a0d0a7211 */ /* 0x000fc400078e50ff */
[----:B------:R-:W-:Y:S02]  /*0d80*/  LEA.HI R2, R0, R7, RZ, 0x2 ;  /* 0x0000000700027211 */ /* 0x000fe400078f10ff */
[----:B------:R-:W-:Y:S02]  /*0d90*/  LOP3.LUT R8, R8, 0x1c0, RZ, 0xc0, !PT ;  /* 0x000001c008087812 */ /* 0x000fe400078ec0ff */
[----:B------:R-:W-:Y:S02]  /*0da0*/  SHF.R.S32.HI R4, RZ, 0x2, R2 ;  /* 0x00000002ff047819 */ /* 0x000fe40000011402 */
[----:B------:R-:W-:Y:S02]  /*0db0*/  LOP3.LUT R11, R8, 0x8, R11, 0xf8, !PT ;  /* 0x00000008080b7812 */ /* 0x000fe400078ef80b */
[----:B------:R-:W-:Y:S02]  /*0dc0*/  SHF.R.U32.HI R8, RZ, 0x3, R8 ;  /* 0x00000003ff087819 */ /* 0x000fe40000011608 */
[----:B------:R-:W-:-:S02]  /*0dd0*/  SHF.R.S32.HI R9, RZ, 0x1f, R2 ;  /* 0x0000001fff097819 */ /* 0x000fc40000011402 */
[----:B------:R-:W-:Y:S02]  /*0de0*/  LOP3.LUT R11, R11, R8, RZ, 0x3c, !PT ;  /* 0x000000080b0b7212 */ /* 0x000fe400078e3cff */
[----:B------:R-:W-:Y:S02]  /*0df0*/  R2P PR, R6, 0x6 ;  /* 0x0000000606007804 */ /* 0x000fe40000000000 */
[----:B------:R-:W-:Y:S01]  /*0e00*/  LOP3.LUT R2, R2, 0x7ffffffc, RZ, 0xc0, !PT ;  /* 0x7ffffffc02027812 */ /* 0x000fe200078ec0ff */
[----:B------:R-:W-:Y:S01]  /*0e10*/  IMAD.IADD R10, R10, 0x1, R11 ;  /* 0x000000010a0a7824 */ /* 0x000fe200078e020b */
[----:B------:R-:W-:Y:S02]  /*0e20*/  LEA.HI R9, R9, R4, RZ, 0x3 ;  /* 0x0000000409097211 */ /* 0x000fe400078f18ff */
[----:B------:R-:W-:Y:S01]  /*0e30*/  LEA.HI R5, R5, R196, RZ, 0x1 ;  /* 0x000000c405057211 */ /* 0x000fe200078f08ff */
[----:B------:R-:W-:Y:S01]  /*0e40*/  IMAD R189, R10, 0x2, R17 ;  /* 0x000000020abd7824 */ /* 0x000fe200078e0211 */
[----:B------:R-:W-:Y:S01]  /*0e50*/  LEA.HI R0, R0, R7, RZ, 0x5 ;  /* 0x0000000700007211 */ /* 0x000fe200078f28ff */
[----:B------:R-:W-:Y:S01]  /*0e60*/  IMAD.IADD R22, R7, 0x1, -R2 ;  /* 0x0000000107167824 */ /* 0x000fe200078e0a02 */
[----:B------:R-:W-:Y:S01]  /*0e70*/  LOP3.LUT R9, R9, 0xfffffff8, RZ, 0xc0, !PT ;  /* 0xfffffff809097812 */ /* 0x000fe200078ec0ff */
[----:B------:R-:W-:Y:S01]  /*0e80*/  VIADD R192, R189, 0x36400 ;  /* 0x00036400bdc07836 */ /* 0x000fe20000000000 */
[----:B------:R-:W-:Y:S01]  /*0e90*/  LOP3.LUT R7, R3, 0x1ffffff8, RZ, 0xc0, !PT ;  /* 0x1ffffff803077812 */ /* 0x000fe200078ec0ff */
[----:B------:R-:W-:Y:S01]  /*0ea0*/  VIADD R190, R189, 0x36420 ;  /* 0x00036420bdbe7836 */ /* 0x000fe20000000000 */
[----:B------:R-:W-:Y:S01]  /*0eb0*/  LOP3.LUT R5, R5, 0xfffffe, RZ, 0xc0, !PT ;  /* 0x00fffffe05057812 */ /* 0x000fe200078ec0ff */
[----:B------:R-:W-:Y:S01]  /*0ec0*/  IMAD.IADD R9, R4, 0x1, -R9 ;  /* 0x0000000104097824 */ /* 0x000fe200078e0a09 */
[----:B------:R-:W-:Y:S01]  /*0ed0*/  SEL R191, R191, 0xffffffc0, !P2 ;  /* 0xffffffc0bfbf7807 */ /* 0x000fe20005000000 */
[----:B------:R-:W-:Y:S01]  /*0ee0*/  IMAD.IADD R7, R198, 0x1, -R7 ;  /* 0x00000001c6077824 */ /* 0x000fe200078e0a07 */
[----:B------:R-:W-:Y:S01]  /*0ef0*/  SHF.R.S32.HI R0, RZ, 0x5, R0 ;  /* 0x00000005ff007819 */ /* 0x000fe20000011400 */
[----:B------:R-:W-:Y:S01]  /*0f00*/  @P1 VIADD R190, R192, 0xffffffe0 ;  /* 0xffffffe0c0be1836 */ /* 0x000fe20000000000 */
[----:B------:R-:W-:Y:S01]  /*0f10*/  IADD3 R5, R196, -R5, RZ ;  /* 0x80000005c4057210 */ /* 0x000fe20007ffe0ff */
[----:B------:R-:W-:Y:S01]  /*0f20*/  IMAD.IADD R192, R192, 0x1, R191 ;  /* 0x00000001c0c07824 */ /* 0x000fe200078e02bf */
[----:B------:R-:W-:Y:S01]  /*0f30*/  SHF.R.S32.HI R194, RZ, 0x3, R3 ;  /* 0x00000003ffc27819 */ /* 0x000fe20000011403 */
[----:B------:R-:W-:-:S02]  /*0f40*/  IMAD R18, R0, 0x10, R9 ;  /* 0x0000001000127824 */ /* 0x000fc400078e0209 */
[----:B------:R-:W-:Y:S02]  /*0f50*/  IMAD.MOV.U32 R2, RZ, RZ, RZ ;  /* 0x000000ffff027224 */ /* 0x000fe400078e00ff */
[----:B------:R-:W-:Y:S02]  /*0f60*/  IMAD.SHL.U32 R23, R7, 0x8, RZ ;  /* 0x0000000807177824 */ /* 0x000fe400078e00ff */
[----:B------:R-:W-:Y:S02]  /*0f70*/  IMAD.SHL.U32 R188, R5, 0x100, RZ ;  /* 0x0000010005bc7824 */ /* 0x000fe400078e00ff */
[----:B------:R-:W-:Y:S02]  /*0f80*/  IMAD.SHL.U32 R22, R22, 0x2, RZ ;  /* 0x0000000216167824 */ /* 0x000fe400078e00ff */
[----:B------:R-:W-:-:S07]  /*0f90*/  IMAD.IADD R191, R191, 0x1, R190 ;  /* 0x00000001bfbf7824 */ /* 0x000fce00078e02be */
.L_x_4038:
[----:B0-----:R-:W0:Y:S01]  /*0fa0*/  LDC.64 R4, c[0x0][0xd60] ;  /* 0x00035800ff047b82 */ /* 0x001e220000000a00 */
[----:B------:R-:W-:Y:S01]  /*0fb0*/  ULDC.64 UR10, c[0x0][0x208] ;  /* 0x00008200000a7ab9 */ /* 0x000fe20000000a00 */
[----:B------:R-:W-:Y:S01]  /*0fc0*/  ULDC.64 UR6, c[0x0][0xb20] ;  /* 0x0002c80000067ab9 */ /* 0x000fe20000000a00 */
[----:B------:R-:W-:-:S05]  /*0fd0*/  ULDC.64 UR8, c[0x0][0xb10] ;  /* 0x0002c40000087ab9 */ /* 0x000fca0000000a00 */
[----:B-1----:R-:W1:Y:S08]  /*0fe0*/  LDC.64 R8, c[0x0][0x3f8] ;  /* 0x0000fe00ff087b82 */ /* 0x002e700000000a00 */
[----:B--2---:R-:W2:Y:S01]  /*0ff0*/  LDC R184, c[0x0][0x288] ;  /* 0x0000a200ffb87b82 */ /* 0x004ea20000000800 */
[----:B0-----:R-:W-:-:S07]  /*1000*/  IMAD.WIDE R4, R187, 0x4, R4 ;  /* 0x00000004bb047825 */ /* 0x001fce00078e0204 */
[----:B------:R-:W0:Y:S01]  /*1010*/  LDC R0, c[0x0][0x404] ;  /* 0x00010100ff007b82 */ /* 0x000e220000000800 */
[----:B---3--:R-:W3:Y:S01]  /*1020*/  LDG.E R4, desc[UR10][R4.64] ;  /* 0x0000000a04047981 */ /* 0x008ee2000c1e1900 */
[----:B------:R-:W-:Y:S01]  /*1030*/  UISETP.NE.U32.AND UP0, UPT, UR6, URZ, UPT ;  /* 0x0000003f0600728c */ /* 0x000fe2000bf05070 */
[----:B------:R-:W-:Y:S01]  /*1040*/  MOV R3, RZ ;  /* 0x000000ff00037202 */ /* 0x000fe20000000f00 */
[----:B------:R-:W-:-:S04]  /*1050*/  UISETP.NE.U32.AND UP1, UPT, UR8, URZ, UPT ;  /* 0x0000003f0800728c */ /* 0x000fc8000bf25070 */
[----:B------:R-:W4:Y:S01]  /*1060*/  LDC R11, c[0x0][0x2e0] ;  /* 0x0000b800ff0b7b82 */ /* 0x000f220000000800 */
[----:B------:R-:W-:Y:S02]  /*1070*/  UISETP.NE.AND.EX UP0, UPT, UR7, URZ, UPT, UP0 ;  /* 0x0000003f0700728c */ /* 0x000fe4000bf05300 */
[----:B------:R-:W-:-:S04]  /*1080*/  UISETP.NE.AND.EX UP1, UPT, UR9, URZ, UPT, UP1 ;  /* 0x0000003f0900728c */ /* 0x000fc8000bf25310 */
[----:B------:R-:W-:Y:S02]  /*1090*/  PLOP3.LUT P0, PT, PT, PT, UP0, 0x80, 0x0 ;  /* 0x000000000000781c */ /* 0x000fe40003f0f008 */
[----:B------:R-:W-:Y:S01]  /*10a0*/  PLOP3.LUT P2, PT, PT, PT, UP1, 0x80, 0x0 ;  /* 0x000000000000781c */ /* 0x000fe20003f4f018 */
[----:B------:R-:W-:Y:S01]  /*10b0*/  UMOV UR40, UR5 ;  /* 0x0000000500287c82 */ /* 0x000fe20008000000 */
[----:B---3--:R-:W-:-:S13]  /*10c0*/  R2UR UR38, R4 ;  /* 0x00000000042672ca */ /* 0x008fda00000e0000 */
[----:B------:R-:W-:Y:S02]  /*10d0*/  USHF.R.S32.HI UR39, URZ, 0x1f, UR38 ;  /* 0x0000001f3f277899 */ /* 0x000fe40008011426 */
[----:B------:R-:W-:-:S04]  /*10e0*/  @UP0 ULEA UR6, UP2, UR38, UR6, 0x2 ;  /* 0x0000000626060291 */ /* 0x000fc8000f84103f */
[----:B------:R-:W-:Y:S02]  /*10f0*/  @UP0 ULEA.HI.X UR7, UR38, UR7, UR39, 0x2, UP2 ;  /* 0x0000000726070291 */ /* 0x000fe400090f1427 */
[----:B------:R-:W-:Y:S01]  /*1100*/  @UP1 ULEA UR8, UP0, UR38, UR8, 0x2 ;  /* 0x0000000826081291 */ /* 0x000fe2000f80103f */
[----:B------:R-:W-:-:S03]  /*1110*/  IMAD.U32 R4, RZ, RZ, UR6 ;  /* 0x00000006ff047e24 */ /* 0x000fc6000f8e00ff */
[----:B------:R-:W-:Y:S01]  /*1120*/  IMAD.U32 R5, RZ, RZ, UR7 ;  /* 0x00000007ff057e24 */ /* 0x000fe2000f8e00ff */
[----:B------:R-:W-:Y:S01]  /*1130*/  @UP1 ULEA.HI.X UR9, UR38, UR9, UR39, 0x2, UP0 ;  /* 0x0000000926091291 */ /* 0x000fe200080f1427 */
[----:B------:R-:W-:Y:S01]  /*1140*/  IMAD.U32 R6, RZ, RZ, UR8 ;  /* 0x00000008ff067e24 */ /* 0x000fe2000f8e00ff */
[----:B------:R-:W-:Y:S02]  /*1150*/  ULDC.64 UR6, c[0x0][0xb18] ;  /* 0x0002c60000067ab9 */ /* 0x000fe40000000a00 */
[----:B------:R3:W5:Y:S01]  /*1160*/  @P0 LDG.E R3, desc[UR10][R4.64] ;  /* 0x0000000a04030981 */ /* 0x000762000c1e1900 */
[----:B-1----:R-:W-:Y:S01]  /*1170*/  ISETP.NE.U32.AND P0, PT, R8, RZ, PT ;  /* 0x000000ff0800720c */ /* 0x002fe20003f05070 */
[----:B------:R-:W-:Y:S01]  /*1180*/  IMAD.U32 R7, RZ, RZ, UR9 ;  /* 0x00000009ff077e24 */ /* 0x000fe2000f8e00ff */
[----:B------:R-:W-:Y:S02]  /*1190*/  ISETP.NE.U32.AND P1, PT, RZ, UR6, PT ;  /* 0x00000006ff007c0c */ /* 0x000fe4000bf25070 */
[----:B------:R-:W-:-:S02]  /*11a0*/  ISETP.NE.AND.EX P0, PT, R9, RZ, PT, P0 ;  /* 0x000000ff0900720c */ /* 0x000fc40003f05300 */
[----:B--2---:R3:W5:Y:S01]  /*11b0*/  @P2 LDG.E R184, desc[UR10][R6.64] ;  /* 0x0000000a06b82981 */ /* 0x004762000c1e1900 */
[----:B------:R-:W-:Y:S02]  /*11c0*/  ISETP.NE.AND.EX P1, PT, RZ, UR7, PT, P1 ;  /* 0x00000007ff007c0c */ /* 0x000fe4000bf25310 */
[----:B0-----:R-:W-:Y:S01]  /*11d0*/  SEL R0, R0, 0x1, P0 ;  /* 0x0000000100007807 */ /* 0x001fe20000000000 */
[----:B----4-:R-:W-:Y:S10]  /*11e0*/  @P2 BRA `(.L_x_3988) ;  /* 0x0000000000302947 */ /* 0x010ff40003800000 */
[----:B------:R-:W-:Y:S02]  /*11f0*/  ULDC.64 UR4, c[0x0][0xaf8] ;  /* 0x0002be0000047ab9 */ /* 0x000fe40000000a00 */
[----:B------:R-:W-:-:S04]  /*1200*/  ISETP.NE.U32.AND P0, PT, RZ, UR4, PT ;  /* 0x00000004ff007c0c */ /* 0x000fc8000bf05070 */
[----:B------:R-:W-:-:S13]  /*1210*/  ISETP.NE.AND.EX P0, PT, RZ, UR5, PT, P0 ;  /* 0x00000005ff007c0c */ /* 0x000fda000bf05300 */
[----:B------:R-:W-:Y:S05]  /*1220*/  @!P0 BRA `(.L_x_3988) ;  /* 0x0000000000208947 */ /* 0x000fea0003800000 */
[----:B------:R-:W-:Y:S01]  /*1230*/  ULDC.64 UR4, c[0x0][0xaf8] ;  /* 0x0002be0000047ab9 */ /* 0x000fe20000000a00 */
[----:B------:R-:W-:Y:S01]  /*1240*/  ULDC.64 UR8, c[0x0][0x208] ;  /* 0x0000820000087ab9 */ /* 0x000fe20000000a00 */
[----:B------:R-:W-:-:S06]  /*1250*/  UIMAD.WIDE UR4, UR38, 0x4, UR4 ;  /* 0x00000004260478a5 */ /* 0x000fcc000f8e0204 */
[----:B---3--:R-:W-:Y:S02]  /*1260*/  IMAD.U32 R4, RZ, RZ, UR4 ;  /* 0x00000004ff047e24 */ /* 0x008fe4000f8e00ff */
[----:B------:R-:W-:-:S05]  /*1270*/  IMAD.U32 R5, RZ, RZ, UR5 ;  /* 0x00000005ff057e24 */ /* 0x000fca000f8e00ff */
[----:B-----5:R-:W2:Y:S04]  /*1280*/  LDG.E R184, desc[UR8][R4.64] ;  /* 0x0000000804b87981 */ /* 0x020ea8000c1e1900 */
[----:B------:R-:W2:Y:S02]  /*1290*/  LDG.E R7, desc[UR8][R4.64+0x4] ;  /* 0x0000040804077981 */ /* 0x000ea4000c1e1900 */
[----:B--2---:R-:W-:-:S07]  /*12a0*/  IADD3 R184, -R184, R7, RZ ;  /* 0x00000007b8b87210 */ /* 0x004fce0007ffe1ff */
.L_x_3988:
[----:B------:R-:W-:Y:S02]  /*12b0*/  IMAD R186, R0, R11, RZ ;  /* 0x0000000b00ba7224 */ /* 0x000fe400078e02ff */
[----:B------:R-:W-:Y:S01]  /*12c0*/  IMAD.MOV.U32 R193, RZ, RZ, R185 ;  /* 0x000000ffffc17224 */ /* 0x000fe200078e00b9 */
[----:B------:R-:W-:Y:S06]  /*12d0*/  @!P1 BRA `(.L_x_3989) ;  /* 0x00000000001c9947 */ /* 0x000fec0003800000 */
[----:B------:R-:W-:Y:S01]  /*12e0*/  ULEA UR4, UP0, UR38, UR6, 0x2 ;  /* 0x0000000626047291 */ /* 0x000fe2000f80103f */
[----:B------:R-:W-:-:S03]  /*12f0*/  ULDC.64 UR8, c[0x0][0x208] ;  /* 0x0000820000087ab9 */ /* 0x000fc60000000a00 */
[----:B------:R-:W-:Y:S02]  /*1300*/  ULEA.HI.X UR5, UR38, UR7, UR39, 0x2, UP0 ;  /* 0x0000000726057291 */ /* 0x000fe400080f1427 */
[----:B---3--:R-:W-:-:S04]  /*1310*/  IMAD.U32 R4, RZ, RZ, UR4 ;  /* 0x00000004ff047e24 */ /* 0x008fc8000f8e00ff */
[----:B------:R-:W-:-:S05]  /*1320*/  IMAD.U32 R5, RZ, RZ, UR5 ;  /* 0x00000005ff057e24 */ /* 0x000fca000f8e00ff */
[----:B------:R0:W5:Y:S01]  /*1330*/  LDG.E R186, desc[UR8][R4.64] ;  /* 0x0000000804ba7981 */ /* 0x000162000c1e1900 */
[----:B------:R-:W-:Y:S05]  /*1340*/  BRA `(.L_x_3990) ;  /* 0x0000000000307947 */ /* 0x000fea0003800000 */
.L_x_3989:
        /* <DEDUP_REMOVED lines=9> */
[----:B------:R-:W2:Y:S04]  /*13e0*/  LDG.E R186, desc[UR6][R4.64] ;  /* 0x0000000604ba7981 */ /* 0x000ea8000c1e1900 */
[----:B------:R-:W2:Y:S02]  /*13f0*/  LDG.E R7, desc[UR6][R4.64+0x4] ;  /* 0x0000040604077981 */ /* 0x000ea4000c1e1900 */
[----:B--2---:R-:W-:-:S07]  /*1400*/  IMAD.IADD R186, R7, 0x1, -R186 ;  /* 0x0000000107ba7824 */ /* 0x004fce00078e0aba */
.L_x_3990:
[----:B-----5:R-:W-:Y:S01]  /*1410*/  IADD3 R186, -R3, R186, RZ ;  /* 0x000000ba03ba7210 */ /* 0x020fe20007ffe1ff */
[----:B------:R-:W-:Y:S01]  /*1420*/  UISETP.NE.AND UP0, UPT, UR37, 0x1, UPT ;  /* 0x000000012500788c */ /* 0x000fe2000bf05270 */
[----:B------:R-:W-:Y:S02]  /*1430*/  LEA R3, R185, 0x7f, 0x6 ;  /* 0x0000007fb9037811 */ /* 0x000fe400078e30ff */
[----:B------:R-:W-:Y:S02]  /*1440*/  CS2R R150, SRZ ;  /* 0x0000000000967805 */ /* 0x000fe4000001ff00 */
[----:B------:R-:W-:Y:S01]  /*1450*/  CS2R R148, SRZ ;  /* 0x0000000000947805 */ /* 0x000fe2000001ff00 */
[C---:B------:R-:W-:Y:S01]  /*1460*/  VIADD R0, R186.reuse, 0x3f ;  /* 0x0000003fba007836 */ /* 0x040fe20000000000 */
[----:B0--3--:R-:W-:Y:S02]  /*1470*/  IADD3 R4, R186, R3, -R184 ;  /* 0x00000003ba047210 */ /* 0x009fe40007ffe8b8 */
[----:B------:R-:W-:-:S02]  /*1480*/  CS2R R146, SRZ ;  /* 0x0000000000927805 */ /* 0x000fc4000001ff00 */
[----:B------:R-:W-:Y:S02]  /*1490*/  PLOP3.LUT P0, PT, PT, PT, UP0, 0x80, 0x0 ;  /* 0x000000000000781c */ /* 0x000fe40003f0f008 */
[----:B------:R-:W-:Y:S02]  /*14a0*/  CS2R R144, SRZ ;  /* 0x0000000000907805 */ /* 0x000fe4000001ff00 */
[----:B------:R-:W-:Y:S02]  /*14b0*/  SHF.R.S32.HI R3, RZ, 0x1f, R0 ;  /* 0x0000001fff037819 */ /* 0x000fe40000011400 */
[----:B------:R-:W-:Y:S02]  /*14c0*/  CS2R R142, SRZ ;  /* 0x00000000008e7805 */ /* 0x000fe4000001ff00 */
[----:B------:R-:W-:Y:S02]  /*14d0*/  SHF.R.S32.HI R5, RZ, 0x1f, R4 ;  /* 0x0000001fff057819 */ /* 0x000fe40000011404 */
[----:B------:R-:W-:-:S02]  /*14e0*/  CS2R R140, SRZ ;  /* 0x00000000008c7805 */ /* 0x000fc4000001ff00 */
[----:B------:R-:W-:Y:S01]  /*14f0*/  LEA.HI R3, R3, R0, RZ, 0x6 ;  /* 0x0000000003037211 */ /* 0x000fe200078f30ff */
[----:B------:R-:W-:Y:S01]  /*1500*/  IMAD.MOV.U32 R0, RZ, RZ, RZ ;  /* 0x000000ffff007224 */ /* 0x000fe200078e00ff */
[----:B------:R-:W-:Y:S02]  /*1510*/  LEA.HI R5, R5, R4, RZ, 0x6 ;  /* 0x0000000405057211 */ /* 0x000fe400078f30ff */
[----:B------:R-:W-:Y:S02]  /*1520*/  CS2R R138, SRZ ;  /* 0x00000000008a7805 */ /* 0x000fe4000001ff00 */
[----:B------:R-:W-:Y:S01]  /*1530*/  SHF.R.S32.HI R168, RZ, 0x6, R3 ;  /* 0x00000006ffa87819 */ /* 0x000fe20000011403 */
[----:B------:R-:W-:Y:S01]  /*1540*/  IMAD.MOV.U32 R3, RZ, RZ, RZ ;  /* 0x000000ffff037224 */ /* 0x000fe200078e00ff */
[----:B------:R-:W-:Y:S02]  /*1550*/  SHF.R.S32.HI R5, RZ, 0x6, R5 ;  /* 0x00000006ff057819 */ /* 0x000fe40000011405 */
[----:B------:R-:W-:-:S02]  /*1560*/  CS2R R136, SRZ ;  /* 0x0000000000887805 */ /* 0x000fc4000001ff00 */
[----:B------:R-:W-:Y:S02]  /*1570*/  CS2R R134, SRZ ;  /* 0x0000000000867805 */ /* 0x000fe4000001ff00 */
[----:B------:R-:W-:Y:S02]  /*1580*/  CS2R R132, SRZ ;  /* 0x0000000000847805 */ /* 0x000fe4000001ff00 */
[----:B------:R-:W-:Y:S02]  /*1590*/  VIMNMX R168, R168, R5, PT ;  /* 0x00000005a8a87248 */ /* 0x000fe40003fe0100 */
        /* <DEDUP_REMOVED lines=51> */
[----:B------:R-:W-:Y:S01]  /*18d0*/  CS2R R30, SRZ ;  /* 0x00000000001e7805 */ /* 0x000fe2000001ff00 */
[----:B------:R-:W-:Y:S01]  /*18e0*/  IMAD.MOV.U32 R169, RZ, RZ, RZ ;  /* 0x000000ffffa97224 */ /* 0x000fe200078e00ff */
[----:B------:R-:W-:-:S02]  /*18f0*/  MOV R24, RZ ;  /* 0x000000ff00187202 */ /* 0x000fc40000000f00 */
[----:B------:R-:W-:Y:S01]  /*1900*/  CS2R R170, SRZ ;  /* 0x0000000000aa7805 */ /* 0x000fe2000001ff00 */
[----:B------:R-:W-:Y:S02]  /*1910*/  IMAD.MOV.U32 R5, RZ, RZ, RZ ;  /* 0x000000ffff057224 */ /* 0x000fe400078e00ff */
[----:B------:R-:W-:Y:S01]  /*1920*/  IMAD.MOV.U32 R172, RZ, RZ, RZ ;  /* 0x000000ffffac7224 */ /* 0x000fe200078e00ff */
[----:B------:R-:W-:Y:S06]  /*1930*/  @!P0 BRA `(.L_x_3991) ;  /* 0x0000001400e88947 */ /* 0x000fec0003800000 */
        /* <DEDUP_REMOVED lines=13> */
[----:B------:R-:W-:Y:S01]  /*1a10*/  UMOV UR7, 0x40000040 ;  /* 0x4000004000077882 */ /* 0x000fe20000000000 */
[----:B------:R-:W1:Y:S01]  /*1a20*/  S2R R20, SR_TID.X ;  /* 0x0000000000147919 */ /* 0x000e620000002100 */
[----:B0-----:R-:W-:-:S04]  /*1a30*/  LEA.HI R5, R4, R4, RZ, 0x1 ;  /* 0x0000000404057211 */ /* 0x001fc800078f08ff */
[----:B------:R-:W-:Y:S01]  /*1a40*/  LOP3.LUT R5, R5, 0x1fffe, RZ, 0xc0, !PT ;  /* 0x0001fffe05057812 */ /* 0x000fe200078ec0ff */
[----:B------:R-:W-:-:S04]  /*1a50*/  WARPGROUP.ARRIVE ;  /* 0x00000000000079c5 */ /* 0x000fc80000000000 */
        /* <DEDUP_REMOVED lines=10> */
[----:B------:R-:W-:Y:S01]  /*1b00*/  VIADD R8, R5, 0x2 ;  /* 0x0000000205087836 */ /* 0x000fe20000000000 */
[----:B------:R-:W-:-:S02]  /*1b10*/  LOP3.LUT R7, R4, 0x2000000, RZ, 0xfc, !PT ;  /* 0x0200000004077812 */ /* 0x000fc400078efcff */
[----:B-1----:R-:W-:Y:S02]  /*1b20*/  LOP3.LUT R20, R20, 0x7f, RZ, 0xc0, !PT ;  /* 0x0000007f14147812 */ /* 0x002fe400078ec0ff */
[----:B------:R-:W-:Y:S02]  /*1b30*/  LEA R4, R2, R7, 0xc ;  /* 0x0000000702047211 */ /* 0x000fe400078e60ff */
[----:B------:R-:W-:Y:S01]  /*1b40*/  R2UR UR12, R8 ;  /* 0x00000000080c72ca */ /* 0x000fe200000e0000 */
[C---:B------:R-:W-:Y:S01]  /*1b50*/  VIADD R8, R5.reuse, 0x4 ;  /* 0x0000000405087836 */ /* 0x040fe20000000000 */
[C---:B------:R-:W-:Y:S01]  /*1b60*/  R2UR UR10, R4.reuse ;  /* 0x00000000040a72ca */ /* 0x040fe200000e0000 */
[----:B------:R-:W-:Y:S01]  /*1b70*/  VIADD R6, R4, 0x80 ;  /* 0x0000008004067836 */ /* 0x000fe20000000000 */
[----:B------:R-:W-:Y:S01]  /*1b80*/  ISETP.NE.AND P1, PT, R20, RZ, PT ;  /* 0x000000ff1400720c */ /* 0x000fe20003f25270 */
[----:B------:R-:W-:Y:S01]  /*1b90*/  VIADD R5, R5, 0x6 ;  /* 0x0000000605057836 */ /* 0x000fe20000000000 */
[----:B------:R-:W-:-:S02]  /*1ba0*/  R2UR UR16, R8 ;  /* 0x00000000081072ca */ /* 0x000fc400000e0000 */
[----:B------:R-:W-:Y:S01]  /*1bb0*/  R2UR UR14, R6 ;  /* 0x00000000060e72ca */ /* 0x000fe200000e0000 */
[C---:B------:R-:W-:Y:S01]  /*1bc0*/  VIADD R6, R4.reuse, 0x100 ;  /* 0x0000010004067836 */ /* 0x040fe20000000000 */
[----:B------:R-:W-:Y:S01]  /*1bd0*/  R2UR UR4, R5 ;  /* 0x00000000050472ca */ /* 0x000fe200000e0000 */
[----:B------:R-:W-:-:S03]  /*1be0*/  VIADD R4, R4, 0x180 ;  /* 0x0000018004047836 */ /* 0x000fc60000000000 */
[----:B------:R-:W-:Y:S01]  /*1bf0*/  R2UR UR18, R6 ;  /* 0x00000000061272ca */ /* 0x000fe200000e0000 */
[----:B------:R-:W-:Y:S01]  /*1c00*/  HGMMA.64x256x16.F32 R24, gdesc[UR8].tnspB, RZ, !UPT, gsb0 ;  /* 0x43e00000081879f0 */ /* 0x000fe2000c0008ff */
[----:B------:R-:W-:Y:S02]  /*1c10*/  R2UR UR6, R4 ;  /* 0x00000000040672ca */ /* 0x000fe400000e0000 */
[----:B------:R-:W-:-:S05]  /*1c20*/  @!P1 LEA R4, R2, R17, 0x3 ;  /* 0x0000001102049211 */ /* 0x000fca00078e18ff */
[----:B------:R-:W-:-:S05]  /*1c30*/  @!P1 VIADD R4, R4, 0x38860 ;  /* 0x0003886004049836 */ /* 0x000fca0000000000 */
        /* <DEDUP_REMOVED lines=17> */
.L_x_3994:
[----:B------:R-:W-:Y:S01]  /*1d50*/  BAR.SYNC.DEFER_BLOCKING 0xe, 0x100 ;  /* 0x0384000000007b1d */ /* 0x000fe20000010000 */
[----:B01----:R-:W-:Y:S01]  /*1d60*/  IMAD R4, R2, 0x40, R18 ;  /* 0x0000004002047824 */ /* 0x003fe200078e0212 */
[----:B------:R-:W-:Y:S01]  /*1d70*/  ISETP.GT.AND P2, PT, R168, RZ, PT ;  /* 0x000000ffa800720c */ /* 0x000fe20003f44270 */
[----:B------:R-:W-:Y:S02]  /*1d80*/  VIADD R2, R2, 0x1 ;  /* 0x0000000102027836 */ /* 0x000fe40000000000 */
[----:B------:R-:W-:Y:S01]  /*1d90*/  IMAD R4, R4, 0x4, R17 ;  /* 0x0000000404047824 */ /* 0x000fe200078e0211 */
[----:B------:R-:W-:Y:S01]  /*1da0*/  UMOV UR11, 0x40000040 ;  /* 0x40000040000b7882 */ /* 0x000fe20000000000 */
[----:B------:R-:W-:Y:S01]  /*1db0*/  UMOV UR15, 0x40000040 ;  /* 0x40000040000f7882 */ /* 0x000fe20000000000 */
[----:B------:R-:W-:Y:S01]  /*1dc0*/  ISETP.NE.AND P0, PT, R2, 0x2, PT ;  /* 0x000000020200780c */ /* 0x000fe20003f05270 */
[----:B------:R-:W-:Y:S01]  /*1dd0*/  UMOV UR19, 0x40000040 ;  /* 0x4000004000137882 */ /* 0x000fe20000000000 */
[----:B------:R-:W-:Y:S01]  /*1de0*/  UMOV UR7, 0x40000040 ;  /* 0x4000004000077882 */ /* 0x000fe20000000000 */
[----:B------:R-:W-:Y:S01]  /*1df0*/  VIADD R168, R168, 0xffffffff ;  /* 0xffffffffa8a87836 */ /* 0x000fe20000000000 */
[----:B------:R-:W-:Y:S01]  /*1e00*/  SEL R2, R2, RZ, P0 ;  /* 0x000000ff02027207 */ /* 0x000fe20000000000 */
[----:B------:R-:W0:Y:S04]  /*1e10*/  LDS R5, [R4+0x38400] ;  /* 0x0384000004057984 */ /* 0x000e280000000800 */
[----:B------:R1:W2:Y:S02]  /*1e20*/  LDS R6, [R4+0x38420] ;  /* 0x0384200004067984 */ /* 0x0002a40000000800 */
[----:B-1----:R-:W-:-:S05]  /*1e30*/  IMAD R4, R2, 0x1000, R7 ;  /* 0x0000100002047824 */ /* 0x002fca00078e0207 */
[----:B------:R-:W-:Y:S01]  /*1e40*/  R2UR UR10, R4 ;  /* 0x00000000040a72ca */ /* 0x000fe200000e0000 */
        /* <DEDUP_REMOVED lines=128> */
[----:B------:R-:W-:-:S04]  /*2650*/  IADD3 R5, R4, 0x80, RZ ;  /* 0x0000008004057810 */ /* 0x000fc80007ffe0ff */
[----:B------:R-:W-:Y:S01]  /*2660*/  R2UR UR14, R5 ;  /* 0x00000000050e72ca */ /* 0x000fe200000e0000 */
[----:B------:R-:W-:Y:S01]  /*2670*/  WARPGROUP.ARRIVE ;  /* 0x00000000000079c5 */ /* 0x000fe20000000000 */
[C---:B------:R-:W-:Y:S02]  /*2680*/  VIADD R5, R4.reuse, 0x100 ;  /* 0x0000010004057836 */ /* 0x040fe40000000000 */
[----:B------:R-:W-:-:S03]  /*2690*/  VIADD R4, R4, 0x180 ;  /* 0x0000018004047836 */ /* 0x000fc60000000000 */
[----:B------:R-:W-:Y:S01]  /*26a0*/  HGMMA.64x256x16.F32 R24, gdesc[UR8].tnspB, R24, gsb0 ;  /* 0x43e00000081879f0 */ /* 0x000fe20008000818 */
[----:B------:R-:W-:Y:S02]  /*26b0*/  R2UR UR18, R5 ;  /* 0x00000000051272ca */ /* 0x000fe400000e0000 */
[----:B------:R-:W-:Y:S01]  /*26c0*/  R2UR UR6, R4 ;  /* 0x00000000040672ca */ /* 0x000fe200000e0000 */
[----:B------:R-:W-:Y:S01]  /*26d0*/  @!P1 IMAD R4, R2, 0x8, R17 ;  /* 0x0000000802049824 */ /* 0x000fe200078e0211 */
[----:B------:R-:W-:-:S03]  /*26e0*/  SEL R5, RZ, 0x1, P0 ;  /* 0x00000001ff057807 */ /* 0x000fc60000000000 */
[----:B------:R-:W-:Y:S01]  /*26f0*/  @!P1 VIADD R4, R4, 0x38860 ;  /* 0x0003886004049836 */ /* 0x000fe20000000000 */
[----:B------:R-:W-:-:S04]  /*2700*/  LOP3.LUT R16, R16, R5, RZ, 0x3c, !PT ;  /* 0x0000000510107212 */ /* 0x000fc800078e3cff */
        /* <DEDUP_REMOVED lines=16> */
.L_x_3993:
[----:B------:R-:W-:Y:S01]  /*2810*/  BAR.SYNC.DEFER_BLOCKING 0xe, 0x100 ;  /* 0x0384000000007b1d */ /* 0x000fe20000010000 */
[C---:B01----:R-:W-:Y:S01]  /*2820*/  IMAD R4, R2.reuse, 0x40, R18 ;  /* 0x0000004002047824 */ /* 0x043fe200078e0212 */
[----:B------:R-:W-:Y:S01]  /*2830*/  PLOP3.LUT P0, PT, PT, PT, PT, 0x8, 0x0 ;  /* 0x000000000000781c */ /* 0x000fe20003f0e170 */
[----:B------:R-:W-:-:S03]  /*2840*/  VIADD R2, R2, 0x1 ;  /* 0x0000000102027836 */ /* 0x000fc60000000000 */
[----:B------:R-:W-:Y:S02]  /*2850*/  LEA R17, R4, R17, 0x2 ;  /* 0x0000001104117211 */ /* 0x000fe400078e10ff */
[----:B------:R-:W-:-:S04]  /*2860*/  ISETP.NE.AND P1, PT, R2, 0x2, PT ;  /* 0x000000020200780c */ /* 0x000fc80003f25270 */
[----:B------:R-:W-:Y:S02]  /*2870*/  SEL R7, RZ, 0x1, P1 ;  /* 0x00000001ff077807 */ /* 0x000fe40000800000 */
[----:B------:R-:W-:Y:S02]  /*2880*/  SEL R2, R2, RZ, P1 ;  /* 0x000000ff02027207 */ /* 0x000fe40000800000 */
[----:B------:R-:W-:Y:S01]  /*2890*/  LOP3.LUT R16, R16, R7, RZ, 0x3c, !PT ;  /* 0x0000000710107212 */ /* 0x000fe200078e3cff */
        /* <DEDUP_REMOVED lines=132> */
.L_x_3991:
[----:B------:R-:W-:Y:S02]  /*30e0*/  ISETP.GE.AND P1, PT, R168, 0x1, PT ;  /* 0x00000001a800780c */ /* 0x000fe40003f26270 */
[----:B------:R-:W-:-:S11]  /*30f0*/  PLOP3.LUT P0, PT, PT, PT, PT, 0x80, 0x0 ;  /* 0x000000000000781c */ /* 0x000fd60003f0f070 */
[----:B------:R-:W-:Y:S05]  /*3100*/  @!P1 BRA `(.L_x_3992) ;  /* 0x000000a000a89947 */ /* 0x000fea0003800000 */
[----:B------:R-:W0:Y:S02]  /*3110*/  SHFL.IDX PT, R0, R196, RZ, 0x1f ;  /* 0x00001fffc4007589 */ /* 0x000e2400000e0000 */
        /* <DEDUP_REMOVED lines=19> */
[----:B------:R-:W-:Y:S01]  /*3250*/  MOV R13, RZ ;  /* 0x000000ff000d7202 */ /* 0x000fe20000000f00 */
[----:B------:R-:W-:Y:S02]  /*3260*/  IMAD.U32 R6, RZ, RZ, UR4 ;  /* 0x00000004ff067e24 */ /* 0x000fe4000f8e00ff */
[----:B------:R-:W-:-:S02]  /*3270*/  IMAD.U32 R7, RZ, RZ, UR5 ;  /* 0x00000005ff077e24 */ /* 0x000fc4000f8e00ff */
[----:B------:R-:W-:Y:S02]  /*3280*/  IMAD.U32 R11, RZ, RZ, UR7 ;  /* 0x00000007ff0b7e24 */ /* 0x000fe4000f8e00ff */
[----:B------:R-:W-:Y:S02]  /*3290*/  IMAD.MOV.U32 R8, RZ, RZ, 0x70 ;  /* 0x00000070ff087424 */ /* 0x000fe400078e00ff */
[----:B0-----:R-:W-:-:S07]  /*32a0*/  IMAD.MOV.U32 R12, RZ, RZ, 0x1 ;  /* 0x00000001ff0c7424 */ /* 0x001fce00078e00ff */
[----:B------:R-:W-:-:S07]  /*32b0*/  LEPC R20, `(.L_x_3995) ;  /* 0x000000001014794e */ /* 0x000fce0000000000 */
[----:B-1----:R-:W-:Y:S05]  /*32c0*/  CALL.ABS.NOINC R14 ;  /* 0x000000000e007343 */ /* 0x002fea0003c00000 */
.L_x_3995:
[----:B------:R-:W-:Y:S01]  /*32d0*/  ULEA.HI UR4, UR36, UR36, URZ, 0x1 ;  /* 0x0000002424047291 */ /* 0x000fe2000f8f083f */
[----:B------:R-:W-:-:S03]  /*32e0*/  IMAD.U32 R0, RZ, RZ, UR41 ;  /* 0x00000029ff007e24 */ /* 0x000fc6000f8e00ff */
[----:B------:R-:W-:Y:S02]  /*32f0*/  ULOP3.LUT UR4, UR4, 0xfffffffe, URZ, 0xc0, !UPT ;  /* 0xfffffffe04047892 */ /* 0x000fe4000f8ec03f */
[----:B------:R-:W-:Y:S02]  /*3300*/  ISETP.NE.AND P0, PT, R0, 0x3, PT ;  /* 0x000000030000780c */ /* 0x000fe40003f05270 */
[----:B------:R-:W-:-:S06]  /*3310*/  UIADD3 UR4, UR36, -UR4, URZ ;  /* 0x8000000424047290 */ /* 0x000fcc000fffe03f */
[----:B------:R-:W-:-:S05]  /*3320*/  IMAD.U32 R4, RZ, RZ, UR4 ;  /* 0x00000004ff047e24 */ /* 0x000fca000f8e00ff */
[----:B------:R-:W-:-:S04]  /*3330*/  SHF.L.U32 R4, R4, 0x1f, RZ ;  /* 0x0000001f04047819 */ /* 0x000fc800000006ff */
[----:B------:R-:W0:Y:S02]  /*3340*/  SYNCS.PHASECHK.TRANS64.TRYWAIT P1, [R17+URZ+0x38800], R4 ;  /* 0x03880004110075a7 */ /* 0x000e24000802017f */
[----:B0-----:R-:W-:Y:S05]  /*3350*/  @!P1 BRA `(.L_x_3996) ;  /* 0x0000012000189947 */ /* 0x001fea0003800000 */
.L_x_4124:
[----:B------:R-:W-:Y:S05]  /*3360*/  @!P0 BRA `(.L_x_3997) ;  /* 0x0000000000048947 */ /* 0x000fea0003800000 */
[----:B------:R-:W-:Y:S01]  /*3370*/  BPT.TRAP 0x1 ;  /* 0x000000040000795c */ /* 0x000fe20000300000 */
.L_x_3997:
[----:B------:R-:W-:Y:S01]  /*3380*/  IMAD R5, R2, 0x8, R17 ;  /* 0x0000000802057824 */ /* 0x000fe200078e0211 */
[----:B------:R-:W-:-:S04]  /*3390*/  SHF.L.U32 R8, R16, 0x1f, RZ ;  /* 0x0000001f10087819 */ /* 0x000fc800000006ff */
[----:B------:R1:W2:Y:S01]  /*33a0*/  SYNCS.PHASECHK.TRANS64.TRYWAIT P1, [R5+URZ+0x38830], R8 ;  /* 0x03883008050075a7 */ /* 0x0002a2000802017f */
[----:B------:R-:W-:Y:S05]  /*33b0*/  @!P0 BRA `(.L_x_3998) ;  /* 0x0000000000048947 */ /* 0x000fea0003800000 */
[----:B------:R-:W-:Y:S01]  /*33c0*/  BPT.TRAP 0x1 ;  /* 0x000000040000795c */ /* 0x000fe20000300000 */
.L_x_3998:
[----:B------:R-:W-:-:S05]  /*33d0*/  VIADD R0, R17, 0x22400 ;  /* 0x0002240011007836 */ /* 0x000fca0000000000 */
[----:B------:R-:W-:-:S04]  /*33e0*/  SHF.R.U32.HI R0, RZ, 0x4, R0 ;  /* 0x00000004ff007819 */ /* 0x000fc80000011600 */
[----:B------:R-:W-:Y:S01]  /*33f0*/  LOP3.LUT R0, R0, 0x3fff, RZ, 0xc0, !PT ;  /* 0x00003fff00007812 */ /* 0x000fe200078ec0ff */
[----:B--2---:R-:W-:Y:S06]  /*3400*/  @P1 BRA `(.L_x_3999) ;  /* 0x0000000000081947 */ /* 0x004fec0003800000 */
[----:B------:R-:W2:Y:S02]  /*3410*/  SYNCS.PHASECHK.TRANS64.TRYWAIT P1, [R5+URZ+0x38830], R8 ;  /* 0x03883008050075a7 */ /* 0x000ea4000802017f */
[----:B--2---:R-:W-:Y:S05]  /*3420*/  @!P1 BRA `(.L_x_4000) ;  /* 0x0000011c00f89947 */ /* 0x004fea0003800000 */
.L_x_3999:
[----:B------:R-:W-:Y:S05]  /*3430*/  WARPSYNC.ALL ;  /* 0x0000000000007948 */ /* 0x000fea0003800000 */
[----:B------:R-:W-:Y:S01]  /*3440*/  LOP3.LUT R0, R0, 0x10000, RZ, 0xfc, !PT ;  /* 0x0001000000007812 */ /* 0x000fe200078efcff */
[----:B------:R-:W-:Y:S01]  /*3450*/  VIADD R3, R17, 0x20400 ;  /* 0x0002040011037836 */ /* 0x000fe20000000000 */
[----:B------:R-:W-:-:S03]  /*3460*/  WARPGROUP.ARRIVE ;  /* 0x00000000000079c5 */ /* 0x000fc60000000000 */
[----:B------:R-:W-:Y:S01]  /*3470*/  IMAD R6, R2, 0x200, R0 ;  /* 0x0000020002067824 */ /* 0x000fe200078e0200 */
[----:B------:R-:W-:Y:S01]  /*3480*/  UMOV UR27, 0x40000040 ;  /* 0x40000040001b7882 */ /* 0x000fe20000000000 */
[----:B------:R-:W-:Y:S01]  /*3490*/  UMOV UR25, 0x40000040 ;  /* 0x4000004000197882 */ /* 0x000fe20000000000 */
[----:B------:R-:W-:Y:S01]  /*34a0*/  SHF.R.U32.HI R3, RZ, 0x4, R3 ;  /* 0x00000004ff037819 */ /* 0x000fe20000011603 */
[----:B------:R-:W-:Y:S01]  /*34b0*/  UMOV UR23, 0x40000040 ;  /* 0x4000004000177882 */ /* 0x000fe20000000000 */
[----:B------:R-:W-:Y:S01]  /*34c0*/  R2UR UR26, R6 ;  /* 0x00000000061a72ca */ /* 0x000fe200000e0000 */
[----:B------:R-:W-:Y:S01]  /*34d0*/  UMOV UR21, 0x40000040 ;  /* 0x4000004000157882 */ /* 0x000fe20000000000 */
[----:B------:R-:W-:Y:S01]  /*34e0*/  LOP3.LUT R3, R3, 0x3fff, RZ, 0xc0, !PT ;  /* 0x00003fff03037812 */ /* 0x000fe200078ec0ff */
[----:B------:R-:W-:Y:S01]  /*34f0*/  UMOV UR19, 0x40000040 ;  /* 0x4000004000137882 */ /* 0x000fe20000000000 */
[----:B------:R-:W-:Y:S01]  /*3500*/  UMOV UR17, 0x40000040 ;  /* 0x4000004000117882 */ /* 0x000fe20000000000 */
[----:B------:R-:W-:Y:S01]  /*3510*/  UMOV UR15, 0x40000040 ;  /* 0x40000040000f7882 */ /* 0x000fe20000000000 */
[----:B------:R-:W-:Y:S01]  /*3520*/  LOP3.LUT R3, R3, 0x10000, RZ, 0xfc, !PT ;  /* 0x0001000003037812 */ /* 0x000fe200078efcff */
[----:B------:R-:W-:-:S03]  /*3530*/  UMOV UR13, 0x40000040 ;  /* 0x40000040000d7882 */ /* 0x000fc60000000000 */
[C---:B------:R-:W-:Y:S02]  /*3540*/  R2UR UR24, R3.reuse ;  /* 0x00000000031872ca */ /* 0x040fe400000e0000 */
[C---:B------:R-:W-:Y:S01]  /*3550*/  IADD3 R6, R3.reuse, 0x2, RZ ;  /* 0x0000000203067810 */ /* 0x040fe20007ffe0ff */
[----:B------:R-:W-:Y:S02]  /*3560*/  UIADD3 UR22, UR26, 0x2, URZ ;  /* 0x000000021a167890 */ /* 0x000fe4000fffe03f */
[----:B------:R-:W-:Y:S01]  /*3570*/  UIADD3 UR18, UR26, 0x4, URZ ;  /* 0x000000041a127890 */ /* 0x000fe2000fffe03f */
[----:B------:R-:W-:Y:S01]  /*3580*/  R2UR UR20, R6 ;  /* 0x00000000061472ca */ /* 0x000fe200000e0000 */
[C---:B------:R-:W-:Y:S01]  /*3590*/  VIADD R6, R3.reuse, 0x4 ;  /* 0x0000000403067836 */ /* 0x040fe20000000000 */
[----:B------:R-:W-:Y:S01]  /*35a0*/  UIADD3 UR14, UR26, 0x6, URZ ;  /* 0x000000061a0e7890 */ /* 0x000fe2000fffe03f */
[----:B------:R-:W-:-:S03]  /*35b0*/  VIADD R3, R3, 0x6 ;  /* 0x0000000603037836 */ /* 0x000fc60000000000 */
[----:B------:R-:W-:Y:S01]  /*35c0*/  R2UR UR16, R6 ;  /* 0x00000000061072ca */ /* 0x000fe200000e0000 */
[----:B------:R-:W-:Y:S01]  /*35d0*/  HGMMA.64x64x16.F32 R24, gdesc[UR24], RZ, !UPT, gsb0 ;  /* 0x00e00000181879f0 */ /* 0x000fe2000c0008ff */
[----:B------:R-:W-:Y:S02]  /*35e0*/  R2UR UR12, R3 ;  /* 0x00000000030c72ca */ /* 0x000fe400000e0000 */
        /* <DEDUP_REMOVED lines=10> */
[----:B------:R-:W3:Y:S02]  /*3690*/  SYNCS.PHASECHK.TRANS64.TRYWAIT P1, [R17+URZ+0x38810], R4 ;  /* 0x03881004110075a7 */ /* 0x000ee4000802017f */
[----:B---3--:R-:W-:Y:S05]  /*36a0*/  @!P1 BRA `(.L_x_4001) ;  /* 0x0000011c006c9947 */ /* 0x008fea0003800000 */
.L_x_4125:
[----:B------:R-:W-:Y:S05]  /*36b0*/  @!P0 BRA `(.L_x_4002) ;  /* 0x0000000000048947 */ /* 0x000fea0003800000 */
[----:B------:R-:W-:Y:S01]  /*36c0*/  BPT.TRAP 0x1 ;  /* 0x000000040000795c */ /* 0x000fe20000300000 */
.L_x_4002:
[----:B------:R4:W0:Y:S01]  /*36d0*/  SYNCS.PHASECHK.TRANS64.TRYWAIT P1, [R5+URZ+0x38850], R8 ;  /* 0x03885008050075a7 */ /* 0x000822000802017f */
[----:B------:R-:W-:Y:S05]  /*36e0*/  @!P0 BRA `(.L_x_4003) ;  /* 0x0000000000048947 */ /* 0x000fea0003800000 */
[----:B------:R-:W-:Y:S01]  /*36f0*/  BPT.TRAP 0x1 ;  /* 0x000000040000795c */ /* 0x000fe20000300000 */
.L_x_4003:
[C---:B------:R-:W-:Y:S02]  /*3700*/  VIADD R3, R17.reuse, 0x400 ;  /* 0x0000040011037836 */ /* 0x040fe40000000000 */
[----:B0--3--:R-:W-:-:S03]  /*3710*/  VIADD R4, R17, 0x26400 ;  /* 0x0002640011047836 */ /* 0x009fc60000000000 */
        /* <DEDUP_REMOVED lines=8> */
[----:B------:R-:W0:Y:S02]  /*37a0*/  SYNCS.PHASECHK.TRANS64.TRYWAIT P1, [R5+URZ+0x38850], R8 ;  /* 0x03885008050075a7 */ /* 0x000e24000802017f */
[----:B0-----:R-:W-:Y:S05]  /*37b0*/  @!P1 BRA `(.L_x_4005) ;  /* 0x0000011c003c9947 */ /* 0x001fea0003800000 */
.L_x_4004:
[----:B------:R-:W-:Y:S01]  /*37c0*/  R2UR UR8, R4 ;  /* 0x00000000040872ca */ /* 0x000fe200000e0000 */
[----:B------:R-:W-:Y:S01]  /*37d0*/  WARPGROUP.ARRIVE ;  /* 0x00000000000079c5 */ /* 0x000fe20000000000 */
[----:B------:R-:W-:Y:S01]  /*37e0*/  R2UR UR10, R6 ;  /* 0x00000000060a72ca */ /* 0x000fe200000e0000 */
[----:B------:R-:W-:Y:S01]  /*37f0*/  UMOV UR9, 0x40000040 ;  /* 0x4000004000097882 */ /* 0x000fe20000000000 */
[----:B------:R-:W-:Y:S01]  /*3800*/  UMOV UR11, 0x40000040 ;  /* 0x40000040000b7882 */ /* 0x000fe20000000000 */
[----:B012-4-:R-:W-:Y:S01]  /*3810*/  VIADD R8, R4, 0x2 ;  /* 0x0000000204087836 */ /* 0x017fe20000000000 */
[----:B------:R-:W-:Y:S01]  /*3820*/  IADD3 R7, R6, 0x2, RZ ;  /* 0x0000000206077810 */ /* 0x000fe20007ffe0ff */
[----:B------:R-:W-:Y:S01]  /*3830*/  UMOV UR5, 0x40000040 ;  /* 0x4000004000057882 */ /* 0x000fe20000000000 */
[----:B------:R-:W-:Y:S01]  /*3840*/  UMOV UR7, 0x40000040 ;  /* 0x4000004000077882 */ /* 0x000fe20000000000 */
[----:B------:R-:W0:Y:S01]  /*3850*/  S2R R9, SR_TID.X ;  /* 0x0000000000097919 */ /* 0x000e220000002100 */
[----:B------:R-:W-:Y:S01]  /*3860*/  R2UR UR4, R8 ;  /* 0x00000000080472ca */ /* 0x000fe200000e0000 */
[----:B------:R-:W-:Y:S01]  /*3870*/  VIADD R8, R4, 0x4 ;  /* 0x0000000404087836 */ /* 0x000fe20000000000 */
[----:B------:R-:W-:Y:S01]  /*3880*/  R2UR UR6, R7 ;  /* 0x00000000070672ca */ /* 0x000fe200000e0000 */
[C---:B------:R-:W-:Y:S01]  /*3890*/  VIADD R7, R6.reuse, 0x4 ;  /* 0x0000000406077836 */ /* 0x040fe20000000000 */
[----:B------:R-:W1:Y:S01]  /*38a0*/  S2R R57, SR_TID.X ;  /* 0x0000000000397919 */ /* 0x000e620000002100 */
[----:B------:R-:W-:Y:S01]  /*38b0*/  HGMMA.64x64x16.F32 R24, gdesc[UR8], R24, gsb0 ;  /* 0x00e00000081879f0 */ /* 0x000fe20008000818 */
[----:B------:R-:W-:-:S02]  /*38c0*/  VIADD R10, R6, 0x800 ;  /* 0x00000800060a7836 */ /* 0x000fc40000000000 */
[----:B------:R-:W-:-:S04]  /*38d0*/  IMAD R203, R2, 0x1000, R19 ;  /* 0x0000100002cb7824 */ /* 0x000fc800078e0213 */
[----:B------:R-:W-:Y:S01]  /*38e0*/  VIADD R205, R203, 0x80 ;  /* 0x00000080cbcd7836 */ /* 0x000fe20000000000 */
[----:B0-----:R-:W-:Y:S02]  /*38f0*/  SHF.R.U32.HI R9, RZ, 0x7, R9 ;  /* 0x00000007ff097819 */ /* 0x001fe40000011609 */
[----:B-1----:R-:W-:Y:S01]  /*3900*/  LOP3.LUT R57, R57, 0x7f, RZ, 0xc0, !PT ;  /* 0x0000007f39397812 */ /* 0x002fe200078ec0ff */
        /* <DEDUP_REMOVED lines=124> */
[----:B------:R-:W0:Y:S01]  /*40d0*/  SHFL.IDX PT, R7, R9, RZ, 0x1f ;  /* 0x00001fff09077589 */ /* 0x000e2200000e0000 */
[----:B------:R-:W-:Y:S01]  /*40e0*/  VIADD R8, R4, 0x800 ;  /* 0x0000080004087836 */ /* 0x000fe20000000000 */
[----:B0-----:R-:W-:-:S04]  /*40f0*/  ISETP.GT.AND P1, PT, R7, 0x7f, PT ;  /* 0x0000007f0700780c */ /* 0x001fc80003f24270 */
[----:B------:R-:W-:-:S05]  /*4100*/  SEL R7, RZ, 0x2, !P1 ;  /* 0x00000002ff077807 */ /* 0x000fca0004800000 */
        /* <DEDUP_REMOVED lines=135> */
[----:B------:R-:W-:-:S03]  /*4980*/  IMAD.IADD R12, R7, 0x1, R8 ;  /* 0x00000001070c7824 */ /* 0x000fc600078e0208 */
        /* <DEDUP_REMOVED lines=12> */
[----:B------:R-:W-:Y:S01]  /*4a50*/  LEA R11, R185, R18, 0x6 ;  /* 0x00000012b90b7211 */ /* 0x000fe200078e30ff */
        /* <DEDUP_REMOVED lines=22> */
[----:B------:R-:W-:-:S05]  /*4bc0*/  IMAD R7, R168, -0x40, R9 ;  /* 0xffffffc0a8077824 */ /* 0x000fca00078e0209 */
[----:B------:R-:W-:Y:S02]  /*4bd0*/  IADD3 R9, R186, 0x1, R7 ;  /* 0x00000001ba097810 */ /* 0x000fe40007ffe007 */
[----:B------:R-:W-:Y:S01]  /*4be0*/  IADD3 R7, -R22, R7, R186 ;  /* 0x0000000716077210 */ /* 0x000fe20007ffe1ba */
[----:B------:R-:W-:Y:S02]  /*4bf0*/  WARPGROUP.DEPBAR.LE gsb0, 0x0 ;  /* 0x00008000000079c5 */ /* 0x000fe40000010000 */
[----:B------:R-:W-:-:S06]  /*4c00*/  WARPGROUP.ARRIVE ;  /* 0x00000000000079c5 */ /* 0x000fcc0000000000 */
[----:B------:R-:W-:Y:S01]  /*4c10*/  HGMMA.64x64x16.F32 R24, gdesc[UR4], R24, gsb0 ;  /* 0x00e00000041879f0 */ /* 0x000fe20008000818 */
[----:B------:R-:W-:Y:S01]  /*4c20*/  R2UR UR4, R10 ;  /* 0x000000000a0472ca */ /* 0x000fe200000e0000 */
[----:B------:R-:W-:Y:S01]  /*4c30*/  UMOV UR5, 0x40000040 ;  /* 0x4000004000057882 */ /* 0x000fe20000000000 */
[----:B------:R-:W-:Y:S01]  /*4c40*/  R2UR UR6, R6 ;  /* 0x00000000060672ca */ /* 0x000fe200000e0000 */
[----:B------:R-:W-:Y:S01]  /*4c50*/  UMOV UR7, 0x40000040 ;  /* 0x4000004000077882 */ /* 0x000fe20000000000 */
[----:B------:R-:W-:-:S04]  /*4c60*/  IADD3 R6, -R22, R9, -R184 ;  /* 0x0000000916067210 */ /* 0x000fc80007ffe9b8 */
[----:B------:R-:W-:Y:S02]  /*4c70*/  VIADDMNMX R8, R11, R6, R7, PT ;  /* 0x000000060b087246 */ /* 0x000fe40003800107 */
[----:B------:R-:W-:Y:S02]  /*4c80*/  IADD3 R6, R6, 0x8, R11 ;  /* 0x0000000806067810 */ /* 0x000fe40007ffe00b */
[C---:B------:R-:W-:Y:S02]  /*4c90*/  ISETP.GT.AND P1, PT, R8.reuse, RZ, PT ;  /* 0x000000ff0800720c */ /* 0x040fe40003f24270 */
[C---:B------:R-:W-:Y:S02]  /*4ca0*/  ISETP.GT.AND P2, PT, R8.reuse, 0x1, PT ;  /* 0x000000010800780c */ /* 0x040fe40003f44270 */
[----:B------:R-:W-:Y:S01]  /*4cb0*/  ISETP.GT.AND P3, PT, R8, 0x8, PT ;  /* 0x000000080800780c */ /* 0x000fe20003f64270 */
[----:B------:R-:W-:Y:S02]  /*4cc0*/  WARPGROUP.DEPBAR.LE gsb0, 0x0 ;  /* 0x00008000000079c5 */ /* 0x000fe40000010000 */
[----:B------:R-:W-:-:S06]  /*4cd0*/  WARPGROUP.ARRIVE ;  /* 0x00000000000079c5 */ /* 0x000fcc0000000000 */
[----:B------:R-:W-:Y:S01]  /*4ce0*/  HGMMA.64x64x16.F32 R24, gdesc[UR4], R24, gsb0 ;  /* 0x00e00000041879f0 */ /* 0x000fe20008000818 */
[----:B------:R-:W-:Y:S01]  /*4cf0*/  ULDC UR4, c[0x0][0xad0] ;  /* 0x0002b40000047ab9 */ /* 0x000fe20000000800 */
[----:B------:R-:W-:Y:S01]  /*4d00*/  R2UR UR6, R203 ;  /* 0x00000000cb0672ca */ /* 0x000fe200000e0000 */
        /* <DEDUP_REMOVED lines=33> */
[----:B-1----:R-:W-:Y:S01]  /*4f20*/  FSEL R25, R25, -INF , P2 ;  /* 0xff80000019197808 */ /* 0x002fe20001000000 */
[----:B------:R-:W-:Y:S01]  /*4f30*/  FMUL.FTZ R43, R43, UR4 ;  /* 0x000000042b2b7c20 */ /* 0x000fe20008410000 */
[----:B------:R-:W-:Y:S01]  /*4f40*/  ISETP.GT.AND P2, PT, R8, 0x10, PT ;  /* 0x000000100800780c */ /* 0x000fe20003f44270 */
[----:B------:R-:W-:Y:S01]  /*4f50*/  FMUL.FTZ R46, R46, UR4 ;  /* 0x000000042e2e7c20 */ /* 0x000fe20008410000 */
[----:B------:R-:W-:Y:S01]  /*4f60*/  FMNMX.FTZ R9, R24, R25, !PT ;  /* 0x0000001918097209 */ /* 0x000fe20007810000 */
        /* <DEDUP_REMOVED lines=8> */
[----:B------:R-:W-:-:S02]  /*4ff0*/  ULDC UR4, c[0x0][0xa80] ;  /* 0x0002a00000047ab9 */ /* 0x000fc40000000800 */
[----:B------:R-:W2:Y:S01]  /*5000*/  MUFU.TANH R33, R33 ;  /* 0x0000002100217308 */ /* 0x000ea20000002400 */
[----:B0-----:R-:W-:Y:S02]  /*5010*/  FSEL R29, R29, -INF , P1 ;  /* 0xff8000001d1d7808 */ /* 0x001fe40000800000 */
[----:B------:R-:W-:Y:S02]  /*5020*/  ISETP.GT.AND P1, PT, R8, 0x11, PT ;  /* 0x000000110800780c */ /* 0x000fe40003f24270 */
[----:B------:R-:W-:-:S03]  /*5030*/  FMNMX.FTZ R9, R29, R10, !PT ;  /* 0x0000000a1d097209 */ /* 0x000fc60007810000 */
[----:B------:R-:W0:Y:S01]  /*5040*/  MUFU.TANH R36, R36 ;  /* 0x0000002400247308 */ /* 0x000e220000002400 */
        /* <DEDUP_REMOVED lines=40> */
[----:B--2---:R-:W-:-:S04]  /*52d0*/  FSEL R52, R52, -INF , P2 ;  /* 0xff80000034347808 */ /* 0x004fc80001000000 */
[----:B------:R-:W-:-:S03]  /*52e0*/  FMNMX.FTZ R8, R52, R9, !PT ;  /* 0x0000000934087209 */ /* 0x000fc60007810000 */
[----:B------:R-:W2:Y:S01]  /*52f0*/  MUFU.TANH R27, R27 ;  /* 0x0000001b001b7308 */ /* 0x000ea20000002400 */
[----:B0-----:R-:W-:-:S04]  /*5300*/  FSEL R53, R53, -INF , P1 ;  /* 0xff80000035357808 */ /* 0x001fc80000800000 */
[----:B------:R-:W-:-:S03]  /*5310*/  FMNMX.FTZ R8, R53, R8, !PT ;  /* 0x0000000835087209 */ /* 0x000fc60007810000 */
[----:B------:R-:W0:Y:S02]  /*5320*/  MUFU.TANH R30, R30 ;  /* 0x0000001e001e7308 */ /* 0x000e240000002400 */
[----:B------:R-:W3:Y:S06]  /*5330*/  SHFL.BFLY PT, R9, R8, 0x2, 0x1f ;  /* 0x0c401f0008097f89 */ /* 0x000eec00000e0000 */
[----:B------:R-:W4:Y:S08]  /*5340*/  MUFU.TANH R31, R31 ;  /* 0x0000001f001f7308 */ /* 0x000f300000002400 */
[----:B------:R-:W5:Y:S08]  /*5350*/  MUFU.TANH R34, R34 ;  /* 0x0000002200227308 */ /* 0x000f700000002400 */
[----:B------:R-:W5:Y:S01]  /*5360*/  MUFU.TANH R35, R35 ;  /* 0x0000002300237308 */ /* 0x000f620000002400 */
[----:B---3--:R-:W-:-:S02]  /*5370*/  FMNMX.FTZ R9, R8, R9, !PT ;  /* 0x0000000908097209 */ /* 0x008fc40007810000 */
[----:B------:R-:W-:-:S03]  /*5380*/  VIMNMX R8, R7, R6, PT ;  /* 0x0000000607087248 */ /* 0x000fc60003fe0100 */
[----:B------:R-:W3:Y:S01]  /*5390*/  SHFL.BFLY PT, R10, R9, 0x1, 0x1f ;  /* 0x0c201f00090a7f89 */ /* 0x000ee200000e0000 */
[C---:B------:R-:W-:Y:S01]  /*53a0*/  ISETP.GT.AND P1, PT, R8.reuse, RZ, PT ;  /* 0x000000ff0800720c */ /* 0x040fe20003f24270 */
[----:B------:R-:W3:Y:S01]  /*53b0*/  MUFU.TANH R38, R38 ;  /* 0x0000002600267308 */ /* 0x000ee20000002400 */
[C---:B------:R-:W-:Y:S02]  /*53c0*/  ISETP.GT.AND P2, PT, R8.reuse, 0x1, PT ;  /* 0x000000010800780c */ /* 0x040fe40003f44270 */
[----:B------:R-:W-:Y:S02]  /*53d0*/  ISETP.GT.AND P3, PT, R8, 0x8, PT ;  /* 0x000000080800780c */ /* 0x000fe40003f64270 */
[----:B-1----:R-:W-:Y:S02]  /*53e0*/  FSEL R26, R26, -INF , P1 ;  /* 0xff8000001a1a7808 */ /* 0x002fe40000800000 */
[----:B--2---:R-:W-:Y:S01]  /*53f0*/  FSEL R27, R27, -INF , P2 ;  /* 0xff8000001b1b7808 */ /* 0x004fe20001000000 */
[----:B------:R-:W1:Y:S01]  /*5400*/  MUFU.TANH R39, R39 ;  /* 0x0000002700277308 */ /* 0x000e620000002400 */
[----:B------:R-:W-:-:S02]  /*5410*/  ISETP.GT.AND P1, PT, R8, 0x9, PT ;  /* 0x000000090800780c */ /* 0x000fc40003f24270 */
[----:B0-----:R-:W-:Y:S02]  /*5420*/  FSEL R30, R30, -INF , P3 ;  /* 0xff8000001e1e7808 */ /* 0x001fe40001800000 */
[C---:B------:R-:W-:Y:S02]  /*5430*/  ISETP.GT.AND P2, PT, R8.reuse, 0x10, PT ;  /* 0x000000100800780c */ /* 0x040fe40003f44270 */
[----:B----4-:R-:W-:Y:S01]  /*5440*/  FSEL R31, R31, -INF , P1 ;  /* 0xff8000001f1f7808 */ /* 0x010fe20000800000 */
[----:B------:R-:W0:Y:S01]  /*5450*/  MUFU.TANH R42, R42 ;  /* 0x0000002a002a7308 */ /* 0x000e220000002400 */
[----:B------:R-:W-:Y:S02]  /*5460*/  ISETP.GT.AND P1, PT, R8, 0x11, PT ;  /* 0x000000110800780c */ /* 0x000fe40003f24270 */
[----:B-----5:R-:W-:Y:S02]  /*5470*/  FSEL R34, R34, -INF , P2 ;  /* 0xff80000022227808 */ /* 0x020fe40001000000 */
[----:B------:R-:W-:-:S02]  /*5480*/  ISETP.GT.AND P2, PT, R8, 0x18, PT ;  /* 0x000000180800780c */ /* 0x000fc40003f44270 */
[----:B---3--:R-:W-:Y:S01]  /*5490*/  FMNMX.FTZ R7, R9, R10, !PT ;  /* 0x0000000a09077209 */ /* 0x008fe20007810000 */
[----:B------:R-:W2:Y:S01]  /*54a0*/  MUFU.TANH R43, R43 ;  /* 0x0000002b002b7308 */ /* 0x000ea20000002400 */
[----:B------:R-:W-:Y:S02]  /*54b0*/  FMNMX.FTZ R9, R26, R27, !PT ;  /* 0x0000001b1a097209 */ /* 0x000fe40007810000 */
[----:B------:R-:W-:Y:S01]  /*54c0*/  FSEL R35, R35, -INF , P1 ;  /* 0xff80000023237808 */ /* 0x000fe20000800000 */
[----:B------:R-:W-:Y:S01]  /*54d0*/  FMUL.FTZ R10, R7, UR4 ;  /* 0x00000004070a7c20 */ /* 0x000fe20008410000 */
[----:B------:R-:W-:Y:S02]  /*54e0*/  FMNMX.FTZ R6, R30, R9, !PT ;  /* 0x000000091e067209 */ /* 0x000fe40007810000 */
[----:B------:R-:W-:Y:S01]  /*54f0*/  ISETP.GT.AND P1, PT, R8, 0x19, PT ;  /* 0x000000190800780c */ /* 0x000fe20003f24270 */
[----:B------:R-:W3:Y:S01]  /*5500*/  MUFU.TANH R46, R46 ;  /* 0x0000002e002e7308 */ /* 0x000ee20000002400 */
[----:B------:R-:W-:-:S02]  /*5510*/  FMNMX.FTZ R9, R31, R6, !PT ;  /* 0x000000061f097209 */ /* 0x000fc40007810000 */
[----:B------:R-:W-:Y:S02]  /*5520*/  FSEL R38, R38, -INF , P2 ;  /* 0xff80000026267808 */ /* 0x000fe40001000000 */
[----:B------:R-:W-:Y:S02]  /*5530*/  FMNMX.FTZ R6, R34, R9, !PT ;  /* 0x0000000922067209 */ /* 0x000fe40007810000 */
[----:B------:R-:W-:Y:S01]  /*5540*/  ISETP.GT.AND P3, PT, R8, 0x20, PT ;  /* 0x000000200800780c */ /* 0x000fe20003f64270 */
[----:B------:R-:W4:Y:S01]  /*5550*/  MUFU.TANH R47, R47 ;  /* 0x0000002f002f7308 */ /* 0x000f220000002400 */
[----:B------:R-:W-:Y:S02]  /*5560*/  FMNMX.FTZ R9, R35, R6, !PT ;  /* 0x0000000623097209 */ /* 0x000fe40007810000 */
[----:B-1----:R-:W-:Y:S02]  /*5570*/  FSEL R39, R39, -INF , P1 ;  /* 0xff80000027277808 */ /* 0x002fe40000800000 */
[----:B------:R-:W-:-:S02]  /*5580*/  FMNMX.FTZ R6, R38, R9, !PT ;  /* 0x0000000926067209 */ /* 0x000fc40007810000 */
[----:B------:R-:W-:Y:S01]  /*5590*/  ISETP.GT.AND P2, PT, R8, 0x21, PT ;  /* 0x000000210800780c */ /* 0x000fe20003f44270 */
[----:B------:R-:W1:Y:S01]  /*55a0*/  MUFU.TANH R50, R50 ;  /* 0x0000003200327308 */ /* 0x000e620000002400 */
[----:B0-----:R-:W-:Y:S02]  /*55b0*/  FSEL R42, R42, -INF , P3 ;  /* 0xff8000002a2a7808 */ /* 0x001fe40001800000 */
[----:B------:R-:W-:Y:S02]  /*55c0*/  FMNMX.FTZ R9, R39, R6, !PT ;  /* 0x0000000627097209 */ /* 0x000fe40007810000 */
[----:B------:R-:W-:Y:S02]  /*55d0*/  ISETP.GT.AND P1, PT, R8, 0x28, PT ;  /* 0x000000280800780c */ /* 0x000fe40003f24270 */
[----:B--2---:R-:W-:Y:S01]  /*55e0*/  FSEL R43, R43, -INF , P2 ;  /* 0xff8000002b2b7808 */ /* 0x004fe20001000000 */
[----:B------:R-:W0:Y:S01]  /*55f0*/  MUFU.TANH R51, R51 ;  /* 0x0000003300337308 */ /* 0x000e220000002400 */
[----:B------:R-:W-:-:S02]  /*5600*/  FMNMX.FTZ R6, R42, R9, !PT ;  /* 0x000000092a067209 */ /* 0x000fc40007810000 */
[----:B------:R-:W-:Y:S02]  /*5610*/  ISETP.GT.AND P4, PT, R8, 0x29, PT ;  /* 0x000000290800780c */ /* 0x000fe40003f84270 */
[----:B---3--:R-:W-:Y:S02]  /*5620*/  FSEL R46, R46, -INF , P1 ;  /* 0xff8000002e2e7808 */ /* 0x008fe40000800000 */
[----:B------:R-:W-:Y:S01]  /*5630*/  FMNMX.FTZ R9, R43, R6, !PT ;  /* 0x000000062b097209 */ /* 0x000fe20007810000 */
[----:B------:R-:W2:Y:S01]  /*5640*/  MUFU.TANH R54, R54 ;  /* 0x0000003600367308 */ /* 0x000ea20000002400 */
[----:B------:R-:W-:Y:S02]  /*5650*/  ISETP.GT.AND P3, PT, R8, 0x30, PT ;  /* 0x000000300800780c */ /* 0x000fe40003f64270 */
[----:B----4-:R-:W-:Y:S02]  /*5660*/  FSEL R47, R47, -INF , P4 ;  /* 0xff8000002f2f7808 */ /* 0x010fe40002000000 */
[----:B------:R-:W-:-:S02]  /*5670*/  FMNMX.FTZ R6, R46, R9, !PT ;  /* 0x000000092e067209 */ /* 0x000fc40007810000 */
[----:B------:R-:W-:Y:S01]  /*5680*/  FSETP.NEU.FTZ.AND P2, PT, R7, -INF , PT ;  /* 0xff8000000700780b */ /* 0x000fe20003f5d000 */
[----:B------:R-:W3:Y:S01]  /*5690*/  MUFU.TANH R55, R55 ;  /* 0x0000003700377308 */ /* 0x000ee20000002400 */
[----:B------:R-:W-:Y:S02]  /*56a0*/  ISETP.GT.AND P1, PT, R8, 0x31, PT ;  /* 0x000000310800780c */ /* 0x000fe40003f24270 */
[----:B-1----:R-:W-:Y:S02]  /*56b0*/  FSEL R50, R50, -INF , P3 ;  /* 0xff80000032327808 */ /* 0x002fe40001800000 */
[----:B------:R-:W-:Y:S02]  /*56c0*/  FMNMX.FTZ R9, R47, R6, !PT ;  /* 0x000000062f097209 */ /* 0x000fe40007810000 */
[----:B------:R-:W-:Y:S02]  /*56d0*/  FSEL R56, R10, RZ, P2 ;  /* 0x000000ff0a387208 */ /* 0x000fe40001000000 */
[----:B------:R-:W-:-:S02]  /*56e0*/  ISETP.GT.AND P2, PT, R8, 0x38, PT ;  /* 0x000000380800780c */ /* 0x000fc40003f44270 */
[----:B0-----:R-:W-:Y:S01]  /*56f0*/  FSEL R51, R51, -INF , P1 ;  /* 0xff80000033337808 */ /* 0x001fe20000800000 */
[--C-:B------:R-:W-:Y:S01]  /*5700*/  FFMA.FTZ R24, R24, UR4, -R56.reuse ;  /* 0x0000000418187c23 */ /* 0x100fe20008010838 */
[----:B------:R-:W-:Y:S01]  /*5710*/  FMNMX.FTZ R10, R50, R9, !PT ;  /* 0x00000009320a7209 */ /* 0x000fe20007810000 */
[--C-:B------:R-:W-:Y:S01]  /*5720*/  FFMA.FTZ R9, R25, UR4, -R56.reuse ;  /* 0x0000000419097c23 */ /* 0x100fe20008010838 */
[----:B------:R-:W-:Y:S01]  /*5730*/  ISETP.GT.AND P1, PT, R8, 0x39, PT ;  /* 0x000000390800780c */ /* 0x000fe20003f24270 */
[----:B------:R-:W-:Y:S01]  /*5740*/  MUFU.EX2 R6, R24 ;  /* 0x0000001800067308 */ /* 0x000fe20000000800 */
[----:B--2---:R-:W-:Y:S01]  /*5750*/  FSEL R54, R54, -INF , P2 ;  /* 0xff80000036367808 */ /* 0x004fe20001000000 */
[--C-:B------:R-:W-:Y:S01]  /*5760*/  FFMA.FTZ R12, R32, UR4, -R56.reuse ;  /* 0x00000004200c7c23 */ /* 0x100fe20008010838 */
[----:B------:R-:W-:Y:S01]  /*5770*/  FMNMX.FTZ R11, R51, R10, !PT ;  /* 0x0000000a330b7209 */ /* 0x000fe20007810000 */
[--C-:B------:R-:W-:Y:S01]  /*5780*/  FFMA.FTZ R10, R28, UR4, -R56.reuse ;  /* 0x000000041c0a7c23 */ /* 0x100fe20008010838 */
[----:B---3--:R-:W-:Y:S01]  /*5790*/  FSEL R55, R55, -INF , P1 ;  /* 0xff80000037377808 */ /* 0x008fe20000800000 */
        /* <DEDUP_REMOVED lines=13> */
[----:B------:R-:W-:Y:S01]  /*5870*/  FFMA.FTZ R174, R53, UR4, -R56 ;  /* 0x0000000435ae7c23 */ /* 0x000fe20008010838 */
[----:B------:R-:W1:Y:S08]  /*5880*/  MUFU.EX2 R9, R9 ;  /* 0x0000000900097308 */ /* 0x000e700000000800 */
[----:B------:R-:W-:Y:S08]  /*5890*/  MUFU.EX2 R10, R10 ;  /* 0x0000000a000a7308 */ /* 0x000ff00000000800 */
[----:B------:R-:W2:Y:S01]  /*58a0*/  MUFU.EX2 R11, R11 ;  /* 0x0000000b000b7308 */ /* 0x000ea20000000800 */
[----:B-1----:R-:W-:Y:S01]  /*58b0*/  F2FP.F16.F32.PACK_AB R152, R9, R6 ;  /* 0x000000060998723e */ /* 0x002fe200000000ff */
[----:B------:R-:W-:Y:S01]  /*58c0*/  FADD.FTZ R9, R6, R9 ;  /* 0x0000000906097221 */ /* 0x000fe20000010000 */
[----:B------:R-:W-:Y:S01]  /*58d0*/  IMAD.IADD R6, R186, 0x1, -R184 ;  /* 0x00000001ba067824 */ /* 0x000fe200078e0ab8 */
[----:B0-----:R-:W-:Y:S01]  /*58e0*/  FMNMX.FTZ R24, R8, R21, !PT ;  /* 0x0000001508187209 */ /* 0x001fe20007810000 */
[----:B------:R-:W-:-:S03]  /*58f0*/  FFMA.FTZ R21, R41, UR4, -R56 ;  /* 0x0000000429157c23 */ /* 0x000fc60008010838 */
[----:B------:R-:W-:Y:S01]  /*5900*/  MUFU.EX2 R12, R12 ;  /* 0x0000000c000c7308 */ /* 0x000fe20000000800 */
[----:B------:R-:W0:Y:S01]  /*5910*/  SHFL.BFLY PT, R25, R24, 0x1, 0x1f ;  /* 0x0c201f0018197f89 */ /* 0x000e2200000e0000 */
[----:B------:R-:W-:-:S06]  /*5920*/  LEA R6, R185, R6, 0x6 ;  /* 0x00000006b9067211 */ /* 0x000fcc00078e30ff */
[----:B------:R-:W1:Y:S01]  /*5930*/  MUFU.EX2 R13, R13 ;  /* 0x0000000d000d7308 */ /* 0x000e620000000800 */
[----:B--2---:R-:W-:Y:S01]  /*5940*/  F2FP.F16.F32.PACK_AB R154, R11, R10 ;  /* 0x0000000a0b9a723e */ /* 0x004fe200000000ff */
[----:B------:R-:W-:Y:S01]  /*5950*/  FADD.FTZ R10, R10, R9 ;  /* 0x000000090a0a7221 */ /* 0x000fe20000010000 */
[----:B------:R-:W-:-:S03]  /*5960*/  SHF.R.S32.HI R9, RZ, 0x1f, R6 ;  /* 0x0000001fff097819 */ /* 0x000fc60000011406 */
[----:B------:R-:W-:Y:S01]  /*5970*/  FADD.FTZ R11, R11, R10 ;  /* 0x0000000a0b0b7221 */ /* 0x000fe20000010000 */
[----:B------:R-:W-:Y:S01]  /*5980*/  LEA.HI R9, R9, R6, RZ, 0x6 ;  /* 0x0000000609097211 */ /* 0x000fe200078f30ff */
[----:B------:R-:W-:Y:S03]  /*5990*/  MUFU.EX2 R14, R14 ;  /* 0x0000000e000e7308 */ /* 0x000fe60000000800 */
[----:B------:R-:W-:-:S04]  /*59a0*/  SHF.R.S32.HI R9, RZ, 0x6, R9 ;  /* 0x00000006ff097819 */ /* 0x000fc80000011409 */
[----:B------:R-:W-:Y:S01]  /*59b0*/  VIMNMX R9, RZ, R9, !PT ;  /* 0x00000009ff097248 */ /* 0x000fe20007fe0100 */
[----:B------:R-:W2:Y:S01]  /*59c0*/  MUFU.EX2 R15, R15 ;  /* 0x0000000f000f7308 */ /* 0x000ea20000000800 */
[----:B0-----:R-:W-:Y:S02]  /*59d0*/  FMNMX.FTZ R8, R24, R25, !PT ;  /* 0x0000001918087209 */ /* 0x001fe40007810000 */
[C---:B-1----:R-:W-:Y:S01]  /*59e0*/  F2FP.F16.F32.PACK_AB R156, R13.reuse, R12 ;  /* 0x0000000c0d9c723e */ /* 0x042fe200000000ff */
[----:B------:R-:W-:Y:S01]  /*59f0*/  FADD.FTZ R12, R12, R11 ;  /* 0x0000000b0c0c7221 */ /* 0x000fe20000010000 */
[C---:B------:R-:W-:Y:S01]  /*5a00*/  FSETP.NEU.FTZ.AND P1, PT, R8.reuse, -INF , PT ;  /* 0xff8000000800780b */ /* 0x040fe20003f3d000 */
[----:B------:R-:W-:Y:S02]  /*5a10*/  FMUL.FTZ R24, R8, UR4 ;  /* 0x0000000408187c20 */ /* 0x000fe40008410000 */
[----:B------:R-:W-:Y:S01]  /*5a20*/  MUFU.EX2 R20, R20 ;  /* 0x0000001400147308 */ /* 0x000fe20000000800 */
[----:B------:R-:W-:Y:S01]  /*5a30*/  FADD.FTZ R13, R13, R12 ;  /* 0x0000000c0d0d7221 */ /* 0x000fe20000010000 */
[----:B------:R-:W-:Y:S01]  /*5a40*/  VIADD R12, R168, 0xfffffffe ;  /* 0xfffffffea80c7836 */ /* 0x000fe20000000000 */
[----:B------:R-:W-:-:S02]  /*5a50*/  FSEL R25, R24, RZ, P1 ;  /* 0x000000ff18197208 */ /* 0x000fc40000800000 */
[----:B------:R-:W-:Y:S02]  /*5a60*/  ISETP.NE.AND P1, PT, R57, RZ, PT ;  /* 0x000000ff3900720c */ /* 0x000fe40003f25270 */
[----:B------:R-:W-:Y:S01]  /*5a70*/  ISETP.GE.AND P2, PT, R12, R9, PT ;  /* 0x000000090c00720c */ /* 0x000fe20003f46270 */
        /* <DEDUP_REMOVED lines=22> */
[----:B------:R-:W-:-:S03]  /*5be0*/  @!P1 VIADD R5, R5, 0x38860 ;  /* 0x0003886005059836 */ /* 0x000fc60000000000 */
[----:B------:R-:W-:Y:S01]  /*5bf0*/  FADD.FTZ R15, R15, R14 ;  /* 0x0000000e0f0f7221 */ /* 0x000fe20000010000 */
[----:B------:R-:W1:Y:S01]  /*5c00*/  MUFU.EX2 R176, R176 ;  /* 0x000000b000b07308 */ /* 0x000e620000000800 */
[----:B------:R-:W-:-:S07]  /*5c10*/  @!P1 PRMT R5, RZ, 0x654, R5 ;  /* 0x00000654ff059816 */ /* 0x000fce0000000005 */
[----:B------:R-:W-:Y:S08]  /*5c20*/  MUFU.EX2 R177, R177 ;  /* 0x000000b100b17308 */ /* 0x000ff00000000800 */
[----:B------:R-:W2:Y:S01]  /*5c30*/  MUFU.EX2 R178, R178 ;  /* 0x000000b200b27308 */ /* 0x000ea20000000800 */
[----:B-1----:R-:W-:Y:S01]  /*5c40*/  F2FP.F16.F32.PACK_AB R153, R176, R175 ;  /* 0x000000afb099723e */ /* 0x002fe200000000ff */
[----:B------:R-:W-:-:S06]  /*5c50*/  FADD.FTZ R176, R175, R176 ;  /* 0x000000b0afb07221 */ /* 0x000fcc0000010000 */
[----:B------:R-:W-:Y:S08]  /*5c60*/  MUFU.EX2 R179, R179 ;  /* 0x000000b300b37308 */ /* 0x000ff00000000800 */
[----:B------:R-:W1:Y:S01]  /*5c70*/  MUFU.EX2 R180, R180 ;  /* 0x000000b400b47308 */ /* 0x000e620000000800 */
[----:B--2---:R-:W-:Y:S01]  /*5c80*/  F2FP.F16.F32.PACK_AB R155, R178, R177 ;  /* 0x000000b1b29b723e */ /* 0x004fe200000000ff */
[----:B------:R-:W-:Y:S01]  /*5c90*/  BAR.SYNC.DEFER_BLOCKING 0xf, 0x100 ;  /* 0x03c4000000007b1d */ /* 0x000fe20000010000 */
[----:B------:R-:W-:-:S04]  /*5ca0*/  FADD.FTZ R177, R177, R176 ;  /* 0x000000b0b1b17221 */ /* 0x000fc80000010000 */
[----:B------:R-:W-:Y:S01]  /*5cb0*/  FADD.FTZ R178, R178, R177 ;  /* 0x000000b1b2b27221 */ /* 0x000fe20000010000 */
[----:B------:R-:W-:Y:S08]  /*5cc0*/  MUFU.EX2 R181, R181 ;  /* 0x000000b500b57308 */ /* 0x000ff00000000800 */
[----:B------:R-:W2:Y:S01]  /*5cd0*/  MUFU.EX2 R182, R182 ;  /* 0x000000b600b67308 */ /* 0x000ea20000000800 */
[----:B-1----:R-:W-:Y:S01]  /*5ce0*/  F2FP.F16.F32.PACK_AB R157, R180, R179 ;  /* 0x000000b3b49d723e */ /* 0x002fe200000000ff */
[----:B------:R-:W-:-:S04]  /*5cf0*/  FADD.FTZ R179, R179, R178 ;  /* 0x000000b2b3b37221 */ /* 0x000fc80000010000 */
[----:B------:R-:W-:Y:S02]  /*5d00*/  FADD.FTZ R180, R180, R179 ;  /* 0x000000b3b4b47221 */ /* 0x000fe40000010000 */
[----:B------:R-:W1:Y:S01]  /*5d10*/  MUFU.EX2 R21, R21 ;  /* 0x0000001500157308 */ /* 0x000e620000000800 */
[----:B------:R3:W-:Y:S07]  /*5d20*/  STSM.16.M88.4 [R189+0x36400], R152 ;  /* 0x03640098bd007844 */ /* 0x0007ee0000000200 */
[----:B------:R-:W-:Y:S01]  /*5d30*/  MUFU.EX2 R169, R169 ;  /* 0x000000a900a97308 */ /* 0x000fe20000000800 */
[----:B--2---:R-:W-:Y:S01]  /*5d40*/  F2FP.F16.F32.PACK_AB R159, R182, R181 ;  /* 0x000000b5b69f723e */ /* 0x004fe200000000ff */
[----:B------:R-:W-:-:S04]  /*5d50*/  FADD.FTZ R181, R181, R180 ;  /* 0x000000b4b5b57221 */ /* 0x000fc80000010000 */
[----:B------:R3:W-:Y:S01]  /*5d60*/  STSM.16.M88.4 [R190], R156 ;  /* 0x0000009cbe007844 */ /* 0x0007e20000000200 */
[----:B------:R-:W-:Y:S01]  /*5d70*/  FADD.FTZ R182, R182, R181 ;  /* 0x000000b5b6b67221 */ /* 0x000fe20000010000 */
        /* <DEDUP_REMOVED lines=18> */
[----:B------:R3:W-:Y:S01]  /*5ea0*/  STSM.16.M88.4 [R192], R160 ;  /* 0x000000a0c0007844 */ /* 0x0007e20000000200 */
[----:B------:R-:W-:Y:S01]  /*5eb0*/  FADD.FTZ R187, R202, R187 ;  /* 0x000000bbcabb7221 */ /* 0x000fe20000010000 */
[----:B------:R-:W-:Y:S08]  /*5ec0*/  MUFU.EX2 R173, R173 ;  /* 0x000000ad00ad7308 */ /* 0x000ff00000000800 */
[----:B------:R-:W2:Y:S01]  /*5ed0*/  MUFU.EX2 R174, R174 ;  /* 0x000000ae00ae7308 */ /* 0x000ea20000000800 */
[----:B-1----:R-:W-:Y:S01]  /*5ee0*/  F2FP.F16.F32.PACK_AB R164, R172, R171 ;  /* 0x000000abaca4723e */ /* 0x002fe200000000ff */
[----:B------:R-:W-:-:S04]  /*5ef0*/  FADD.FTZ R171, R171, R170 ;  /* 0x000000aaabab7221 */ /* 0x000fc80000010000 */
[----:B------:R-:W-:Y:S02]  /*5f00*/  FADD.FTZ R172, R172, R171 ;  /* 0x000000abacac7221 */ /* 0x000fe40000010000 */
[----:B------:R-:W-:Y:S08]  /*5f10*/  MUFU.EX2 R204, R204 ;  /* 0x000000cc00cc7308 */ /* 0x000ff00000000800 */
[----:B------:R-:W1:Y:S01]  /*5f20*/  MUFU.EX2 R199, R199 ;  /* 0x000000c700c77308 */ /* 0x000e620000000800 */
[----:B--2---:R-:W-:-:S07]  /*5f30*/  F2FP.F16.F32.PACK_AB R166, R174, R173 ;  /* 0x000000adaea6723e */ /* 0x004fce00000000ff */
[----:B------:R-:W-:Y:S08]  /*5f40*/  MUFU.EX2 R201, R201 ;  /* 0x000000c900c97308 */ /* 0x000ff00000000800 */
[----:B------:R-:W2:Y:S01]  /*5f50*/  MUFU.EX2 R206, R206 ;  /* 0x000000ce00ce7308 */ /* 0x000ea20000000800 */
[----:B-1----:R-:W-:Y:S01]  /*5f60*/  F2FP.F16.F32.PACK_AB R165, R199, R204 ;  /* 0x000000ccc7a5723e */ /* 0x002fe200000000ff */
[----:B------:R-:W-:-:S04]  /*5f70*/  FADD.FTZ R204, R204, R187 ;  /* 0x000000bbcccc7221 */ /* 0x000fc80000010000 */
[----:B------:R-:W-:Y:S01]  /*5f80*/  FADD.FTZ R204, R199, R204 ;  /* 0x000000ccc7cc7221 */ /* 0x000fe20000010000 */
[----:B--2---:R-:W-:-:S03]  /*5f90*/  F2FP.F16.F32.PACK_AB R167, R206, R201 ;  /* 0x000000c9cea7723e */ /* 0x004fc600000000ff */
[----:B------:R-:W-:Y:S02]  /*5fa0*/  FADD.FTZ R201, R201, R204 ;  /* 0x000000ccc9c97221 */ /* 0x000fe40000010000 */
[----:B------:R3:W-:Y:S01]  /*5fb0*/  STSM.16.M88.4 [R191], R164 ;  /* 0x000000a4bf007844 */ /* 0x0007e20000000200 */
[----:B0-----:R-:W-:Y:S01]  /*5fc0*/  WARPGROUP.ARRIVE ;  /* 0x00000000000079c5 */ /* 0x001fe20000000000 */
[----:B------:R-:W-:-:S05]  /*5fd0*/  FADD.FTZ R6, R206, R201 ;  /* 0x000000c9ce067221 */ /* 0x000fca0000010000 */
        /* <DEDUP_REMOVED lines=31> */
[----:B0-----:R-:W-:-:S04]  /*61d0*/  FADD.FTZ R5, R173, R172 ;  /* 0x000000acad057221 */ /* 0x001fc80000010000 */
[----:B------:R-:W-:Y:S01]  /*61e0*/  FADD.FTZ R5, R174, R5 ;  /* 0x00000005ae057221 */ /* 0x000fe20000010000 */
[----:B---3--:R-:W-:Y:S06]  /*61f0*/  @!P2 BRA `(.L_x_4006) ;  /* 0x000000340078a947 */ /* 0x008fec0003800000 */
[----:B------:R-:W-:Y:S01]  /*6200*/  IMAD.MOV.U32 R11, RZ, RZ, R8 ;  /* 0x000000ffff0b7224 */ /* 0x000fe200078e0008 */
[----:B------:R-:W-:Y:S01]  /*6210*/  ULDC UR5, c[0x0][0xad0] ;  /* 0x0002b40000057ab9 */ /* 0x000fe20000000800 */
[----:B------:R-:W-:Y:S01]  /*6220*/  IMAD.MOV.U32 R13, RZ, RZ, R7 ;  /* 0x000000ffff0d7224 */ /* 0x000fe200078e0007 */
[----:B------:R-:W-:Y:S01]  /*6230*/  ULDC UR4, c[0x0][0xa80] ;  /* 0x0002a00000047ab9 */ /* 0x000fe20000000800 */
[----:B------:R-:W-:-:S07]  /*6240*/  IMAD.MOV.U32 R15, RZ, RZ, R2 ;  /* 0x000000ffff0f7224 */ /* 0x000fce00078e0002 */
.L_x_4015:
[----:B------:R-:W-:-:S05]  /*6250*/  VIADD R2, R15, 0x1 ;  /* 0x000000010f027836 */ /* 0x000fca0000000000 */
[----:B------:R-:W-:-:S04]  /*6260*/  ISETP.NE.AND P2, PT, R2, 0x2, PT ;  /* 0x000000020200780c */ /* 0x000fc80003f45270 */
[----:B------:R-:W-:Y:S02]  /*6270*/  SEL R7, RZ, 0x1, P2 ;  /* 0x00000001ff077807 */ /* 0x000fe40001000000 */
[----:B------:R-:W-:Y:S02]  /*6280*/  SEL R2, R2, RZ, P2 ;  /* 0x000000ff02027207 */ /* 0x000fe40001000000 */
[----:B------:R-:W-:Y:S01]  /*6290*/  LOP3.LUT R16, R16, R7, RZ, 0x3c, !PT ;  /* 0x0000000710107212 */ /* 0x000fe200078e3cff */
[----:B------:R-:W-:Y:S06]  /*62a0*/  @!P0 BRA `(.L_x_4007) ;  /* 0x0000000000048947 */ /* 0x000fec0003800000 */
[----:B------:R-:W-:Y:S01]  /*62b0*/  BPT.TRAP 0x1 ;  /* 0x000000040000795c */ /* 0x000fe20000300000 */
.L_x_4007:
[----:B------:R-:W-:Y:S02]  /*62c0*/  LEA R10, R2, R17, 0x3 ;  /* 0x00000011020a7211 */ /* 0x000fe400078e18ff */
[----:B------:R-:W-:-:S04]  /*62d0*/  SHF.L.U32 R7, R16, 0x1f, RZ ;  /* 0x0000001f10077819 */ /* 0x000fc800000006ff */
[----:B------:R0:W1:Y:S01]  /*62e0*/  SYNCS.PHASECHK.TRANS64.TRYWAIT P2, [R10+URZ+0x38830], R7 ;  /* 0x038830070a0075a7 */ /* 0x000062000804017f */
[----:B------:R-:W-:Y:S05]  /*62f0*/  @!P0 BRA `(.L_x_4008) ;  /* 0x0000000000048947 */ /* 0x000fea0003800000 */
[----:B------:R-:W-:Y:S01]  /*6300*/  BPT.TRAP 0x1 ;  /* 0x000000040000795c */ /* 0x000fe20000300000 */
.L_x_4008:
[----:B------:R-:W-:Y:S01]  /*6310*/  IMAD R8, R2, 0x200, R0 ;  /* 0x0000020002087824 */ /* 0x000fe200078e0200 */
[----:B-1----:R-:W-:Y:S06]  /*6320*/  @P2 BRA `(.L_x_4009) ;  /* 0x0000000000082947 */ /* 0x002fec0003800000 */
[----:B------:R-:W1:Y:S02]  /*6330*/  SYNCS.PHASECHK.TRANS64.TRYWAIT P2, [R10+URZ+0x38830], R7 ;  /* 0x038830070a0075a7 */ /* 0x000e64000804017f */
[----:B-1----:R-:W-:Y:S05]  /*6340*/  @!P2 BRA `(.L_x_4010) ;  /* 0x000000f0006ca947 */ /* 0x002fea0003800000 */
.L_x_4009:
        /* <DEDUP_REMOVED lines=22> */
.L_x_4011:
[----:B------:R2:W3:Y:S01]  /*64b0*/  SYNCS.PHASECHK.TRANS64.TRYWAIT P2, [R10+URZ+0x38850], R7 ;  /* 0x038850070a0075a7 */ /* 0x0004e2000804017f */
[----:B------:R-:W-:Y:S05]  /*64c0*/  @!P0 BRA `(.L_x_4012) ;  /* 0x0000000000048947 */ /* 0x000fea0003800000 */
[----:B------:R-:W-:Y:S01]  /*64d0*/  BPT.TRAP 0x1 ;  /* 0x000000040000795c */ /* 0x000fe20000300000 */
.L_x_4012:
[----:B---3--:R-:W-:Y:S05]  /*64e0*/  @P2 BRA `(.L_x_4013) ;  /* 0x0000000000082947 */ /* 0x008fea0003800000 */
[----:B------:R-:W3:Y:S02]  /*64f0*/  SYNCS.PHASECHK.TRANS64.TRYWAIT P2, [R10+URZ+0x38850], R7 ;  /* 0x038850070a0075a7 */ /* 0x000ee4000804017f */
[----:B---3--:R-:W-:Y:S05]  /*6500*/  @!P2 BRA `(.L_x_4014) ;  /* 0x000000f00010a947 */ /* 0x008fea0003800000 */
.L_x_4013:
[----:B0123--:R-:W-:Y:S01]  /*6510*/  IMAD R7, R2, 0x1000, R3 ;  /* 0x0000100002077824 */ /* 0x00ffe200078e0203 */
[----:B------:R-:W-:Y:S01]  /*6520*/  WARPGROUP.ARRIVE ;  /* 0x00000000000079c5 */ /* 0x000fe20000000000 */
[----:B------:R-:W-:Y:S01]  /*6530*/  UMOV UR11, 0x40000040 ;  /* 0x40000040000b7882 */ /* 0x000fe20000000000 */
[----:B------:R-:W-:Y:S01]  /*6540*/  VIADD R14, R4, 0x2 ;  /* 0x00000002040e7836 */ /* 0x000fe20000000000 */
[----:B------:R-:W-:Y:S01]  /*6550*/  UMOV UR29, 0x40000040 ;  /* 0x40000040001d7882 */ /* 0x000fe20000000000 */
[C---:B------:R-:W-:Y:S01]  /*6560*/  R2UR UR10, R7.reuse ;  /* 0x00000000070a72ca */ /* 0x040fe200000e0000 */
[C---:B------:R-:W-:Y:S01]  /*6570*/  VIADD R8, R7.reuse, 0x2 ;  /* 0x0000000207087836 */ /* 0x040fe20000000000 */
[----:B------:R-:W-:Y:S01]  /*6580*/  UMOV UR31, 0x40000040 ;  /* 0x40000040001f7882 */ /* 0x000fe20000000000 */
[----:B------:R-:W-:Y:S01]  /*6590*/  R2UR UR28, R14 ;  /* 0x000000000e1c72ca */ /* 0x000fe200000e0000 */
[----:B------:R-:W-:Y:S01]  /*65a0*/  VIADD R14, R4, 0x4 ;  /* 0x00000004040e7836 */ /* 0x000fe20000000000 */
[----:B------:R-:W0:Y:S01]  /*65b0*/  S2R R20, SR_TID.X ;  /* 0x0000000000147919 */ /* 0x000e220000002100 */
[----:B------:R-:W-:Y:S01]  /*65c0*/  R2UR UR30, R8 ;  /* 0x00000000081e72ca */ /* 0x000fe200000e0000 */
[----:B------:R-:W-:Y:S01]  /*65d0*/  VIADD R8, R7, 0x4 ;  /* 0x0000000407087836 */ /* 0x000fe20000000000 */
[----:B------:R-:W-:Y:S01]  /*65e0*/  UMOV UR7, 0x40000040 ;  /* 0x4000004000077882 */ /* 0x000fe20000000000 */
[----:B------:R-:W-:-:S02]  /*65f0*/  VIADD R187, R4, 0x800 ;  /* 0x0000080004bb7836 */ /* 0x000fc40000000000 */
[----:B------:R-:W-:Y:S02]  /*6600*/  VIADD R21, R7, 0x800 ;  /* 0x0000080007157836 */ /* 0x000fe40000000000 */
[----:B------:R-:W-:Y:S01]  /*6610*/  HGMMA.64x64x16.F32 R152, gdesc[UR8], R152, gsb0 ;  /* 0x00e00000089879f0 */ /* 0x000fe20008000898 */
[----:B0-----:R-:W-:Y:S02]  /*6620*/  SHF.R.U32.HI R20, RZ, 0x7, R20 ;  /* 0x00000007ff147819 */ /* 0x001fe40000011614 */
        /* <DEDUP_REMOVED lines=124> */
[----:B------:R-:W0:Y:S02]  /*6df0*/  SHFL.IDX PT, R8, R20, RZ, 0x1f ;  /* 0x00001fff14087589 */ /* 0x000e2400000e0000 */
[----:B0-----:R-:W-:-:S04]  /*6e00*/  ISETP.GT.AND P2, PT, R8, 0x7f, PT ;  /* 0x0000007f0800780c */ /* 0x001fc80003f44270 */
        /* <DEDUP_REMOVED lines=102> */
[--C-:B------:R-:W-:Y:S02]  /*7470*/  IMAD.IADD R200, R20, 0x1, R21.reuse ;  /* 0x0000000114c87824 */ /* 0x100fe400078e0215 */
        /* <DEDUP_REMOVED lines=75> */
[----:B------:R-:W-:Y:S01]  /*7930*/  IMAD.MOV.U32 R7, RZ, RZ, -0x40 ;  /* 0xffffffc0ff077424 */ /* 0x000fe200078e00ff */
[----:B------:R-:W-:Y:S02]  /*7940*/  WARPGROUP.DEPBAR.LE gsb0, 0x0 ;  /* 0x00008000000079c5 */ /* 0x000fe40000010000 */
[----:B------:R-:W-:-:S08]  /*7950*/  WARPGROUP.ARRIVE ;  /* 0x00000000000079c5 */ /* 0x000fd00000000000 */
[----:B------:R-:W-:Y:S03]  /*7960*/  HGMMA.64x64x16.F32 R152, gdesc[UR28], R152, gsb0 ;  /* 0x00e000001c9879f0 */ /* 0x000fe60008000898 */
[----:B------:R-:W-:Y:S02]  /*7970*/  WARPGROUP.DEPBAR.LE gsb0, 0x0 ;  /* 0x00008000000079c5 */ /* 0x000fe40000010000 */
[----:B------:R-:W-:Y:S01]  /*7980*/  FMUL.FTZ R152, R152, UR5 ;  /* 0x0000000598987c20 */ /* 0x000fe20008410000 */
[----:B------:R-:W-:Y:S01]  /*7990*/  FMUL.FTZ R153, R153, UR5 ;  /* 0x0000000599997c20 */ /* 0x000fe20008410000 */
[----:B------:R-:W-:Y:S01]  /*79a0*/  FMUL.FTZ R156, R156, UR5 ;  /* 0x000000059c9c7c20 */ /* 0x000fe20008410000 */
[----:B------:R-:W-:Y:S01]  /*79b0*/  FMUL.FTZ R157, R157, UR5 ;  /* 0x000000059d9d7c20 */ /* 0x000fe20008410000 */
[----:B------:R0:W1:Y:S01]  /*79c0*/  MUFU.TANH R14, R152 ;  /* 0x00000098000e7308 */ /* 0x0000620000002400 */
        /* <DEDUP_REMOVED lines=8> */
[----:B0-----:R-:W-:-:S02]  /*7a50*/  IMAD R152, R12, R7, 0x1 ;  /* 0x000000010c987424 */ /* 0x001fc400078e0207 */
[----:B------:R-:W-:Y:S01]  /*7a60*/  FMUL.FTZ R173, R173, UR5 ;  /* 0x00000005adad7c20 */ /* 0x000fe20008410000 */
[----:B------:R-:W-:Y:S01]  /*7a70*/  FMUL.FTZ R176, R176, UR5 ;  /* 0x00000005b0b07c20 */ /* 0x000fe20008410000 */
[----:B------:R-:W-:Y:S01]  /*7a80*/  FMUL.FTZ R177, R177, UR5 ;  /* 0x00000005b1b17c20 */ /* 0x000fe20008410000 */
[----:B------:R-:W-:Y:S02]  /*7a90*/  IMAD R7, R185, 0x40, R152 ;  /* 0x00000040b9077824 */ /* 0x000fe400078e0298 */
[----:B------:R-:W-:Y:S01]  /*7aa0*/  FMUL.FTZ R180, R180, UR5 ;  /* 0x00000005b4b47c20 */ /* 0x000fe20008410000 */
[----:B------:R-:W-:Y:S01]  /*7ab0*/  FMUL.FTZ R181, R181, UR5 ;  /* 0x00000005b5b57c20 */ /* 0x000fe20008410000 */
[----:B------:R0:W3:Y:S01]  /*7ac0*/  MUFU.TANH R20, R156 ;  /* 0x0000009c00147308 */ /* 0x0000e20000002400 */
[----:B------:R-:W-:Y:S01]  /*7ad0*/  FMUL.FTZ R155, R155, UR5 ;  /* 0x000000059b9b7c20 */ /* 0x000fe20008410000 */
[----:B------:R-:W-:Y:S01]  /*7ae0*/  IADD3 R7, -R184, R7, R186 ;  /* 0x00000007b8077210 */ /* 0x000fe20007ffe1ba */
[----:B------:R-:W-:Y:S01]  /*7af0*/  FMUL.FTZ R158, R158, UR5 ;  /* 0x000000059e9e7c20 */ /* 0x000fe20008410000 */
[----:B------:R-:W-:Y:S01]  /*7b00*/  FMUL.FTZ R159, R159, UR5 ;  /* 0x000000059f9f7c20 */ /* 0x000fe20008410000 */
[----:B------:R-:W-:Y:S01]  /*7b10*/  FMUL.FTZ R162, R162, UR5 ;  /* 0x00000005a2a27c20 */ /* 0x000fe20008410000 */
[----:B------:R-:W-:Y:S01]  /*7b20*/  IADD3 R7, R18, R7, -R22 ;  /* 0x0000000712077210 */ /* 0x000fe20007ffe816 */
[----:B------:R-:W-:Y:S01]  /*7b30*/  FMUL.FTZ R163, R163, UR5 ;  /* 0x00000005a3a37c20 */ /* 0x000fe20008410000 */
[----:B------:R-:W4:Y:S01]  /*7b40*/  MUFU.TANH R157, R157 ;  /* 0x0000009d009d7308 */ /* 0x000f220000002400 */
[----:B------:R-:W-:Y:S01]  /*7b50*/  FMUL.FTZ R166, R166, UR5 ;  /* 0x00000005a6a67c20 */ /* 0x000fe20008410000 */
[----:B------:R-:W-:Y:S01]  /*7b60*/  ISETP.GT.AND P2, PT, R7, RZ, PT ;  /* 0x000000ff0700720c */ /* 0x000fe20003f44270 */
[----:B------:R-:W-:Y:S01]  /*7b70*/  FMUL.FTZ R167, R167, UR5 ;  /* 0x00000005a7a77c20 */ /* 0x000fe20008410000 */
[----:B------:R-:W-:Y:S01]  /*7b80*/  ISETP.GT.AND P3, PT, R7, 0x1, PT ;  /* 0x000000010700780c */ /* 0x000fe20003f64270 */
[----:B------:R-:W-:Y:S01]  /*7b90*/  FMUL.FTZ R170, R170, UR5 ;  /* 0x00000005aaaa7c20 */ /* 0x000fe20008410000 */
[----:B-1----:R-:W-:Y:S01]  /*7ba0*/  FSEL R14, R14, -INF , P2 ;  /* 0xff8000000e0e7808 */ /* 0x002fe20001000000 */
[----:B------:R-:W-:Y:S01]  /*7bb0*/  FMUL.FTZ R171, R171, UR5 ;  /* 0x00000005abab7c20 */ /* 0x000fe20008410000 */
[----:B------:R-:W1:Y:S01]  /*7bc0*/  MUFU.TANH R160, R160 ;  /* 0x000000a000a07308 */ /* 0x000e620000002400 */
[----:B------:R-:W-:Y:S01]  /*7bd0*/  ISETP.GT.AND P2, PT, R7, 0x8, PT ;  /* 0x000000080700780c */ /* 0x000fe20003f44270 */
[----:B------:R-:W-:Y:S01]  /*7be0*/  FMUL.FTZ R174, R174, UR5 ;  /* 0x00000005aeae7c20 */ /* 0x000fe20008410000 */
[----:B--2---:R-:W-:Y:S01]  /*7bf0*/  FSEL R21, R21, -INF , P3 ;  /* 0xff80000015157808 */ /* 0x004fe20001800000 */
[----:B------:R-:W-:Y:S01]  /*7c00*/  FMUL.FTZ R175, R175, UR5 ;  /* 0x00000005afaf7c20 */ /* 0x000fe20008410000 */
[----:B0-----:R-:W-:Y:S01]  /*7c10*/  FMNMX.FTZ R156, R14, R13, !PT ;  /* 0x0000000d0e9c7209 */ /* 0x001fe20007810000 */
[----:B------:R-:W-:Y:S01]  /*7c20*/  FMUL.FTZ R201, R178, UR5 ;  /* 0x00000005b2c97c20 */ /* 0x000fe20008410000 */
[----:B------:R-:W-:Y:S01]  /*7c30*/  ISETP.GT.AND P3, PT, R7, 0x9, PT ;  /* 0x000000090700780c */ /* 0x000fe20003f64270 */
[----:B------:R4:W0:Y:S01]  /*7c40*/  MUFU.TANH R8, R161 ;  /* 0x000000a100087308 */ /* 0x0008220000002400 */
[----:B---3--:R-:W-:Y:S01]  /*7c50*/  FSEL R20, R20, -INF , P2 ;  /* 0xff80000014147808 */ /* 0x008fe20001000000 */
[----:B------:R-:W-:Y:S01]  /*7c60*/  FMUL.FTZ R202, R179, UR5 ;  /* 0x00000005b3ca7c20 */ /* 0x000fe20008410000 */
[----:B------:R-:W-:Y:S01]  /*7c70*/  FMNMX.FTZ R187, R21, R156, !PT ;  /* 0x0000009c15bb7209 */ /* 0x000fe20007810000 */
[----:B------:R-:W-:Y:S01]  /*7c80*/  FMUL.FTZ R205, R183, UR5 ;  /* 0x00000005b7cd7c20 */ /* 0x000fe20008410000 */
[----:B------:R-:W-:Y:S01]  /*7c90*/  ISETP.GT.AND P2, PT, R7, 0x10, PT ;  /* 0x000000100700780c */ /* 0x000fe20003f44270 */
[----:B------:R-:W-:Y:S01]  /*7ca0*/  FMUL.FTZ R204, R182, UR5 ;  /* 0x00000005b6cc7c20 */ /* 0x000fe20008410000 */
[----:B------:R-:W-:Y:S01]  /*7cb0*/  FMNMX.FTZ R200, R20, R187, !PT ;  /* 0x000000bb14c87209 */ /* 0x000fe20007810000 */
[----:B------:R-:W2:Y:S01]  /*7cc0*/  MUFU.TANH R164, R164 ;  /* 0x000000a400a47308 */ /* 0x000ea20000002400 */
[----:B----4-:R-:W-:-:S02]  /*7cd0*/  FSEL R161, R157, -INF , P3 ;  /* 0xff8000009da17808 */ /* 0x010fc40001800000 */
[----:B------:R-:W-:Y:S02]  /*7ce0*/  ISETP.GT.AND P3, PT, R7, 0x11, PT ;  /* 0x000000110700780c */ /* 0x000fe40003f64270 */
[----:B------:R-:W-:-:S03]  /*7cf0*/  FMNMX.FTZ R157, R161, R200, !PT ;  /* 0x000000c8a19d7209 */ /* 0x000fc60007810000 */
[----:B------:R-:W3:Y:S08]  /*7d00*/  MUFU.TANH R165, R165 ;  /* 0x000000a500a57308 */ /* 0x000ef00000002400 */
[----:B------:R1:W4:Y:S08]  /*7d10*/  MUFU.TANH R152, R168 ;  /* 0x000000a800987308 */ /* 0x0003300000002400 */
[----:B------:R-:W5:Y:S01]  /*7d20*/  MUFU.TANH R169, R169 ;  /* 0x000000a900a97308 */ /* 0x000f620000002400 */
[----:B-1----:R-:W-:-:S02]  /*7d30*/  FSEL R168, R160, -INF , P2 ;  /* 0xff800000a0a87808 */ /* 0x002fc40001000000 */
[----:B------:R-:W-:Y:S02]  /*7d40*/  ISETP.GT.AND P2, PT, R7, 0x18, PT ;  /* 0x000000180700780c */ /* 0x000fe40003f44270 */
[----:B------:R-:W-:-:S03]  /*7d50*/  FMNMX.FTZ R157, R168, R157, !PT ;  /* 0x0000009da89d7209 */ /* 0x000fc60007810000 */
[----:B------:R0:W1:Y:S08]  /*7d60*/  MUFU.TANH R153, R172 ;  /* 0x000000ac00997308 */ /* 0x0000700000002400 */
[----:B------:R2:W1:Y:S01]  /*7d70*/  MUFU.TANH R156, R173 ;  /* 0x000000ad009c7308 */ /* 0x0004620000002400 */
[----:B0-----:R-:W-:Y:S02]  /*7d80*/  FSEL R172, R8, -INF , P3 ;  /* 0xff80000008ac7808 */ /* 0x001fe40001800000 */
[----:B------:R-:W-:-:S02]  /*7d90*/  ISETP.GT.AND P3, PT, R7, 0x19, PT ;  /* 0x000000190700780c */ /* 0x000fc40003f64270 */
[----:B------:R-:W-:-:S03]  /*7da0*/  FMNMX.FTZ R8, R172, R157, !PT ;  /* 0x0000009dac087209 */ /* 0x000fc60007810000 */
[----:B------:R-:W0:Y:S01]  /*7db0*/  MUFU.TANH R176, R176 ;  /* 0x000000b000b07308 */ /* 0x000e220000002400 */
[----:B--2---:R-:W-:Y:S02]  /*7dc0*/  FSEL R173, R164, -INF , P2 ;  /* 0xff800000a4ad7808 */ /* 0x004fe40001000000 */
[----:B------:R-:W-:Y:S02]  /*7dd0*/  ISETP.GT.AND P2, PT, R7, 0x20, PT ;  /* 0x000000200700780c */ /* 0x000fe40003f44270 */
[----:B---3--:R-:W-:Y:S02]  /*7de0*/  FSEL R164, R165, -INF , P3 ;  /* 0xff800000a5a47808 */ /* 0x008fe40001800000 */
[----:B------:R-:W-:Y:S01]  /*7df0*/  FMNMX.FTZ R157, R173, R8, !PT ;  /* 0x00000008ad9d7209 */ /* 0x000fe20007810000 */
[----:B------:R-:W2:Y:S01]  /*7e00*/  MUFU.TANH R177, R177 ;  /* 0x000000b100b17308 */ /* 0x000ea20000002400 */
[----:B------:R-:W-:Y:S02]  /*7e10*/  ISETP.GT.AND P3, PT, R7, 0x21, PT ;  /* 0x000000210700780c */ /* 0x000fe40003f64270 */
[----:B----4-:R-:W-:-:S02]  /*7e20*/  FSEL R165, R152, -INF , P2 ;  /* 0xff80000098a57808 */ /* 0x010fc40001000000 */
[----:B------:R-:W-:Y:S02]  /*7e30*/  FMNMX.FTZ R8, R164, R157, !PT ;  /* 0x0000009da4087209 */ /* 0x000fe40007810000 */
[----:B------:R-:W-:Y:S01]  /*7e40*/  ISETP.GT.AND P2, PT, R7, 0x28, PT ;  /* 0x000000280700780c */ /* 0x000fe20003f44270 */
[----:B------:R-:W3:Y:S01]  /*7e50*/  MUFU.TANH R180, R180 ;  /* 0x000000b400b47308 */ /* 0x000ee20000002400 */
[----:B-----5:R-:W-:Y:S01]  /*7e60*/  FSEL R157, R169, -INF , P3 ;  /* 0xff800000a99d7808 */ /* 0x020fe20001800000 */
[----:B------:R-:W-:Y:S01]  /*7e70*/  FMUL.FTZ R169, R154, UR5 ;  /* 0x000000059aa97c20 */ /* 0x000fe20008410000 */
[----:B------:R-:W-:Y:S02]  /*7e80*/  FMNMX.FTZ R8, R165, R8, !PT ;  /* 0x00000008a5087209 */ /* 0x000fe40007810000 */
[----:B-1----:R-:W-:Y:S02]  /*7e90*/  FSEL R160, R153, -INF , P2 ;  /* 0xff80000099a07808 */ /* 0x002fe40001000000 */
[----:B------:R-:W-:Y:S01]  /*7ea0*/  ISETP.GT.AND P3, PT, R7, 0x29, PT ;  /* 0x000000290700780c */ /* 0x000fe20003f64270 */
[----:B------:R-:W1:Y:S01]  /*7eb0*/  MUFU.TANH R152, R181 ;  /* 0x000000b500987308 */ /* 0x000e620000002400 */
[----:B------:R-:W-:-:S02]  /*7ec0*/  FMNMX.FTZ R153, R157, R8, !PT ;  /* 0x000000089d997209 */ /* 0x000fc40007810000 */
[C---:B------:R-:W-:Y:S02]  /*7ed0*/  ISETP.GT.AND P2, PT, R7.reuse, 0x30, PT ;  /* 0x000000300700780c */ /* 0x040fe40003f44270 */
[----:B------:R-:W-:Y:S02]  /*7ee0*/  FSEL R8, R156, -INF , P3 ;  /* 0xff8000009c087808 */ /* 0x000fe40001800000 */
[----:B------:R-:W-:Y:S01]  /*7ef0*/  FMNMX.FTZ R153, R160, R153, !PT ;  /* 0x00000099a0997209 */ /* 0x000fe20007810000 */
[----:B------:R-:W-:Y:S01]  /*7f00*/  MUFU.TANH R155, R155 ;  /* 0x0000009b009b7308 */ /* 0x000fe20000002400 */
[----:B------:R-:W-:Y:S02]  /*7f10*/  ISETP.GT.AND P3, PT, R7, 0x31, PT ;  /* 0x000000310700780c */ /* 0x000fe40003f64270 */
[----:B0-----:R-:W-:Y:S02]  /*7f20*/  FSEL R154, R176, -INF , P2 ;  /* 0xff800000b09a7808 */ /* 0x001fe40001000000 */
[----:B------:R-:W-:-:S02]  /*7f30*/  FMNMX.FTZ R153, R8, R153, !PT ;  /* 0x0000009908997209 */ /* 0x000fc40007810000 */
[----:B------:R-:W-:Y:S01]  /*7f40*/  ISETP.GT.AND P2, PT, R7, 0x38, PT ;  /* 0x000000380700780c */ /* 0x000fe20003f44270 */
[----:B------:R0:W4:Y:S01]  /*7f50*/  MUFU.TANH R176, R169 ;  /* 0x000000a900b07308 */ /* 0x0001220000002400 */
[----:B--2---:R-:W-:Y:S02]  /*7f60*/  FSEL R156, R177, -INF , P3 ;  /* 0xff800000b19c7808 */ /* 0x004fe40001800000 */
[----:B------:R-:W-:Y:S02]  /*7f70*/  FMNMX.FTZ R177, R154, R153, !PT ;  /* 0x000000999ab17209 */ /* 0x000fe40007810000 */
[----:B---3--:R-:W-:Y:S02]  /*7f80*/  FSEL R153, R180, -INF , P2 ;  /* 0xff800000b4997808 */ /* 0x008fe40001000000 */
[----:B------:R-:W-:Y:S01]  /*7f90*/  ISETP.GT.AND P3, PT, R7, 0x39, PT ;  /* 0x000000390700780c */ /* 0x000fe20003f64270 */
[----:B------:R-:W-:Y:S01]  /*7fa0*/  MUFU.TANH R181, R162 ;  /* 0x000000a200b57308 */ /* 0x000fe20000002400 */
[----:B------:R-:W-:-:S02]  /*7fb0*/  FMNMX.FTZ R180, R156, R177, !PT ;  /* 0x000000b19cb47209 */ /* 0x000fc40007810000 */
[----:B-1----:R-:W-:Y:S02]  /*7fc0*/  FSEL R152, R152, -INF , P3 ;  /* 0xff80000098987808 */ /* 0x002fe40001800000 */
[----:B------:R-:W-:-:S03]  /*7fd0*/  FMNMX.FTZ R177, R153, R180, !PT ;  /* 0x000000b499b17209 */ /* 0x000fc60007810000 */
[----:B------:R-:W-:Y:S01]  /*7fe0*/  MUFU.TANH R180, R159 ;  /* 0x0000009f00b47308 */ /* 0x000fe20000002400 */
[----:B0-----:R-:W-:-:S05]  /*7ff0*/  FMNMX.FTZ R169, R152, R177, !PT ;  /* 0x000000b198a97209 */ /* 0x001fca0007810000 */
[----:B------:R-:W0:Y:S02]  /*8000*/  SHFL.BFLY PT, R200, R169, 0x2, 0x1f ;  /* 0x0c401f00a9c87f89 */ /* 0x000e2400000e0000 */
[----:B------:R4:W1:Y:S08]  /*8010*/  MUFU.TANH R177, R158 ;  /* 0x0000009e00b17308 */ /* 0x0008700000002400 */
[----:B------:R-:W2:Y:S08]  /*8020*/  MUFU.TANH R187, R163 ;  /* 0x000000a300bb7308 */ /* 0x000eb00000002400 */
[----:B------:R3:W5:Y:S01]  /*8030*/  MUFU.TANH R199, R166 ;  /* 0x000000a600c77308 */ /* 0x0007620000002400 */
[----:B0-----:R-:W-:Y:S01]  /*8040*/  FMNMX.FTZ R203, R169, R200, !PT ;  /* 0x000000c8a9cb7209 */ /* 0x001fe20007810000 */
[----:B------:R-:W-:-:S06]  /*8050*/  VIADD R169, R7, 0x8 ;  /* 0x0000000807a97836 */ /* 0x000fcc0000000000 */
[----:B------:R0:W5:Y:S01]  /*8060*/  MUFU.TANH R200, R167 ;  /* 0x000000a700c87308 */ /* 0x0001620000002400 */
[----:B------:R-:W5:Y:S01]  /*8070*/  SHFL.BFLY PT, R206, R203, 0x1, 0x1f ;  /* 0x0c201f00cbce7f89 */ /* 0x000f6200000e0000 */
[C---:B------:R-:W-:Y:S02]  /*8080*/  ISETP.GT.AND P2, PT, R169.reuse, RZ, PT ;  /* 0x000000ffa900720c */ /* 0x040fe40003f44270 */
[C---:B------:R-:W-:Y:S02]  /*8090*/  ISETP.GT.AND P3, PT, R169.reuse, 0x1, PT ;  /* 0x00000001a900780c */ /* 0x040fe40003f64270 */
[----:B----4-:R-:W-:Y:S02]  /*80a0*/  FSEL R158, R176, -INF , P2 ;  /* 0xff800000b09e7808 */ /* 0x010fe40001000000 */
[----:B------:R-:W4:Y:S01]  /*80b0*/  MUFU.TANH R170, R170 ;  /* 0x000000aa00aa7308 */ /* 0x000f220000002400 */
[----:B------:R-:W-:Y:S02]  /*80c0*/  ISETP.GT.AND P2, PT, R169, 0x8, PT ;  /* 0x00000008a900780c */ /* 0x000fe40003f44270 */
[----:B------:R-:W-:-:S02]  /*80d0*/  FSEL R159, R155, -INF , P3 ;  /* 0xff8000009b9f7808 */ /* 0x000fc40001800000 */
[----:B------:R-:W-:Y:S02]  /*80e0*/  FMNMX.FTZ R162, R158, R11, !PT ;  /* 0x0000000b9ea27209 */ /* 0x000fe40007810000 */
[----:B------:R-:W-:Y:S01]  /*80f0*/  ISETP.GT.AND P3, PT, R169, 0x9, PT ;  /* 0x00000009a900780c */ /* 0x000fe20003f64270 */
[----:B------:R-:W4:Y:S01]  /*8100*/  MUFU.TANH R171, R171 ;  /* 0x000000ab00ab7308 */ /* 0x000f220000002400 */
[----:B-1----:R-:W-:Y:S02]  /*8110*/  FSEL R155, R177, -INF , P2 ;  /* 0xff800000b19b7808 */ /* 0x002fe40001000000 */
[----:B---3--:R-:W-:Y:S02]  /*8120*/  FMNMX.FTZ R166, R159, R162, !PT ;  /* 0x000000a29fa67209 */ /* 0x008fe40007810000 */
[----:B------:R-:W-:Y:S02]  /*8130*/  ISETP.GT.AND P2, PT, R169, 0x10, PT ;  /* 0x00000010a900780c */ /* 0x000fe40003f44270 */
[----:B------:R-:W-:Y:S01]  /*8140*/  FSEL R162, R180, -INF , P3 ;  /* 0xff800000b4a27808 */ /* 0x000fe20001800000 */
[----:B------:R-:W1:Y:S01]  /*8150*/  MUFU.TANH R174, R174 ;  /* 0x000000ae00ae7308 */ /* 0x000e620000002400 */
[----:B0-----:R-:W-:-:S02]  /*8160*/  FMNMX.FTZ R167, R155, R166, !PT ;  /* 0x000000a69ba77209 */ /* 0x001fc40007810000 */
[----:B------:R-:W-:Y:S02]  /*8170*/  ISETP.GT.AND P3, PT, R169, 0x11, PT ;  /* 0x00000011a900780c */ /* 0x000fe40003f64270 */
[----:B------:R-:W-:Y:S02]  /*8180*/  FSEL R163, R181, -INF , P2 ;  /* 0xff800000b5a37808 */ /* 0x000fe40001000000 */
[----:B------:R-:W-:Y:S01]  /*8190*/  FMNMX.FTZ R176, R162, R167, !PT ;  /* 0x000000a7a2b07209 */ /* 0x000fe20007810000 */
[----:B------:R-:W0:Y:S01]  /*81a0*/  MUFU.TANH R175, R175 ;  /* 0x000000af00af7308 */ /* 0x000e220000002400 */
[----:B------:R-:W-:Y:S02]  /*81b0*/  ISETP.GT.AND P2, PT, R169, 0x18, PT ;  /* 0x00000018a900780c */ /* 0x000fe40003f44270 */
[----:B--2---:R-:W-:Y:S02]  /*81c0*/  FSEL R166, R187, -INF , P3 ;  /* 0xff800000bba67808 */ /* 0x004fe40001800000 */
[----:B------:R-:W-:-:S02]  /*81d0*/  FMNMX.FTZ R177, R163, R176, !PT ;  /* 0x000000b0a3b17209 */ /* 0x000fc40007810000 */
[----:B------:R-:W-:Y:S01]  /*81e0*/  ISETP.GT.AND P3, PT, R169, 0x19, PT ;  /* 0x00000019a900780c */ /* 0x000fe20003f64270 */
[----:B------:R-:W2:Y:S01]  /*81f0*/  MUFU.TANH R183, R201 ;  /* 0x000000c900b77308 */ /* 0x000ea20000002400 */
[----:B-----5:R-:W-:Y:S02]  /*8200*/  FSEL R167, R199, -INF , P2 ;  /* 0xff800000c7a77808 */ /* 0x020fe40001000000 */
[----:B------:R-:W-:Y:S02]  /*8210*/  FMNMX.FTZ R176, R166, R177, !PT ;  /* 0x000000b1a6b07209 */ /* 0x000fe40007810000 */
[----:B------:R-:W-:Y:S02]  /*8220*/  ISETP.GT.AND P4, PT, R169, 0x20, PT ;  /* 0x00000020a900780c */ /* 0x000fe40003f84270 */
[----:B------:R-:W-:Y:S01]  /*8230*/  FSEL R178, R200, -INF , P3 ;  /* 0xff800000c8b27808 */ /* 0x000fe20001800000 */
[----:B------:R-:W3:Y:S01]  /*8240*/  MUFU.TANH R187, R202 ;  /* 0x000000ca00bb7308 */ /* 0x000ee20000002400 */
[----:B------:R-:W-:-:S02]  /*8250*/  FMNMX.FTZ R177, R167, R176, !PT ;  /* 0x000000b0a7b17209 */ /* 0x000fc40007810000 */
[----:B------:R-:W-:Y:S02]  /*8260*/  ISETP.GT.AND P5, PT, R169, 0x21, PT ;  /* 0x00000021a900780c */ /* 0x000fe40003fa4270 */
[----:B----4-:R-:W-:Y:S02]  /*8270*/  FSEL R179, R170, -INF , P4 ;  /* 0xff800000aab37808 */ /* 0x010fe40002000000 */
[----:B------:R-:W-:Y:S01]  /*8280*/  FMNMX.FTZ R170, R178, R177, !PT ;  /* 0x000000b1b2aa7209 */ /* 0x000fe20007810000 */
[----:B------:R-:W4:Y:S01]  /*8290*/  MUFU.TANH R199, R204 ;  /* 0x000000cc00c77308 */ /* 0x000f220000002400 */
[----:B------:R-:W-:Y:S02]  /*82a0*/  FSEL R180, R171, -INF , P5 ;  /* 0xff800000abb47808 */ /* 0x000fe40002800000 */
[----:B------:R-:W-:Y:S02]  /*82b0*/  ISETP.GT.AND P3, PT, R169, 0x28, PT ;  /* 0x00000028a900780c */ /* 0x000fe40003f64270 */
[----:B------:R-:W-:-:S02]  /*82c0*/  FMNMX.FTZ R171, R179, R170, !PT ;  /* 0x000000aab3ab7209 */ /* 0x000fc40007810000 */
[C---:B------:R-:W-:Y:S01]  /*82d0*/  ISETP.GT.AND P2, PT, R169.reuse, 0x29, PT ;  /* 0x00000029a900780c */ /* 0x040fe20003f44270 */
[----:B------:R-:W5:Y:S01]  /*82e0*/  MUFU.TANH R200, R205 ;  /* 0x000000cd00c87308 */ /* 0x000f620000002400 */
[----:B-1----:R-:W-:Y:S02]  /*82f0*/  FSEL R181, R174, -INF , P3 ;  /* 0xff800000aeb57808 */ /* 0x002fe40001800000 */
[----:B------:R-:W-:Y:S02]  /*8300*/  FMNMX.FTZ R170, R180, R171, !PT ;  /* 0x000000abb4aa7209 */ /* 0x000fe40007810000 */
[----:B------:R-:W-:Y:S02]  /*8310*/  ISETP.GT.AND P4, PT, R169, 0x30, PT ;  /* 0x00000030a900780c */ /* 0x000fe40003f84270 */
[----:B0-----:R-:W-:Y:S02]  /*8320*/  FSEL R182, R175, -INF , P2 ;  /* 0xff800000afb67808 */ /* 0x001fe40001000000 */
[----:B------:R-:W-:-:S02]  /*8330*/  FMNMX.FTZ R171, R181, R170, !PT ;  /* 0x000000aab5ab7209 */ /* 0x000fc40007810000 */
[----:B------:R-:W-:Y:S02]  /*8340*/  ISETP.GT.AND P2, PT, R169, 0x31, PT ;  /* 0x00000031a900780c */ /* 0x000fe40003f44270 */
[----:B--2---:R-:W-:Y:S02]  /*8350*/  FSEL R183, R183, -INF , P4 ;  /* 0xff800000b7b77808 */ /* 0x004fe40002000000 */
[----:B------:R-:W-:Y:S02]  /*8360*/  FMNMX.FTZ R170, R182, R171, !PT ;  /* 0x000000abb6aa7209 */ /* 0x000fe40007810000 */
[----:B------:R-:W-:Y:S02]  /*8370*/  ISETP.GT.AND P3, PT, R169, 0x38, PT ;  /* 0x00000038a900780c */ /* 0x000fe40003f64270 */
[----:B---3--:R-:W-:Y:S02]  /*8380*/  FSEL R187, R187, -INF , P2 ;  /* 0xff800000bbbb7808 */ /* 0x008fe40001000000 */
[----:B------:R-:W-:-:S02]  /*8390*/  FMNMX.FTZ R170, R183, R170, !PT ;  /* 0x000000aab7aa7209 */ /* 0x000fc40007810000 */
[----:B------:R-:W-:Y:S02]  /*83a0*/  FMNMX.FTZ R7, R203, R206, !PT ;  /* 0x000000cecb077209 */ /* 0x000fe40007810000 */
[----:B------:R-:W-:Y:S02]  /*83b0*/  ISETP.GT.AND P2, PT, R169, 0x39, PT ;  /* 0x00000039a900780c */ /* 0x000fe40003f44270 */
[----:B----4-:R-:W-:Y:S01]  /*83c0*/  FSEL R199, R199, -INF , P3 ;  /* 0xff800000c7c77808 */ /* 0x010fe20001800000 */
[----:B------:R-:W-:Y:S01]  /*83d0*/  FMUL.FTZ R203, R7, UR4 ;  /* 0x0000000407cb7c20 */ /* 0x000fe20008410000 */
[----:B------:R-:W-:Y:S02]  /*83e0*/  FMNMX.FTZ R170, R187, R170, !PT ;  /* 0x000000aabbaa7209 */ /* 0x000fe40007810000 */
[----:B------:R-:W-:Y:S02]  /*83f0*/  FSETP.NEU.FTZ.AND P5, PT, R7, -INF , PT ;  /* 0xff8000000700780b */ /* 0x000fe40003fbd000 */
[----:B-----5:R-:W-:-:S02]  /*8400*/  FSEL R200, R200, -INF , P2 ;  /* 0xff800000c8c87808 */ /* 0x020fc40001000000 */
[----:B------:R-:W-:Y:S02]  /*8410*/  FMNMX.FTZ R169, R199, R170, !PT ;  /* 0x000000aac7a97209 */ /* 0x000fe40007810000 */
[----:B------:R-:W-:Y:S02]  /*8420*/  FSEL R203, R203, RZ, P5 ;  /* 0x000000ffcbcb7208 */ /* 0x000fe40002800000 */
[----:B------:R-:W-:-:S03]  /*8430*/  FMNMX.FTZ R174, R200, R169, !PT ;  /* 0x000000a9c8ae7209 */ /* 0x000fc60007810000 */
[--C-:B------:R-:W-:Y:S01]  /*8440*/  FFMA.FTZ R169, R161, UR4, -R203.reuse ;  /* 0x00000004a1a97c23 */ /* 0x100fe200080108cb */
[--C-:B------:R-:W-:Y:S01]  /*8450*/  FFMA.FTZ R170, R173, UR4, -R203.reuse ;  /* 0x00000004adaa7c23 */ /* 0x100fe200080108cb */
[----:B------:R-:W0:Y:S01]  /*8460*/  SHFL.BFLY PT, R161, R174, 0x2, 0x1f ;  /* 0x0c401f00aea17f89 */ /* 0x000e2200000e0000 */
[--C-:B------:R-:W-:Y:S01]  /*8470*/  FFMA.FTZ R173, R164, UR4, -R203.reuse ;  /* 0x00000004a4ad7c23 */ /* 0x100fe200080108cb */
[--C-:B------:R-:W-:Y:S01]  /*8480*/  FFMA.FTZ R177, R8, UR4, -R203.reuse ;  /* 0x0000000408b17c23 */ /* 0x100fe200080108cb */
[--C-:B------:R-:W-:Y:S01]  /*8490*/  FFMA.FTZ R202, R153, UR4, -R203.reuse ;  /* 0x0000000499ca7c23 */ /* 0x100fe200080108cb */
[--C-:B------:R-:W-:Y:S01]  /*84a0*/  FFMA.FTZ R176, R154, UR4, -R203.reuse ;  /* 0x000000049ab07c23 */ /* 0x100fe200080108cb */
[--C-:B------:R-:W-:Y:S01]  /*84b0*/  FFMA.FTZ R201, R156, UR4, -R203.reuse ;  /* 0x000000049cc97c23 */ /* 0x100fe200080108cb */
[--C-:B------:R-:W-:Y:S01]  /*84c0*/  FFMA.FTZ R171, R172, UR4, -R203.reuse ;  /* 0x00000004acab7c23 */ /* 0x100fe200080108cb */
[----:B------:R-:W-:Y:S01]  /*84d0*/  FSEL R154, R7, RZ, P5 ;  /* 0x000000ff079a7208 */ /* 0x000fe20002800000 */
[--C-:B------:R-:W-:Y:S01]  /*84e0*/  FFMA.FTZ R14, R14, UR4, -R203.reuse ;  /* 0x000000040e0e7c23 */ /* 0x100fe200080108cb */
[--C-:B------:R-:W-:Y:S01]  /*84f0*/  FFMA.FTZ R21, R21, UR4, -R203.reuse ;  /* 0x0000000415157c23 */ /* 0x100fe200080108cb */
[--C-:B------:R-:W-:Y:S01]  /*8500*/  FFMA.FTZ R20, R20, UR4, -R203.reuse ;  /* 0x0000000414147c23 */ /* 0x100fe200080108cb */
[--C-:B------:R-:W-:Y:S01]  /*8510*/  FFMA.FTZ R168, R168, UR4, -R203.reuse ;  /* 0x00000004a8a87c23 */ /* 0x100fe200080108cb */
[--C-:B------:R-:W-:Y:S01]  /*8520*/  FFMA.FTZ R172, R165, UR4, -R203.reuse ;  /* 0x00000004a5ac7c23 */ /* 0x100fe200080108cb */
[----:B------:R-:W-:Y:S01]  /*8530*/  FFMA.FTZ R175, R157, UR4, -R203 ;  /* 0x000000049daf7c23 */ /* 0x000fe200080108cb */
[----:B------:R-:W-:Y:S01]  /*8540*/  FADD.FTZ R154, -R154, R13 ;  /* 0x0000000d9a9a7221 */ /* 0x000fe20000010100 */
[----:B------:R-:W-:Y:S03]  /*8550*/  MUFU.EX2 R14, R14 ;  /* 0x0000000e000e7308 */ /* 0x000fe60000000800 */
[----:B------:R-:W-:-:S05]  /*8560*/  FMUL.FTZ R154, R154, UR4 ;  /* 0x000000049a9a7c20 */ /* 0x000fca0008410000 */
[----:B------:R-:W1:Y:S01]  /*8570*/  MUFU.EX2 R213, R154 ;  /* 0x0000009a00d57308 */ /* 0x000e620000000800 */
[----:B0-----:R-:W-:Y:S01]  /*8580*/  FMNMX.FTZ R161, R174, R161, !PT ;  /* 0x000000a1aea17209 */ /* 0x001fe20007810000 */
[--C-:B------:R-:W-:Y:S01]  /*8590*/  FFMA.FTZ R174, R160, UR4, -R203.reuse ;  /* 0x00000004a0ae7c23 */ /* 0x100fe200080108cb */
[----:B------:R-:W-:-:S03]  /*85a0*/  FFMA.FTZ R203, R152, UR4, -R203 ;  /* 0x0000000498cb7c23 */ /* 0x000fc600080108cb */
[----:B------:R-:W0:Y:S02]  /*85b0*/  SHFL.BFLY PT, R164, R161, 0x1, 0x1f ;  /* 0x0c201f00a1a47f89 */ /* 0x000e2400000e0000 */
[----:B------:R-:W2:Y:S08]  /*85c0*/  MUFU.EX2 R21, R21 ;  /* 0x0000001500157308 */ /* 0x000eb00000000800 */
        /* <DEDUP_REMOVED lines=14> */
[----:B0-----:R-:W-:Y:S01]  /*86b0*/  FMNMX.FTZ R8, R161, R164, !PT ;  /* 0x000000a4a1087209 */ /* 0x001fe20007810000 */
        /* <DEDUP_REMOVED lines=10> */
[----:B------:R-:W-:Y:S01]  /*8760*/  MUFU.EX2 R171, R171 ;  /* 0x000000ab00ab7308 */ /* 0x000fe20000000800 */
[----:B------:R-:W-:Y:S01]  /*8770*/  IADD3 R153, -R188, RZ, RZ ;  /* 0x000000ffbc997210 */ /* 0x000fe20007ffe1ff */
        /* <DEDUP_REMOVED lines=8> */
[----:B------:R-:W0:Y:S01]  /*8800*/  MUFU.EX2 R212, R156 ;  /* 0x0000009c00d47308 */ /* 0x000e220000000800 */
[--C-:B------:R-:W-:Y:S01]  /*8810*/  FFMA.FTZ R206, R155, UR4, -R152.reuse ;  /* 0x000000049bce7c23 */ /* 0x100fe20008010898 */
[--C-:B------:R-:W-:Y:S01]  /*8820*/  FFMA.FTZ R207, R162, UR4, -R152.reuse ;  /* 0x00000004a2cf7c23 */ /* 0x100fe20008010898 */
[--C-:B------:R-:W-:Y:S01]  /*8830*/  FFMA.FTZ R179, R180, UR4, -R152.reuse ;  /* 0x00000004b4b37c23 */ /* 0x100fe20008010898 */
[--C-:B------:R-:W-:Y:S01]  /*8840*/  FFMA.FTZ R208, R163, UR4, -R152.reuse ;  /* 0x00000004a3d07c23 */ /* 0x100fe20008010898 */
[--C-:B------:R-:W-:Y:S01]  /*8850*/  FFMA.FTZ R209, R166, UR4, -R152.reuse ;  /* 0x00000004a6d17c23 */ /* 0x100fe20008010898 */
[--C-:B------:R-:W-:Y:S01]  /*8860*/  FFMA.FTZ R210, R167, UR4, -R152.reuse ;  /* 0x00000004a7d27c23 */ /* 0x100fe20008010898 */
[----:B------:R-:W-:Y:S01]  /*8870*/  FFMA.FTZ R180, R181, UR4, -R152 ;  /* 0x00000004b5b47c23 */ /* 0x000fe20008010898 */
[----:B------:R-:W-:Y:S01]  /*8880*/  @!P2 IMAD R158, R15, 0x40, R18 ;  /* 0x000000400f9ea824 */ /* 0x000fe200078e0212 */
[----:B------:R-:W-:Y:S01]  /*8890*/  @!P1 PRMT R15, RZ, 0x654, R11 ;  /* 0x00000654ff0f9816 */ /* 0x000fe2000000000b */
[--C-:B------:R-:W-:Y:S01]  /*88a0*/  FFMA.FTZ R181, R182, UR4, -R152.reuse ;  /* 0x00000004b6b57c23 */ /* 0x100fe20008010898 */
[--C-:B------:R-:W-:Y:S01]  /*88b0*/  FFMA.FTZ R182, R187, UR4, -R152.reuse ;  /* 0x00000004bbb67c23 */ /* 0x100fe20008010898 */
[----:B------:R-:W-:Y:S01]  /*88c0*/  @!P2 IMAD R160, R158, 0x4, R17 ;  /* 0x000000049ea0a824 */ /* 0x000fe200078e0211 */
[----:B------:R1:W-:Y:S01]  /*88d0*/  @!P1 SYNCS.ARRIVE.TRANS64.RED.A1T0 RZ, [R15+URZ], RZ ;  /* 0x000000ff0fff99a7 */ /* 0x0003e2000810043f */
[--C-:B------:R-:W-:Y:S01]  /*88e0*/  FFMA.FTZ R200, R200, UR4, -R152.reuse ;  /* 0x00000004c8c87c23 */ /* 0x100fe20008010898 */
[--C-:B------:R-:W-:Y:S01]  /*88f0*/  FFMA.FTZ R183, R183, UR4, -R152.reuse ;  /* 0x00000004b7b77c23 */ /* 0x100fe20008010898 */
[----:B------:R-:W-:Y:S01]  /*8900*/  FFMA.FTZ R199, R199, UR4, -R152 ;  /* 0x00000004c7c77c23 */ /* 0x000fe20008010898 */
[----:B------:R-:W-:Y:S01]  /*8910*/  @!P2 STS [R160+0x38400], R213 ;  /* 0x038400d5a000a388 */ /* 0x000fe20000000800 */
[----:B------:R-:W-:Y:S01]  /*8920*/  MUFU.EX2 R205, R205 ;  /* 0x000000cd00cd7308 */ /* 0x000fe20000000800 */
[----:B------:R-:W-:Y:S01]  /*8930*/  IMAD R187, R2, 0x1000, R19 ;  /* 0x0000100002bb7824 */ /* 0x000fe200078e0213 */
[----:B--2---:R-:W-:Y:S01]  /*8940*/  F2FP.F16.F32.PACK_AB R152, R21, R14 ;  /* 0x0000000e1598723e */ /* 0x004fe200000000ff */
[----:B0-----:R0:W-:Y:S01]  /*8950*/  @!P2 STS [R160+0x38420], R212 ;  /* 0x038420d4a000a388 */ /* 0x0011e20000000800 */
[----:B------:R-:W-:Y:S01]  /*8960*/  F2FP.F16.F32.PACK_AB R154, R169, R20 ;  /* 0x00000014a99a723e */ /* 0x000fe200000000ff */
[----:B------:R-:W-:Y:S01]  /*8970*/  FMUL.FTZ R26, R26, R212 ;  /* 0x000000d41a1a7220 */ /* 0x000fe20000410000 */
[----:B------:R-:W-:Y:S01]  /*8980*/  F2FP.F16.F32.PACK_AB R156, R171, R168 ;  /* 0x000000a8ab9c723e */ /* 0x000fe200000000ff */
[-C--:B------:R-:W-:Y:S01]  /*8990*/  FMUL.FTZ R27, R27, R212.reuse ;  /* 0x000000d41b1b7220 */ /* 0x080fe20000410000 */
[----:B------:R-:W2:Y:S01]  /*89a0*/  MUFU.EX2 R204, R204 ;  /* 0x000000cc00cc7308 */ /* 0x000ea20000000800 */
[----:B------:R-:W-:Y:S01]  /*89b0*/  R2UR UR6, R187 ;  /* 0x00000000bb0672ca */ /* 0x000fe200000e0000 */
        /* <DEDUP_REMOVED lines=30> */
[----:B------:R-:W2:Y:S01]  /*8ba0*/  MUFU.EX2 R173, R173 ;  /* 0x000000ad00ad7308 */ /* 0x000ea20000000800 */
[----:B---3--:R-:W-:Y:S01]  /*8bb0*/  F2FP.F16.F32.PACK_AB R155, R207, R206 ;  /* 0x000000cecf9b723e */ /* 0x008fe200000000ff */
        /* <DEDUP_REMOVED lines=95> */
[----:B0-----:R-:W-:Y:S01]  /*91b0*/  F2FP.F16.F32.PACK_AB R161, R179, R178 ;  /* 0x000000b2b3a1723e */ /* 0x001fe200000000ff */
[-C--:B------:R-:W-:Y:S01]  /*91c0*/  FMUL.FTZ R146, R146, R212.reuse ;  /* 0x000000d492927220 */ /* 0x080fe20000410000 */
[-C--:B------:R-:W-:Y:S01]  /*91d0*/  FMUL.FTZ R147, R147, R212.reuse ;  /* 0x000000d493937220 */ /* 0x080fe20000410000 */
[-C--:B------:R-:W-:Y:S01]  /*91e0*/  FMUL.FTZ R148, R148, R213.reuse ;  /* 0x000000d594947220 */ /* 0x080fe20000410000 */
[----:B------:R-:W-:Y:S01]  /*91f0*/  FMUL.FTZ R149, R149, R213 ;  /* 0x000000d595957220 */ /* 0x000fe20000410000 */
[-C--:B------:R-:W-:Y:S01]  /*9200*/  FMUL.FTZ R150, R150, R212.reuse ;  /* 0x000000d496967220 */ /* 0x080fe20000410000 */
[----:B------:R-:W-:Y:S01]  /*9210*/  FMUL.FTZ R151, R151, R212 ;  /* 0x000000d497977220 */ /* 0x000fe20000410000 */
[----:B------:R-:W-:Y:S01]  /*9220*/  MUFU.EX2 R176, R176 ;  /* 0x000000b000b07308 */ /* 0x000fe20000000800 */
[----:B------:R0:W-:Y:S01]  /*9230*/  STSM.16.M88.4 [R189+0x36400], R152 ;  /* 0x03640098bd007844 */ /* 0x0001e20000000200 */
[----:B-1----:R-:W-:-:S02]  /*9240*/  VIADD R15, R187, 0x80 ;  /* 0x00000080bb0f7836 */ /* 0x002fc40000000000 */
[----:B------:R-:W-:Y:S01]  /*9250*/  FFMA.FTZ R205, R212, R6, R205 ;  /* 0x00000006d4cd7223 */ /* 0x000fe200000100cd */
[----:B------:R-:W-:Y:S01]  /*9260*/  FFMA.FTZ R14, R213, R5, R14 ;  /* 0x00000005d50e7223 */ /* 0x000fe2000001000e */
[----:B------:R0:W-:Y:S01]  /*9270*/  STSM.16.M88.4 [R190], R156 ;  /* 0x0000009cbe007844 */ /* 0x0001e20000000200 */
[----:B------:R-:W-:Y:S01]  /*9280*/  ISETP.GT.AND P2, PT, R12, R9, PT ;  /* 0x000000090c00720c */ /* 0x000fe20003f44270 */
[----:B------:R-:W-:Y:S01]  /*9290*/  FADD.FTZ R205, R204, R205 ;  /* 0x000000cdcccd7221 */ /* 0x000fe20000010000 */
[----:B------:R-:W1:Y:S01]  /*92a0*/  MUFU.EX2 R201, R201 ;  /* 0x000000c900c97308 */ /* 0x000e620000000800 */
[----:B--2---:R-:W-:Y:S01]  /*92b0*/  F2FP.F16.F32.PACK_AB R163, R181, R180 ;  /* 0x000000b4b5a3723e */ /* 0x004fe200000000ff */
[----:B------:R-:W-:Y:S01]  /*92c0*/  FADD.FTZ R21, R21, R14 ;  /* 0x0000000e15157221 */ /* 0x000fe20000010000 */
[----:B------:R-:W-:Y:S01]  /*92d0*/  FADD.FTZ R206, R206, R205 ;  /* 0x000000cdcece7221 */ /* 0x000fe20000010000 */
[----:B------:R-:W-:Y:S02]  /*92e0*/  @!P1 VIADD R10, R10, 0x38860 ;  /* 0x000388600a0a9836 */ /* 0x000fe40000000000 */
[----:B------:R0:W-:Y:S01]  /*92f0*/  STSM.16.M88.4 [R192], R160 ;  /* 0x000000a0c0007844 */ /* 0x0001e20000000200 */
[----:B------:R-:W-:Y:S01]  /*9300*/  FADD.FTZ R20, R20, R21 ;  /* 0x0000001514147221 */ /* 0x000fe20000010000 */
[----:B------:R-:W-:Y:S01]  /*9310*/  MUFU.EX2 R202, R202 ;  /* 0x000000ca00ca7308 */ /* 0x000fe20000000800 */
[----:B------:R-:W-:Y:S01]  /*9320*/  FADD.FTZ R207, R207, R206 ;  /* 0x000000cecfcf7221 */ /* 0x000fe20000010000 */
[----:B------:R-:W-:Y:S01]  /*9330*/  @!P1 PRMT R10, RZ, 0x654, R10 ;  /* 0x00000654ff0a9816 */ /* 0x000fe2000000000a */
[----:B------:R-:W-:-:S02]  /*9340*/  FADD.FTZ R169, R169, R20 ;  /* 0x00000014a9a97221 */ /* 0x000fc40000010000 */
[----:B------:R-:W-:Y:S02]  /*9350*/  FADD.FTZ R208, R208, R207 ;  /* 0x000000cfd0d07221 */ /* 0x000fe40000010000 */
        /* <DEDUP_REMOVED lines=17> */
[----:B------:R-:W-:Y:S01]  /*9470*/  FADD.FTZ R174, R174, R175 ;  /* 0x000000afaeae7221 */ /* 0x000fe20000010000 */
[----:B------:R-:W-:Y:S02]  /*9480*/  MUFU.EX2 R11, R199 ;  /* 0x000000c7000b7308 */ /* 0x000fe40000000800 */
[----:B------:R-:W-:Y:S01]  /*9490*/  FADD.FTZ R180, R181, R180 ;  /* 0x000000b4b5b47221 */ /* 0x000fe20000010000 */
[----:B------:R-:W-:-:S04]  /*94a0*/  FADD.FTZ R177, R177, R174 ;  /* 0x000000aeb1b17221 */ /* 0x000fc80000010000 */
[----:B------:R-:W-:Y:S01]  /*94b0*/  FADD.FTZ R176, R176, R177 ;  /* 0x000000b1b0b07221 */ /* 0x000fe20000010000 */
[----:B------:R-:W2:Y:S01]  /*94c0*/  MUFU.EX2 R200, R200 ;  /* 0x000000c800c87308 */ /* 0x000ea20000000800 */
[----:B-1----:R-:W-:Y:S01]  /*94d0*/  F2FP.F16.F32.PACK_AB R165, R182, R13 ;  /* 0x0000000db6a5723e */ /* 0x002fe200000000ff */
[----:B------:R-:W-:Y:S01]  /*94e0*/  FADD.FTZ R13, R13, R180 ;  /* 0x000000b40d0d7221 */ /* 0x000fe20000010000 */
[----:B------:R-:W-:-:S03]  /*94f0*/  FADD.FTZ R201, R201, R176 ;  /* 0x000000b0c9c97221 */ /* 0x000fc60000010000 */
[----:B------:R-:W-:Y:S01]  /*9500*/  FADD.FTZ R182, R182, R13 ;  /* 0x0000000db6b67221 */ /* 0x000fe20000010000 */
[----:B------:R-:W-:Y:S01]  /*9510*/  FADD.FTZ R202, R202, R201 ;  /* 0x000000c9caca7221 */ /* 0x000fe20000010000 */
[----:B------:R-:W-:-:S03]  /*9520*/  IMAD.MOV.U32 R13, RZ, RZ, R7 ;  /* 0x000000ffff0d7224 */ /* 0x000fc600078e0007 */
[----:B------:R-:W-:Y:S01]  /*9530*/  FADD.FTZ R5, R203, R202 ;  /* 0x000000cacb057221 */ /* 0x000fe20000010000 */
[----:B--2---:R-:W-:Y:S01]  /*9540*/  F2FP.F16.F32.PACK_AB R167, R200, R11 ;  /* 0x0000000bc8a7723e */ /* 0x004fe200000000ff */
[----:B------:R-:W-:-:S04]  /*9550*/  FADD.FTZ R11, R11, R182 ;  /* 0x000000b60b0b7221 */ /* 0x000fc80000010000 */
        /* <DEDUP_REMOVED lines=15> */
[----:B------:R-:W-:Y:S01]  /*9650*/  IMAD.MOV.U32 R15, RZ, RZ, R2 ;  /* 0x000000ffff0f7224 */ /* 0x000fe200078e0002 */
[----:B------:R-:W-:Y:S02]  /*9660*/  WARPGROUP.DEPBAR.LE gsb0, 0x0 ;  /* 0x00008000000079c5 */ /* 0x000fe40000010000 */
[----:B------:R-:W-:-:S15]  /*9670*/  WARPGROUP.ARRIVE ;  /* 0x00000000000079c5 */ /* 0x000fde0000000000 */
[----:B------:R-:W-:-:S07]  /*9680*/  NOP ;  /* 0x0000000000007918 */ /* 0x000fce0000000000 */
        /* <DEDUP_REMOVED lines=17> */
[----:B-1----:R-:W-:-:S04]  /*97a0*/  VIADD R10, R12, 0xffffffff ;  /* 0xffffffff0c0a7836 */ /* 0x002fc80000000000 */
[----:B------:R-:W-:Y:S01]  /*97b0*/  IMAD.MOV.U32 R12, RZ, RZ, R10 ;  /* 0x000000ffff0c7224 */ /* 0x000fe200078e000a */
[----:B0-----:R-:W-:Y:S06]  /*97c0*/  @P2 BRA `(.L_x_4015) ;  /* 0xffffffc800a02947 */ /* 0x001fec000383ffff */
[----:B------:R-:W-:-:S07]  /*97d0*/  MOV R12, R10 ;  /* 0x0000000a000c7202 */ /* 0x000fce0000000f00 */
.L_x_4006:
[----:B------:R-:W-:-:S13]  /*97e0*/  ISETP.GE.AND P2, PT, R12, RZ, PT ;  /* 0x000000ff0c00720c */ /* 0x000fda0003f46270 */
[----:B------:R-:W-:Y:S05]  /*97f0*/  @!P2 BRA `(.L_x_4016) ;  /* 0x000000300044a947 */ /* 0x000fea0003800000 */
[----:B------:R-:W-:Y:S01]  /*9800*/  IMAD.MOV.U32 R11, RZ, RZ, R8 ;  /* 0x000000ffff0b7224 */ /* 0x000fe200078e0008 */
[----:B------:R-:W-:Y:S01]  /*9810*/  ULDC UR5, c[0x0][0xad0] ;  /* 0x0002b40000057ab9 */ /* 0x000fe20000000800 */
[----:B------:R-:W-:Y:S01]  /*9820*/  IMAD.MOV.U32 R184, RZ, RZ, R7 ;  /* 0x000000ffffb87224 */ /* 0x000fe200078e0007 */
[----:B------:R-:W-:Y:S01]  /*9830*/  ULDC UR4, c[0x0][0xa80] ;  /* 0x0002a00000047ab9 */ /* 0x000fe20000000800 */
[----:B------:R-:W-:-:S07]  /*9840*/  IMAD.MOV.U32 R13, RZ, RZ, R2 ;  /* 0x000000ffff0d7224 */ /* 0x000fce00078e0002 */
.L_x_4025:
[----:B------:R-:W-:-:S05]  /*9850*/  VIADD R2, R13, 0x1 ;  /* 0x000000010d027836 */ /* 0x000fca0000000000 */
[----:B------:R-:W-:-:S04]  /*9860*/  ISETP.NE.AND P2, PT, R2, 0x2, PT ;  /* 0x000000020200780c */ /* 0x000fc80003f45270 */
[----:B------:R-:W-:Y:S02]  /*9870*/  SEL R7, RZ, 0x1, P2 ;  /* 0x00000001ff077807 */ /* 0x000fe40001000000 */
[----:B------:R-:W-:Y:S02]  /*9880*/  SEL R2, R2, RZ, P2 ;  /* 0x000000ff02027207 */ /* 0x000fe40001000000 */
[----:B------:R-:W-:Y:S01]  /*9890*/  LOP3.LUT R16, R16, R7, RZ, 0x3c, !PT ;  /* 0x0000000710107212 */ /* 0x000fe200078e3cff */
[----:B------:R-:W-:Y:S06]  /*98a0*/  @!P0 BRA `(.L_x_4017) ;  /* 0x0000000000048947 */ /* 0x000fec0003800000 */
[----:B------:R-:W-:Y:S01]  /*98b0*/  BPT.TRAP 0x1 ;  /* 0x000000040000795c */ /* 0x000fe20000300000 */
.L_x_4017:
[----:B------:R-:W-:Y:S01]  /*98c0*/  IMAD R9, R2, 0x8, R17 ;  /* 0x0000000802097824 */ /* 0x000fe200078e0211 */
[----:B------:R-:W-:-:S04]  /*98d0*/  SHF.L.U32 R8, R16, 0x1f, RZ ;  /* 0x0000001f10087819 */ /* 0x000fc800000006ff */
[----:B------:R0:W1:Y:S01]  /*98e0*/  SYNCS.PHASECHK.TRANS64.TRYWAIT P2, [R9+URZ+0x38830], R8 ;  /* 0x03883008090075a7 */ /* 0x000062000804017f */
[----:B------:R-:W-:Y:S05]  /*98f0*/  @!P0 BRA `(.L_x_4018) ;  /* 0x0000000000048947 */ /* 0x000fea0003800000 */
[----:B------:R-:W-:Y:S01]  /*9900*/  BPT.TRAP 0x1 ;  /* 0x000000040000795c */ /* 0x000fe20000300000 */
.L_x_4018:
[----:B------:R-:W-:Y:S01]  /*9910*/  IMAD R7, R2, 0x200, R0 ;  /* 0x0000020002077824 */ /* 0x000fe200078e0200 */
[----:B-1----:R-:W-:Y:S06]  /*9920*/  @P2 BRA `(.L_x_4019) ;  /* 0x0000000000082947 */ /* 0x002fec0003800000 */
[----:B------:R-:W1:Y:S02]  /*9930*/  SYNCS.PHASECHK.TRANS64.TRYWAIT P2, [R9+URZ+0x38830], R8 ;  /* 0x03883008090075a7 */ /* 0x000e64000804017f */
[----:B-1----:R-:W-:Y:S05]  /*9940*/  @!P2 BRA `(.L_x_4020) ;  /* 0x000000bc0014a947 */ /* 0x002fea0003800000 */
.L_x_4019:
        /* <DEDUP_REMOVED lines=22> */
.L_x_4021:
[----:B------:R2:W3:Y:S01]  /*9ab0*/  SYNCS.PHASECHK.TRANS64.TRYWAIT P2, [R9+URZ+0x38850], R8 ;  /* 0x03885008090075a7 */ /* 0x0004e2000804017f */
[----:B------:R-:W-:Y:S05]  /*9ac0*/  @!P0 BRA `(.L_x_4022) ;  /* 0x0000000000048947 */ /* 0x000fea0003800000 */
[----:B------:R-:W-:Y:S01]  /*9ad0*/  BPT.TRAP 0x1 ;  /* 0x000000040000795c */ /* 0x000fe20000300000 */
.L_x_4022:
[----:B---3--:R-:W-:Y:S05]  /*9ae0*/  @P2 BRA `(.L_x_4023) ;  /* 0x0000000000082947 */ /* 0x008fea0003800000 */
[----:B------:R-:W3:Y:S02]  /*9af0*/  SYNCS.PHASECHK.TRANS64.TRYWAIT P2, [R9+URZ+0x38850], R8 ;  /* 0x03885008090075a7 */ /* 0x000ee4000804017f */
[----:B---3--:R-:W-:Y:S05]  /*9b00*/  @!P2 BRA `(.L_x_4024) ;  /* 0x000000b800b8a947 */ /* 0x008fea0003800000 */
.L_x_4023:
[----:B------:R-:W-:Y:S01]  /*9b10*/  LEA R7, R2, R3, 0xc ;  /* 0x0000000302077211 */ /* 0x000fe200078e60ff */
[----:B------:R-:W-:Y:S01]  /*9b20*/  WARPGROUP.ARRIVE ;  /* 0x00000000000079c5 */ /* 0x000fe20000000000 */
[----:B------:R-:W-:Y:S01]  /*9b30*/  UMOV UR11, 0x40000040 ;  /* 0x40000040000b7882 */ /* 0x000fe20000000000 */
[----:B------:R-:W-:Y:S01]  /*9b40*/  VIADD R10, R4, 0x2 ;  /* 0x00000002040a7836 */ /* 0x000fe20000000000 */
[C---:B------:R-:W-:Y:S01]  /*9b50*/  R2UR UR10, R7.reuse ;  /* 0x00000000070a72ca */ /* 0x040fe200000e0000 */
[C---:B0123--:R-:W-:Y:S01]  /*9b60*/  VIADD R8, R7.reuse, 0x2 ;  /* 0x0000000207087836 */ /* 0x04ffe20000000000 */
[----:B------:R-:W-:Y:S01]  /*9b70*/  UMOV UR29, 0x40000040 ;  /* 0x40000040001d7882 */ /* 0x000fe20000000000 */
[----:B------:R-:W-:Y:S01]  /*9b80*/  UMOV UR31, 0x40000040 ;  /* 0x40000040001f7882 */ /* 0x000fe20000000000 */
[----:B------:R-:W-:Y:S01]  /*9b90*/  R2UR UR28, R10 ;  /* 0x000000000a1c72ca */ /* 0x000fe200000e0000 */
[----:B------:R-:W-:Y:S01]  /*9ba0*/  VIADD R10, R4, 0x4 ;  /* 0x00000004040a7836 */ /* 0x000fe20000000000 */
[----:B------:R-:W-:Y:S01]  /*9bb0*/  R2UR UR30, R8 ;  /* 0x00000000081e72ca */ /* 0x000fe200000e0000 */
[C---:B------:R-:W-:Y:S01]  /*9bc0*/  VIADD R8, R7.reuse, 0x4 ;  /* 0x0000000407087836 */ /* 0x040fe20000000000 */
[----:B------:R-:W0:Y:S01]  /*9bd0*/  S2R R14, SR_TID.X ;  /* 0x00000000000e7919 */ /* 0x000e220000002100 */
[----:B------:R-:W-:Y:S01]  /*9be0*/  VIADD R21, R4, 0x800 ;  /* 0x0000080004157836 */ /* 0x000fe20000000000 */
[----:B------:R-:W-:Y:S01]  /*9bf0*/  UMOV UR7, 0x40000040 ;  /* 0x4000004000077882 */ /* 0x000fe20000000000 */
[----:B------:R-:W-:-:S02]  /*9c00*/  VIADD R15, R7, 0x800 ;  /* 0x00000800070f7836 */ /* 0x000fc40000000000 */
[----:B------:R-:W-:Y:S01]  /*9c10*/  HGMMA.64x64x16.F32 R152, gdesc[UR8], R152, gsb0 ;  /* 0x00e00000089879f0 */ /* 0x000fe20008000898 */
[----:B------:R-:W-:-:S05]  /*9c20*/  IMAD R207, R2, 0x1000, R19 ;  /* 0x0000100002cf7824 */ /* 0x000fca00078e0213 */
[----:B------:R-:W-:Y:S02]  /*9c30*/  R2UR UR6, R207 ;  /* 0x00000000cf0672ca */ /* 0x000fe400000e0000 */
[----:B0-----:R-:W-:Y:S01]  /*9c40*/  SHF.R.U32.HI R14, RZ, 0x7, R14 ;  /* 0x00000007ff0e7819 */ /* 0x001fe2000001160e */
        /* <DEDUP_REMOVED lines=340> */
[----:B------:R-:W-:-:S06]  /*b190*/  FMUL.FTZ R183, R183, UR5 ;  /* 0x00000005b7b77c20 */ /* 0x000fcc0008410000 */
        /* <DEDUP_REMOVED lines=17> */
[----:B-1----:R-:W-:Y:S01]  /*b2b0*/  FMNMX.FTZ R7, R161, R158, !PT ;  /* 0x0000009ea1077209 */ /* 0x002fe20007810000 */
[----:B------:R-:W-:-:S06]  /*b2c0*/  FMUL.FTZ R158, R162, UR5 ;  /* 0x00000005a29e7c20 */ /* 0x000fcc0008410000 */
[----:B------:R-:W1:Y:S01]  /*b2d0*/  MUFU.TANH R177, R177 ;  /* 0x000000b100b17308 */ /* 0x000e620000002400 */
[----:B--2---:R-:W-:-:S07]  /*b2e0*/  FMNMX.FTZ R162, R164, R7, !PT ;  /* 0x00000007a4a27209 */ /* 0x004fce0007810000 */
[----:B------:R-:W2:Y:S01]  /*b2f0*/  MUFU.TANH R185, R185 ;  /* 0x000000b900b97308 */ /* 0x000ea20000002400 */
[----:B0-----:R-:W-:Y:S01]  /*b300*/  FMNMX.FTZ R168, R165, R162, !PT ;  /* 0x000000a2a5a87209 */ /* 0x001fe20007810000 */
[----:B------:R-:W-:Y:S01]  /*b310*/  FMUL.FTZ R162, R163, UR5 ;  /* 0x00000005a3a27c20 */ /* 0x000fe20008410000 */
[----:B------:R-:W-:Y:S01]  /*b320*/  FMUL.FTZ R163, R166, UR5 ;  /* 0x00000005a6a37c20 */ /* 0x000fe20008410000 */
[----:B------:R-:W-:Y:S01]  /*b330*/  FMUL.FTZ R166, R167, UR5 ;  /* 0x00000005a7a67c20 */ /* 0x000fe20008410000 */
[----:B------:R-:W-:-:S03]  /*b340*/  FMUL.FTZ R167, R170, UR5 ;  /* 0x00000005aaa77c20 */ /* 0x000fc60008410000 */
[----:B------:R-:W0:Y:S01]  /*b350*/  MUFU.TANH R180, R180 ;  /* 0x000000b400b47308 */ /* 0x000e220000002400 */
[----:B-1----:R-:W-:-:S07]  /*b360*/  FMNMX.FTZ R168, R177, R168, !PT ;  /* 0x000000a8b1a87209 */ /* 0x002fce0007810000 */
[----:B------:R-:W1:Y:S01]  /*b370*/  MUFU.TANH R10, R10 ;  /* 0x0000000a000a7308 */ /* 0x000e620000002400 */
[----:B--2---:R-:W-:-:S07]  /*b380*/  FMNMX.FTZ R7, R185, R168, !PT ;  /* 0x000000a8b9077209 */ /* 0x004fce0007810000 */
        /* <DEDUP_REMOVED lines=18> */
[----:B--2---:R-:W-:Y:S02]  /*b4b0*/  FMNMX.FTZ R169, R163, R168, !PT ;  /* 0x000000a8a3a97209 */ /* 0x004fe40007810000 */
[----:B-1----:R-:W-:-:S05]  /*b4c0*/  FMNMX.FTZ R7, R170, R171, !PT ;  /* 0x000000abaa077209 */ /* 0x002fca0007810000 */
[----:B------:R-:W1:Y:S01]  /*b4d0*/  MUFU.TANH R181, R181 ;  /* 0x000000b500b57308 */ /* 0x000e620000002400 */
[C---:B------:R-:W-:Y:S01]  /*b4e0*/  FADD.FTZ R170, -R7.reuse, R184 ;  /* 0x000000b807aa7221 */ /* 0x040fe20000010100 */
[----:B------:R-:W-:-:S03]  /*b4f0*/  FMUL.FTZ R204, R7, UR4 ;  /* 0x0000000407cc7c20 */ /* 0x000fc60008410000 */
[----:B------:R-:W-:Y:S01]  /*b500*/  FMUL.FTZ R168, R170, UR4 ;  /* 0x00000004aaa87c20 */ /* 0x000fe20008410000 */
[----:B---3--:R-:W-:Y:S01]  /*b510*/  FMNMX.FTZ R170, R166, R169, !PT ;  /* 0x000000a9a6aa7209 */ /* 0x008fe20007810000 */
[--C-:B------:R-:W-:Y:S01]  /*b520*/  FFMA.FTZ R173, R8, UR4, -R204.reuse ;  /* 0x0000000408ad7c23 */ /* 0x100fe200080108cc */
[----:B------:R-:W2:Y:S01]  /*b530*/  MUFU.TANH R186, R186 ;  /* 0x000000ba00ba7308 */ /* 0x000ea20000002400 */
[--C-:B------:R-:W-:Y:S01]  /*b540*/  FFMA.FTZ R172, R153, UR4, -R204.reuse ;  /* 0x0000000499ac7c23 */ /* 0x100fe200080108cc */
[----:B0-----:R-:W-:Y:S01]  /*b550*/  FMNMX.FTZ R170, R167, R170, !PT ;  /* 0x000000aaa7aa7209 */ /* 0x001fe20007810000 */
        /* <DEDUP_REMOVED lines=10> */
[--C-:B------:R-:W-:Y:S01]  /*b600*/  FFMA.FTZ R200, R164, UR4, -R204.reuse ;  /* 0x00000004a4c87c23 */ /* 0x100fe200080108cc */
[--C-:B------:R-:W-:Y:S01]  /*b610*/  FFMA.FTZ R201, R165, UR4, -R204.reuse ;  /* 0x00000004a5c97c23 */ /* 0x100fe200080108cc */
[----:B------:R-:W-:Y:S01]  /*b620*/  FFMA.FTZ R180, R180, UR4, -R204 ;  /* 0x00000004b4b47c23 */ /* 0x000fe200080108cc */
[----:B------:R-:W1:Y:S01]  /*b630*/  MUFU.TANH R178, R178 ;  /* 0x000000b200b27308 */ /* 0x000e620000002400 */
[----:B--2---:R-:W-:-:S07]  /*b640*/  FMNMX.FTZ R170, R186, R169, !PT ;  /* 0x000000a9baaa7209 */ /* 0x004fce0007810000 */
[----:B------:R-:W2:Y:S01]  /*b650*/  MUFU.TANH R179, R179 ;  /* 0x000000b300b37308 */ /* 0x000ea20000002400 */
[----:B0-----:R-:W-:-:S07]  /*b660*/  FMNMX.FTZ R169, R187, R170, !PT ;  /* 0x000000aabba97209 */ /* 0x001fce0007810000 */
[----:B------:R-:W0:Y:S01]  /*b670*/  MUFU.TANH R182, R182 ;  /* 0x000000b600b67308 */ /* 0x000e220000002400 */
[----:B-1----:R-:W-:Y:S01]  /*b680*/  FMNMX.FTZ R8, R178, R169, !PT ;  /* 0x000000a9b2087209 */ /* 0x002fe20007810000 */
[----:B------:R-:W-:Y:S01]  /*b690*/  FFMA.FTZ R169, R152, UR4, -R204 ;  /* 0x0000000498a97c23 */ /* 0x000fe200080108cc */
[C---:B------:R-:W-:Y:S02]  /*b6a0*/  @!P1 IADD3 R152, R9.reuse, 0x38840, RZ ;  /* 0x0003884009989810 */ /* 0x040fe40007ffe0ff */
[----:B------:R-:W-:Y:S02]  /*b6b0*/  @!P1 IADD3 R9, R9, 0x38860, RZ ;  /* 0x0003886009099810 */ /* 0x000fe40007ffe0ff */
[----:B------:R-:W-:Y:S01]  /*b6c0*/  @!P1 PRMT R152, RZ, 0x654, R152 ;  /* 0x00000654ff989816 */ /* 0x000fe20000000098 */
[----:B------:R-:W1:Y:S01]  /*b6d0*/  MUFU.TANH R183, R183 ;  /* 0x000000b700b77308 */ /* 0x000e620000002400 */
[----:B--2---:R-:W-:Y:S02]  /*b6e0*/  FMNMX.FTZ R171, R179, R8, !PT ;  /* 0x00000008b3ab7209 */ /* 0x004fe40007810000 */
[----:B------:R2:W-:Y:S01]  /*b6f0*/  @!P1 SYNCS.ARRIVE.TRANS64.RED.A1T0 RZ, [R152+URZ], RZ ;  /* 0x000000ff98ff99a7 */ /* 0x0005e2000810043f */
[----:B------:R-:W-:-:S04]  /*b700*/  @!P1 PRMT R9, RZ, 0x654, R9 ;  /* 0x00000654ff099816 */ /* 0x000fc80000000009 */
[----:B------:R-:W3:Y:S01]  /*b710*/  MUFU.EX2 R168, R168 ;  /* 0x000000a800a87308 */ /* 0x000ee20000000800 */
[----:B0-----:R-:W-:Y:S01]  /*b720*/  FMNMX.FTZ R8, R182, R171, !PT ;  /* 0x000000abb6087209 */ /* 0x001fe20007810000 */
[----:B------:R-:W-:-:S06]  /*b730*/  FFMA.FTZ R171, R154, UR4, -R204 ;  /* 0x000000049aab7c23 */ /* 0x000fcc00080108cc */
[----:B------:R0:W-:Y:S01]  /*b740*/  MUFU.EX2 R170, R173 ;  /* 0x000000ad00aa7308 */ /* 0x0001e20000000800 */
[----:B-1----:R-:W-:-:S05]  /*b750*/  FMNMX.FTZ R8, R183, R8, !PT ;  /* 0x00000008b7087209 */ /* 0x002fca0007810000 */
[----:B------:R-:W1:Y:S02]  /*b760*/  SHFL.BFLY PT, R153, R8, 0x2, 0x1f ;  /* 0x0c401f0008997f89 */ /* 0x000e6400000e0000 */
[----:B------:R-:W2:Y:S01]  /*b770*/  MUFU.EX2 R21, R21 ;  /* 0x0000001500157308 */ /* 0x000ea20000000800 */
[----:B0-----:R-:W-:Y:S01]  /*b780*/  FFMA.FTZ R173, R156, UR4, -R204 ;  /* 0x000000049cad7c23 */ /* 0x001fe200080108cc */
        /* <DEDUP_REMOVED lines=48> */
[----:B------:R-:W-:Y:S01]  /*ba90*/  FMUL.FTZ R100, R100, R168 ;  /* 0x000000a864647220 */ /* 0x000fe20000410000 */
[----:B0-----:R-:W-:Y:S01]  /*baa0*/  FMNMX.FTZ R8, R153, R8, !PT ;  /* 0x0000000899087209 */ /* 0x001fe20007810000 */
[----:B------:R-:W-:-:S02]  /*bab0*/  IMAD.MOV R153, RZ, RZ, -R188 ;  /* 0x000000ffff997224 */ /* 0x000fc400078e0abc */
[-C--:B------:R-:W-:Y:S01]  /*bac0*/  FMUL.FTZ R101, R101, R168.reuse ;  /* 0x000000a865657220 */ /* 0x080fe20000410000 */
        /* <DEDUP_REMOVED lines=13> */
[----:B------:R-:W0:Y:S01]  /*bba0*/  MUFU.EX2 R11, R11 ;  /* 0x0000000b000b7308 */ /* 0x000e220000000800 */
[--C-:B------:R-:W-:Y:S01]  /*bbb0*/  FFMA.FTZ R203, R162, UR4, -R155.reuse ;  /* 0x00000004a2cb7c23 */ /* 0x100fe2000801089b */
[----:B------:R-:W-:Y:S01]  /*bbc0*/  FFMA.FTZ R204, R163, UR4, -R155 ;  /* 0x00000004a3cc7c23 */ /* 0x000fe2000801089b */
[----:B------:R-:W-:-:S02]  /*bbd0*/  @!P2 IMAD R154, R13, 0x40, R18 ;  /* 0x000000400d9aa824 */ /* 0x000fc400078e0212 */
[--C-:B------:R-:W-:Y:S01]  /*bbe0*/  FFMA.FTZ R205, R166, UR4, -R155.reuse ;  /* 0x00000004a6cd7c23 */ /* 0x100fe2000801089b */
[--C-:B------:R-:W-:Y:S01]  /*bbf0*/  FFMA.FTZ R206, R167, UR4, -R155.reuse ;  /* 0x00000004a7ce7c23 */ /* 0x100fe2000801089b */
[----:B------:R-:W-:Y:S01]  /*bc00*/  FFMA.FTZ R181, R181, UR4, -R155 ;  /* 0x00000004b5b57c23 */ /* 0x000fe2000801089b */
[----:B------:R-:W-:Y:S02]  /*bc10*/  @!P2 IMAD R154, R154, 0x4, R17 ;  /* 0x000000049a9aa824 */ /* 0x000fe400078e0211 */
[--C-:B------:R-:W-:Y:S01]  /*bc20*/  FFMA.FTZ R186, R186, UR4, -R155.reuse ;  /* 0x00000004baba7c23 */ /* 0x100fe2000801089b */
        /* <DEDUP_REMOVED lines=8> */
[-C--:B0-----:R-:W-:Y:S01]  /*bcb0*/  FMUL.FTZ R26, R26, R11.reuse ;  /* 0x0000000b1a1a7220 */ /* 0x081fe20000410000 */
[----:B------:R0:W-:Y:S01]  /*bcc0*/  @!P2 STS [R154+0x38420], R11 ;  /* 0x0384200b9a00a388 */ /* 0x0001e20000000800 */
        /* <DEDUP_REMOVED lines=8> */
[----:B------:R-:W-:Y:S01]  /*bd50*/  FMUL.FTZ R42, R42, R11 ;  /* 0x0000000b2a2a7220 */ /* 0x000fe20000410000 */
[----:B0-----:R-:W-:Y:S01]  /*bd60*/  F2FP.F16.F32.PACK_AB R154, R172, R169 ;  /* 0x000000a9ac9a723e */ /* 0x001fe200000000ff */
        /* <DEDUP_REMOVED lines=56> */
[----:B------:R-:W-:Y:S01]  /*c0f0*/  FMUL.FTZ R121, R121, R168 ;  /* 0x000000a879797220 */ /* 0x000fe20000410000 */
[-C--:B------:R-:W-:Y:S01]  /*c100*/  FMUL.FTZ R122, R122, R11.reuse ;  /* 0x0000000b7a7a7220 */ /* 0x080fe20000410000 */
[----:B------:R-:W-:Y:S01]  /*c110*/  MUFU.EX2 R199, R199 ;  /* 0x000000c700c77308 */ /* 0x000fe20000000800 */
[----:B0-----:R-:W-:Y:S01]  /*c120*/  F2FP.F16.F32.PACK_AB R159, R205, R204 ;  /* 0x000000cccd9f723e */ /* 0x001fe200000000ff */
        /* <DEDUP_REMOVED lines=36> */
[----:B------:R-:W-:-:S02]  /*c370*/  VIADD R183, R207, 0x80 ;  /* 0x00000080cfb77836 */ /* 0x000fc40000000000 */
[----:B------:R-:W-:Y:S01]  /*c380*/  FFMA.FTZ R6, R11, R6, R10 ;  /* 0x000000060b067223 */ /* 0x000fe2000001000a */
[----:B------:R-:W2:Y:S01]  /*c390*/  MUFU.EX2 R187, R187 ;  /* 0x000000bb00bb7308 */ /* 0x000ea20000000800 */
[----:B-1----:R-:W-:Y:S01]  /*c3a0*/  F2FP.F16.F32.PACK_AB R161, R181, R206 ;  /* 0x000000ceb5a1723e */ /* 0x002fe200000000ff */
[----:B------:R0:W-:Y:S01]  /*c3b0*/  STSM.16.M88.4 [R190], R156 ;  /* 0x0000009cbe007844 */ /* 0x0001e20000000200 */
[----:B------:R-:W-:Y:S01]  /*c3c0*/  FFMA.FTZ R5, R168, R5, R21 ;  /* 0x00000005a8057223 */ /* 0x000fe20000010015 */
[----:B------:R-:W-:Y:S01]  /*c3d0*/  FADD.FTZ R185, R185, R6 ;  /* 0x00000006b9b97221 */ /* 0x000fe20000010000 */
[----:B------:R-:W-:Y:S01]  /*c3e0*/  ISETP.GT.AND P2, PT, R12, RZ, PT ;  /* 0x000000ff0c00720c */ /* 0x000fe20003f44270 */
[----:B------:R-:W-:Y:S02]  /*c3f0*/  IMAD.MOV.U32 R11, RZ, RZ, R8 ;  /* 0x000000ffff0b7224 */ /* 0x000fe400078e0008 */
[----:B------:R-:W-:Y:S01]  /*c400*/  FADD.FTZ R170, R170, R5 ;  /* 0x00000005aaaa7221 */ /* 0x000fe20000010000 */
[----:B------:R-:W-:Y:S01]  /*c410*/  MUFU.EX2 R201, R201 ;  /* 0x000000c900c97308 */ /* 0x000fe20000000800 */
[----:B------:R-:W-:-:S02]  /*c420*/  FADD.FTZ R14, R14, R185 ;  /* 0x000000b90e0e7221 */ /* 0x000fc40000010000 */
[----:B------:R-:W-:Y:S02]  /*c430*/  FADD.FTZ R169, R169, R170 ;  /* 0x000000aaa9a97221 */ /* 0x000fe40000010000 */
[----:B------:R-:W-:Y:S02]  /*c440*/  FADD.FTZ R15, R15, R14 ;  /* 0x0000000e0f0f7221 */ /* 0x000fe40000010000 */
[----:B------:R-:W-:Y:S01]  /*c450*/  FADD.FTZ R172, R172, R169 ;  /* 0x000000a9acac7221 */ /* 0x000fe20000010000 */
[----:B------:R-:W1:Y:S01]  /*c460*/  MUFU.EX2 R202, R202 ;  /* 0x000000ca00ca7308 */ /* 0x000e620000000800 */
        /* <DEDUP_REMOVED lines=24> */
[----:B------:R-:W-:-:S03]  /*c5f0*/  IMAD.MOV.U32 R184, RZ, RZ, R7 ;  /* 0x000000ffffb87224 */ /* 0x000fc600078e0007 */
[----:B------:R-:W-:Y:S02]  /*c600*/  FADD.FTZ R201, R201, R200 ;  /* 0x000000c8c9c97221 */ /* 0x000fe40000010000 */
[----:B------:R-:W-:Y:S02]  /*c610*/  MUFU.EX2 R13, R13 ;  /* 0x0000000d000d7308 */ /* 0x000fe40000000800 */
[----:B------:R-:W-:-:S04]  /*c620*/  FADD.FTZ R202, R202, R201 ;  /* 0x000000c9caca7221 */ /* 0x000fc80000010000 */
[----:B------:R-:W-:Y:S02]  /*c630*/  FADD.FTZ R5, R177, R202 ;  /* 0x000000cab1057221 */ /* 0x000fe40000010000 */
[----:B------:R-:W2:Y:S01]  /*c640*/  MUFU.EX2 R182, R182 ;  /* 0x000000b600b67308 */ /* 0x000ea20000000800 */
[----:B-1----:R-:W-:Y:S01]  /*c650*/  F2FP.F16.F32.PACK_AB R165, R179, R178 ;  /* 0x000000b2b3a5723e */ /* 0x002fe200000000ff */
[----:B------:R-:W-:Y:S01]  /*c660*/  FADD.FTZ R178, R178, R187 ;  /* 0x000000bbb2b27221 */ /* 0x000fe20000010000 */
[----:B------:R-:W-:-:S03]  /*c670*/  FADD.FTZ R5, R180, R5 ;  /* 0x00000005b4057221 */ /* 0x000fc60000010000 */
[----:B------:R-:W-:Y:S01]  /*c680*/  FADD.FTZ R178, R179, R178 ;  /* 0x000000b2b3b27221 */ /* 0x000fe20000010000 */
[----:B--2---:R-:W-:-:S03]  /*c690*/  F2FP.F16.F32.PACK_AB R167, R182, R13 ;  /* 0x0000000db6a7723e */ /* 0x004fc600000000ff */
[----:B------:R-:W-:Y:S02]  /*c6a0*/  FADD.FTZ R13, R13, R178 ;  /* 0x000000b20d0d7221 */ /* 0x000fe40000010000 */
[----:B------:R0:W-:Y:S01]  /*c6b0*/  STSM.16.M88.4 [R191], R164 ;  /* 0x000000a4bf007844 */ /* 0x0001e20000000200 */
[----:B------:R-:W-:Y:S01]  /*c6c0*/  WARPGROUP.ARRIVE ;  /* 0x00000000000079c5 */ /* 0x000fe20000000000 */
[----:B------:R-:W-:Y:S01]  /*c6d0*/  FADD.FTZ R6, R182, R13 ;  /* 0x0000000db6067221 */ /* 0x000fe20000010000 */
[----:B------:R-:W-:-:S04]  /*c6e0*/  IMAD.MOV.U32 R13, RZ, RZ, R2 ;  /* 0x000000ffff0d7224 */ /* 0x000fc800078e0002 */
        /* <DEDUP_REMOVED lines=34> */
.L_x_4016:
[----:B------:R-:W0:Y:S01]  /*c910*/  SHFL.BFLY PT, R0, R5, 0x2, 0x1f ;  /* 0x0c401f0005007f89 */ /* 0x000e2200000e0000 */
[----:B------:R-:W-:-:S03]  /*c920*/  UIADD3 UR36, UR36, 0x1, URZ ;  /* 0x0000000124247890 */ /* 0x000fc6000fffe03f */
[----:B------:R-:W1:Y:S01]  /*c930*/  SHFL.BFLY PT, R9, R6, 0x2, 0x1f ;  /* 0x0c401f0006097f89 */ /* 0x000e6200000e0000 */
[----:B------:R-:W-:Y:S08]  /*c940*/  BAR.ARV 0x8, 0xa0 ;  /* 0x0202800000007b1d */ /* 0x000ff00000002000 */
[----:B------:R-:W-:Y:S01]  /*c950*/  BAR.SYNC.DEFER_BLOCKING 0xf, 0x100 ;  /* 0x03c4000000007b1d */ /* 0x000fe20000010000 */
[----:B0-----:R-:W-:Y:S01]  /*c960*/  FADD.FTZ R0, R0, R5 ;  /* 0x0000000500007221 */ /* 0x001fe20000010000 */
[----:B-1----:R-:W-:-:S04]  /*c970*/  FADD.FTZ R9, R9, R6 ;  /* 0x0000000609097221 */ /* 0x002fc80000010000 */
[----:B------:R-:W0:Y:S01]  /*c980*/  SHFL.BFLY PT, R3, R0, 0x1, 0x1f ;  /* 0x0c201f0000037f89 */ /* 0x000e2200000e0000 */
[----:B------:R-:W-:-:S03]  /*c990*/  IMAD.MOV.U32 R6, RZ, RZ, RZ ;  /* 0x000000ffff067224 */ /* 0x000fc600078e00ff */
[----:B------:R-:W1:Y:S01]  /*c9a0*/  SHFL.BFLY PT, R4, R9, 0x1, 0x1f ;  /* 0x0c201f0009047f89 */ /* 0x000e6200000e0000 */
[----:B0-----:R-:W-:Y:S01]  /*c9b0*/  FADD.FTZ R11, R0, R3 ;  /* 0x00000003000b7221 */ /* 0x001fe20000010000 */
[----:B------:R-:W-:Y:S01]  /*c9c0*/  IADD3 R3, -R188, RZ, RZ ;  /* 0x000000ffbc037210 */ /* 0x000fe20007ffe1ff */
[----:B------:R-:W-:Y:S02]  /*c9d0*/  IMAD.MOV.U32 R0, RZ, RZ, -0x800000 ;  /* 0xff800000ff007424 */ /* 0x000fe400078e00ff */
[----:B-1----:R-:W-:Y:S01]  /*c9e0*/  FADD.FTZ R20, R9, R4 ;  /* 0x0000000409147221 */ /* 0x002fe20000010000 */
[----:B------:R-:W-:Y:S01]  /*c9f0*/  FSETP.NE.FTZ.AND P2, PT, R11, RZ, PT ;  /* 0x000000ff0b00720b */ /* 0x000fe20003f55000 */
[----:B------:R-:W-:Y:S01]  /*ca00*/  VIADD R4, R2, 0x1 ;  /* 0x0000000102047836 */ /* 0x000fe20000000000 */
[----:B------:R-:W-:Y:S01]  /*ca10*/  ISETP.NE.AND P0, PT, R22, R3, PT ;  /* 0x000000031600720c */ /* 0x000fe20003f05270 */
[----:B------:R-:W-:Y:S01]  /*ca20*/  IMAD.MOV.U32 R3, RZ, RZ, RZ ;  /* 0x000000ffff037224 */ /* 0x000fe200078e00ff */
[----:B------:R-:W-:-:S02]  /*ca30*/  FSETP.NE.FTZ.AND P3, PT, R20, RZ, PT ;  /* 0x000000ff1400720b */ /* 0x000fc40003f75000 */
[----:B------:R-:W-:-:S04]  /*ca40*/  ISETP.NE.AND P1, PT, R4, 0x2, PT ;  /* 0x000000020400780c */ /* 0x000fc80003f25270 */
[----:B------:R-:W-:-:S03]  /*ca50*/  SEL R5, RZ, 0x1, P1 ;  /* 0x00000001ff057807 */ /* 0x000fc60000800000 */
[----:B------:R-:W0:Y:S01]  /*ca60*/  @P2 MUFU.RCP R3, R11 ;  /* 0x0000000b00032308 */ /* 0x000e220000001000 */
[----:B------:R-:W-:Y:S01]  /*ca70*/  LOP3.LUT R16, R16, R5, RZ, 0x3c, !PT ;  /* 0x0000000510107212 */ /* 0x000fe200078e3cff */
[----:B------:R-:W-:-:S04]  /*ca80*/  @!P0 IMAD R2, R2, 0x40, R18 ;  /* 0x0000004002028824 */ /* 0x000fc800078e0212 */
[----:B------:R-:W-:Y:S02]  /*ca90*/  @!P0 IMAD R2, R2, 0x4, R17 ;  /* 0x0000000402028824 */ /* 0x000fe400078e0211 */
[----:B------:R-:W1:Y:S08]  /*caa0*/  @P3 MUFU.RCP R6, R20 ;  /* 0x0000001400063308 */ /* 0x000e700000001000 */
[----:B------:R-:W2:Y:S01]  /*cab0*/  @P2 MUFU.LG2 R17, R11 ;  /* 0x0000000b00112308 */ /* 0x000ea20000000c00 */
[----:B0-----:R-:W-:Y:S01]  /*cac0*/  @!P0 STS [R2+0x38400], R3 ;  /* 0x0384000302008388 */ /* 0x001fe20000000800 */
[----:B------:R-:W-:Y:S01]  /*cad0*/  FMUL.FTZ R171, R28, R3 ;  /* 0x000000031cab7220 */ /* 0x000fe20000410000 */
[----:B------:R-:W-:-:S02]  /*cae0*/  IMAD.U32 R28, RZ, RZ, UR4 ;  /* 0x00000004ff1c7e24 */ /* 0x000fc4000f8e00ff */
[-C--:B------:R-:W-:Y:S01]  /*caf0*/  FMUL.FTZ R172, R24, R3.reuse ;  /* 0x0000000318ac7220 */ /* 0x080fe20000410000 */
[-C--:B------:R-:W-:Y:S01]  /*cb00*/  FMUL.FTZ R170, R25, R3.reuse ;  /* 0x0000000319aa7220 */ /* 0x080fe20000410000 */
[-C--:B------:R-:W-:Y:S01]  /*cb10*/  FMUL.FTZ R24, R29, R3.reuse ;  /* 0x000000031d187220 */ /* 0x080fe20000410000 */
[----:B------:R-:W-:Y:S01]  /*cb20*/  @P3 FMUL.FTZ R28, R28, 0.69314718246459960938 ;  /* 0x3f3172181c1c3820 */ /* 0x000fe20000410000 */
        /* <DEDUP_REMOVED lines=11> */
[----:B-1----:R-:W-:Y:S01]  /*cbe0*/  MOV R2, UR4 ;  /* 0x0000000400027c02 */ /* 0x002fe20008000f00 */
[-C--:B------:R-:W-:Y:S01]  /*cbf0*/  FMUL.FTZ R154, R48, R3.reuse ;  /* 0x00000003309a7220 */ /* 0x080fe20000410000 */
[-C--:B------:R-:W-:Y:S01]  /*cc00*/  FMUL.FTZ R49, R49, R3.reuse ;  /* 0x0000000331317220 */ /* 0x080fe20000410000 */
[-C--:B------:R-:W-:Y:S01]  /*cc10*/  FMUL.FTZ R14, R52, R3.reuse ;  /* 0x00000003340e7220 */ /* 0x080fe20000410000 */
[-C--:B------:R-:W-:Y:S01]  /*cc20*/  FMUL.FTZ R53, R53, R3.reuse ;  /* 0x0000000335357220 */ /* 0x080fe20000410000 */
[----:B------:R-:W-:Y:S01]  /*cc30*/  @P2 FMUL.FTZ R2, R2, 0.69314718246459960938 ;  /* 0x3f31721802022820 */ /* 0x000fe20000410000 */
        /* <DEDUP_REMOVED lines=119> */
.L_x_3992:
[----:B------:R-:W0:Y:S01]  /*d3b0*/  S2R R4, SR_CgaCtaId ;  /* 0x0000000000047919 */ /* 0x000e220000008800 */
[----:B------:R-:W-:Y:S01]  /*d3c0*/  MOV R17, 0x400 ;  /* 0x0000040000117802 */ /* 0x000fe20000000f00 */
[----:B------:R-:W-:Y:S01]  /*d3d0*/  BSSY B0, `(.L_x_4026) ;  /* 0x0000291000007945 */ /* 0x000fe20003800000 */
[----:B------:R-:W-:Y:S02]  /*d3e0*/  BAR.SYNC.DEFER_BLOCKING 0x5, 0x120 ;  /* 0x0144800000007b1d */ /* 0x000fe40000010000 */
[----:B0-----:R-:W-:-:S05]  /*d3f0*/  LEA R17, R4, R17, 0x18 ;  /* 0x0000001104117211 */ /* 0x001fca00078ec0ff */
[----:B------:R-:W0:Y:S02]  /*d400*/  LDS.128 R184, [R17+0x388d0] ;  /* 0x0388d00011b87984 */ /* 0x000e240000000c00 */
[----:B0-----:R-:W-:Y:S01]  /*d410*/  R2UR UR5, R186 ;  /* 0x00000000ba0572ca */ /* 0x001fe200000e0000 */
[----:B------:R-:W-:Y:S06]  /*d420*/  BAR.ARV 0x4, 0x120 ;  /* 0x0104800000007b1d */ /* 0x000fec0000002000 */
[----:B------:R-:W-:Y:S08]  /*d430*/  @P0 BRA `(.L_x_4027) ;  /* 0x0000001c005c0947 */ /* 0x000ff00003800000 */
[----:B------:R-:W0:Y:S01]  /*d440*/  S2R R4, SR_SWINHI ;  /* 0x0000000000047919 */ /* 0x000e220000002f00 */
[----:B------:R-:W-:Y:S01]  /*d450*/  F2FP.F16.F32.PACK_AB R5, R27, R5 ;  /* 0x000000051b05723e */ /* 0x000fe200000000ff */
[----:B------:R-:W-:Y:S01]  /*d460*/  ULDC.64 UR6, c[0x0][0xcd8] ;  /* 0x0003360000067ab9 */ /* 0x000fe20000000a00 */
[----:B------:R-:W-:Y:S01]  /*d470*/  F2FP.F16.F32.PACK_AB R9, R35, R9 ;  /* 0x000000092309723e */ /* 0x000fe200000000ff */
[----:B------:R-:W-:Y:S01]  /*d480*/  UISETP.NE.U32.AND UP0, UPT, UR6, URZ, UPT ;  /* 0x0000003f0600728c */ /* 0x000fe2000bf05070 */
[----:B------:R-:W-:Y:S01]  /*d490*/  F2FP.F16.F32.PACK_AB R10, R10, R167 ;  /* 0x000000a70a0a723e */ /* 0x000fe200000000ff */
[----:B------:R-:W-:Y:S01]  /*d4a0*/  USHF.L.U32 UR8, UR38, 0x2, URZ ;  /* 0x0000000226087899 */ /* 0x000fe2000800063f */
[----:B------:R-:W-:Y:S01]  /*d4b0*/  F2FP.F16.F32.PACK_AB R11, R39, R11 ;  /* 0x0000000b270b723e */ /* 0x000fe200000000ff */
[----:B------:R-:W-:Y:S01]  /*d4c0*/  UISETP.NE.AND.EX UP0, UPT, UR7, URZ, UPT, UP0 ;  /* 0x0000003f0700728c */ /* 0x000fe2000bf05300 */
[----:B------:R-:W-:Y:S01]  /*d4d0*/  F2FP.F16.F32.PACK_AB R56, R57, R56 ;  /* 0x000000383938723e */ /* 0x000fe200000000ff */
[----:B------:R-:W-:Y:S01]  /*d4e0*/  USHF.L.U64.HI UR9, UR38, 0x2, UR39 ;  /* 0x0000000226097899 */ /* 0x000fe20008010227 */
[----:B------:R-:W-:Y:S01]  /*d4f0*/  F2FP.F16.F32.PACK_AB R13, R51, R13 ;  /* 0x0000000d330d723e */ /* 0x000fe200000000ff */
[----:B------:R-:W-:Y:S01]  /*d500*/  UIADD3 UR4, UP1, UR8, UR6, URZ ;  /* 0x0000000608047290 */ /* 0x000fe2000ff3e03f */
[----:B------:R-:W-:Y:S01]  /*d510*/  F2FP.F16.F32.PACK_AB R14, R53, R14 ;  /* 0x0000000e350e723e */ /* 0x000fe200000000ff */
[----:B------:R-:W-:Y:S01]  /*d520*/  ULDC.64 UR10, c[0x0][0x208] ;  /* 0x00008200000a7ab9 */ /* 0x000fe20000000a00 */
[----:B------:R-:W-:Y:S01]  /*d530*/  F2FP.F16.F32.PACK_AB R15, R55, R15 ;  /* 0x0000000f370f723e */ /* 0x000fe200000000ff */
[----:B------:R-:W-:Y:S01]  /*d540*/  UIADD3.X UR6, UR9, UR7, URZ, UP1, !UPT ;  /* 0x0000000709067290 */ /* 0x000fe20008ffe43f */
        /* <DEDUP_REMOVED lines=8> */
[----:B------:R-:W-:Y:S02]  /*d5d0*/  MOV R20, R17 ;  /* 0x0000001100147202 */ /* 0x000fe40000000f00 */
[----:B0-----:R-:W-:Y:S02]  /*d5e0*/  MOV R21, R4 ;  /* 0x0000000400157202 */ /* 0x001fe40000000f00 */
[----:B------:R-:W-:Y:S02]  /*d5f0*/  F2FP.F16.F32.PACK_AB R73, R75, R74 ;  /* 0x0000004a4b49723e */ /* 0x000fe400000000ff */
[----:B------:R-:W-:Y:S01]  /*d600*/  F2FP.F16.F32.PACK_AB R80, R81, R80 ;  /* 0x000000505150723e */ /* 0x000fe200000000ff */
[----:B------:R-:W-:Y:S01]  /*d610*/  IMAD.WIDE R6, R197, 0x2, R20 ;  /* 0x00000002c5067825 */ /* 0x000fe200078e0214 */
[----:B------:R-:W-:-:S02]  /*d620*/  F2FP.F16.F32.PACK_AB R74, R77, R76 ;  /* 0x0000004c4d4a723e */ /* 0x000fc400000000ff */
[----:B------:R-:W-:Y:S02]  /*d630*/  F2FP.F16.F32.PACK_AB R75, R79, R78 ;  /* 0x0000004e4f4b723e */ /* 0x000fe400000000ff */
[C---:B------:R-:W-:Y:S02]  /*d640*/  IADD3 R173, P1, R6.reuse, 0x20, RZ ;  /* 0x0000002006ad7810 */ /* 0x040fe40007f3e0ff */
[C---:B------:R-:W-:Y:S02]  /*d650*/  IADD3 R181, P6, R6.reuse, 0x2020, RZ ;  /* 0x0000202006b57810 */ /* 0x040fe40007fde0ff */
[----:B------:R-:W-:Y:S01]  /*d660*/  LOP3.LUT R4, R173, 0x380, RZ, 0xc0, !PT ;  /* 0x00000380ad047812 */ /* 0x000fe200078ec0ff */
[--C-:B------:R-:W-:Y:S01]  /*d670*/  IMAD.X R29, RZ, RZ, R7.reuse, P1 ;  /* 0x000000ffff1d7224 */ /* 0x100fe200008e0607 */
[----:B------:R-:W-:Y:S01]  /*d680*/  IADD3 R175, P0, R6, 0x40, RZ ;  /* 0x0000004006af7810 */ /* 0x000fe20007f1e0ff */
[----:B------:R-:W-:Y:S01]  /*d690*/  IMAD.X R45, RZ, RZ, R7, P6 ;  /* 0x000000ffff2d7224 */ /* 0x000fe200030e0607 */
[----:B------:R-:W-:-:S02]  /*d6a0*/  SHF.R.U64 R4, R4, 0x3, RZ ;  /* 0x0000000304047819 */ /* 0x000fc400000012ff */
[----:B------:R-:W-:Y:S01]  /*d6b0*/  LOP3.LUT R25, R6, 0x380, RZ, 0xc0, !PT ;  /* 0x0000038006197812 */ /* 0x000fe200078ec0ff */
[--C-:B------:R-:W-:Y:S01]  /*d6c0*/  IMAD.X R33, RZ, RZ, R7.reuse, P0 ;  /* 0x000000ffff217224 */ /* 0x100fe200000e0607 */
[----:B------:R-:W-:Y:S02]  /*d6d0*/  LOP3.LUT R28, R4, R173, RZ, 0x3c, !PT ;  /* 0x000000ad041c7212 */ /* 0x000fe400078e3cff */
[----:B------:R-:W-:Y:S02]  /*d6e0*/  LOP3.LUT R4, R181, 0x380, RZ, 0xc0, !PT ;  /* 0x00000380b5047812 */ /* 0x000fe400078ec0ff */
[C---:B------:R-:W-:Y:S02]  /*d6f0*/  IADD3 R179, P3, R6.reuse, 0x2000, RZ ;  /* 0x0000200006b37810 */ /* 0x040fe40007f7e0ff */
[C---:B------:R-:W-:Y:S02]  /*d700*/  IADD3 R183, P5, R6.reuse, 0x2040, RZ ;  /* 0x0000204006b77810 */ /* 0x040fe40007fbe0ff */
        /* <DEDUP_REMOVED lines=8> */
[----:B------:R-:W-:-:S02]  /*d790*/  SHF.R.U64 R4, R4, 0x3, RZ ;  /* 0x0000000304047819 */ /* 0x000fc400000012ff */
[C---:B------:R-:W-:Y:S02]  /*d7a0*/  IADD3 R203, P0, R6.reuse, 0x4020, RZ ;  /* 0x0000402006cb7810 */ /* 0x040fe40007f1e0ff */
[----:B------:R-:W-:Y:S02]  /*d7b0*/  IADD3.X R37, RZ, R7, RZ, P4, !PT ;  /* 0x00000007ff257210 */ /* 0x000fe400027fe4ff */
        /* <DEDUP_REMOVED lines=10> */
[----:B------:R-:W-:Y:S01]  /*d860*/  LOP3.LUT R6, R25, R6, RZ, 0x3c, !PT ;  /* 0x0000000619067212 */ /* 0x000fe200078e3cff */
[----:B------:R-:W-:Y:S01]  /*d870*/  IMAD.X R127, RZ, RZ, R7, P2 ;  /* 0x000000ffff7f7224 */ /* 0x000fe200010e0607 */
[----:B------:R-:W-:-:S02]  /*d880*/  LOP3.LUT R44, R4, R181, RZ, 0x3c, !PT ;  /* 0x000000b5042c7212 */ /* 0x000fc400078e3cff */
[----:B------:R-:W-:Y:S02]  /*d890*/  LOP3.LUT R4, R203, 0x380, RZ, 0xc0, !PT ;  /* 0x00000380cb047812 */ /* 0x000fe400078ec0ff */
[-C--:B------:R-:W-:Y:S02]  /*d8a0*/  IADD3.X R107, RZ, R7.reuse, RZ, P0, !PT ;  /* 0x00000007ff6b7210 */ /* 0x080fe400007fe4ff */
[-C--:B------:R-:W-:Y:S02]  /*d8b0*/  IADD3.X R25, RZ, R7.reuse, RZ, P1, !PT ;  /* 0x00000007ff197210 */ /* 0x080fe40000ffe4ff */
[----:B------:R-:W-:Y:S02]  /*d8c0*/  LOP3.LUT R32, R175, 0x380, RZ, 0xc0, !PT ;  /* 0x00000380af207812 */ /* 0x000fe400078ec0ff */
[----:B------:R-:W-:Y:S02]  /*d8d0*/  MOV R173, R6 ;  /* 0x0000000600ad7202 */ /* 0x000fe40000000f00 */
[----:B------:R-:W-:-:S02]  /*d8e0*/  LOP3.LUT R36, R177, 0x380, RZ, 0xc0, !PT ;  /* 0x00000380b1247812 */ /* 0x000fc400078ec0ff */
[----:B------:R-:W-:Y:S02]  /*d8f0*/  SHF.R.U64 R4, R4, 0x3, RZ ;  /* 0x0000000304047819 */ /* 0x000fe400000012ff */
[----:B------:R-:W-:Y:S02]  /*d900*/  LOP3.LUT R7, R126, 0x380, RZ, 0xc0, !PT ;  /* 0x000003807e077812 */ /* 0x000fe400078ec0ff */
[----:B------:R-:W-:Y:S02]  /*d910*/  LOP3.LUT R40, R179, 0x380, RZ, 0xc0, !PT ;  /* 0x00000380b3287812 */ /* 0x000fe400078ec0ff */
[----:B------:R-:W-:Y:S02]  /*d920*/  LOP3.LUT R27, R8, 0x380, RZ, 0xc0, !PT ;  /* 0x00000380081b7812 */ /* 0x000fe400078ec0ff */
[----:B------:R-:W-:Y:S02]  /*d930*/  SHF.R.U64 R32, R32, 0x3, RZ ;  /* 0x0000000320207819 */ /* 0x000fe400000012ff */
[----:B------:R-:W-:-:S02]  /*d940*/  LOP3.LUT R94, R183, 0x380, RZ, 0xc0, !PT ;  /* 0x00000380b75e7812 */ /* 0x000fc400078ec0ff */
[----:B------:R-:W-:Y:S02]  /*d950*/  F2FP.F16.F32.PACK_AB R6, R24, R171 ;  /* 0x000000ab1806723e */ /* 0x000fe400000000ff */
[----:B------:R-:W-:Y:S02]  /*d960*/  SHF.R.U64 R36, R36, 0x3, RZ ;  /* 0x0000000324247819 */ /* 0x000fe400000012ff */
[----:B------:R-:W-:Y:S02]  /*d970*/  LOP3.LUT R98, R199, 0x380, RZ, 0xc0, !PT ;  /* 0x00000380c7627812 */ /* 0x000fe400078ec0ff */
[----:B------:R-:W-:Y:S02]  /*d980*/  LOP3.LUT R106, R4, R203, RZ, 0x3c, !PT ;  /* 0x000000cb046a7212 */ /* 0x000fe400078e3cff */
[----:B------:R-:W-:Y:S02]  /*d990*/  SHF.R.U64 R171, R7, 0x3, RZ ;  /* 0x0000000307ab7819 */ /* 0x000fe400000012ff */
[----:B------:R-:W-:-:S02]  /*d9a0*/  SHF.R.U64 R40, R40, 0x3, RZ ;  /* 0x0000000328287819 */ /* 0x000fc400000012ff */
[----:B------:R-:W-:Y:S02]  /*d9b0*/  LOP3.LUT R102, R201, 0x380, RZ, 0xc0, !PT ;  /* 0x00000380c9667812 */ /* 0x000fe400078ec0ff */
[----:B------:R-:W-:Y:S02]  /*d9c0*/  F2FP.F16.F32.PACK_AB R4, R170, R172 ;  /* 0x000000acaa04723e */ /* 0x000fe400000000ff */
[----:B------:R-:W-:Y:S02]  /*d9d0*/  SHF.R.U64 R27, R27, 0x3, RZ ;  /* 0x000000031b1b7819 */ /* 0x000fe400000012ff */
[----:B------:R-:W-:Y:S01]  /*d9e0*/  F2FP.F16.F32.PACK_AB R7, R31, R30 ;  /* 0x0000001e1f07723e */ /* 0x000fe200000000ff */
[----:B------:R-:W-:Y:S01]  /*d9f0*/  BAR.SYNC.DEFER_BLOCKING 0x1, 0x100 ;  /* 0x0044000000007b1d */ /* 0x000fe20000010000 */
[----:B------:R-:W-:Y:S02]  /*da00*/  LOP3.LUT R32, R32, R175, RZ, 0x3c, !PT ;  /* 0x000000af20207212 */ /* 0x000fe400078e3cff */
[----:B------:R-:W-:-:S02]  /*da10*/  SHF.R.U64 R94, R94, 0x3, RZ ;  /* 0x000000035e5e7819 */ /* 0x000fc400000012ff */
[----:B------:R-:W-:Y:S02]  /*da20*/  LOP3.LUT R110, R205, 0x380, RZ, 0xc0, !PT ;  /* 0x00000380cd6e7812 */ /* 0x000fe400078ec0ff */
[----:B------:R-:W-:Y:S02]  /*da30*/  LOP3.LUT R36, R36, R177, RZ, 0x3c, !PT ;  /* 0x000000b124247212 */ /* 0x000fe400078e3cff */
[----:B------:R-:W-:Y:S02]  /*da40*/  SHF.R.U64 R98, R98, 0x3, RZ ;  /* 0x0000000362627819 */ /* 0x000fe400000012ff */
[----:B------:R-:W-:Y:S02]  /*da50*/  LOP3.LUT R114, R207, 0x380, RZ, 0xc0, !PT ;  /* 0x00000380cf727812 */ /* 0x000fe400078ec0ff */
[----:B------:R-:W-:Y:S02]  /*da60*/  LOP3.LUT R40, R40, R179, RZ, 0x3c, !PT ;  /* 0x000000b328287212 */ /* 0x000fe400078e3cff */
[----:B------:R-:W-:-:S02]  /*da70*/  SHF.R.U64 R102, R102, 0x3, RZ ;  /* 0x0000000366667819 */ /* 0x000fc400000012ff */
[----:B------:R-:W-:Y:S02]  /*da80*/  LOP3.LUT R118, R209, 0x380, RZ, 0xc0, !PT ;  /* 0x00000380d1767812 */ /* 0x000fe400078ec0ff */
[----:B------:R-:W-:Y:S02]  /*da90*/  LOP3.LUT R122, R27, R8, RZ, 0x3c, !PT ;  /* 0x000000081b7a7212 */ /* 0x000fe400078e3cff */
[----:B------:R-:W-:Y:S02]  /*daa0*/  MOV R29, R28 ;  /* 0x0000001c001d7202 */ /* 0x000fe40000000f00 */
[----:B------:R-:W-:Y:S01]  /*dab0*/  F2FP.F16.F32.PACK_AB R8, R166, R169 ;  /* 0x000000a9a608723e */ /* 0x000fe200000000ff */
[----:B------:R0:W-:Y:S01]  /*dac0*/  STSM.16.M88.4 [R173], R4 ;  /* 0x00000004ad007844 */ /* 0x0001e20000000200 */
[----:B------:R-:W-:Y:S02]  /*dad0*/  LOP3.LUT R94, R94, R183, RZ, 0x3c, !PT ;  /* 0x000000b75e5e7212 */ /* 0x000fe400078e3cff */
[----:B------:R-:W-:Y:S01]  /*dae0*/  SHF.R.U64 R110, R110, 0x3, RZ ;  /* 0x000000036e6e7819 */ /* 0x000fe200000012ff */
[----:B------:R-:W-:Y:S01]  /*daf0*/  STSM.16.M88.4 [R29], R8 ;  /* 0x000000081d007844 */ /* 0x000fe20000000200 */
[----:B------:R-:W-:-:S02]  /*db00*/  MOV R32, R32 ;  /* 0x0000002000207202 */ /* 0x000fc40000000f00 */
[----:B------:R-:W-:Y:S02]  /*db10*/  LOP3.LUT R98, R98, R199, RZ, 0x3c, !PT ;  /* 0x000000c762627212 */ /* 0x000fe400078e3cff */
[----:B------:R-:W-:Y:S02]  /*db20*/  SHF.R.U64 R114, R114, 0x3, RZ ;  /* 0x0000000372727819 */ /* 0x000fe400000012ff */
[----:B------:R-:W-:Y:S02]  /*db30*/  LOP3.LUT R175, R168, 0x380, RZ, 0xc0, !PT ;  /* 0x00000380a8af7812 */ /* 0x000fe400078ec0ff */
[----:B------:R-:W-:Y:S02]  /*db40*/  MOV R36, R36 ;  /* 0x0000002400247202 */ /* 0x000fe40000000f00 */
[----:B------:R-:W-:Y:S02]  /*db50*/  LOP3.LUT R102, R102, R201, RZ, 0x3c, !PT ;  /* 0x000000c966667212 */ /* 0x000fe400078e3cff */
[----:B0-----:R-:W-:-:S02]  /*db60*/  F2FP.F16.F32.PACK_AB R4, R156, R165 ;  /* 0x000000a59c04723e */ /* 0x001fc400000000ff */
[----:B------:R-:W-:Y:S02]  /*db70*/  F2FP.F16.F32.PACK_AB R5, R43, R42 ;  /* 0x0000002a2b05723e */ /* 0x000fe400000000ff */
[----:B------:R-:W-:Y:S02]  /*db80*/  F2FP.F16.F32.PACK_AB R6, R12, R158 ;  /* 0x0000009e0c06723e */ /* 0x000fe400000000ff */
[----:B------:R-:W-:Y:S02]  /*db90*/  F2FP.F16.F32.PACK_AB R7, R47, R46 ;  /* 0x0000002e2f07723e */ /* 0x000fe400000000ff */
[----:B------:R-:W-:Y:S02]  /*dba0*/  F2FP.F16.F32.PACK_AB R12, R49, R154 ;  /* 0x0000009a310c723e */ /* 0x000fe400000000ff */
[----:B------:R-:W-:Y:S01]  /*dbb0*/  SHF.R.U64 R118, R118, 0x3, RZ ;  /* 0x0000000376767819 */ /* 0x000fe200000012ff */
[----:B------:R0:W-:Y:S01]  /*dbc0*/  STSM.16.M88.4 [R32], R4 ;  /* 0x0000000420007844 */ /* 0x0001e20000000200 */
[----:B------:R-:W-:-:S02]  /*dbd0*/  MOV R40, R40 ;  /* 0x0000002800287202 */ /* 0x000fc40000000f00 */
[----:B------:R-:W-:Y:S01]  /*dbe0*/  MOV R44, R44 ;  /* 0x0000002c002c7202 */ /* 0x000fe20000000f00 */
[----:B------:R1:W-:Y:S01]  /*dbf0*/  STSM.16.M88.4 [R36], R12 ;  /* 0x0000000c24007844 */ /* 0x0003e20000000200 */
[----:B------:R-:W-:Y:S02]  /*dc00*/  LOP3.LUT R110, R110, R205, RZ, 0x3c, !PT ;  /* 0x000000cd6e6e7212 */ /* 0x000fe400078e3cff */
[----:B------:R-:W-:Y:S01]  /*dc10*/  MOV R94, R94 ;  /* 0x0000005e005e7202 */ /* 0x000fe20000000f00 */
[----:B------:R-:W-:Y:S01]  /*dc20*/  STSM.16.M88.4 [R40], R56 ;  /* 0x0000003828007844 */ /* 0x000fe20000000200 */
[----:B------:R-:W-:Y:S02]  /*dc30*/  F2FP.F16.F32.PACK_AB R81, R83, R82 ;  /* 0x000000525351723e */ /* 0x000fe400000000ff */
[----:B------:R-:W-:Y:S01]  /*dc40*/  F2FP.F16.F32.PACK_AB R88, R89, R88 ;  /* 0x000000585958723e */ /* 0x000fe200000000ff */
[----:B------:R-:W-:Y:S01]  /*dc50*/  STSM.16.M88.4 [R44], R64 ;  /* 0x000000402c007844 */ /* 0x000fe20000000200 */
[----:B------:R-:W-:-:S02]  /*dc60*/  LOP3.LUT R114, R114, R207, RZ, 0x3c, !PT ;  /* 0x000000cf72727212 */ /* 0x000fc400078e3cff */
[----:B------:R-:W-:Y:S01]  /*dc70*/  SHF.R.U64 R175, R175, 0x3, RZ ;  /* 0x00000003afaf7819 */ /* 0x000fe200000012ff */
[----:B------:R-:W-:Y:S01]  /*dc80*/  STSM.16.M88.4 [R94], R72 ;  /* 0x000000485e007844 */ /* 0x000fe20000000200 */
[----:B------:R-:W-:Y:S01]  /*dc90*/  MOV R28, R98 ;  /* 0x00000062001c7202 */ /* 0x000fe20000000f00 */
[----:B0-----:R-:W-:Y:S01]  /*dca0*/  IMAD.U32 R4, RZ, RZ, UR4 ;  /* 0x00000004ff047e24 */ /* 0x001fe2000f8e00ff */
[----:B------:R-:W-:Y:S01]  /*dcb0*/  F2FP.F16.F32.PACK_AB R82, R85, R84 ;  /* 0x000000545552723e */ /* 0x000fe200000000ff */
[----:B------:R-:W-:Y:S01]  /*dcc0*/  IMAD.U32 R5, RZ, RZ, UR6 ;  /* 0x00000006ff057e24 */ /* 0x000fe2000f8e00ff */
[----:B------:R-:W-:Y:S01]  /*dcd0*/  F2FP.F16.F32.PACK_AB R83, R87, R86 ;  /* 0x000000565753723e */ /* 0x000fe200000000ff */
[----:B------:R-:W-:Y:S01]  /*dce0*/  ULDC.64 UR6, c[0x0][0xce0] ;  /* 0x0003380000067ab9 */ /* 0x000fe20000000a00 */
[----:B------:R-:W-:Y:S02]  /*dcf0*/  F2FP.F16.F32.PACK_AB R89, R91, R90 ;  /* 0x0000005a5b59723e */ /* 0x000fe400000000ff */
[----:B------:R-:W-:Y:S01]  /*dd00*/  LOP3.LUT R118, R118, R209, RZ, 0x3c, !PT ;  /* 0x000000d176767212 */ /* 0x000fe200078e3cff */
[----:B------:R-:W-:Y:S01]  /*dd10*/  STSM.16.M88.4 [R28], R80 ;  /* 0x000000501c007844 */ /* 0x000fe20000000200 */
[----:B------:R-:W-:-:S02]  /*dd20*/  MOV R102, R102 ;  /* 0x0000006600667202 */ /* 0x000fc40000000f00 */
        /* <DEDUP_REMOVED lines=15> */
[----:B------:R-:W-:Y:S02]  /*de20*/  LOP3.LUT R24, R175, R168, RZ, 0x3c, !PT ;  /* 0x000000a8af187212 */ /* 0x000fe400078e3cff */
[----:B------:R-:W-:Y:S01]  /*de30*/  MOV R114, R114 ;  /* 0x0000007200727202 */ /* 0x000fe20000000f00 */
[----:B------:R-:W-:Y:S01]  /*de40*/  STSM.16.M88.4 [R110], R104 ;  /* 0x000000686e007844 */ /* 0x000fe20000000200 */
[----:B------:R-:W-:Y:S02]  /*de50*/  F2FP.F16.F32.PACK_AB R156, R113, R112 ;  /* 0x00000070719c723e */ /* 0x000fe400000000ff */
        /* <DEDUP_REMOVED lines=24> */
[----:B------:R-:W-:Y:S01]  /*dfe0*/  STSM.16.M88.4 [R126], R136 ;  /* 0x000000887e007844 */ /* 0x000fe20000000200 */
[----:B------:R-:W-:Y:S02]  /*dff0*/  F2FP.F16.F32.PACK_AB R146, R149, R148 ;  /* 0x000000949592723e */ /* 0x000fe400000000ff */
[----:B------:R-:W-:Y:S02]  /*e000*/  F2FP.F16.F32.PACK_AB R147, R151, R150 ;  /* 0x000000969793723e */ /* 0x000fe400000000ff */
[----:B------:R-:W-:-:S03]  /*e010*/  PLOP3.LUT P0, PT, PT, PT, UP0, 0x80, 0x0 ;  /* 0x000000000000781c */ /* 0x000fc60003f0f008 */
[----:B------:R0:W-:Y:S01]  /*e020*/  STSM.16.M88.4 [R24], R144 ;  /* 0x0000009018007844 */ /* 0x0001e20000000200 */
[----:B------:R-:W-:Y:S09]  /*e030*/  BAR.SYNC.DEFER_BLOCKING 0x1, 0x100 ;  /* 0x0044000000007b1d */ /* 0x000ff20000010000 */
[----:B------:R-:W2:Y:S01]  /*e040*/  @P0 LDG.E R6, desc[UR10][R4.64] ;  /* 0x0000000a04060981 */ /* 0x000ea2000c1e1900 */
[----:B------:R-:W-:Y:S01]  /*e050*/  UISETP.NE.U32.AND UP1, UPT, UR6, URZ, UPT ;  /* 0x0000003f0600728c */ /* 0x000fe2000bf25070 */
[----:B------:R-:W3:Y:S01]  /*e060*/  LDC R76, c[0x0][0xb88] ;  /* 0x0002e200ff4c7b82 */ /* 0x000ee20000000800 */
[----:B------:R-:W-:-:S02]  /*e070*/  IMAD R7, R194, 0x40, R23 ;  /* 0x00000040c2077824 */ /* 0x000fc400078e0217 */
[----:B------:R-:W-:Y:S02]  /*e080*/  UISETP.NE.AND.EX UP1, UPT, UR7, URZ, UPT, UP1 ;  /* 0x0000003f0700728c */ /* 0x000fe4000bf25310 */
[----:B------:R-:W-:-:S04]  /*e090*/  IMAD.WIDE R20, R7, 0x2, R20 ;  /* 0x0000000207147825 */ /* 0x000fc800078e0214 */
[----:B------:R-:W-:Y:S02]  /*e0a0*/  PLOP3.LUT P6, PT, PT, PT, UP1, 0x80, 0x0 ;  /* 0x000000000000781c */ /* 0x000fe40003fcf018 */
[C---:B------:R-:W-:Y:S02]  /*e0b0*/  IADD3 R9, P2, R20.reuse, 0x1000, RZ ;  /* 0x0000100014097810 */ /* 0x040fe40007f5e0ff */
[C---:B------:R-:W-:Y:S01]  /*e0c0*/  IADD3 R25, P1, R20.reuse, 0x2000, RZ ;  /* 0x0000200014197810 */ /* 0x040fe20007f3e0ff */
[----:B------:R-:W-:Y:S01]  /*e0d0*/  @UP1 UIADD3 UR6, UP2, UR8, UR6, URZ ;  /* 0x0000000608061290 */ /* 0x000fe2000ff5e03f */
[----:B------:R-:W-:Y:S02]  /*e0e0*/  P2R R10, PR, RZ, 0x4 ;  /* 0x00000004ff0a7803 */ /* 0x000fe40000000000 */
[C---:B-1----:R-:W-:Y:S01]  /*e0f0*/  IADD3 R13, P2, R20.reuse, 0x3000, RZ ;  /* 0x00003000140d7810 */ /* 0x042fe20007f5e0ff */
[----:B------:R-:W-:Y:S01]  /*e100*/  @UP1 UIADD3.X UR7, UR9, UR7, URZ, UP2, !UPT ;  /* 0x0000000709071290 */ /* 0x000fe200097fe43f */
[C---:B------:R-:W-:Y:S01]  /*e110*/  IADD3 R33, P3, R20.reuse, 0x4000, RZ ;  /* 0x0000400014217810 */ /* 0x040fe20007f7e0ff */
[----:B------:R-:W-:Y:S01]  /*e120*/  IMAD.U32 R14, RZ, RZ, UR6 ;  /* 0x00000006ff0e7e24 */ /* 0x000fe2000f8e00ff */
[----:B------:R-:W-:-:S02]  /*e130*/  IADD3 R29, P4, R20, 0x5000, RZ ;  /* 0x00005000141d7810 */ /* 0x000fc40007f9e0ff */
[----:B------:R-:W-:Y:S01]  /*e140*/  IADD3 R41, P5, R20, 0x6000, RZ ;  /* 0x0000600014297810 */ /* 0x000fe20007fbe0ff */
[----:B------:R-:W-:Y:S01]  /*e150*/  IMAD.U32 R15, RZ, RZ, UR7 ;  /* 0x00000007ff0f7e24 */ /* 0x000fe2000f8e00ff */
[----:B------:R-:W-:Y:S02]  /*e160*/  LOP3.LUT R8, R9, 0x380, RZ, 0xc0, !PT ;  /* 0x0000038009087812 */ /* 0x000fe400078ec0ff */
[----:B0-----:R-:W-:Y:S02]  /*e170*/  LOP3.LUT R24, R25, 0x380, RZ, 0xc0, !PT ;  /* 0x0000038019187812 */ /* 0x001fe400078ec0ff */
[----:B------:R-:W-:Y:S01]  /*e180*/  LOP3.LUT R12, R13, 0x380, RZ, 0xc0, !PT ;  /* 0x000003800d0c7812 */ /* 0x000fe200078ec0ff */
[----:B------:R-:W-:Y:S01]  /*e190*/  UMOV UR4, URZ ;  /* 0x0000003f00047c82 */ /* 0x000fe20008000000 */
[----:B------:R-:W-:Y:S01]  /*e1a0*/  LOP3.LUT R32, R33, 0x380, RZ, 0xc0, !PT ;  /* 0x0000038021207812 */ /* 0x000fe200078ec0ff */
[----:B---3--:R0:W5:Y:S01]  /*e1b0*/  @P6 LDG.E R76, desc[UR10][R14.64] ;  /* 0x0000000a0e4c6981 */ /* 0x008162000c1e1900 */
        /* <DEDUP_REMOVED lines=14> */
[----:B--2---:R-:W-:Y:S01]  /*e2a0*/  @P0 R2UR UR4, R6 ;  /* 0x00000000060402ca */ /* 0x004fe200000e0000 */
[----:B0-----:R-:W-:-:S14]  /*e2b0*/  @P6 BRA `(.L_x_4028) ;  /* 0x0000000000146947 */ /* 0x001fdc0003800000 */
[----:B------:R-:W-:Y:S05]  /*e2c0*/  @!P0 BRA `(.L_x_4028) ;  /* 0x0000000000108947 */ /* 0x000fea0003800000 */
[----:B------:R-:W-:Y:S02]  /*e2d0*/  ULDC.64 UR6, c[0x0][0x208] ;  /* 0x0000820000067ab9 */ /* 0x000fe40000000a00 */
[----:B------:R-:W2:Y:S04]  /*e2e0*/  LDG.E R7, desc[UR6][R4.64] ;  /* 0x0000000604077981 */ /* 0x000ea8000c1e1900 */
[----:B-----5:R-:W2:Y:S02]  /*e2f0*/  LDG.E R76, desc[UR6][R4.64+0x4] ;  /* 0x00000406044c7981 */ /* 0x020ea4000c1e1900 */
[----:B--2---:R-:W-:-:S07]  /*e300*/  IADD3 R76, -R7, R76, RZ ;  /* 0x0000004c074c7210 */ /* 0x004fce0007ffe1ff */
.L_x_4028:
        /* <DEDUP_REMOVED lines=23> */
[--C-:B------:R-:W-:Y:S01]  /*e480*/  IMAD.X R37, RZ, RZ, R21.reuse, P0 ;  /* 0x000000ffff257224 */ /* 0x100fe200000e0615 */
[----:B0-----:R-:W-:Y:S02]  /*e490*/  ISETP.NE.AND P6, PT, R4, RZ, PT ;  /* 0x000000ff0400720c */ /* 0x001fe40003fc5270 */
[----:B------:R-:W-:Y:S01]  /*e4a0*/  LOP3.LUT R44, R44, R45, RZ, 0x3c, !PT ;  /* 0x0000002d2c2c7212 */ /* 0x000fe200078e3cff */
[----:B------:R-:W-:Y:S01]  /*e4b0*/  IMAD.X R45, RZ, RZ, R21, P1 ;  /* 0x000000ffff2d7224 */ /* 0x000fe200008e0615 */
[----:B------:R-:W-:Y:S02]  /*e4c0*/  IADD3.X R41, RZ, R21, RZ, P5, !PT ;  /* 0x00000015ff297210 */ /* 0x000fe40002ffe4ff */
[----:B------:R-:W-:-:S02]  /*e4d0*/  IADD3 R57, P2, R20, 0xa000, RZ ;  /* 0x0000a00014397810 */ /* 0x000fc40007f5e0ff */
[C---:B------:R-:W-:Y:S02]  /*e4e0*/  IADD3 R49, P3, R20.reuse, 0xb000, RZ ;  /* 0x0000b00014317810 */ /* 0x040fe40007f7e0ff */
[C---:B------:R-:W-:Y:S02]  /*e4f0*/  IADD3 R65, P4, R20.reuse, 0xc000, RZ ;  /* 0x0000c00014417810 */ /* 0x040fe40007f9e0ff */
[C---:B------:R-:W-:Y:S02]  /*e500*/  IADD3 R61, P5, R20.reuse, 0xd000, RZ ;  /* 0x0000d000143d7810 */ /* 0x040fe40007fbe0ff */
[C---:B------:R-:W-:Y:S02]  /*e510*/  IADD3 R73, P0, R20.reuse, 0xe000, RZ ;  /* 0x0000e00014497810 */ /* 0x040fe40007f1e0ff */
[----:B------:R-:W-:Y:S02]  /*e520*/  IADD3 R5, P1, R20, 0xf000, RZ ;  /* 0x0000f00014057810 */ /* 0x000fe40007f3e0ff */
[----:B------:R-:W-:-:S02]  /*e530*/  LOP3.LUT R56, R57, 0x380, RZ, 0xc0, !PT ;  /* 0x0000038039387812 */ /* 0x000fc400078ec0ff */
[----:B------:R-:W-:Y:S01]  /*e540*/  LOP3.LUT R48, R49, 0x380, RZ, 0xc0, !PT ;  /* 0x0000038031307812 */ /* 0x000fe200078ec0ff */
[----:B------:R-:W-:Y:S01]  /*e550*/  IMAD.X R69, RZ, RZ, R21, P1 ;  /* 0x000000ffff457224 */ /* 0x000fe200008e0615 */
        /* <DEDUP_REMOVED lines=11> */
[----:B------:R-:W-:Y:S02]  /*e610*/  SHF.R.U64 R4, R4, 0x3, RZ ;  /* 0x0000000304047819 */ /* 0x000fe400000012ff */
[----:B------:R-:W-:Y:S01]  /*e620*/  LOP3.LUT R56, R56, R57, RZ, 0x3c, !PT ;  /* 0x0000003938387212 */ /* 0x000fe200078e3cff */
[--C-:B------:R-:W-:Y:S01]  /*e630*/  IMAD.X R57, RZ, RZ, R21.reuse, P2 ;  /* 0x000000ffff397224 */ /* 0x100fe200010e0615 */
        /* <DEDUP_REMOVED lines=20> */
[----:B------:R-:W-:Y:S01]  /*e780*/  ULDC.64 UR14, c[0x0][0x208] ;  /* 0x00008200000e7ab9 */ /* 0x000fe20000000a00 */
        /* <DEDUP_REMOVED lines=17> */
.L_x_4029:
[C---:B0-----:R-:W-:Y:S01]  /*e8a0*/  VIADD R3, R23.reuse, 0x40 ;  /* 0x0000004017037836 */ /* 0x041fe20000000000 */
[----:B------:R-:W-:Y:S01]  /*e8b0*/  ULDC UR10, c[0x0][0xb8c] ;  /* 0x0002e300000a7ab9 */ /* 0x000fe20000000800 */
[C---:B------:R-:W-:Y:S01]  /*e8c0*/  VIADD R82, R23.reuse, 0x80 ;  /* 0x0000008017527836 */ /* 0x040fe20000000000 */
[----:B------:R-:W-:Y:S01]  /*e8d0*/  ULDC.64 UR6, c[0x0][0x208] ;  /* 0x0000820000067ab9 */ /* 0x000fe20000000a00 */
[----:B------:R-:W-:Y:S01]  /*e8e0*/  VIADD R83, R23, 0xc0 ;  /* 0x000000c017537836 */ /* 0x000fe20000000000 */
[----:B------:R-:W-:Y:S01]  /*e8f0*/  ISETP.GE.AND P1, PT, R3, UR10, PT ;  /* 0x0000000a03007c0c */ /* 0x000fe2000bf26270 */
[----:B------:R0:W5:Y:S01]  /*e900*/  LD.E.128 R4, desc[UR6][R20.64] ;  /* 0x0000000614047980 */ /* 0x000162000c101d00 */
[C---:B------:R-:W-:Y:S01]  /*e910*/  ISETP.GE.AND P0, PT, R23.reuse, UR10, PT ;  /* 0x0000000a17007c0c */ /* 0x040fe2000bf06270 */
[----:B------:R-:W-:Y:S01]  /*e920*/  ULDC.64 UR14, c[0x0][0xba0] ;  /* 0x0002e800000e7ab9 */ /* 0x000fe20000000a00 */
[----:B------:R-:W-:Y:S01]  /*e930*/  SEL R19, RZ, 0xffffffff, P1 ;  /* 0xffffffffff137807 */ /* 0x000fe20000800000 */
[----:B------:R-:W-:Y:S01]  /*e940*/  VIADD R86, R23, 0x140 ;  /* 0x0000014017567836 */ /* 0x000fe20000000000 */
[----:B------:R-:W-:Y:S01]  /*e950*/  SEL R0, RZ, 0x1, P0 ;  /* 0x00000001ff007807 */ /* 0x000fe20000000000 */
[----:B------:R-:W5:Y:S02]  /*e960*/  LD.E.128 R8, desc[UR6][R8.64] ;  /* 0x0000000608087980 */ /* 0x000f64000c101d00 */
[----:B------:R-:W-:Y:S01]  /*e970*/  IMAD.SHL.U32 R19, R19, 0x2, RZ ;  /* 0x0000000213137824 */ /* 0x000fe200078e00ff */
[----:B------:R-:W-:Y:S01]  /*e980*/  ISETP.GE.AND P0, PT, R82, UR10, PT ;  /* 0x0000000a52007c0c */ /* 0x000fe2000bf06270 */
[----:B------:R-:W5:Y:S01]  /*e990*/  LD.E.128 R24, desc[UR6][R24.64] ;  /* 0x0000000618187980 */ /* 0x000f62000c101d00 */
[----:B------:R-:W-:-:S02]  /*e9a0*/  ISETP.GE.AND P1, PT, R83, UR10, PT ;  /* 0x0000000a53007c0c */ /* 0x000fc4000bf26270 */
[----:B------:R-:W-:Y:S01]  /*e9b0*/  LOP3.LUT R0, R19, 0x2, R0, 0xe2, !PT ;  /* 0x0000000213007812 */ /* 0x000fe200078ee200 */
[----:B------:R-:W5:Y:S01]  /*e9c0*/  LD.E.128 R12, desc[UR6][R12.64] ;  /* 0x000000060c0c7980 */ /* 0x000f62000c101d00 */
[----:B------:R-:W-:Y:S02]  /*e9d0*/  SEL R19, RZ, 0x4, P0 ;  /* 0x00000004ff137807 */ /* 0x000fe40000000000 */
[----:B0-----:R-:W-:Y:S01]  /*e9e0*/  SEL R20, RZ, 0x8, P1 ;  /* 0x00000008ff147807 */ /* 0x001fe20000800000 */
[----:B------:R-:W5:Y:S01]  /*e9f0*/  LD.E.128 R32, desc[UR6][R32.64] ;  /* 0x0000000620207980 */ /* 0x000f62000c101d00 */
[----:B------:R-:W-:-:S03]  /*ea00*/  IADD3 R84, R23, 0x100, RZ ;  /* 0x0000010017547810 */ /* 0x000fc60007ffe0ff */
[----:B------:R-:W5:Y:S01]  /*ea10*/  LD.E.128 R28, desc[UR6][R28.64] ;  /* 0x000000061c1c7980 */ /* 0x000f62000c101d00 */
[----:B------:R-:W-:-:S03]  /*ea20*/  LOP3.LUT R0, R20, R0, R19, 0xfe, !PT ;  /* 0x0000000014007212 */ /* 0x000fc600078efe13 */
[----:B------:R-:W5:Y:S01]  /*ea30*/  LD.E.128 R40, desc[UR6][R40.64] ;  /* 0x0000000628287980 */ /* 0x000f62000c101d00 */
[----:B------:R-:W-:-:S03]  /*ea40*/  SHF.R.S32.HI R21, RZ, 0x1f, R23 ;  /* 0x0000001fff157819 */ /* 0x000fc60000011417 */
[----:B------:R-:W5:Y:S01]  /*ea50*/  LD.E.128 R36, desc[UR6][R36.64] ;  /* 0x0000000624247980 */ /* 0x000f62000c101d00 */
[----:B------:R-:W-:-:S03]  /*ea60*/  IMAD.U32 R19, RZ, RZ, UR14 ;  /* 0x0000000eff137e24 */ /* 0x000fc6000f8e00ff */
        /* <DEDUP_REMOVED lines=10> */
[----:B------:R-:W-:Y:S01]  /*eb10*/  ISETP.GE.AND P0, PT, R84, UR10, PT ;  /* 0x0000000a54007c0c */ /* 0x000fe2000bf06270 */
[----:B------:R-:W-:Y:S01]  /*eb20*/  VIADD R78, R23, 0x180 ;  /* 0x00000180174e7836 */ /* 0x000fe20000000000 */
[----:B------:R-:W-:Y:S01]  /*eb30*/  ISETP.GE.AND P1, PT, R86, UR10, PT ;  /* 0x0000000a56007c0c */ /* 0x000fe2000bf26270 */
[----:B------:R-:W-:Y:S01]  /*eb40*/  @!PT LDS RZ, [RZ] ;  /* 0x00000000fffff984 */ /* 0x000fe20000000800 */
[----:B------:R-:W-:Y:S01]  /*eb50*/  @!PT LDS RZ, [RZ] ;  /* 0x00000000fffff984 */ /* 0x000fe20000000800 */
[----:B------:R-:W-:Y:S01]  /*eb60*/  @!PT LDS RZ, [RZ] ;  /* 0x00000000fffff984 */ /* 0x000fe20000000800 */
[----:B------:R-:W-:Y:S01]  /*eb70*/  @!PT LDS RZ, [RZ] ;  /* 0x00000000fffff984 */ /* 0x000fe20000000800 */
[----:B------:R0:W-:Y:S06]  /*eb80*/  MEMBAR.ALL.CTA ;  /* 0x0000000000007992 */ /* 0x0001ec0000008000 */
[----:B0-----:R-:W0:Y:S01]  /*eb90*/  FENCE.VIEW.ASYNC.S ;  /* 0x00000000000073c6 */ /* 0x001e220000000000 */
[----:B------:R-:W-:-:S02]  /*eba0*/  UIMAD UR6, UR4, UR15, UR6 ;  /* 0x0000000f040672a4 */ /* 0x000fc4000f8e0206 */
[----:B------:R-:W-:Y:S01]  /*ebb0*/  IMAD.WIDE.U32 R20, R19, UR4, R20 ;  /* 0x0000000413147c25 */ /* 0x000fe2000f8e0014 */
[----:B------:R-:W-:Y:S01]  /*ebc0*/  ULDC.64 UR8, c[0x0][0xbe0] ;  /* 0x0002f80000087ab9 */ /* 0x000fe20000000a00 */
[----:B------:R-:W-:Y:S01]  /*ebd0*/  SEL R19, RZ, 0x10, P0 ;  /* 0x00000010ff137807 */ /* 0x000fe20000000000 */
[----:B------:R-:W-:Y:S01]  /*ebe0*/  UIMAD UR4, UR12, UR8, URZ ;  /* 0x000000080c0472a4 */ /* 0x000fe2000f8e023f */
[----:B------:R-:W-:Y:S01]  /*ebf0*/  SEL R77, RZ, 0x20, P1 ;  /* 0x00000020ff4d7807 */ /* 0x000fe20000800000 */
[----:B------:R-:W-:Y:S01]  /*ec00*/  VIADD R21, R21, UR6 ;  /* 0x0000000615157c36 */ /* 0x000fe20008000000 */
[----:B------:R-:W-:Y:S01]  /*ec10*/  MOV R79, UR8 ;  /* 0x00000008004f7c02 */ /* 0x000fe20008000f00 */
[----:B------:R-:W-:Y:S01]  /*ec20*/  UIMAD UR4, UR40, UR9, UR4 ;  /* 0x00000009280472a4 */ /* 0x000fe2000f8e0204 */
[----:B------:R-:W-:Y:S01]  /*ec30*/  ISETP.GE.AND P0, PT, R78, UR10, PT ;  /* 0x0000000a4e007c0c */ /* 0x000fe2000bf06270 */
[----:B------:R-:W-:Y:S01]  /*ec40*/  ULDC.64 UR6, c[0x0][0xbe8] ;  /* 0x0002fa0000067ab9 */ /* 0x000fe20000000a00 */
[----:B------:R-:W-:Y:S01]  /*ec50*/  LOP3.LUT R19, R77, R0, R19, 0xfe, !PT ;  /* 0x000000004d137212 */ /* 0x000fe200078efe13 */
[----:B-----5:R-:W-:Y:S01]  /*ec60*/  IMAD R77, R193, -0x40, R76 ;  /* 0xffffffc0c14d7824 */ /* 0x020fe200078e024c */
[----:B------:R-:W-:Y:S01]  /*ec70*/  SEL R0, RZ, 0x40, P0 ;  /* 0x00000040ff007807 */ /* 0x000fe20000000000 */
[----:B------:R-:W-:Y:S01]  /*ec80*/  IMAD.WIDE.U32 R20, R79, UR40, R20 ;  /* 0x000000284f147c25 */ /* 0x000fe2000f8e0014 */
[----:B------:R-:W-:Y:S01]  /*ec90*/  SHF.R.S32.HI R195, RZ, 0x1f, R194 ;  /* 0x0000001fffc37819 */ /* 0x000fe200000114c2 */
[----:B------:R-:W-:Y:S01]  /*eca0*/  BSSY B1, `(.L_x_4030) ;  /* 0x000002f000017945 */ /* 0x000fe20003800000 */
[----:B------:R-:W-:Y:S01]  /*ecb0*/  LOP3.LUT R19, R19, R0, RZ, 0xfc, !PT ;  /* 0x0000000013137212 */ /* 0x000fe200078efcff */
[----:B------:R-:W-:Y:S01]  /*ecc0*/  VIADD R78, R23, 0x1c0 ;  /* 0x000001c0174e7836 */ /* 0x000fe20000000000 */
[----:B------:R-:W-:Y:S01]  /*ecd0*/  ISETP.GE.AND P2, PT, R194, R77, PT ;  /* 0x0000004dc200720c */ /* 0x000fe20003f46270 */
[----:B------:R-:W-:Y:S01]  /*ece0*/  VIADD R21, R21, UR4 ;  /* 0x0000000415157c36 */ /* 0x000fe20008000000 */
[----:B------:R-:W-:Y:S01]  /*ecf0*/  UIMAD UR4, UR39, UR6, URZ ;  /* 0x00000006270472a4 */ /* 0x000fe2000f8e023f */
[----:B------:R-:W-:Y:S01]  /*ed00*/  VIADD R0, R17, 0x38820 ;  /* 0x0003882011007836 */ /* 0x000fe20000000000 */
[----:B------:R-:W-:Y:S01]  /*ed10*/  ISETP.GE.AND P1, PT, R78, UR10, PT ;  /* 0x0000000a4e007c0c */ /* 0x000fe2000bf26270 */
[----:B------:R-:W-:Y:S01]  /*ed20*/  IMAD.U32 R79, RZ, RZ, UR6 ;  /* 0x00000006ff4f7e24 */ /* 0x000fe2000f8e00ff */
[----:B------:R-:W-:Y:S01]  /*ed30*/  UIMAD UR4, UR38, UR7, UR4 ;  /* 0x00000007260472a4 */ /* 0x000fe2000f8e0204 */
[----:B------:R-:W-:Y:S01]  /*ed40*/  VIADD R76, R194, 0x20 ;  /* 0x00000020c24c7836 */ /* 0x000fe20000000000 */
[----:B------:R-:W-:Y:S01]  /*ed50*/  PRMT R0, RZ, 0x654, R0 ;  /* 0x00000654ff007816 */ /* 0x000fe20000000000 */
[----:B------:R-:W-:-:S03]  /*ed60*/  IMAD.WIDE.U32 R78, R79, UR38, R20 ;  /* 0x000000264f4e7c25 */ /* 0x000fc6000f8e0014 */
[----:B0-----:R0:W-:Y:S01]  /*ed70*/  SYNCS.ARRIVE.TRANS64.RED.A1T0 RZ, [R0+URZ], RZ ;  /* 0x000000ff00ff79a7 */ /* 0x0011e2000810043f */
[----:B------:R-:W-:Y:S01]  /*ed80*/  ISETP.GE.AND P0, PT, R76, R77, PT ;  /* 0x0000004d4c00720c */ /* 0x000fe20003f06270 */
[----:B------:R-:W-:Y:S01]  /*ed90*/  IMAD.WIDE R76, R193, 0x40, R194 ;  /* 0x00000040c14c7825 */ /* 0x000fe200078e02c2 */
[----:B------:R-:W-:Y:S02]  /*eda0*/  IADD3 R85, R79, UR4, RZ ;  /* 0x000000044f557c10 */ /* 0x000fe4000fffe0ff */
[----:B0-----:R-:W-:-:S04]  /*edb0*/  SEL R0, RZ, 0x80, P1 ;  /* 0x00000080ff007807 */ /* 0x001fc80000800000 */
        /* <DEDUP_REMOVED lines=29> */
.L_x_4031:
[----:B------:R-:W-:Y:S05]  /*ef90*/  BSYNC B1 ;  /* 0x0000000000017941 */ /* 0x000fea0003800000 */
.L_x_4030:
[----:B------:R-:W-:Y:S05]  /*efa0*/  @P0 BRA `(.L_x_4032) ;  /* 0x0000000c004c0947 */ /* 0x000fea0003800000 */
[----:B0-----:R-:W-:Y:S01]  /*efb0*/  IADD3 R7, P0, R76, 0x20, RZ ;  /* 0x000000204c077810 */ /* 0x001fe20007f1e0ff */
[----:B------:R-:W-:Y:S01]  /*efc0*/  ULDC.64 UR6, c[0x0][0xbd8] ;  /* 0x0002f60000067ab9 */ /* 0x000fe20000000a00 */
[----:B------:R-:W-:Y:S01]  /*efd0*/  MOV R5, R85 ;  /* 0x0000005500057202 */ /* 0x000fe20000000f00 */
[----:B------:R-:W-:Y:S01]  /*efe0*/  IMAD.MOV.U32 R4, RZ, RZ, R78 ;  /* 0x000000ffff047224 */ /* 0x000fe200078e004e */
[----:B------:R-:W-:Y:S01]  /*eff0*/  ISETP.GE.AND P4, PT, R3, UR10, PT ;  /* 0x0000000a03007c0c */ /* 0x000fe2000bf86270 */
[----:B------:R-:W-:Y:S01]  /*f000*/  IMAD.X R76, RZ, RZ, R77, P0 ;  /* 0x000000ffff4c7224 */ /* 0x000fe200000e064d */
[----:B------:R-:W-:Y:S01]  /*f010*/  ISETP.GE.AND P0, PT, R86, UR10, PT ;  /* 0x0000000a56007c0c */ /* 0x000fe2000bf06270 */
[----:B------:R-:W-:Y:S01]  /*f020*/  IMAD.WIDE.U32 R4, R7, UR6, R4 ;  /* 0x0000000607047c25 */ /* 0x000fe2000f8e0004 */
[----:B------:R-:W-:Y:S01]  /*f030*/  ULDC.64 UR8, c[0x0][0x208] ;  /* 0x0000820000087ab9 */ /* 0x000fe20000000a00 */
[----:B------:R-:W-:Y:S02]  /*f040*/  ISETP.GE.AND P3, PT, R82, UR10, PT ;  /* 0x0000000a52007c0c */ /* 0x000fe4000bf66270 */
[----:B------:R-:W-:Y:S01]  /*f050*/  IMAD R76, R76, UR6, RZ ;  /* 0x000000064c4c7c24 */ /* 0x000fe2000f8e02ff */
[----:B------:R-:W-:-:S02]  /*f060*/  ISETP.GE.AND P5, PT, R23, UR10, PT ;  /* 0x0000000a17007c0c */ /* 0x000fc4000bfa6270 */
[----:B------:R-:W-:Y:S01]  /*f070*/  ISETP.GE.AND P2, PT, R83, UR10, PT ;  /* 0x0000000a53007c0c */ /* 0x000fe2000bf46270 */
[----:B------:R-:W-:Y:S01]  /*f080*/  IMAD R3, R7, UR7, R76 ;  /* 0x0000000707037c24 */ /* 0x000fe2000f8e024c */
[----:B------:R-:W-:Y:S01]  /*f090*/  ULDC.64 UR6, c[0x0][0xb80] ;  /* 0x0002e00000067ab9 */ /* 0x000fe20000000a00 */
[----:B------:R-:W-:Y:S02]  /*f0a0*/  ISETP.GE.AND P1, PT, R84, UR10, PT ;  /* 0x0000000a54007c0c */ /* 0x000fe4000bf26270 */
[----:B------:R-:W-:Y:S01]  /*f0b0*/  IMAD.IADD R3, R5, 0x1, R3 ;  /* 0x0000000105037824 */ /* 0x000fe200078e0203 */
[----:B------:R-:W-:-:S04]  /*f0c0*/  LEA R6, P6, R4, UR6, 0x1 ;  /* 0x0000000604067c11 */ /* 0x000fc8000f8c08ff */
        /* <DEDUP_REMOVED lines=14> */
.L_x_4027:
        /* <DEDUP_REMOVED lines=9> */
[----:B------:R-:W-:Y:S01]  /*f240*/  IMAD.U32 R4, RZ, RZ, UR4 ;  /* 0x00000004ff047e24 */ /* 0x000fe2000f8e00ff */
        /* <DEDUP_REMOVED lines=15> */
[C---:B------:R-:W-:Y:S01]  /*f340*/  VIADD R13, R23.reuse, 0x80 ;  /* 0x00000080170d7836 */ /* 0x040fe20000000000 */
[----:B------:R-:W-:Y:S01]  /*f350*/  ISETP.GE.AND P3, PT, R12, UR10, PT ;  /* 0x0000000a0c007c0c */ /* 0x000fe2000bf66270 */
[C---:B------:R-:W-:Y:S01]  /*f360*/  VIADD R14, R23.reuse, 0xc0 ;  /* 0x000000c0170e7836 */ /* 0x040fe20000000000 */
[C---:B------:R-:W-:Y:S01]  /*f370*/  ISETP.GE.AND P0, PT, R23.reuse, UR10, PT ;  /* 0x0000000a17007c0c */ /* 0x040fe2000bf06270 */
[----:B------:R-:W-:Y:S01]  /*f380*/  VIADD R10, R23, 0x180 ;  /* 0x00000180170a7836 */ /* 0x000fe20000000000 */
[----:B------:R-:W-:Y:S02]  /*f390*/  SEL R9, RZ, 0xffffffff, P3 ;  /* 0xffffffffff097807 */ /* 0x000fe40001800000 */
[----:B------:R-:W-:Y:S02]  /*f3a0*/  SEL R8, RZ, 0x1, P0 ;  /* 0x00000001ff087807 */ /* 0x000fe40000000000 */
[----:B------:R-:W-:Y:S01]  /*f3b0*/  ISETP.GE.AND P4, PT, R13, UR10, PT ;  /* 0x0000000a0d007c0c */ /* 0x000fe2000bf86270 */
[----:B------:R-:W-:Y:S01]  /*f3c0*/  IMAD.SHL.U32 R9, R9, 0x2, RZ ;  /* 0x0000000209097824 */ /* 0x000fe200078e00ff */
[----:B------:R-:W-:-:S02]  /*f3d0*/  ISETP.GE.AND P5, PT, R14, UR10, PT ;  /* 0x0000000a0e007c0c */ /* 0x000fc4000bfa6270 */
[----:B0-----:R-:W-:Y:S02]  /*f3e0*/  SEL R7, RZ, 0x4, P4 ;  /* 0x00000004ff077807 */ /* 0x001fe40002000000 */
[----:B------:R-:W-:Y:S02]  /*f3f0*/  LOP3.LUT R8, R9, 0x2, R8, 0xe2, !PT ;  /* 0x0000000209087812 */ /* 0x000fe400078ee208 */
[----:B------:R-:W-:Y:S02]  /*f400*/  SEL R6, RZ, 0x8, P5 ;  /* 0x00000008ff067807 */ /* 0x000fe40002800000 */
[----:B------:R-:W-:Y:S02]  /*f410*/  ISETP.GE.AND P0, PT, R10, UR10, PT ;  /* 0x0000000a0a007c0c */ /* 0x000fe4000bf06270 */
[----:B------:R-:W-:Y:S02]  /*f420*/  ISETP.GT.AND P3, PT, R198, 0x3f, PT ;  /* 0x0000003fc600780c */ /* 0x000fe40003f64270 */
[----:B------:R-:W-:Y:S01]  /*f430*/  LOP3.LUT R9, R6, R8, R7, 0xfe, !PT ;  /* 0x0000000806097212 */ /* 0x000fe200078efe07 */
[----:B------:R-:W-:Y:S10]  /*f440*/  @P2 BRA `(.L_x_4033) ;  /* 0x0000000000142947 */ /* 0x000ff40003800000 */
[----:B------:R-:W-:Y:S05]  /*f450*/  @!P1 BRA `(.L_x_4033) ;  /* 0x0000000000109947 */ /* 0x000fea0003800000 */
[----:B------:R-:W-:Y:S02]  /*f460*/  ULDC.64 UR6, c[0x0][0x208] ;  /* 0x0000820000067ab9 */ /* 0x000fe40000000a00 */
[----:B------:R-:W2:Y:S04]  /*f470*/  LDG.E R7, desc[UR6][R4.64] ;  /* 0x0000000604077981 */ /* 0x000ea8000c1e1900 */
[----:B-----5:R-:W2:Y:S02]  /*f480*/  LDG.E R0, desc[UR6][R4.64+0x4] ;  /* 0x0000040604007981 */ /* 0x020ea4000c1e1900 */
[----:B--2---:R-:W-:-:S07]  /*f490*/  IADD3 R0, -R7, R0, RZ ;  /* 0x0000000007007210 */ /* 0x004fce0007ffe1ff */
.L_x_4033:
[----:B------:R-:W-:Y:S01]  /*f4a0*/  USHF.R.S32.HI UR7, URZ, 0x1f, UR40 ;  /* 0x0000001f3f077899 */ /* 0x000fe20008011428 */
[----:B------:R-:W-:Y:S01]  /*f4b0*/  BSSY B1, `(.L_x_4034) ;  /* 0x0000021000017945 */ /* 0x000fe20003800000 */
[----:B------:R-:W-:Y:S01]  /*f4c0*/  USEL UR38, UR38, URZ, !UP0 ;  /* 0x0000003f26267287 */ /* 0x000fe2000c000000 */
[C---:B------:R-:W-:Y:S01]  /*f4d0*/  VIADD R19, R23.reuse, 0x100 ;  /* 0x0000010017137836 */ /* 0x040fe20000000000 */
[----:B------:R-:W-:Y:S01]  /*f4e0*/  USEL UR39, UR39, URZ, !UP0 ;  /* 0x0000003f27277287 */ /* 0x000fe2000c000000 */
[----:B------:R-:W-:Y:S01]  /*f4f0*/  VIADD R24, R23, 0x140 ;  /* 0x0000014017187836 */ /* 0x000fe20000000000 */
[----:B------:R-:W-:Y:S02]  /*f500*/  SHF.R.S32.HI R10, RZ, 0x1f, R23 ;  /* 0x0000001fff0a7819 */ /* 0x000fe40000011417 */
[----:B-----5:R-:W-:Y:S01]  /*f510*/  SHF.R.S32.HI R8, RZ, 0x1f, R3 ;  /* 0x0000001fff087819 */ /* 0x020fe20000011403 */
[----:B------:R-:W-:Y:S07]  /*f520*/  @P3 BRA `(.L_x_4035) ;  /* 0x0000000000643947 */ /* 0x000fee0003800000 */
        /* <DEDUP_REMOVED lines=25> */
.L_x_4035:
[----:B------:R-:W-:Y:S05]  /*f6c0*/  BSYNC B1 ;  /* 0x0000000000017941 */ /* 0x000fea0003800000 */
.L_x_4034:
[----:B------:R-:W-:Y:S01]  /*f6d0*/  ULDC.64 UR8, c[0x0][0xba0] ;  /* 0x0002e80000087ab9 */ /* 0x000fe20000000a00 */
[----:B------:R-:W-:Y:S01]  /*f6e0*/  IMAD.MOV.U32 R4, RZ, RZ, R23 ;  /* 0x000000ffff047224 */ /* 0x000fe200078e0017 */
[----:B------:R-:W-:Y:S01]  /*f6f0*/  ISETP.GE.AND P1, PT, R19, UR10, PT ;  /* 0x0000000a13007c0c */ /* 0x000fe2000bf26270 */
[----:B0-----:R-:W-:Y:S01]  /*f700*/  IMAD.MOV.U32 R5, RZ, RZ, R10 ;  /* 0x000000ffff057224 */ /* 0x001fe200078e000a */
[----:B------:R-:W-:Y:S01]  /*f710*/  ISETP.GE.AND P2, PT, R24, UR10, PT ;  /* 0x0000000a18007c0c */ /* 0x000fe2000bf46270 */
[----:B------:R-:W-:Y:S01]  /*f720*/  IMAD R6, R8, UR8, RZ ;  /* 0x0000000808067c24 */ /* 0x000fe2000f8e02ff */
[----:B------:R-:W-:Y:S01]  /*f730*/  IADD3 R8, R23, 0x1c0, RZ ;  /* 0x000001c017087810 */ /* 0x000fe20007ffe0ff */
[C---:B------:R-:W-:Y:S01]  /*f740*/  IMAD.WIDE.U32 R4, R3.reuse, UR8, R4 ;  /* 0x0000000803047c25 */ /* 0x040fe2000f8e0004 */
[----:B------:R-:W-:Y:S01]  /*f750*/  SEL R7, RZ, 0x20, P2 ;  /* 0x00000020ff077807 */ /* 0x000fe20001000000 */
[----:B------:R-:W-:Y:S01]  /*f760*/  BSSY B1, `(.L_x_4036) ;  /* 0x0000039000017945 */ /* 0x000fe20003800000 */
[----:B------:R-:W-:Y:S01]  /*f770*/  ISETP.GE.AND P2, PT, R8, UR10, PT ;  /* 0x0000000a08007c0c */ /* 0x000fe2000bf46270 */
[----:B------:R-:W-:Y:S01]  /*f780*/  IMAD R3, R3, UR9, R6 ;  /* 0x0000000903037c24 */ /* 0x000fe2000f8e0206 */
[----:B------:R-:W-:Y:S01]  /*f790*/  ULDC.64 UR8, c[0x0][0xbe0] ;  /* 0x0002f80000087ab9 */ /* 0x000fe20000000a00 */
[----:B------:R-:W-:Y:S01]  /*f7a0*/  SEL R6, RZ, 0x10, P1 ;  /* 0x00000010ff067807 */ /* 0x000fe20000800000 */
[----:B------:R-:W-:Y:S01]  /*f7b0*/  UIMAD UR4, UR7, UR8, URZ ;  /* 0x00000008070472a4 */ /* 0x000fe2000f8e023f */
[----:B------:R-:W-:Y:S01]  /*f7c0*/  IMAD.IADD R5, R5, 0x1, R3 ;  /* 0x0000000105057824 */ /* 0x000fe200078e0203 */
[----:B------:R-:W-:Y:S01]  /*f7d0*/  MOV R8, R194 ;  /* 0x000000c200087202 */ /* 0x000fe20000000f00 */
[----:B------:R-:W-:Y:S01]  /*f7e0*/  IMAD.U32 R3, RZ, RZ, UR8 ;  /* 0x00000008ff037e24 */ /* 0x000fe2000f8e00ff */
[----:B------:R-:W-:Y:S01]  /*f7f0*/  UIMAD UR4, UR40, UR9, UR4 ;  /* 0x00000009280472a4 */ /* 0x000fe2000f8e0204 */
[----:B------:R-:W-:Y:S01]  /*f800*/  LOP3.LUT R7, R7, R9, R6, 0xfe, !PT ;  /* 0x0000000907077212 */ /* 0x000fe200078efe06 */
[----:B------:R-:W-:Y:S01]  /*f810*/  ULDC.64 UR6, c[0x0][0xbe8] ;  /* 0x0002fa0000067ab9 */ /* 0x000fe20000000a00 */
[----:B------:R-:W-:Y:S01]  /*f820*/  IMAD.WIDE.U32 R4, R3, UR40, R4 ;  /* 0x0000002803047c25 */ /* 0x000fe2000f8e0004 */
[----:B------:R-:W-:-:S02]  /*f830*/  SEL R6, RZ, 0x40, P0 ;  /* 0x00000040ff067807 */ /* 0x000fc40000000000 */
[----:B------:R-:W-:Y:S01]  /*f840*/  SHF.R.S32.HI R9, RZ, 0x1f, R194 ;  /* 0x0000001fff097819 */ /* 0x000fe200000114c2 */
[----:B------:R-:W-:Y:S01]  /*f850*/  IMAD R3, R193, -0x40, R0 ;  /* 0xffffffc0c1037824 */ /* 0x000fe200078e0200 */
[----:B------:R-:W-:Y:S01]  /*f860*/  LOP3.LUT R15, R7, R6, RZ, 0xfc, !PT ;  /* 0x00000006070f7212 */ /* 0x000fe200078efcff */
[----:B------:R-:W-:Y:S01]  /*f870*/  VIADD R5, R5, UR4 ;  /* 0x0000000405057c36 */ /* 0x000fe20008000000 */
[----:B------:R-:W-:Y:S02]  /*f880*/  UIMAD UR4, UR39, UR6, URZ ;  /* 0x00000006270472a4 */ /* 0x000fe4000f8e023f */
[----:B------:R-:W-:Y:S01]  /*f890*/  IMAD.U32 R7, RZ, RZ, UR6 ;  /* 0x00000006ff077e24 */ /* 0x000fe2000f8e00ff */
[C---:B------:R-:W-:Y:S01]  /*f8a0*/  ISETP.GE.AND P1, PT, R194.reuse, R3, PT ;  /* 0x00000003c200720c */ /* 0x040fe20003f26270 */
[----:B------:R-:W-:Y:S01]  /*f8b0*/  VIADD R0, R194, 0x20 ;  /* 0x00000020c2007836 */ /* 0x000fe20000000000 */
[----:B------:R-:W-:Y:S02]  /*f8c0*/  UIMAD UR4, UR38, UR7, UR4 ;  /* 0x00000007260472a4 */ /* 0x000fe4000f8e0204 */
[----:B------:R-:W-:-:S02]  /*f8d0*/  IMAD.WIDE.U32 R6, R7, UR38, R4 ;  /* 0x0000002607067c25 */ /* 0x000fc4000f8e0004 */
[----:B------:R-:W-:Y:S02]  /*f8e0*/  ISETP.GE.AND P0, PT, R0, R3, PT ;  /* 0x000000030000720c */ /* 0x000fe40003f06270 */
[----:B------:R-:W-:Y:S01]  /*f8f0*/  IMAD.WIDE R8, R193, 0x40, R8 ;  /* 0x00000040c1087825 */ /* 0x000fe200078e0208 */
[----:B------:R-:W-:-:S03]  /*f900*/  SEL R0, RZ, 0x80, P2 ;  /* 0x00000080ff007807 */ /* 0x000fc60001000000 */
[----:B------:R-:W-:Y:S01]  /*f910*/  VIADD R11, R7, UR4 ;  /* 0x00000004070b7c36 */ /* 0x000fe20008000000 */
        /* <DEDUP_REMOVED lines=29> */
.L_x_4037:
[----:B------:R-:W-:Y:S05]  /*faf0*/  BSYNC B1 ;  /* 0x0000000000017941 */ /* 0x000fea0003800000 */
.L_x_4036:
[----:B------:R-:W-:Y:S05]  /*fb00*/  @P0 BRA `(.L_x_4032) ;  /* 0x0000000000740947 */ /* 0x000fea0003800000 */
[----:B------:R-:W-:Y:S01]  /*fb10*/  IADD3 R3, P0, R8, 0x20, RZ ;  /* 0x0000002008037810 */ /* 0x000fe20007f1e0ff */
[----:B------:R-:W-:Y:S01]  /*fb20*/  ULDC.64 UR6, c[0x0][0xbd8] ;  /* 0x0002f60000067ab9 */ /* 0x000fe20000000a00 */
[----:B------:R-:W-:Y:S01]  /*fb30*/  MOV R4, R6 ;  /* 0x0000000600047202 */ /* 0x000fe20000000f00 */
        /* <DEDUP_REMOVED lines=11> */
[----:B------:R-:W-:Y:S01]  /*fbf0*/  ULDC.64 UR6, c[0x0][0xb80] ;  /* 0x0002e00000067ab9 */ /* 0x000fe20000000a00 */
[----:B------:R-:W-:Y:S02]  /*fc00*/  LOP3.LUT P4, RZ, R15, 0x40, RZ, 0xc0, !PT ;  /* 0x000000400fff7812 */ /* 0x000fe4000788c0ff */
[----:B------:R-:W-:Y:S01]  /*fc10*/  IMAD.IADD R3, R5, 0x1, R3 ;  /* 0x0000000105037824 */ /* 0x000fe200078e0203 */
[----:B------:R-:W-:-:S04]  /*fc20*/  LEA R6, P3, R4, UR6, 0x1 ;  /* 0x0000000604067c11 */ /* 0x000fc8000f8608ff */
        /* <DEDUP_REMOVED lines=11> */
.L_x_4032:
[----:B------:R-:W-:Y:S05]  /*fce0*/  BSYNC B0 ;  /* 0x0000000000007941 */ /* 0x000fea0003800000 */
.L_x_4026:
[----:B------:R-:W-:Y:S02]  /*fcf0*/  ULDC UR4, c[0x0][0xd14] ;  /* 0x0003450000047ab9 */ /* 0x000fe40000000800 */
[----:B------:R-:W-:-:S13]  /*fd00*/  ISETP.GE.AND P0, PT, R187, UR4, PT ;  /* 0x00000004bb007c0c */ /* 0x000fda000bf06270 */
[----:B------:R-:W-:Y:S05]  /*fd10*/  @!P0 BRA `(.L_x_4038) ;  /* 0xffffff1000a08947 */ /* 0x000fea000383ffff */
[----:B------:R-:W-:Y:S05]  /*fd20*/  EXIT ;  /* 0x000000000000794d */ /* 0x000fea0003800000 */
.L_x_3986:
[----:B------:R-:W-:-:S08]  /*fd30*/  NOP ;  /* 0x0000000000007918 */ /* 0x000fd00000000000 */
[----:B0-----:R-:W0:-:S00]  /*fd40*/  USETMAXREG.DEALLOC.CTAPOOL 0x18 ;  /* 0x00000018000079c8 */ /* 0x001e0000080e0500 */
        /* <DEDUP_REMOVED lines=60> */
.L_x_4043:
[----:B------:R-:W-:Y:S02]  /*10110*/  VIADD R6, R6, 0x1f ;  /* 0x0000001f06067836 */ /* 0x000fe40000000000 */
[----:B------:R-:W-:-:S03]  /*10120*/  IMAD.U32 R19, RZ, RZ, UR7 ;  /* 0x00000007ff137e24 */ /* 0x000fc6000f8e00ff */
        /* <DEDUP_REMOVED lines=14> */
.L_x_4042:
[----:B------:R-:W-:Y:S05]  /*10210*/  BSYNC B0 ;  /* 0x0000000000007941 */ /* 0x000fea0003800000 */
.L_x_4041:
        /* <DEDUP_REMOVED lines=25> */
.L_x_4039:
[----:B------:R-:W-:Y:S01]  /*103b0*/  IADD3 R7, -R2, R5, RZ ;  /* 0x0000000502077210 */ /* 0x000fe20007ffe1ff */
[----:B------:R-:W-:-:S04]  /*103c0*/  ULDC.64 UR8, c[0x0][0x208] ;  /* 0x0000820000087ab9 */ /* 0x000fc80000000a00 */
        /* <DEDUP_REMOVED lines=19> */
.L_x_4044:
[----:B-1----:R-:W-:Y:S01]  /*10500*/  IMAD.MOV R2, RZ, RZ, -R3 ;  /* 0x000000ffff027224 */ /* 0x002fe200078e0a03 */
[----:B--2---:R-:W-:Y:S01]  /*10510*/  IABS R4, R6 ;  /* 0x0000000600047213 */ /* 0x004fe20000000000 */
[----:B---3--:R-:W-:Y:S02]  /*10520*/  IMAD R16, R16, UR4, R7 ;  /* 0x0000000410107c24 */ /* 0x008fe4000f8e0207 */
[----:B------:R-:W-:Y:S01]  /*10530*/  IMAD R5, R2, R11, RZ ;  /* 0x0000000b02057224 */ /* 0x000fe200078e02ff */
[----:B------:R-:W-:Y:S01]  /*10540*/  IADD3 R4, RZ, -R4, RZ ;  /* 0x80000004ff047210 */ /* 0x000fe20007ffe0ff */
[----:B------:R-:W-:-:S04]  /*10550*/  IMAD.MOV.U32 R2, RZ, RZ, RZ ;  /* 0x000000ffff027224 */ /* 0x000fc800078e00ff */
        /* <DEDUP_REMOVED lines=19> */
[----:B------:R-:W-:Y:S01]  /*10690*/  VIADDMNMX R8, R3, UR4, R8, PT ;  /* 0x0000000403087c46 */ /* 0x000fe2000b800108 */
[----:B------:R-:W-:-:S03]  /*106a0*/  IMAD.IADD R4, R5, 0x1, R4 ;  /* 0x0000000105047824 */ /* 0x000fc600078e0204 */
[----:B------:R-:W-:-:S04]  /*106b0*/  IABS R7, R8 ;  /* 0x0000000800077213 */ /* 0x000fc80000000000 */
[----:B------:R-:W1:Y:S08]  /*106c0*/  I2F.RP R10, R7 ;  /* 0x00000007000a7306 */ /* 0x000e700000209400 */
[----:B-1----:R-:W1:Y:S02]  /*106d0*/  MUFU.RCP R10, R10 ;  /* 0x0000000a000a7308 */ /* 0x002e640000001000 */
[----:B-1----:R-:W-:-:S06]  /*106e0*/  IADD3 R2, R10, 0xffffffe, RZ ;  /* 0x0ffffffe0a027810 */ /* 0x002fcc0007ffe0ff */
[----:B------:R1:W2:Y:S02]  /*106f0*/  F2I.FTZ.U32.TRUNC.NTZ R3, R2 ;  /* 0x0000000200037305 */ /* 0x0002a4000021f000 */
[----:B-1----:R-:W-:Y:S02]  /*10700*/  IMAD.MOV.U32 R2, RZ, RZ, RZ ;  /* 0x000000ffff027224 */ /* 0x002fe400078e00ff */
        /* <DEDUP_REMOVED lines=23> */
.L_x_4040:
[----:B------:R-:W-:Y:S01]  /*10880*/  MOV R17, RZ ;  /* 0x000000ff00117202 */ /* 0x000fe20000000f00 */
[----:B------:R-:W-:Y:S02]  /*10890*/  IMAD.U32 R16, RZ, RZ, UR6 ;  /* 0x00000006ff107e24 */ /* 0x000fe4000f8e00ff */
[----:B------:R-:W-:-:S07]  /*108a0*/  IMAD.MOV.U32 R18, RZ, RZ, RZ ;  /* 0x000000ffff127224 */ /* 0x000fce00078e00ff */
.L_x_4045:
        /* <DEDUP_REMOVED lines=16> */
[----:B------:R-:W-:Y:S01]  /*109b0*/  ULDC UR4, c[0x0][0xc] ;  /* 0x0000030000047ab9 */ /* 0x000fe20000000800 */
[----:B------:R-:W-:Y:S01]  /*109c0*/  IMAD.MOV.U32 R2, RZ, RZ, 0x1 ;  /* 0x00000001ff027424 */ /* 0x000fe200078e00ff */
[----:B-1----:R-:W-:Y:S01]  /*109d0*/  MOV R0, UR4 ;  /* 0x0000000400007c02 */ /* 0x002fe20008000f00 */
[----:B------:R-:W-:Y:S01]  /*109e0*/  UMOV UR4, URZ ;  /* 0x0000003f00047c82 */ /* 0x000fe20008000000 */
[----:B------:R-:W-:Y:S02]  /*109f0*/  ULDC.64 UR54, c[0x0][0x198] ;  /* 0x0000660000367ab9 */ /* 0x000fe40000000a00 */
[----:B------:R-:W-:Y:S04]  /*10a00*/  STL [R1+0x4], R2 ;  /* 0x0000040201007387 */ /* 0x000fe80000100800 */
[----:B------:R-:W-:Y:S04]  /*10a10*/  STL [R1], RZ ;  /* 0x000000ff01007387 */ /* 0x000fe80000100800 */
[----:B------:R1:W-:Y:S02]  /*10a20*/  STL [R1+0x28], R0 ;  /* 0x0000280001007387 */ /* 0x0003e40000100800 */
[----:B-1----:R-:W-:-:S05]  /*10a30*/  IMAD.U32 R0, RZ, RZ, UR4 ;  /* 0x00000004ff007e24 */ /* 0x002fca000f8e00ff */
[----:B------:R1:W-:Y:S02]  /*10a40*/  STL [R1+0x24], R0 ;  /* 0x0000240001007387 */ /* 0x0003e40000100800 */
.L_x_4112:
[----:B--2---:R-:W2:Y:S01]  /*10a50*/  LDC.64 R2, c[0x0][0xd60] ;  /* 0x00035800ff027b82 */ /* 0x004ea20000000a00 */
[----:B------:R-:W-:Y:S01]  /*10a60*/  ULDC.64 UR4, c[0x0][0x208] ;  /* 0x0000820000047ab9 */ /* 0x000fe20000000a00 */
[----:B--2---:R-:W-:-:S05]  /*10a70*/  IMAD.WIDE R2, R19, 0x4, R2 ;  /* 0x0000000413027825 */ /* 0x004fca00078e0202 */
[----:B------:R-:W2:Y:S01]  /*10a80*/  LDG.E R5, desc[UR4][R2.64] ;  /* 0x0000000402057981 */ /* 0x000ea2000c1e1900 */
[----:B------:R-:W-:Y:S05]  /*10a90*/  YIELD ;  /* 0x0000000000007946 */ /* 0x000fea0003800000 */
[----:B------:R-:W-:Y:S01]  /*10aa0*/  ULDC.64 UR4, c[0x0][0xb20] ;  /* 0x0002c80000047ab9 */ /* 0x000fe20000000a00 */
[----:B-1----:R-:W-:Y:S01]  /*10ab0*/  IMAD.MOV.U32 R0, RZ, RZ, RZ ;  /* 0x000000ffff007224 */ /* 0x002fe200078e00ff */
[----:B------:R-:W-:Y:S01]  /*10ac0*/  ISETP.NE.U32.AND P0, PT, RZ, UR4, PT ;  /* 0x00000004ff007c0c */ /* 0x000fe2000bf05070 */
[----:B------:R-:W-:Y:S01]  /*10ad0*/  ULDC.64 UR8, c[0x0][0x208] ;  /* 0x0000820000087ab9 */ /* 0x000fe20000000a00 */
[----:B------:R-:W-:Y:S01]  /*10ae0*/  IMAD.MOV.U32 R8, RZ, RZ, RZ ;  /* 0x000000ffff087224 */ /* 0x000fe200078e00ff */
[----:B------:R-:W-:Y:S01]  /*10af0*/  ULDC.64 UR6, c[0x0][0xb00] ;  /* 0x0002c00000067ab9 */ /* 0x000fe20000000a00 */
[----:B------:R-:W-:-:S02]  /*10b00*/  ISETP.NE.AND.EX P0, PT, RZ, UR5, PT, P0 ;  /* 0x00000005ff007c0c */ /* 0x000fc4000bf05300 */
        /* <DEDUP_REMOVED lines=23> */
[----:B------:R-:W-:-:S04]  /*10c80*/  ISETP.NE.U32.AND P0, PT, RZ, UR6, PT ;  /* 0x00000006ff007c0c */ /* 0x000fc8000bf05070 */
[----:B------:R-:W-:Y:S01]  /*10c90*/  ISETP.NE.AND.EX P0, PT, RZ, UR7, PT, P0 ;  /* 0x00000007ff007c0c */ /* 0x000fe2000bf05300 */
[----:B--2---:R1:W-:Y:S02]  /*10ca0*/  STL [R1+0x20], R8 ;  /* 0x0000200801007387 */ /* 0x0043e40000100800 */
[----:B-1----:R-:W-:Y:S01]  /*10cb0*/  IMAD.U32 R8, RZ, RZ, UR4 ;  /* 0x00000004ff087e24 */ /* 0x002fe2000f8e00ff */
[----:B------:R-:W-:Y:S02]  /*10cc0*/  ULDC.64 UR4, c[0x0][0x3f8] ;  /* 0x0000fe0000047ab9 */ /* 0x000fe40000000a00 */
[----:B------:R-:W-:-:S03]  /*10cd0*/  UISETP.NE.U32.AND UP0, UPT, UR4, URZ, UPT ;  /* 0x0000003f0400728c */ /* 0x000fc6000bf05070 */
[----:B------:R-:W-:Y:S01]  /*10ce0*/  ULDC UR4, c[0x0][0x404] ;  /* 0x0001010000047ab9 */ /* 0x000fe20000000800 */
[----:B------:R-:W-:Y:S01]  /*10cf0*/  UISETP.NE.AND.EX UP0, UPT, UR5, URZ, UPT, UP0 ;  /* 0x0000003f0500728c */ /* 0x000fe2000bf05300 */
[----:B------:R1:W5:Y:S02]  /*10d00*/  @P1 LDG.E R8, desc[UR8][R6.64] ;  /* 0x0000000806081981 */ /* 0x000364000c1e1900 */
[----:B------:R-:W-:Y:S01]  /*10d10*/  ULDC UR5, c[0x0][0x2e0] ;  /* 0x0000b80000057ab9 */ /* 0x000fe20000000800 */
[----:B------:R-:W-:-:S04]  /*10d20*/  USEL UR4, UR4, 0x1, UP0 ;  /* 0x0000000104047887 */ /* 0x000fc80008000000 */
[----:B------:R-:W-:-:S06]  /*10d30*/  UIMAD UR4, UR4, UR5, URZ ;  /* 0x00000005040472a4 */ /* 0x000fcc000f8e023f */
[----:B-1----:R-:W-:Y:S01]  /*10d40*/  MOV R6, UR4 ;  /* 0x0000000400067c02 */ /* 0x002fe20008000f00 */
[----:B------:R-:W-:Y:S06]  /*10d50*/  @P1 BRA `(.L_x_4047) ;  /* 0x0000000000141947 */ /* 0x000fec0003800000 */
[----:B------:R-:W-:Y:S05]  /*10d60*/  @!P2 BRA `(.L_x_4047) ;  /* 0x000000000010a947 */ /* 0x000fea0003800000 */
[----:B------:R-:W-:Y:S02]  /*10d70*/  ULDC.64 UR4, c[0x0][0x208] ;  /* 0x0000820000047ab9 */ /* 0x000fe40000000a00 */
[----:B-----5:R-:W2:Y:S04]  /*10d80*/  LDG.E R8, desc[UR4][R2.64] ;  /* 0x0000000402087981 */ /* 0x020ea8000c1e1900 */
[----:B------:R-:W2:Y:S02]  /*10d90*/  LDG.E R2, desc[UR4][R2.64+0x4] ;  /* 0x0000040402027981 */ /* 0x000ea4000c1e1900 */
[----:B--2---:R-:W-:-:S07]  /*10da0*/  IMAD.IADD R8, R2, 0x1, -R8 ;  /* 0x0000000102087824 */ /* 0x004fce00078e0a08 */
.L_x_4047:
[----:B------:R-:W-:Y:S01]  /*10db0*/  IMAD.MOV.U32 R2, RZ, RZ, RZ ;  /* 0x000000ffff027224 */ /* 0x000fe200078e00ff */
[----:B------:R-:W-:-:S05]  /*10dc0*/  ULDC.64 UR4, c[0x0][0x208] ;  /* 0x0000820000047ab9 */ /* 0x000fca0000000a00 */
[----:B------:R-:W2:Y:S01]  /*10dd0*/  @P0 LDG.E R2, desc[UR4][R4.64] ;  /* 0x0000000404020981 */ /* 0x000ea2000c1e1900 */
[----:B------:R-:W-:Y:S02]  /*10de0*/  ULDC.64 UR4, c[0x0][0xb18] ;  /* 0x0002c60000047ab9 */ /* 0x000fe40000000a00 */
[----:B------:R-:W-:-:S04]  /*10df0*/  ISETP.NE.U32.AND P1, PT, RZ, UR4, PT ;  /* 0x00000004ff007c0c */ /* 0x000fc8000bf25070 */
[----:B------:R-:W-:Y:S01]  /*10e00*/  ISETP.NE.AND.EX P1, PT, RZ, UR5, PT, P1 ;  /* 0x00000005ff007c0c */ /* 0x000fe2000bf25310 */
[----:B--2--5:R-:W-:-:S05]  /*10e10*/  IMAD.IADD R2, R2, 0x1, R0 ;  /* 0x0000000102027824 */ /* 0x024fca00078e0200 */
[----:B------:R1:W-:Y:S07]  /*10e20*/  STL [R1+0x8], R2 ;  /* 0x0000080201007387 */ /* 0x0003ee0000100800 */
[----:B------:R-:W-:Y:S05]  /*10e30*/  @!P1 BRA `(.L_x_4048) ;  /* 0x0000000000149947 */ /* 0x000fea0003800000 */
[----:B-1----:R-:W-:Y:S01]  /*10e40*/  IADD3 R2, P0, R10, UR4, RZ ;  /* 0x000000040a027c10 */ /* 0x002fe2000ff1e0ff */
[----:B------:R-:W-:-:S03]  /*10e50*/  ULDC.64 UR6, c[0x0][0x208] ;  /* 0x0000820000067ab9 */ /* 0x000fc60000000a00 */
[----:B------:R-:W-:-:S05]  /*10e60*/  IADD3.X R3, R9, UR5, RZ, P0, !PT ;  /* 0x0000000509037c10 */ /* 0x000fca00087fe4ff */
[----:B------:R1:W5:Y:S01]  /*10e70*/  LDG.E R6, desc[UR6][R2.64] ;  /* 0x0000000602067981 */ /* 0x000362000c1e1900 */
[----:B------:R-:W-:Y:S05]  /*10e80*/  BRA `(.L_x_4049) ;  /* 0x0000000000147947 */ /* 0x000fea0003800000 */
.L_x_4048:
[----:B------:R-:W-:Y:S05]  /*10e90*/  @!P0 BRA `(.L_x_4049) ;  /* 0x0000000000108947 */ /* 0x000fea0003800000 */
[----:B------:R-:W-:Y:S02]  /*10ea0*/  ULDC.64 UR4, c[0x0][0x208] ;  /* 0x0000820000047ab9 */ /* 0x000fe40000000a00 */
[----:B------:R-:W2:Y:S04]  /*10eb0*/  LDG.E R6, desc[UR4][R4.64] ;  /* 0x0000000404067981 */ /* 0x000ea8000c1e1900 */
[----:B------:R-:W2:Y:S02]  /*10ec0*/  LDG.E R3, desc[UR4][R4.64+0x4] ;  /* 0x0000040404037981 */ /* 0x000ea4000c1e1900 */
[----:B--2---:R-:W-:-:S07]  /*10ed0*/  IMAD.IADD R6, R3, 0x1, -R6 ;  /* 0x0000000103067824 */ /* 0x004fce00078e0a06 */
.L_x_4049:
[----:B-1---5:R-:W-:Y:S01]  /*10ee0*/  IMAD.IADD R3, R6, 0x1, -R0 ;  /* 0x0000000106037824 */ /* 0x022fe200078e0a00 */
[----:B------:R-:W-:Y:S01]  /*10ef0*/  LEA R0, R17, 0x7f, 0x6 ;  /* 0x0000007f11007811 */ /* 0x000fe200078e30ff */
[----:B------:R-:W-:Y:S03]  /*10f00*/  BSSY B6, `(.L_x_4050) ;  /* 0x0000349000067945 */ /* 0x000fe60003800000 */
[C---:B------:R-:W-:Y:S02]  /*10f10*/  IADD3 R8, R3.reuse, R0, -R8 ;  /* 0x0000000003087210 */ /* 0x040fe40007ffe808 */
[----:B------:R-:W-:-:S04]  /*10f20*/  IADD3 R3, R3, 0x3f, RZ ;  /* 0x0000003f03037810 */ /* 0x000fc80007ffe0ff */
[----:B------:R-:W-:-:S04]  /*10f30*/  SHF.R.S32.HI R0, RZ, 0x1f, R3 ;  /* 0x0000001fff007819 */ /* 0x000fc80000011403 */
[----:B------:R-:W-:Y:S02]  /*10f40*/  LEA.HI R0, R0, R3, RZ, 0x6 ;  /* 0x0000000300007211 */ /* 0x000fe400078f30ff */
[----:B------:R-:W-:Y:S02]  /*10f50*/  SHF.R.S32.HI R3, RZ, 0x1f, R8 ;  /* 0x0000001fff037819 */ /* 0x000fe40000011408 */
[----:B------:R-:W-:Y:S02]  /*10f60*/  SHF.R.S32.HI R0, RZ, 0x6, R0 ;  /* 0x00000006ff007819 */ /* 0x000fe40000011400 */
[----:B------:R-:W-:-:S04]  /*10f70*/  LEA.HI R3, R3, R8, RZ, 0x6 ;  /* 0x0000000803037211 */ /* 0x000fc800078f30ff */
[----:B------:R-:W-:-:S04]  /*10f80*/  SHF.R.S32.HI R3, RZ, 0x6, R3 ;  /* 0x00000006ff037819 */ /* 0x000fc80000011403 */
[----:B------:R-:W-:-:S04]  /*10f90*/  VIMNMX R2, R0, R3, PT ;  /* 0x0000000300027248 */ /* 0x000fc80003fe0100 */
[----:B------:R-:W-:Y:S01]  /*10fa0*/  ISETP.GT.AND P0, PT, R2, RZ, PT ;  /* 0x000000ff0200720c */ /* 0x000fe20003f04270 */
[----:B------:R1:W-:-:S12]  /*10fb0*/  STL [R1+0x14], R2 ;  /* 0x0000140201007387 */ /* 0x0003d80000100800 */
[----:B-1----:R-:W-:Y:S05]  /*10fc0*/  @P0 BRA `(.L_x_4051) ;  /* 0x0000000000500947 */ /* 0x002fea0003800000 */
[----:B------:R-:W1:Y:S02]  /*10fd0*/  S2R R2, SR_TID.X ;  /* 0x0000000000027919 */ /* 0x000e640000002100 */
[----:B-1----:R-:W-:-:S04]  /*10fe0*/  LOP3.LUT R2, R2, 0x1f, RZ, 0xc0, !PT ;  /* 0x0000001f02027812 */ /* 0x002fc800078ec0ff */
[----:B------:R-:W-:-:S13]  /*10ff0*/  ISETP.NE.AND P1, PT, R2, RZ, PT ;  /* 0x000000ff0200720c */ /* 0x000fda0003f25270 */
[----:B------:R-:W-:Y:S05]  /*11000*/  @P1 BRA `(.L_x_4052) ;  /* 0x0000003000e01947 */ /* 0x000fea0003800000 */
[----:B------:R-:W2:Y:S01]  /*11010*/  LDL R2, [R1+0x28] ;  /* 0x0000280001027983 */ /* 0x000ea20000100800 */
[----:B------:R-:W-:Y:S01]  /*11020*/  VOTEU.ANY UR4, UPT, PT ;  /* 0x0000000000047886 */ /* 0x000fe200038e0100 */
[----:B------:R-:W-:Y:S01]  /*11030*/  ULDC.64 UR6, c[0x0][0x208] ;  /* 0x0000820000067ab9 */ /* 0x000fe20000000a00 */
[----:B------:R-:W1:Y:S01]  /*11040*/  FLO.U32 R0, UR4 ;  /* 0x0000000400007d00 */ /* 0x000e6200080e0000 */
[----:B------:R-:W1:Y:S07]  /*11050*/  S2R R7, SR_LANEID ;  /* 0x0000000000077919 */ /* 0x000e6e0000000000 */
[----:B------:R-:W3:Y:S01]  /*11060*/  POPC R5, UR4 ;  /* 0x0000000400057d09 */ /* 0x000ee20008000000 */
[----:B-1----:R-:W-:-:S02]  /*11070*/  ISETP.EQ.U32.AND P0, PT, R0, R7, PT ;  /* 0x000000070000720c */ /* 0x002fc40003f02070 */
[----:B--2---:R-:W-:Y:S02]  /*11080*/  R2UR UR5, R2 ;  /* 0x00000000020572ca */ /* 0x004fe400000e0000 */
[----:B------:R-:W3:Y:S09]  /*11090*/  LDC.64 R2, c[0x0][0xd38] ;  /* 0x00034e00ff027b82 */ /* 0x000ef20000000a00 */
[----:B---3--:R-:W2:Y:S01]  /*110a0*/  @P0 ATOMG.E.ADD.STRONG.GPU PT, R3, desc[UR6][R2.64], R5 ;  /* 0x00000005020309a8 */ /* 0x008ea200081ee1c6 */
[----:B------:R-:W1:Y:S02]  /*110b0*/  S2R R4, SR_LTMASK ;  /* 0x0000000000047919 */ /* 0x000e640000003900 */
[----:B-1----:R-:W-:-:S04]  /*110c0*/  LOP3.LUT R4, R4, UR4, RZ, 0xc0, !PT ;  /* 0x0000000404047c12 */ /* 0x002fc8000f8ec0ff */
[----:B------:R-:W1:Y:S01]  /*110d0*/  POPC R7, R4 ;  /* 0x0000000400077309 */ /* 0x000e620000000000 */
[----:B--2---:R-:W1:Y:S02]  /*110e0*/  SHFL.IDX PT, R0, R3, R0, 0x1f ;  /* 0x00001f0003007589 */ /* 0x004e6400000e0000 */
[----:B-1----:R-:W-:Y:S01]  /*110f0*/  IADD3 R16, R0, UR5, R7 ;  /* 0x0000000500107c10 */ /* 0x002fe2000fffe007 */
[----:B------:R-:W-:Y:S06]  /*11100*/  BRA `(.L_x_4052) ;  /* 0x0000003000a07947 */ /* 0x000fec0003800000 */
.L_x_4051:
        /* <DEDUP_REMOVED lines=23> */
.L_x_4053:
        /* <DEDUP_REMOVED lines=11> */
[----:B------:R-:W-:Y:S01]  /*11330*/  MOV R8, 0x70 ;  /* 0x0000007000087802 */ /* 0x000fe20000000f00 */
[----:B------:R-:W-:Y:S02]  /*11340*/  IMAD.U32 R6, RZ, RZ, UR8 ;  /* 0x00000008ff067e24 */ /* 0x000fe4000f8e00ff */
[----:B------:R-:W-:-:S02]  /*11350*/  IMAD.U32 R7, RZ, RZ, UR9 ;  /* 0x00000009ff077e24 */ /* 0x000fc4000f8e00ff */
[----:B------:R-:W-:Y:S02]  /*11360*/  IMAD.U32 R10, RZ, RZ, UR4 ;  /* 0x00000004ff0a7e24 */ /* 0x000fe4000f8e00ff */
[----:B------:R-:W-:Y:S02]  /*11370*/  IMAD.U32 R11, RZ, RZ, UR5 ;  /* 0x00000005ff0b7e24 */ /* 0x000fe4000f8e00ff */
[----:B------:R-:W-:Y:S02]  /*11380*/  IMAD.MOV.U32 R12, RZ, RZ, 0x1 ;  /* 0x00000001ff0c7424 */ /* 0x000fe400078e00ff */
[----:B01----:R-:W-:-:S07]  /*11390*/  IMAD.MOV.U32 R13, RZ, RZ, RZ ;  /* 0x000000ffff0d7224 */ /* 0x003fce00078e00ff */
[----:B------:R-:W-:-:S07]  /*113a0*/  LEPC R20, `(.L_x_4055) ;  /* 0x000000001014794e */ /* 0x000fce0000000000 */
[----:B--2---:R-:W-:Y:S05]  /*113b0*/  CALL.ABS.NOINC R2 ;  /* 0x0000000002007343 */ /* 0x004fea0003c00000 */
.L_x_4055:
        /* <DEDUP_REMOVED lines=16> */
.L_x_4054:
[----:B------:R-:W2:Y:S01]  /*114c0*/  LDL.LU R2, [R1+0x18] ;  /* 0x0000180001027983 */ /* 0x000ea20000300800 */
[----:B------:R-:W-:Y:S01]  /*114d0*/  ULDC.64 UR4, c[0x0][0xaf0] ;  /* 0x0002bc0000047ab9 */ /* 0x000fe20000000a00 */
[----:B------:R-:W1:Y:S02]  /*114e0*/  LDC R4, c[0x0][0x428] ;  /* 0x00010a00ff047b82 */ /* 0x000e640000000800 */
[----:B------:R-:W3:Y:S04]  /*114f0*/  LDL.LU R0, [R1+0x1c] ;  /* 0x00001c0001007983 */ /* 0x000ee80000300800 */
[----:B------:R-:W4:Y:S04]  /*11500*/  LDL.LU R9, [R1+0x10] ;  /* 0x0000100001097983 */ /* 0x000f280000300800 */
[----:B------:R-:W4:Y:S01]  /*11510*/  LDL.LU R8, [R1+0x20] ;  /* 0x0000200001087983 */ /* 0x000f220000300800 */
[----:B------:R-:W-:Y:S01]  /*11520*/  ISETP.NE.U32.AND P0, PT, RZ, UR4, PT ;  /* 0x00000004ff007c0c */ /* 0x000fe2000bf05070 */
[----:B------:R-:W-:-:S03]  /*11530*/  ULDC.64 UR6, c[0x0][0x208] ;  /* 0x0000820000067ab9 */ /* 0x000fc60000000a00 */
        /* <DEDUP_REMOVED lines=11> */
[----:B----4-:R-:W-:-:S06]  /*115f0*/  MOV R0, R9 ;  /* 0x0000000900007202 */ /* 0x010fcc0000000f00 */
[----:B------:R0:W5:Y:S01]  /*11600*/  @P0 LDG.E R0, desc[UR6][R2.64] ;  /* 0x0000000602000981 */ /* 0x000162000c1e1900 */
[----:B-1----:R-:W-:Y:S01]  /*11610*/  ISETP.NE.AND P0, PT, R4, 0x1, PT ;  /* 0x000000010400780c */ /* 0x002fe20003f05270 */
[----:B------:R-:W-:Y:S01]  /*11620*/  IMAD.MOV.U32 R4, RZ, RZ, R18 ;  /* 0x000000ffff047224 */ /* 0x000fe200078e0012 */
[----:B------:R-:W-:Y:S01]  /*11630*/  PLOP3.LUT P1, PT, P6, PT, PT, 0x8, 0x0 ;  /* 0x000000000000781c */ /* 0x000fe2000372e170 */
[----:B------:R-:W-:-:S10]  /*11640*/  IMAD R17, R17, 0x40, R8 ;  /* 0x0000004011117824 */ /* 0x000fd400078e0208 */
[----:B------:R-:W1:Y:S08]  /*11650*/  @P0 LDC R7, c[0x0][0x42c] ;  /* 0x00010b00ff070b82 */ /* 0x000e700000000800 */
[----:B------:R-:W2:Y:S01]  /*11660*/  @P0 LDC R5, c[0x0][0x430] ;  /* 0x00010c00ff050b82 */ /* 0x000ea20000000800 */
[----:B-1----:R-:W-:-:S05]  /*11670*/  @P0 IMAD.HI.U32 R6, R18, R7, RZ ;  /* 0x0000000712060227 */ /* 0x002fca00078e00ff */
[----:B--2---:R-:W-:Y:S02]  /*11680*/  @P0 SHF.R.U32.HI R4, RZ, R5, R6 ;  /* 0x00000005ff040219 */ /* 0x004fe40000011606 */
[----:B------:R-:W-:-:S04]  /*11690*/  ISETP.NE.U32.AND P0, PT, RZ, UR4, PT ;  /* 0x00000004ff007c0c */ /* 0x000fc8000bf05070 */
[----:B------:R-:W-:-:S04]  /*116a0*/  ISETP.NE.AND.EX P0, PT, RZ, UR5, PT, P0 ;  /* 0x00000005ff007c0c */ /* 0x000fc8000bf05300 */
[----:B0-----:R-:W-:-:S09]  /*116b0*/  SEL R6, R9, RZ, !P0 ;  /* 0x000000ff09067207 */ /* 0x001fd20004000000 */
.L_x_4056:
        /* <DEDUP_REMOVED lines=19> */
.L_x_4128:
[----:B------:R-:W-:Y:S01]  /*117f0*/  UMOV UR4, 0xffffffff ;  /* 0xffffffff00047882 */ /* 0x000fe20000000000 */
[----:B------:R-:W-:Y:S02]  /*11800*/  SHF.R.S32.HI R5, RZ, 0x1f, R0 ;  /* 0x0000001fff057819 */ /* 0x000fe40000011400 */
[----:B------:R-:W-:Y:S05]  /*11810*/  BRA.DIV UR4, `(.L_x_4058) ;  /* 0x0000003e04bc7947 */ /* 0x000fea000b800000 */
[----:B------:R-:W-:-:S13]  /*11820*/  ELECT P6, URZ, PT ;  /* 0x00000000003f782f */ /* 0x000fda00038c0000 */
.L_x_4131:
[----:B------:R-:W-:Y:S05]  /*11830*/  @!P6 BRA `(.L_x_4059) ;  /* 0x0000000000fce947 */ /* 0x000fea0003800000 */
[----:B------:R-:W-:-:S04]  /*11840*/  ISETP.NE.U32.AND P0, PT, R2, RZ, PT ;  /* 0x000000ff0200720c */ /* 0x000fc80003f05070 */
[----:B------:R-:W-:-:S13]  /*11850*/  ISETP.NE.AND.EX P0, PT, R3, RZ, PT, P0 ;  /* 0x000000ff0300720c */ /* 0x000fda0003f05300 */
[----:B------:R-:W-:Y:S05]  /*11860*/  @!P0 BRA `(.L_x_4060) ;  /* 0x0000000000488947 */ /* 0x000fea0003800000 */
[----:B------:R-:W0:Y:S01]  /*11870*/  LDC R11, c[0x0][0x41c] ;  /* 0x00010700ff0b7b82 */ /* 0x000e220000000800 */
[----:B------:R-:W-:Y:S01]  /*11880*/  ULDC.64 UR4, c[0x0][0x408] ;  /* 0x0001020000047ab9 */ /* 0x000fe20000000a00 */
[----:B------:R-:W-:Y:S01]  /*11890*/  ULDC.64 UR6, c[0x0][0x208] ;  /* 0x0000820000067ab9 */ /* 0x000fe20000000a00 */
[----:B0-----:R-:W-:-:S13]  /*118a0*/  ISETP.NE.AND P0, PT, R11, 0x1, PT ;  /* 0x000000010b00780c */ /* 0x001fda0003f05270 */
[----:B------:R-:W0:Y:S02]  /*118b0*/  @P0 LDC.64 R8, c[0x0][0x420] ;  /* 0x00010800ff080b82 */ /* 0x000e240000000a00 */
[----:B0-----:R-:W-:-:S04]  /*118c0*/  @P0 IMAD.HI.U32 R10, R7, R8, RZ ;  /* 0x00000008070a0227 */ /* 0x001fc800078e00ff */
        /* <DEDUP_REMOVED lines=9> */
[----:B------:R-:W-:-:S04]  /*11960*/  LEA R10, P0, R8, R2, 0x2 ;  /* 0x00000002080a7211 */ /* 0x000fc800078010ff */
[----:B------:R-:W-:-:S05]  /*11970*/  LEA.HI.X R11, R8, R3, R9, 0x2, P0 ;  /* 0x00000003080b7211 */ /* 0x000fca00000f1409 */
[----:B------:R0:W5:Y:S04]  /*11980*/  LDG.E R9, desc[UR6][R10.64] ;  /* 0x000000060a097981 */ /* 0x000168000c1e1900 */
.L_x_4060:
        /* <DEDUP_REMOVED lines=9> */
.L_x_4132:
        /* <DEDUP_REMOVED lines=11> */
.L_x_4062:
        /* <DEDUP_REMOVED lines=22> */
.L_x_4059:
        /* <DEDUP_REMOVED lines=81> */
.L_x_4064:
[----:B------:R-:W-:Y:S05]  /*12140*/  BSYNC B0 ;  /* 0x0000000000007941 */ /* 0x000fea0003800000 */
.L_x_4063:
        /* <DEDUP_REMOVED lines=12> */
.L_x_4133:
        /* <DEDUP_REMOVED lines=13> */
.L_x_4134:
        /* <DEDUP_REMOVED lines=11> */
.L_x_4069:
        /* <DEDUP_REMOVED lines=57> */
.L_x_4067:
[----:B------:R-:W-:Y:S05]  /*12720*/  BSYNC B0 ;  /* 0x0000000000007941 */ /* 0x000fea0003800000 */
.L_x_4066:
        /* <DEDUP_REMOVED lines=44> */
.L_x_4076:
[----:B-1----:R-:W1:Y:S01]  /*129f0*/  S2R R3, SR_CgaCtaId ;  /* 0x0000000000037919 */ /* 0x002e620000008800 */
[----:B------:R-:W-:-:S04]  /*12a00*/  MOV R2, 0x400 ;  /* 0x0000040000027802 */ /* 0x000fc80000000f00 */
[----:B-1----:R-:W-:Y:S02]  /*12a10*/  LEA R2, R3, R2, 0x18 ;  /* 0x0000000203027211 */ /* 0x002fe400078ec0ff */
[----:B------:R-:W-:-:S03]  /*12a20*/  SHF.L.U32 R3, R12, 0x1f, RZ ;  /* 0x0000001f0c037819 */ /* 0x000fc600000006ff */
[----:B------:R-:W-:-:S04]  /*12a30*/  IMAD R2, R13, 0x8, R2 ;  /* 0x000000080d027824 */ /* 0x000fc800078e0202 */
[----:B------:R-:W1:Y:S02]  /*12a40*/  SYNCS.PHASECHK.TRANS64.TRYWAIT P0, [R2+URZ+0x38840], R3 ;  /* 0x03884003020075a7 */ /* 0x000e64000800017f */
[----:B-1----:R-:W-:Y:S05]  /*12a50*/  @!P0 BRA `(.L_x_4077) ;  /* 0x0000002c00948947 */ /* 0x002fea0003800000 */
.L_x_4135:
        /* <DEDUP_REMOVED lines=11> */
.L_x_4078:
[----:B--2---:R-:W2:Y:S01]  /*12b10*/  LDL R6, [R1] ;  /* 0x0000000001067983 */ /* 0x004ea20000100800 */
        /* <DEDUP_REMOVED lines=19> */
[----:B------:R-:W2:Y:S02]  /*12c50*/  SYNCS.PHASECHK.TRANS64.TRYWAIT P0, [R2+URZ+0x38860], R3 ;  /* 0x03886003020075a7 */ /* 0x000ea4000800017f */
[----:B0-2---:R-:W-:Y:S05]  /*12c60*/  @!P0 BRA `(.L_x_4079) ;  /* 0x0000002c00248947 */ /* 0x005fea0003800000 */
.L_x_4136:
        /* <DEDUP_REMOVED lines=8> */
.L_x_4080:
        /* <DEDUP_REMOVED lines=54> */
.L_x_4075:
[----:B------:R-:W-:Y:S05]  /*13050*/  BSYNC B2 ;  /* 0x0000000000027941 */ /* 0x000fea0003800000 */
.L_x_4074:
[----:B------:R-:W2:Y:S02]  /*13060*/  LDL.LU R2, [R1+0x14] ;  /* 0x0000140001027983 */ /* 0x000ea40000300800 */
[----:B--2---:R-:W-:-:S07]  /*13070*/  VIADD R8, R2, 0xfffffffd ;  /* 0xfffffffd02087836 */ /* 0x004fce0000000000 */
.L_x_4073:
[----:B------:R-:W-:Y:S05]  /*13080*/  BSYNC B1 ;  /* 0x0000000000017941 */ /* 0x000fea0003800000 */
.L_x_4072:
[----:B------:R-:W-:-:S13]  /*13090*/  ISETP.NE.AND P0, PT, R10, RZ, PT ;  /* 0x000000ff0a00720c */ /* 0x000fda0003f05270 */
[----:B------:R-:W-:Y:S05]  /*130a0*/  @!P0 BRA `(.L_x_4071) ;  /* 0x00000010003c8947 */ /* 0x000fea0003800000 */
.L_x_4095:
        /* <DEDUP_REMOVED lines=10> */
[----:B------:R-:W-:Y:S01]  /*13150*/  ISETP.NE.U32.AND P0, PT, RZ, UR38, PT ;  /* 0x00000026ff007c0c */ /* 0x000fe2000bf05070 */
[----:B0-----:R-:W-:-:S03]  /*13160*/  IMAD.MOV.U32 R12, RZ, RZ, R8 ;  /* 0x000000ffff0c7224 */ /* 0x001fc600078e0008 */
[----:B------:R-:W-:-:S13]  /*13170*/  ISETP.NE.AND.EX P0, PT, RZ, UR39, PT, P0 ;  /* 0x00000027ff007c0c */ /* 0x000fda000bf05300 */
[----:B------:R-:W-:Y:S05]  /*13180*/  @!P0 BRA `(.L_x_4083) ;  /* 0x0000000000488947 */ /* 0x000fea0003800000 */
[----:B------:R-:W0:Y:S01]  /*13190*/  LDC R12, c[0x0][0x41c] ;  /* 0x00010700ff0c7b82 */ /* 0x000e220000000800 */
[----:B------:R-:W-:Y:S01]  /*131a0*/  IMAD.MOV.U32 R9, RZ, RZ, R8 ;  /* 0x000000ffff097224 */ /* 0x000fe200078e0008 */
[----:B------:R-:W-:Y:S01]  /*131b0*/  ULDC.64 UR4, c[0x0][0x208] ;  /* 0x0000820000047ab9 */ /* 0x000fe20000000a00 */
[----:B------:R-:W-:-:S04]  /*131c0*/  IMAD R7, R5, UR46, RZ ;  /* 0x0000002e05077c24 */ /* 0x000fc8000f8e02ff */
[----:B------:R-:W-:Y:S01]  /*131d0*/  IMAD R6, R0, UR47, R7 ;  /* 0x0000002f00067c24 */ /* 0x000fe2000f8e0207 */
[----:B0-----:R-:W-:-:S13]  /*131e0*/  ISETP.NE.AND P0, PT, R12, 0x1, PT ;  /* 0x000000010c00780c */ /* 0x001fda0003f05270 */
        /* <DEDUP_REMOVED lines=10> */
[----:B------:R0:W5:Y:S01]  /*13290*/  LDG.E R9, desc[UR4][R6.64] ;  /* 0x0000000406097981 */ /* 0x000162000c1e1900 */
[----:B------:R-:W-:-:S07]  /*132a0*/  IMAD R12, R12, R3, R8 ;  /* 0x000000030c0c7224 */ /* 0x000fce00078e0208 */
.L_x_4083:
[----:B------:R-:W1:Y:S01]  /*132b0*/  S2R R3, SR_CgaCtaId ;  /* 0x0000000000037919 */ /* 0x000e620000008800 */
[----:B------:R-:W-:-:S04]  /*132c0*/  MOV R2, 0x400 ;  /* 0x0000040000027802 */ /* 0x000fc80000000f00 */
[----:B-1----:R-:W-:Y:S02]  /*132d0*/  LEA R2, R3, R2, 0x18 ;  /* 0x0000000203027211 */ /* 0x002fe400078ec0ff */
[----:B------:R-:W-:-:S03]  /*132e0*/  SHF.L.U32 R3, R11, 0x1f, RZ ;  /* 0x0000001f0b037819 */ /* 0x000fc600000006ff */
[----:B------:R-:W-:-:S04]  /*132f0*/  IMAD R2, R10, 0x8, R2 ;  /* 0x000000080a027824 */ /* 0x000fc800078e0202 */
[----:B------:R-:W1:Y:S02]  /*13300*/  SYNCS.PHASECHK.TRANS64.TRYWAIT P0, [R2+URZ+0x38840], R3 ;  /* 0x03884003020075a7 */ /* 0x000e64000800017f */
[----:B-1----:R-:W-:Y:S05]  /*13310*/  @!P0 BRA `(.L_x_4084) ;  /* 0x00000024008c8947 */ /* 0x002fea0003800000 */
.L_x_4137:
[----:B0-----:R-:W0:Y:S02]  /*13320*/  S2R R6, SR_TID.X ;  /* 0x0000000000067919 */ /* 0x001e240000002100 */
[----:B0-----:R-:W-:-:S04]  /*13330*/  LOP3.LUT R6, R6, 0x7f, RZ, 0xc0, !PT ;  /* 0x0000007f06067812 */ /* 0x001fc800078ec0ff */
[----:B------:R-:W-:-:S13]  /*13340*/  ISETP.NE.AND P0, PT, R6, RZ, PT ;  /* 0x000000ff0600720c */ /* 0x000fda0003f05270 */
[----:B------:R-:W-:Y:S05]  /*13350*/  @P0 BRA `(.L_x_4085) ;  /* 0x00000000001c0947 */ /* 0x000fea0003800000 */
[----:B------:R-:W0:Y:S01]  /*13360*/  S2R R6, SR_TID.X ;  /* 0x0000000000067919 */ /* 0x000e220000002100 */
[----:B------:R-:W-:-:S04]  /*13370*/  IMAD.MOV.U32 R7, RZ, RZ, 0x2000 ;  /* 0x00002000ff077424 */ /* 0x000fc800078e00ff */
[----:B------:R2:W-:Y:S01]  /*13380*/  SYNCS.ARRIVE.TRANS64 RZ, [R2+URZ+0x38830], R7 ;  /* 0x0388300702ff79a7 */ /* 0x0005e2000800003f */
[----:B0-----:R-:W-:-:S04]  /*13390*/  LOP3.LUT R6, R6, 0x1f, RZ, 0xc0, !PT ;  /* 0x0000001f06067812 */ /* 0x001fc800078ec0ff */
[----:B------:R-:W-:-:S13]  /*133a0*/  ISETP.NE.AND P1, PT, R6, RZ, PT ;  /* 0x000000ff0600720c */ /* 0x000fda0003f25270 */
[----:B--2---:R-:W-:Y:S05]  /*133b0*/  @!P1 BRA `(.L_x_4085) ;  /* 0x0000000000049947 */ /* 0x004fea0003800000 */
[----:B------:R-:W-:Y:S01]  /*133c0*/  BPT.TRAP 0x1 ;  /* 0x000000040000795c */ /* 0x000fe20000300000 */
.L_x_4085:
[----:B------:R-:W2:Y:S01]  /*133d0*/  LDL R7, [R1+0x8] ;  /* 0x0000080001077983 */ /* 0x000ea20000100800 */
        /* <DEDUP_REMOVED lines=20> */
.L_x_4138:
[----:B------:R-:W-:Y:S05]  /*13520*/  @P0 BRA `(.L_x_4087) ;  /* 0x00000000001c0947 */ /* 0x000fea0003800000 */
[----:B------:R-:W2:Y:S01]  /*13530*/  S2R R7, SR_TID.X ;  /* 0x0000000000077919 */ /* 0x000ea20000002100 */
[----:B01----:R-:W-:-:S04]  /*13540*/  MOV R3, 0x10000 ;  /* 0x0001000000037802 */ /* 0x003fc80000000f00 */
[----:B------:R3:W-:Y:S01]  /*13550*/  SYNCS.ARRIVE.TRANS64 RZ, [R2+URZ+0x38850], R3 ;  /* 0x0388500302ff79a7 */ /* 0x0007e2000800003f */
[----:B--2---:R-:W-:-:S04]  /*13560*/  LOP3.LUT R7, R7, 0x1f, RZ, 0xc0, !PT ;  /* 0x0000001f07077812 */ /* 0x004fc800078ec0ff */
[----:B------:R-:W-:-:S13]  /*13570*/  ISETP.NE.AND P1, PT, R7, RZ, PT ;  /* 0x000000ff0700720c */ /* 0x000fda0003f25270 */
[----:B---3--:R-:W-:Y:S05]  /*13580*/  @!P1 BRA `(.L_x_4087) ;  /* 0x0000000000049947 */ /* 0x008fea0003800000 */
[----:B------:R-:W-:Y:S01]  /*13590*/  BPT.TRAP 0x1 ;  /* 0x000000040000795c */ /* 0x000fe20000300000 */
.L_x_4087:
[----:B------:R-:W2:Y:S01]  /*135a0*/  S2R R7, SR_CgaCtaId ;  /* 0x0000000000077919 */ /* 0x000ea20000008800 */
[----:B01----:R-:W-:Y:S01]  /*135b0*/  MOV R3, 0x400 ;  /* 0x0000040000037802 */ /* 0x003fe20000000f00 */
        /* <DEDUP_REMOVED lines=51> */
.L_x_4082:
[----:B------:R-:W-:Y:S05]  /*138f0*/  BSYNC B1 ;  /* 0x0000000000017941 */ /* 0x000fea0003800000 */
.L_x_4081:
        /* <DEDUP_REMOVED lines=13> */
[----:B------:R-:W1:Y:S01]  /*139d0*/  LDC R11, c[0x0][0x41c] ;  /* 0x00010700ff0b7b82 */ /* 0x000e620000000800 */
[----:B------:R-:W-:Y:S01]  /*139e0*/  IMAD.MOV.U32 R9, RZ, RZ, R10 ;  /* 0x000000ffff097224 */ /* 0x000fe200078e000a */
        /* <DEDUP_REMOVED lines=16> */
.L_x_4090:
[----:B------:R-:W2:Y:S01]  /*13af0*/  S2R R3, SR_CgaCtaId ;  /* 0x0000000000037919 */ /* 0x000ea20000008800 */
[----:B------:R-:W-:-:S04]  /*13b00*/  MOV R2, 0x400 ;  /* 0x0000040000027802 */ /* 0x000fc80000000f00 */
[----:B--2---:R-:W-:Y:S02]  /*13b10*/  LEA R2, R3, R2, 0x18 ;  /* 0x0000000203027211 */ /* 0x004fe400078ec0ff */
[----:B------:R-:W-:-:S03]  /*13b20*/  SHF.L.U32 R3, R12, 0x1f, RZ ;  /* 0x0000001f0c037819 */ /* 0x000fc600000006ff */
[----:B------:R-:W-:-:S04]  /*13b30*/  IMAD R2, R13, 0x8, R2 ;  /* 0x000000080d027824 */ /* 0x000fc800078e0202 */
[----:B------:R-:W2:Y:S02]  /*13b40*/  SYNCS.PHASECHK.TRANS64.TRYWAIT P0, [R2+URZ+0x38840], R3 ;  /* 0x03884003020075a7 */ /* 0x000ea4000800017f */
[----:B--2---:R-:W-:Y:S05]  /*13b50*/  @!P0 BRA `(.L_x_4091) ;  /* 0x0000001c00a48947 */ /* 0x004fea0003800000 */
.L_x_4139:
        /* <DEDUP_REMOVED lines=11> */
.L_x_4092:
[----:B------:R-:W3:Y:S01]  /*13c10*/  LDL R6, [R1] ;  /* 0x0000000001067983 */ /* 0x000ee20000100800 */
        /* <DEDUP_REMOVED lines=19> */
[----:B------:R-:W1:Y:S02]  /*13d50*/  SYNCS.PHASECHK.TRANS64.TRYWAIT P1, [R2+URZ+0x38860], R3 ;  /* 0x03886003020075a7 */ /* 0x000e64000802017f */
[----:B01----:R-:W-:Y:S05]  /*13d60*/  @!P1 BRA `(.L_x_4093) ;  /* 0x0000001c00349947 */ /* 0x003fea0003800000 */
.L_x_4140:
[----:B------:R-:W-:Y:S05]  /*13d70*/  @P0 BRA `(.L_x_4094) ;  /* 0x00000000001c0947 */ /* 0x000fea0003800000 */
[----:B------:R-:W1:Y:S01]  /*13d80*/  S2R R6, SR_TID.X ;  /* 0x0000000000067919 */ /* 0x000e620000002100 */
[----:B0-2---:R-:W-:-:S04]  /*13d90*/  MOV R3, 0x10000 ;  /* 0x0001000000037802 */ /* 0x005fc80000000f00 */
[----:B------:R3:W-:Y:S01]  /*13da0*/  SYNCS.ARRIVE.TRANS64 RZ, [R2+URZ+0x38850], R3 ;  /* 0x0388500302ff79a7 */ /* 0x0007e2000800003f */
[----:B-1----:R-:W-:-:S04]  /*13db0*/  LOP3.LUT R6, R6, 0x1f, RZ, 0xc0, !PT ;  /* 0x0000001f06067812 */ /* 0x002fc800078ec0ff */
[----:B------:R-:W-:-:S13]  /*13dc0*/  ISETP.NE.AND P1, PT, R6, RZ, PT ;  /* 0x000000ff0600720c */ /* 0x000fda0003f25270 */
[----:B---3--:R-:W-:Y:S05]  /*13dd0*/  @!P1 BRA `(.L_x_4094) ;  /* 0x0000000000049947 */ /* 0x008fea0003800000 */
[----:B------:R-:W-:Y:S01]  /*13de0*/  BPT.TRAP 0x1 ;  /* 0x000000040000795c */ /* 0x000fe20000300000 */
.L_x_4094:
        /* <DEDUP_REMOVED lines=54> */
.L_x_4089:
[----:B------:R-:W-:Y:S05]  /*14150*/  BSYNC B1 ;  /* 0x0000000000017941 */ /* 0x000fea0003800000 */
.L_x_4088:
[C---:B------:R-:W-:Y:S01]  /*14160*/  ISETP.GT.AND P0, PT, R8.reuse, 0x1, PT ;  /* 0x000000010800780c */ /* 0x040fe20003f04270 */
[----:B------:R-:W-:-:S04]  /*14170*/  VIADD R2, R8, 0xfffffffe ;  /* 0xfffffffe08027836 */ /* 0x000fc80000000000 */
[----:B------:R-:W-:-:S08]  /*14180*/  IMAD.MOV.U32 R8, RZ, RZ, R2 ;  /* 0x000000ffff087224 */ /* 0x000fd000078e0002 */
[----:B------:R-:W-:Y:S05]  /*14190*/  @P0 BRA `(.L_x_4095) ;  /* 0xffffffec00c40947 */ /* 0x000fea000383ffff */
.L_x_4071:
[----:B------:R-:W-:Y:S05]  /*141a0*/  BSYNC B0 ;  /* 0x0000000000007941 */ /* 0x000fea0003800000 */
.L_x_4070:
[----:B------:R-:W2:Y:S01]  /*141b0*/  LDL.LU R3, [R1] ;  /* 0x0000000001037983 */ /* 0x000ea20000300800 */
[----:B------:R-:W-:Y:S01]  /*141c0*/  BSSY B0, `(.L_x_4096) ;  /* 0x0000019000007945 */ /* 0x000fe20003800000 */
[----:B------:R-:W1:Y:S02]  /*141d0*/  S2R R2, SR_TID.X ;  /* 0x0000000000027919 */ /* 0x000e640000002100 */
[----:B-1----:R-:W-:-:S04]  /*141e0*/  LOP3.LUT R2, R2, 0x1f, RZ, 0xc0, !PT ;  /* 0x0000001f02027812 */ /* 0x002fc800078ec0ff */
[----:B------:R-:W-:Y:S01]  /*141f0*/  ISETP.NE.AND P1, PT, R2, RZ, PT ;  /* 0x000000ff0200720c */ /* 0x000fe20003f25270 */
[----:B--2---:R-:W-:-:S05]  /*14200*/  VIADD R0, R3, 0x1 ;  /* 0x0000000103007836 */ /* 0x004fca0000000000 */
[----:B------:R-:W-:-:S04]  /*14210*/  ISETP.NE.AND P0, PT, R0, 0x2, PT ;  /* 0x000000020000780c */ /* 0x000fc80003f05270 */
[----:B------:R-:W-:Y:S02]  /*14220*/  SEL R2, R0, RZ, P0 ;  /* 0x000000ff00027207 */ /* 0x000fe40000000000 */
[----:B------:R-:W-:-:S03]  /*14230*/  SEL R0, RZ, 0x1, P0 ;  /* 0x00000001ff007807 */ /* 0x000fc60000000000 */
[----:B------:R1:W-:Y:S01]  /*14240*/  STL [R1], R2 ;  /* 0x0000000201007387 */ /* 0x0003e20000100800 */
[----:B------:R-:W-:Y:S05]  /*14250*/  @P1 BRA `(.L_x_4097) ;  /* 0x00000000003c1947 */ /* 0x000fea0003800000 */
[----:B-1----:R-:W2:Y:S01]  /*14260*/  LDL R2, [R1+0x28] ;  /* 0x0000280001027983 */ /* 0x002ea20000100800 */
        /* <DEDUP_REMOVED lines=9> */
[----:B0-----:R-:W0:Y:S02]  /*14300*/  S2R R6, SR_LTMASK ;  /* 0x0000000000067919 */ /* 0x001e240000003900 */
[----:B0-----:R-:W-:-:S04]  /*14310*/  LOP3.LUT R6, R6, UR4, RZ, 0xc0, !PT ;  /* 0x0000000406067c12 */ /* 0x001fc8000f8ec0ff */
[----:B------:R-:W0:Y:S01]  /*14320*/  POPC R7, R6 ;  /* 0x0000000600077309 */ /* 0x000e220000000000 */
[----:B--2---:R-:W0:Y:S02]  /*14330*/  SHFL.IDX PT, R4, R3, R4, 0x1f ;  /* 0x00001f0403047589 */ /* 0x004e2400000e0000 */
[----:B0-----:R-:W-:-:S07]  /*14340*/  IADD3 R16, R4, UR5, R7 ;  /* 0x0000000504107c10 */ /* 0x001fce000fffe007 */
.L_x_4097:
[----:B------:R-:W-:Y:S05]  /*14350*/  BSYNC B0 ;  /* 0x0000000000007941 */ /* 0x000fea0003800000 */
.L_x_4096:
[----:B-1----:R-:W2:Y:S02]  /*14360*/  LDL.LU R2, [R1+0x4] ;  /* 0x0000040001027983 */ /* 0x002ea40000300800 */
[----:B--2---:R-:W-:-:S05]  /*14370*/  LOP3.LUT R2, R2, R0, RZ, 0x3c, !PT ;  /* 0x0000000002027212 */ /* 0x004fca00078e3cff */
[----:B------:R1:W-:Y:S02]  /*14380*/  STL [R1+0x4], R2 ;  /* 0x0000040201007387 */ /* 0x0003e40000100800 */
.L_x_4052:
[----:B------:R-:W-:Y:S05]  /*14390*/  BSYNC B6 ;  /* 0x0000000000067941 */ /* 0x000fea0003800000 */
.L_x_4050:
[----:B------:R-:W-:-:S03]  /*143a0*/  UMOV UR4, 0xffffffff ;  /* 0xffffffff00047882 */ /* 0x000fc60000000000 */
[----:B------:R-:W-:Y:S05]  /*143b0*/  BRA.DIV UR4, `(.L_x_4098) ;  /* 0x0000001604b47947 */ /* 0x000fea000b800000 */
[----:B------:R2:W3:Y:S04]  /*143c0*/  SHFL.IDX PT, R4, R16, RZ, 0x1f ;  /* 0x00001fff10047589 */ /* 0x0004e800000e0000 */
[----:B------:R-:W4:Y:S02]  /*143d0*/  SHFL.IDX PT, R16, R16, 0x1, 0x1f ;  /* 0x00201f0010107f89 */ /* 0x000f2400000e0000 */
.L_x_4144:
[----:B------:R-:W0:Y:S01]  /*143e0*/  S2R R0, SR_TID.X ;  /* 0x0000000000007919 */ /* 0x000e220000002100 */
[----:B------:R-:W-:Y:S01]  /*143f0*/  ULDC UR4, c[0x0][0xd14] ;  /* 0x0003450000047ab9 */ /* 0x000fe20000000800 */
[----:B------:R-:W-:Y:S01]  /*14400*/  BSSY B0, `(.L_x_4099) ;  /* 0x000000c000007945 */ /* 0x000fe20003800000 */
[----:B------:R-:W-:Y:S01]  /*14410*/  IMAD.MOV.U32 R3, RZ, RZ, RZ ;  /* 0x000000ffff037224 */ /* 0x000fe200078e00ff */
[----:B0-----:R-:W-:Y:S02]  /*14420*/  LOP3.LUT R8, R0, 0x1f, RZ, 0xc0, !PT ;  /* 0x0000001f00087812 */ /* 0x001fe400078ec0ff */
[----:B------:R-:W-:Y:S02]  /*14430*/  MOV R0, UR4 ;  /* 0x0000000400007c02 */ /* 0x000fe40008000f00 */
[C---:B------:R-:W-:Y:S01]  /*14440*/  ISETP.NE.AND P0, PT, R8.reuse, 0x1f, PT ;  /* 0x0000001f0800780c */ /* 0x040fe20003f05270 */
[----:B------:R-:W-:-:S05]  /*14450*/  IMAD.IADD R5, R8, 0x1, R19 ;  /* 0x0000000108057824 */ /* 0x000fca00078e0213 */
[----:B------:R-:W-:-:S13]  /*14460*/  ISETP.GE.OR P0, PT, R5, R0, !P0 ;  /* 0x000000000500720c */ /* 0x000fda0004706670 */
[----:B------:R-:W-:Y:S05]  /*14470*/  @P0 BRA `(.L_x_4100) ;  /* 0x0000000000100947 */ /* 0x000fea0003800000 */
[----:B-1----:R-:W0:Y:S01]  /*14480*/  LDC.64 R2, c[0x0][0xd58] ;  /* 0x00035600ff027b82 */ /* 0x002e220000000a00 */
[----:B------:R-:W-:Y:S01]  /*14490*/  ULDC.64 UR4, c[0x0][0x208] ;  /* 0x0000820000047ab9 */ /* 0x000fe20000000a00 */
[----:B0-----:R-:W-:-:S06]  /*144a0*/  IMAD.WIDE R2, R5, 0x4, R2 ;  /* 0x0000000405027825 */ /* 0x001fcc00078e0202 */
[----:B------:R0:W5:Y:S02]  /*144b0*/  LDG.E R3, desc[UR4][R2.64] ;  /* 0x0000000402037981 */ /* 0x000164000c1e1900 */
.L_x_4100:
[----:B------:R-:W-:Y:S05]  /*144c0*/  BSYNC B0 ;  /* 0x0000000000007941 */ /* 0x000fea0003800000 */
.L_x_4099:
        /* <DEDUP_REMOVED lines=20> */
[----:B-1----:R-:W-:-:S04]  /*14610*/  SEL R2, R14, RZ, P0 ;  /* 0x000000ff0e027207 */ /* 0x002fc80000000000 */
[----:B------:R-:W-:-:S05]  /*14620*/  IADD3 R2, R7, R2, RZ ;  /* 0x0000000207027210 */ /* 0x000fca0007ffe0ff */
[----:B------:R0:W1:Y:S02]  /*14630*/  SHFL.IDX PT, R14, R2, 0x1f, 0x1f ;  /* 0x03e01f00020e7f89 */ /* 0x00006400000e0000 */
.L_x_4152:
[----:B------:R-:W-:Y:S02]  /*14640*/  ULDC UR4, c[0x0][0xd10] ;  /* 0x0003440000047ab9 */ /* 0x000fe40000000800 */
[----:B------:R-:W-:-:S04]  /*14650*/  IMAD.U32 R5, RZ, RZ, UR4 ;  /* 0x00000004ff057e24 */ /* 0x000fc8000f8e00ff */
[----:B-1----:R-:W-:-:S04]  /*14660*/  IMAD R7, R14, R5, RZ ;  /* 0x000000050e077224 */ /* 0x002fc800078e02ff */
[----:B--2-4-:R-:W-:-:S05]  /*14670*/  IMAD.IADD R16, R16, 0x1, R7 ;  /* 0x0000000110107824 */ /* 0x014fca00078e0207 */
[----:B---3--:R-:W-:-:S13]  /*14680*/  ISETP.GT.AND P0, PT, R16, R4, PT ;  /* 0x000000041000720c */ /* 0x008fda0003f04270 */
[----:B------:R-:W-:Y:S05]  /*14690*/  @P0 BRA `(.L_x_4102) ;  /* 0x0000000000b80947 */ /* 0x000fea0003800000 */
[----:B------:R-:W1:Y:S02]  /*146a0*/  LDC R0, c[0x0][0xd14] ;  /* 0x00034500ff007b82 */ /* 0x000e640000000800 */
.L_x_4107:
        /* <DEDUP_REMOVED lines=15> */
.L_x_4105:
[----:B------:R-:W-:Y:S05]  /*147a0*/  BSYNC B0 ;  /* 0x0000000000007941 */ /* 0x000fea0003800000 */
.L_x_4104:
[----:B------:R-:W-:-:S03]  /*147b0*/  UMOV UR4, 0xffffffff ;  /* 0xffffffff00047882 */ /* 0x000fc60000000000 */
[----:B------:R-:W-:Y:S05]  /*147c0*/  BRA.DIV UR4, `(.L_x_4106) ;  /* 0x0000001604cc7947 */ /* 0x000fea000b800000 */
[----:B-----5:R-:W1:Y:S01]  /*147d0*/  SHFL.UP PT, R14, R3, 0x1, RZ ;  /* 0x04200000030e7989 */ /* 0x020e6200000e00ff */
[C---:B------:R-:W-:Y:S02]  /*147e0*/  ISETP.NE.AND P0, PT, R7.reuse, RZ, PT ;  /* 0x000000ff0700720c */ /* 0x040fe40003f05270 */
[C---:B------:R-:W-:Y:S02]  /*147f0*/  ISETP.GE.U32.AND P1, PT, R7.reuse, 0x2, PT ;  /* 0x000000020700780c */ /* 0x040fe40003f26070 */
[----:B-1----:R-:W-:Y:S02]  /*14800*/  SEL R14, R14, RZ, P0 ;  /* 0x000000ff0e0e7207 */ /* 0x002fe40000000000 */
        /* <DEDUP_REMOVED lines=16> */
[----:B------:R0:W1:Y:S02]  /*14910*/  SHFL.IDX PT, R14, R2, 0x1f, 0x1f ;  /* 0x03e01f00020e7f89 */ /* 0x00006400000e0000 */
.L_x_4160:
[----:B------:R-:W-:Y:S02]  /*14920*/  ULDC UR4, c[0x0][0xd10] ;  /* 0x0003440000047ab9 */ /* 0x000fe40000000800 */
[----:B------:R-:W-:-:S04]  /*14930*/  IMAD.U32 R5, RZ, RZ, UR4 ;  /* 0x00000004ff057e24 */ /* 0x000fc8000f8e00ff */
[----:B-1----:R-:W-:-:S05]  /*14940*/  IMAD R7, R14, R5, RZ ;  /* 0x000000050e077224 */ /* 0x002fca00078e02ff */
[----:B------:R-:W-:-:S04]  /*14950*/  IADD3 R16, R7, R16, RZ ;  /* 0x0000001007107210 */ /* 0x000fc80007ffe0ff */
[----:B------:R-:W-:-:S13]  /*14960*/  ISETP.GT.AND P0, PT, R16, R4, PT ;  /* 0x000000041000720c */ /* 0x000fda0003f04270 */
[----:B------:R-:W-:Y:S05]  /*14970*/  @!P0 BRA `(.L_x_4107) ;  /* 0xfffffffc004c8947 */ /* 0x000fea000383ffff */
.L_x_4102:
        /* <DEDUP_REMOVED lines=8> */
.L_x_4164:
[----:B------:R-:W-:Y:S01]  /*14a00*/  ISETP.NE.AND P0, PT, R6, RZ, PT ;  /* 0x000000ff0600720c */ /* 0x000fe20003f05270 */
[----:B------:R-:W-:-:S12]  /*14a10*/  IMAD.MOV.U32 R8, RZ, RZ, RZ ;  /* 0x000000ffff087224 */ /* 0x000fd800078e00ff */
[----:B------:R-:W-:Y:S05]  /*14a20*/  @!P0 BRA `(.L_x_4109) ;  /* 0x0000000000108947 */ /* 0x000fea0003800000 */
[----:B------:R-:W-:Y:S01]  /*14a30*/  UMOV UR4, 0xffffffff ;  /* 0xffffffff00047882 */ /* 0x000fe20000000000 */
[----:B------:R-:W-:Y:S02]  /*14a40*/  VIADD R12, R7, 0xffffffff ;  /* 0xffffffff070c7836 */ /* 0x000fe40000000000 */
[----:B------:R-:W-:Y:S05]  /*14a50*/  BRA.DIV UR4, `(.L_x_4110) ;  /* 0x0000001a04407947 */ /* 0x000fea000b800000 */
[----:B------:R3:W4:Y:S02]  /*14a60*/  SHFL.IDX PT, R8, R2, R12, 0x1f ;  /* 0x00001f0c02087589 */ /* 0x00072400000e0000 */
.L_x_4109:
[----:B01-3--:R-:W0:Y:S01]  /*14a70*/  LDC.64 R2, c[0x0][0xd68] ;  /* 0x00035a00ff027b82 */ /* 0x00be220000000a00 */
[----:B------:R-:W-:Y:S01]  /*14a80*/  IMAD.IADD R19, R7, 0x1, R19 ;  /* 0x0000000107137824 */ /* 0x000fe200078e0213 */
[----:B------:R-:W-:-:S03]  /*14a90*/  ULDC.64 UR4, c[0x0][0x208] ;  /* 0x0000820000047ab9 */ /* 0x000fc60000000a00 */
[----:B0-----:R-:W-:-:S05]  /*14aa0*/  IMAD.WIDE R2, R19, 0x4, R2 ;  /* 0x0000000413027825 */ /* 0x001fca00078e0202 */
[----:B------:R-:W2:Y:S01]  /*14ab0*/  LDG.E R7, desc[UR4][R2.64] ;  /* 0x0000000402077981 */ /* 0x000ea2000c1e1900 */
[----:B----4-:R-:W-:Y:S02]  /*14ac0*/  IMAD R16, R8, R5, R16 ;  /* 0x0000000508107224 */ /* 0x010fe400078e0210 */
[----:B--2---:R-:W-:-:S05]  /*14ad0*/  IMAD R6, R17, R7, RZ ;  /* 0x0000000711067224 */ /* 0x004fca00078e02ff */
[----:B------:R-:W-:-:S04]  /*14ae0*/  IABS R9, R6 ;  /* 0x0000000600097213 */ /* 0x000fc80000000000 */
[----:B------:R-:W0:Y:S08]  /*14af0*/  I2F.RP R10, R9 ;  /* 0x00000009000a7306 */ /* 0x000e300000209400 */
[----:B0-----:R-:W0:Y:S02]  /*14b00*/  MUFU.RCP R10, R10 ;  /* 0x0000000a000a7308 */ /* 0x001e240000001000 */
[----:B0-----:R-:W-:-:S06]  /*14b10*/  VIADD R12, R10, 0xffffffe ;  /* 0x0ffffffe0a0c7836 */ /* 0x001fcc0000000000 */
[----:B------:R-:W0:Y:S02]  /*14b20*/  F2I.FTZ.U32.TRUNC.NTZ R3, R12 ;  /* 0x0000000c00037305 */ /* 0x000e24000021f000 */
[----:B0-----:R-:W-:-:S05]  /*14b30*/  IADD3 R2, RZ, -R3, RZ ;  /* 0x80000003ff027210 */ /* 0x001fca0007ffe0ff */
[----:B------:R-:W-:Y:S02]  /*14b40*/  IMAD R11, R2, R9, RZ ;  /* 0x00000009020b7224 */ /* 0x000fe400078e02ff */
[----:B------:R-:W-:-:S04]  /*14b50*/  IMAD.MOV.U32 R2, RZ, RZ, RZ ;  /* 0x000000ffff027224 */ /* 0x000fc800078e00ff */
[----:B------:R-:W-:-:S04]  /*14b60*/  IMAD.HI.U32 R2, R3, R11, R2 ;  /* 0x0000000b03027227 */ /* 0x000fc800078e0002 */
[----:B------:R-:W-:Y:S01]  /*14b70*/  IMAD.IADD R11, R4, 0x1, -R16 ;  /* 0x00000001040b7824 */ /* 0x000fe200078e0a10 */
[----:B------:R-:W-:-:S04]  /*14b80*/  IABS R4, R6 ;  /* 0x0000000600047213 */ /* 0x000fc80000000000 */
[----:B------:R-:W-:Y:S01]  /*14b90*/  IABS R3, R11 ;  /* 0x0000000b00037213 */ /* 0x000fe20000000000 */
[----:B------:R-:W-:-:S04]  /*14ba0*/  IMAD.MOV R4, RZ, RZ, -R4 ;  /* 0x000000ffff047224 */ /* 0x000fc800078e0a04 */
        /* <DEDUP_REMOVED lines=21> */
[----:B0-----:R-:W-:Y:S01]  /*14d00*/  VIADD R9, R8, 0xffffffe ;  /* 0x0ffffffe08097836 */ /* 0x001fe20000000000 */
[----:B------:R-:W-:-:S05]  /*14d10*/  IABS R8, R5 ;  /* 0x0000000500087213 */ /* 0x000fca0000000000 */
[----:B------:R-:W0:Y:S01]  /*14d20*/  F2I.FTZ.U32.TRUNC.NTZ R3, R9 ;  /* 0x0000000900037305 */ /* 0x000e22000021f000 */
[----:B------:R-:W-:Y:S02]  /*14d30*/  IMAD.MOV R8, RZ, RZ, -R8 ;  /* 0x000000ffff087224 */ /* 0x000fe400078e0a08 */
[----:B0-----:R-:W-:-:S04]  /*14d40*/  IMAD.MOV R2, RZ, RZ, -R3 ;  /* 0x000000ffff027224 */ /* 0x001fc800078e0a03 */
[----:B------:R-:W-:Y:S01]  /*14d50*/  IMAD R11, R2, R7, RZ ;  /* 0x00000007020b7224 */ /* 0x000fe200078e02ff */
[----:B------:R-:W-:-:S05]  /*14d60*/  MOV R2, RZ ;  /* 0x000000ff00027202 */ /* 0x000fca0000000f00 */
[----:B------:R-:W-:Y:S01]  /*14d70*/  IMAD.HI.U32 R3, R3, R11, R2 ;  /* 0x0000000b03037227 */ /* 0x000fe200078e0002 */
        /* <DEDUP_REMOVED lines=18> */
.L_x_4103:
[----:B------:R-:W-:Y:S01]  /*14ea0*/  UMOV UR4, URZ ;  /* 0x0000003f00047c82 */ /* 0x000fe20008000000 */
[----:B------:R-:W-:Y:S01]  /*14eb0*/  UMOV UR5, URZ ;  /* 0x0000003f00057c82 */ /* 0x000fe20008000000 */
[----:B------:R-:W-:Y:S01]  /*14ec0*/  ULDC UR6, c[0x0][0xd14] ;  /* 0x0003450000067ab9 */ /* 0x000fe20000000800 */
[----:B------:R-:W-:Y:S01]  /*14ed0*/  IMAD.MOV.U32 R16, RZ, RZ, R4 ;  /* 0x000000ffff107224 */ /* 0x000fe200078e0004 */
[----:B------:R-:W-:Y:S01]  /*14ee0*/  MOV R19, UR6 ;  /* 0x0000000600137c02 */ /* 0x000fe20008000f00 */
[----:B------:R-:W-:Y:S02]  /*14ef0*/  IMAD.U32 R17, RZ, RZ, UR4 ;  /* 0x00000004ff117e24 */ /* 0x000fe4000f8e00ff */
[----:B------:R-:W-:-:S07]  /*14f00*/  IMAD.U32 R18, RZ, RZ, UR5 ;  /* 0x00000005ff127e24 */ /* 0x000fce000f8e00ff */
.L_x_4111:
        /* <DEDUP_REMOVED lines=12> */
.L_x_4046:
        /* <DEDUP_REMOVED lines=13> */
.L_x_4167:
[----:B------:R-:W-:-:S03]  /*150a0*/  UMOV UR4, 0xffffffff ;  /* 0xffffffff00047882 */ /* 0x000fc60000000000 */
[----:B------:R-:W-:Y:S05]  /*150b0*/  BRA.DIV UR4, `(.L_x_4114) ;  /* 0x0000001204e47947 */ /* 0x000fea000b800000 */
[----:B--2---:R-:W2:Y:S02]  /*150c0*/  S2R R2, SR_TID.X ;  /* 0x0000000000027919 */ /* 0x004ea40000002100 */
[----:B--2---:R-:W-:-:S04]  /*150d0*/  SHF.R.U32.HI R2, RZ, 0x5, R2 ;  /* 0x00000005ff027819 */ /* 0x004fc80000011602 */
[----:B------:R-:W-:-:S05]  /*150e0*/  LOP3.LUT R2, R2, 0x3, RZ, 0xc0, !PT ;  /* 0x0000000302027812 */ /* 0x000fca00078ec0ff */
[----:B------:R2:W3:Y:S02]  /*150f0*/  SHFL.IDX PT, R14, R2, RZ, 0x1f ;  /* 0x00001fff020e7589 */ /* 0x0004e400000e0000 */
.L_x_4170:
[----:B---3--:R-:W-:Y:S01]  /*15100*/  ISETP.NE.AND P0, PT, R14, RZ, PT ;  /* 0x000000ff0e00720c */ /* 0x008fe20003f05270 */
[----:B------:R-:W-:-:S12]  /*15110*/  BSSY B0, `(.L_x_4115) ;  /* 0x0000029000007945 */ /* 0x000fd80003800000 */
[----:B------:R-:W-:Y:S05]  /*15120*/  @P0 BRA `(.L_x_4116) ;  /* 0x00000000009c0947 */ /* 0x000fea0003800000 */
[----:B------:R-:W-:-:S03]  /*15130*/  UMOV UR4, 0xffffffff ;  /* 0xffffffff00047882 */ /* 0x000fc60000000000 */
[----:B------:R-:W-:Y:S05]  /*15140*/  BRA.DIV UR4, `(.L_x_4117) ;  /* 0x0000001204f47947 */ /* 0x000fea000b800000 */
[----:B------:R-:W-:-:S13]  /*15150*/  ELECT P6, URZ, PT ;  /* 0x00000000003f782f */ /* 0x000fda00038c0000 */
.L_x_4173:
[----:B------:R-:W-:Y:S05]  /*15160*/  @!P6 BRA `(.L_x_4116) ;  /* 0x00000000008ce947 */ /* 0x000fea0003800000 */
[----:B--2---:R-:W2:Y:S02]  /*15170*/  LDL R2, [R1+0x2c] ;  /* 0x00002c0001027983 */ /* 0x004ea40000100800 */
[----:B--2---:R-:W-:-:S13]  /*15180*/  R2UR UR4, R2 ;  /* 0x00000000020472ca */ /* 0x004fda00000e0000 */
[----:B------:R-:W-:-:S06]  /*15190*/  ULOP3.LUT UR4, UR4, 0x2, URZ, 0xfc, !UPT ;  /* 0x0000000204047892 */ /* 0x000fcc000f8efc3f */
[----:B------:R-:W-:-:S05]  /*151a0*/  IMAD.U32 R2, RZ, RZ, UR4 ;  /* 0x00000004ff027e24 */ /* 0x000fca000f8e00ff */
[----:B------:R-:W-:-:S13]  /*151b0*/  ISETP.NE.AND P2, PT, R2, 0x3, PT ;  /* 0x000000030200780c */ /* 0x000fda0003f45270 */
[----:B------:R-:W-:Y:S05]  /*151c0*/  @!P2 BRA `(.L_x_4118) ;  /* 0x000000000004a947 */ /* 0x000fea0003800000 */
[----:B------:R-:W-:Y:S01]  /*151d0*/  BPT.TRAP 0x1 ;  /* 0x000000040000795c */ /* 0x000fe20000300000 */
.L_x_4118:
        /* <DEDUP_REMOVED lines=14> */
.L_x_4174:
[----:B------:R-:W2:Y:S02]  /*152c0*/  SYNCS.PHASECHK.TRANS64.TRYWAIT P0, [R7+URZ], R2 ;  /* 0x00000002070075a7 */ /* 0x000ea4000800017f */
[----:B--2---:R-:W-:Y:S05]  /*152d0*/  @!P0 BRA `(.L_x_4120) ;  /* 0x0000001000c48947 */ /* 0x004fea0003800000 */
.L_x_4175:
[----:B------:R-:W-:Y:S05]  /*152e0*/  @!P2 BRA `(.L_x_4121) ;  /* 0x000000000004a947 */ /* 0x000fea0003800000 */
[----:B------:R-:W-:Y:S01]  /*152f0*/  BPT.TRAP 0x1 ;  /* 0x000000040000795c */ /* 0x000fe20000300000 */
.L_x_4121:
[----:B------:R-:W3:Y:S01]  /*15300*/  LDL.LU R4, [R1] ;  /* 0x0000000001047983 */ /* 0x000ee20000300800 */
[----:B------:R-:W-:-:S04]  /*15310*/  VIADD R0, R0, 0x38860 ;  /* 0x0003886000007836 */ /* 0x000fc80000000000 */
[----:B---3--:R-:W-:-:S04]  /*15320*/  IMAD R4, R4, 0x8, R0 ;  /* 0x0000000804047824 */ /* 0x008fc800078e0200 */
[----:B------:R-:W3:Y:S02]  /*15330*/  SYNCS.PHASECHK.TRANS64.TRYWAIT P0, [R4+URZ], R5 ;  /* 0x00000005040075a7 */ /* 0x000ee4000800017f */
[----:B---3--:R-:W-:Y:S05]  /*15340*/  @!P0 BRA `(.L_x_4122) ;  /* 0x0000001000bc8947 */ /* 0x008fea0003800000 */
.L_x_4176:
[----:B------:R-:W-:-:S07]  /*15350*/  IMAD R3, R3, 0x8, R0 ;  /* 0x0000000803037824 */ /* 0x000fce00078e0200 */
.L_x_4123:
[----:B----4-:R4:W0:Y:S02]  /*15360*/  SYNCS.PHASECHK.TRANS64.TRYWAIT P0, [R3+URZ], R2 ;  /* 0x00000002030075a7 */ /* 0x010824000800017f */
[----:B0-----:R-:W-:Y:S05]  /*15370*/  @!P0 NANOSLEEP.SYNCS 0x989680 ;  /* 0x009896800000895d */ /* 0x001fea0003900000 */
[----:B------:R-:W0:Y:S02]  /*15380*/  @!P0 SYNCS.PHASECHK.TRANS64 P0, [R3+URZ], R2 ;  /* 0x00000002030085a7 */ /* 0x000e24000800007f */
[----:B0-----:R-:W-:Y:S05]  /*15390*/  @!P0 BRA `(.L_x_4123) ;  /* 0xfffffffc00f08947 */ /* 0x001fea000383ffff */
.L_x_4116:
[----:B------:R-:W-:Y:S05]  /*153a0*/  BSYNC B0 ;  /* 0x0000000000007941 */ /* 0x000fea0003800000 */
.L_x_4115:
[----:B------:R-:W-:Y:S05]  /*153b0*/  EXIT ;  /* 0x000000000000794d */ /* 0x000fea0003800000 */
.L_x_3996:
[----:B0-----:R0:W1:Y:S02]  /*153c0*/  SYNCS.PHASECHK.TRANS64.TRYWAIT P1, [R17+URZ+0x38800], R4 ;  /* 0x03880004110075a7 */ /* 0x001064000802017f */
[----:B-1----:R-:W-:Y:S05]  /*153d0*/  @!P1 NANOSLEEP.SYNCS 0x989680 ;  /* 0x009896800000995d */ /* 0x002fea0003900000 */
[----:B------:R-:W1:Y:S02]  /*153e0*/  @!P1 SYNCS.PHASECHK.TRANS64 P1, [R17+URZ+0x38800], R4 ;  /* 0x03880004110095a7 */ /* 0x000e64000802007f */
[----:B-1----:R-:W-:Y:S05]  /*153f0*/  @!P1 BRA `(.L_x_3996) ;  /* 0xfffffffc00f09947 */ /* 0x002fea000383ffff */
[----:B------:R-:W-:Y:S05]  /*15400*/  BRA `(.L_x_4124) ;  /* 0xfffffedc00d47947 */ /* 0x000fea000383ffff */
.L_x_4000:
[----:B--2---:R2:W3:Y:S02]  /*15410*/  SYNCS.PHASECHK.TRANS64.TRYWAIT P1, [R5+URZ+0x38830], R8 ;  /* 0x03883008050075a7 */ /* 0x0044e4000802017f */
[----:B---3--:R-:W-:Y:S05]  /*15420*/  @!P1 NANOSLEEP.SYNCS 0x989680 ;  /* 0x009896800000995d */ /* 0x008fea0003900000 */
[----:B------:R-:W3:Y:S02]  /*15430*/  @!P1 SYNCS.PHASECHK.TRANS64 P1, [R5+URZ+0x38830], R8 ;  /* 0x03883008050095a7 */ /* 0x000ee4000802007f */
[----:B---3--:R-:W-:Y:S05]  /*15440*/  @!P1 BRA `(.L_x_4000) ;  /* 0xfffffffc00f09947 */ /* 0x008fea000383ffff */
[----:B------:R-:W-:Y:S05]  /*15450*/  BRA `(.L_x_3999) ;  /* 0xfffffedc00f47947 */ /* 0x000fea000383ffff */
.L_x_4001:
[----:B---3--:R3:W4:Y:S02]  /*15460*/  SYNCS.PHASECHK.TRANS64.TRYWAIT P1, [R17+URZ+0x38810], R4 ;  /* 0x03881004110075a7 */ /* 0x008724000802017f */
[----:B----4-:R-:W-:Y:S05]  /*15470*/  @!P1 NANOSLEEP.SYNCS 0x989680 ;  /* 0x009896800000995d */ /* 0x010fea0003900000 */
[----:B------:R-:W4:Y:S02]  /*15480*/  @!P1 SYNCS.PHASECHK.TRANS64 P1, [R17+URZ+0x38810], R4 ;  /* 0x03881004110095a7 */ /* 0x000f24000802007f */
[----:B----4-:R-:W-:Y:S05]  /*15490*/  @!P1 BRA `(.L_x_4001) ;  /* 0xfffffffc00f09947 */ /* 0x010fea000383ffff */
[----:B------:R-:W-:Y:S05]  /*154a0*/  BRA `(.L_x_4125) ;  /* 0xfffffee000807947 */ /* 0x000fea000383ffff */
.L_x_4005:
[----:B0-----:R0:W3:Y:S02]  /*154b0*/  SYNCS.PHASECHK.TRANS64.TRYWAIT P1, [R5+URZ+0x38850], R8 ;  /* 0x03885008050075a7 */ /* 0x0010e4000802017f */
[----:B---3--:R-:W-:Y:S05]  /*154c0*/  @!P1 NANOSLEEP.SYNCS 0x989680 ;  /* 0x009896800000995d */ /* 0x008fea0003900000 */
[----:B------:R-:W3:Y:S02]  /*154d0*/  @!P1 SYNCS.PHASECHK.TRANS64 P1, [R5+URZ+0x38850], R8 ;  /* 0x03885008050095a7 */ /* 0x000ee4000802007f */
[----:B---3--:R-:W-:Y:S05]  /*154e0*/  @!P1 BRA `(.L_x_4005) ;  /* 0xfffffffc00f09947 */ /* 0x008fea000383ffff */
[----:B------:R-:W-:Y:S05]  /*154f0*/  BRA `(.L_x_4004) ;  /* 0xfffffee000b07947 */ /* 0x000fea000383ffff */
.L_x_4010:
[----:B-1----:R1:W2:Y:S02]  /*15500*/  SYNCS.PHASECHK.TRANS64.TRYWAIT P2, [R10+URZ+0x38830], R7 ;  /* 0x038830070a0075a7 */ /* 0x0022a4000804017f */
[----:B--2---:R-:W-:Y:S05]  /*15510*/  @!P2 NANOSLEEP.SYNCS 0x989680 ;  /* 0x009896800000a95d */ /* 0x004fea0003900000 */
[----:B------:R-:W2:Y:S02]  /*15520*/  @!P2 SYNCS.PHASECHK.TRANS64 P2, [R10+URZ+0x38830], R7 ;  /* 0x038830070a00a5a7 */ /* 0x000ea4000804007f */
[----:B--2---:R-:W-:Y:S05]  /*15530*/  @!P2 BRA `(.L_x_4010) ;  /* 0xfffffffc00f0a947 */ /* 0x004fea000383ffff */
[----:B------:R-:W-:Y:S05]  /*15540*/  BRA `(.L_x_4009) ;  /* 0xffffff0c00807947 */ /* 0x000fea000383ffff */
.L_x_4014:
[----:B---3--:R3:W4:Y:S02]  /*15550*/  SYNCS.PHASECHK.TRANS64.TRYWAIT P2, [R10+URZ+0x38850], R7 ;  /* 0x038850070a0075a7 */ /* 0x008724000804017f */
[----:B----4-:R-:W-:Y:S05]  /*15560*/  @!P2 NANOSLEEP.SYNCS 0x989680 ;  /* 0x009896800000a95d */ /* 0x010fea0003900000 */
[----:B------:R-:W4:Y:S02]  /*15570*/  @!P2 SYNCS.PHASECHK.TRANS64 P2, [R10+URZ+0x38850], R7 ;  /* 0x038850070a00a5a7 */ /* 0x000f24000804007f */
[----:B----4-:R-:W-:Y:S05]  /*15580*/  @!P2 BRA `(.L_x_4014) ;  /* 0xfffffffc00f0a947 */ /* 0x010fea000383ffff */
[----:B------:R-:W-:Y:S05]  /*15590*/  BRA `(.L_x_4013) ;  /* 0xffffff0c00dc7947 */ /* 0x000fea000383ffff */
.L_x_4020:
[----:B-1----:R1:W2:Y:S02]  /*155a0*/  SYNCS.PHASECHK.TRANS64.TRYWAIT P2, [R9+URZ+0x38830], R8 ;  /* 0x03883008090075a7 */ /* 0x0022a4000804017f */
[----:B--2---:R-:W-:Y:S05]  /*155b0*/  @!P2 NANOSLEEP.SYNCS 0x989680 ;  /* 0x009896800000a95d */ /* 0x004fea0003900000 */
[----:B------:R-:W2:Y:S02]  /*155c0*/  @!P2 SYNCS.PHASECHK.TRANS64 P2, [R9+URZ+0x38830], R8 ;  /* 0x038830080900a5a7 */ /* 0x000ea4000804007f */
[----:B--2---:R-:W-:Y:S05]  /*155d0*/  @!P2 BRA `(.L_x_4020) ;  /* 0xfffffffc00f0a947 */ /* 0x004fea000383ffff */
[----:B------:R-:W-:Y:S05]  /*155e0*/  BRA `(.L_x_4019) ;  /* 0xffffff4000d87947 */ /* 0x000fea000383ffff */
.L_x_4024:
[----:B---3--:R3:W4:Y:S02]  /*155f0*/  SYNCS.PHASECHK.TRANS64.TRYWAIT P2, [R9+URZ+0x38850], R8 ;  /* 0x03885008090075a7 */ /* 0x008724000804017f */
[----:B----4-:R-:W-:Y:S05]  /*15600*/  @!P2 NANOSLEEP.SYNCS 0x989680 ;  /* 0x009896800000a95d */ /* 0x010fea0003900000 */
[----:B------:R-:W4:Y:S02]  /*15610*/  @!P2 SYNCS.PHASECHK.TRANS64 P2, [R9+URZ+0x38850], R8 ;  /* 0x038850080900a5a7 */ /* 0x000f24000804007f */
[----:B----4-:R-:W-:Y:S05]  /*15620*/  @!P2 BRA `(.L_x_4024) ;  /* 0xfffffffc00f0a947 */ /* 0x010fea000383ffff */
[----:B------:R-:W-:Y:S05]  /*15630*/  BRA `(.L_x_4023) ;  /* 0xffffff4400347947 */ /* 0x000fea000383ffff */
.L_x_4057:
        /* <DEDUP_REMOVED lines=11> */
.L_x_4127:
[----:B------:R-:W-:Y:S05]  /*156f0*/  BSYNC B0 ;  /* 0x0000000000007941 */ /* 0x000fea0003800000 */
.L_x_4126:
[----:B------:R-:W-:Y:S05]  /*15700*/  BRA `(.L_x_4128) ;  /* 0xffffffc000387947 */ /* 0x000fea000383ffff */
.L_x_4058:
[----:B------:R-:W-:Y:S01]  /*15710*/  BSSY B0, `(.L_x_4129) ;  /* 0x0000006000007945 */ /* 0x000fe20003800000 */
[----:B------:R-:W-:-:S07]  /*15720*/  IMAD.MOV.U32 R15, RZ, RZ, -0x1 ;  /* 0xffffffffff0f7424 */ /* 0x000fce00078e00ff */
[----:B------:R-:W-:Y:S05]  /*15730*/  WARPSYNC.COLLECTIVE R15, `(.L_x_4130) ;  /* 0x000000000f0c7348 */ /* 0x000fea0003c00000 */
[----:B------:R-:W-:Y:S02]  /*15740*/  ELECT P6, UR62, PT ;  /* 0x00000000003e782f */ /* 0x000fe400038c0000 */
[----:B------:R-:W-:Y:S01]  /*15750*/  MOV R14, UR62 ;  /* 0x0000003e000e7c02 */ /* 0x000fe20008000f00 */
[----:B------:R-:W-:Y:S10]  /*15760*/  ENDCOLLECTIVE ;  /* 0x000000000000791b */ /* 0x000ff40003800000 */
.L_x_4130:
[----:B------:R-:W-:Y:S05]  /*15770*/  BSYNC B0 ;  /* 0x0000000000007941 */ /* 0x000fea0003800000 */
.L_x_4129:
[----:B------:R-:W-:Y:S05]  /*15780*/  BRA `(.L_x_4131) ;  /* 0xffffffc000287947 */ /* 0x000fea000383ffff */
.L_x_4061:
[----:B0-----:R0:W1:Y:S02]  /*15790*/  SYNCS.PHASECHK.TRANS64.TRYWAIT P0, [R8+URZ+0x38840], R10 ;  /* 0x0388400a080075a7 */ /* 0x001064000800017f */
[----:B-1----:R-:W-:Y:S05]  /*157a0*/  @!P0 NANOSLEEP.SYNCS 0x989680 ;  /* 0x009896800000895d */ /* 0x002fea0003900000 */
[----:B------:R-:W1:Y:S02]  /*157b0*/  @!P0 SYNCS.PHASECHK.TRANS64 P0, [R8+URZ+0x38840], R10 ;  /* 0x0388400a080085a7 */ /* 0x000e64000800007f */
[----:B-1----:R-:W-:Y:S05]  /*157c0*/  @!P0 BRA `(.L_x_4061) ;  /* 0xfffffffc00f08947 */ /* 0x002fea000383ffff */
[----:B------:R-:W-:Y:S05]  /*157d0*/  BRA `(.L_x_4132) ;  /* 0xffffffc000907947 */ /* 0x000fea000383ffff */
.L_x_4065:
        /* <DEDUP_REMOVED lines=8> */
.L_x_4068:
[----:B0-----:R0:W1:Y:S02]  /*15860*/  SYNCS.PHASECHK.TRANS64.TRYWAIT P0, [R6+URZ+0x38860], R8 ;  /* 0x03886008060075a7 */ /* 0x001064000800017f */
[----:B-1----:R-:W-:Y:S05]  /*15870*/  @!P0 NANOSLEEP.SYNCS 0x989680 ;  /* 0x009896800000895d */ /* 0x002fea0003900000 */
[----:B------:R-:W1:Y:S02]  /*15880*/  @!P0 SYNCS.PHASECHK.TRANS64 P0, [R6+URZ+0x38860], R8 ;  /* 0x03886008060085a7 */ /* 0x000e64000800007f */
[----:B-1----:R-:W-:Y:S05]  /*15890*/  @!P0 BRA `(.L_x_4068) ;  /* 0xfffffffc00f08947 */ /* 0x002fea000383ffff */
[----:B------:R-:W-:Y:S05]  /*158a0*/  BRA `(.L_x_4134) ;  /* 0xffffffc8008c7947 */ /* 0x000fea000383ffff */
.L_x_4077:
[----:B-1----:R1:W2:Y:S02]  /*158b0*/  SYNCS.PHASECHK.TRANS64.TRYWAIT P0, [R2+URZ+0x38840], R3 ;  /* 0x03884003020075a7 */ /* 0x0022a4000800017f */
[----:B--2---:R-:W-:Y:S05]  /*158c0*/  @!P0 NANOSLEEP.SYNCS 0x989680 ;  /* 0x009896800000895d */ /* 0x004fea0003900000 */
[----:B------:R-:W2:Y:S02]  /*158d0*/  @!P0 SYNCS.PHASECHK.TRANS64 P0, [R2+URZ+0x38840], R3 ;  /* 0x03884003020085a7 */ /* 0x000ea4000800007f */
[----:B--2---:R-:W-:Y:S05]  /*158e0*/  @!P0 BRA `(.L_x_4077) ;  /* 0xfffffffc00f08947 */ /* 0x004fea000383ffff */
[----:B------:R-:W-:Y:S05]  /*158f0*/  BRA `(.L_x_4135) ;  /* 0xffffffd000587947 */ /* 0x000fea000383ffff */
.L_x_4079:
[----:B0-----:R0:W2:Y:S02]  /*15900*/  SYNCS.PHASECHK.TRANS64.TRYWAIT P0, [R2+URZ+0x38860], R3 ;  /* 0x03886003020075a7 */ /* 0x0010a4000800017f */
[----:B--2---:R-:W-:Y:S05]  /*15910*/  @!P0 NANOSLEEP.SYNCS 0x989680 ;  /* 0x009896800000895d */ /* 0x004fea0003900000 */
[----:B------:R-:W2:Y:S02]  /*15920*/  @!P0 SYNCS.PHASECHK.TRANS64 P0, [R2+URZ+0x38860], R3 ;  /* 0x03886003020085a7 */ /* 0x000ea4000800007f */
[----:B--2---:R-:W-:Y:S05]  /*15930*/  @!P0 BRA `(.L_x_4079) ;  /* 0xfffffffc00f08947 */ /* 0x004fea000383ffff */
[----:B------:R-:W-:Y:S05]  /*15940*/  BRA `(.L_x_4136) ;  /* 0xffffffd000c87947 */ /* 0x000fea000383ffff */
.L_x_4084:
[----:B-1----:R1:W2:Y:S02]  /*15950*/  SYNCS.PHASECHK.TRANS64.TRYWAIT P0, [R2+URZ+0x38840], R3 ;  /* 0x03884003020075a7 */ /* 0x0022a4000800017f */
[----:B--2---:R-:W-:Y:S05]  /*15960*/  @!P0 NANOSLEEP.SYNCS 0x989680 ;  /* 0x009896800000895d */ /* 0x004fea0003900000 */
[----:B------:R-:W2:Y:S02]  /*15970*/  @!P0 SYNCS.PHASECHK.TRANS64 P0, [R2+URZ+0x38840], R3 ;  /* 0x03884003020085a7 */ /* 0x000ea4000800007f */
[----:B--2---:R-:W-:Y:S05]  /*15980*/  @!P0 BRA `(.L_x_4084) ;  /* 0xfffffffc00f08947 */ /* 0x004fea000383ffff */
[----:B------:R-:W-:Y:S05]  /*15990*/  BRA `(.L_x_4137) ;  /* 0xffffffd800607947 */ /* 0x000fea000383ffff */
.L_x_4086:
[----:B0-----:R0:W2:Y:S02]  /*159a0*/  SYNCS.PHASECHK.TRANS64.TRYWAIT P1, [R2+URZ+0x38860], R3 ;  /* 0x03886003020075a7 */ /* 0x0010a4000802017f */
[----:B--2---:R-:W-:Y:S05]  /*159b0*/  @!P1 NANOSLEEP.SYNCS 0x989680 ;  /* 0x009896800000995d */ /* 0x004fea0003900000 */
[----:B------:R-:W2:Y:S02]  /*159c0*/  @!P1 SYNCS.PHASECHK.TRANS64 P1, [R2+URZ+0x38860], R3 ;  /* 0x03886003020095a7 */ /* 0x000ea4000802007f */
[----:B--2---:R-:W-:Y:S05]  /*159d0*/  @!P1 BRA `(.L_x_4086) ;  /* 0xfffffffc00f09947 */ /* 0x004fea000383ffff */
[----:B------:R-:W-:Y:S05]  /*159e0*/  BRA `(.L_x_4138) ;  /* 0xffffffd800cc7947 */ /* 0x000fea000383ffff */
.L_x_4091:
[----:B--2---:R2:W3:Y:S02]  /*159f0*/  SYNCS.PHASECHK.TRANS64.TRYWAIT P0, [R2+URZ+0x38840], R3 ;  /* 0x03884003020075a7 */ /* 0x0044e4000800017f */
[----:B---3--:R-:W-:Y:S05]  /*15a00*/  @!P0 NANOSLEEP.SYNCS 0x989680 ;  /* 0x009896800000895d */ /* 0x008fea0003900000 */
[----:B------:R-:W3:Y:S02]  /*15a10*/  @!P0 SYNCS.PHASECHK.TRANS64 P0, [R2+URZ+0x38840], R3 ;  /* 0x03884003020085a7 */ /* 0x000ee4000800007f */
[----:B---3--:R-:W-:Y:S05]  /*15a20*/  @!P0 BRA `(.L_x_4091) ;  /* 0xfffffffc00f08947 */ /* 0x008fea000383ffff */
[----:B------:R-:W-:Y:S05]  /*15a30*/  BRA `(.L_x_4139) ;  /* 0xffffffe000487947 */ /* 0x000fea000383ffff */
.L_x_4093:
[----:B0-----:R0:W1:Y:S02]  /*15a40*/  SYNCS.PHASECHK.TRANS64.TRYWAIT P1, [R2+URZ+0x38860], R3 ;  /* 0x03886003020075a7 */ /* 0x001064000802017f */
[----:B-1----:R-:W-:Y:S05]  /*15a50*/  @!P1 NANOSLEEP.SYNCS 0x989680 ;  /* 0x009896800000995d */ /* 0x002fea0003900000 */
[----:B------:R-:W1:Y:S02]  /*15a60*/  @!P1 SYNCS.PHASECHK.TRANS64 P1, [R2+URZ+0x38860], R3 ;  /* 0x03886003020095a7 */ /* 0x000e64000802007f */
[----:B-1----:R-:W-:Y:S05]  /*15a70*/  @!P1 BRA `(.L_x_4093) ;  /* 0xfffffffc00f09947 */ /* 0x002fea000383ffff */
[----:B------:R-:W-:Y:S05]  /*15a80*/  BRA `(.L_x_4140) ;  /* 0xffffffe000b87947 */ /* 0x000fea000383ffff */
.L_x_4098:
[----:B------:R-:W-:Y:S01]  /*15a90*/  BSSY B0, `(.L_x_4141) ;  /* 0x0000008000007945 */ /* 0x000fe20003800000 */
[----:B0-----:R-:W-:Y:S01]  /*15aa0*/  IMAD.MOV.U32 R13, RZ, RZ, R16 ;  /* 0x000000ffff0d7224 */ /* 0x001fe200078e0010 */
[----:B------:R-:W-:Y:S01]  /*15ab0*/  MOV R15, 0xffffffff ;  /* 0xffffffff000f7802 */ /* 0x000fe20000000f00 */
[----:B------:R-:W-:Y:S02]  /*15ac0*/  IMAD.MOV.U32 R12, RZ, RZ, RZ ;  /* 0x000000ffff0c7224 */ /* 0x000fe400078e00ff */
[----:B------:R-:W-:-:S07]  /*15ad0*/  IMAD.MOV.U32 R11, RZ, RZ, 0x1f ;  /* 0x0000001fff0b7424 */ /* 0x000fce00078e00ff */
[----:B-1----:R-:W-:Y:S05]  /*15ae0*/  WARPSYNC.COLLECTIVE R15, `(.L_x_4142) ;  /* 0x000000000f087348 */ /* 0x002fea0003c00000 */
[----:B------:R0:W2:Y:S02]  /*15af0*/  SHFL.IDX P6, R14, R13, R12, R11 ;  /* 0x0000000c0d0e7389 */ /* 0x0000a400000c000b */
[----:B012---:R-:W-:Y:S01]  /*15b00*/  ENDCOLLECTIVE ;  /* 0x000000000000791b */ /* 0x007fe20003800000 */
.L_x_4142:
[----:B------:R-:W-:Y:S05]  /*15b10*/  BSYNC B0 ;  /* 0x0000000000007941 */ /* 0x000fea0003800000 */
.L_x_4141:
        /* <DEDUP_REMOVED lines=8> */
.L_x_4143:
[----:B------:R-:W-:Y:S01]  /*15ba0*/  MOV R16, R14 ;  /* 0x0000000e00107202 */ /* 0x000fe20000000f00 */
[----:B------:R-:W-:Y:S06]  /*15bb0*/  BRA `(.L_x_4144) ;  /* 0xffffffe800087947 */ /* 0x000fec000383ffff */
.L_x_4101:
[----:B------:R-:W-:Y:S01]  /*15bc0*/  BSSY B0, `(.L_x_4145) ;  /* 0x0000008000007945 */ /* 0x000fe20003800000 */
[----:B-----5:R-:W-:Y:S02]  /*15bd0*/  IMAD.MOV.U32 R13, RZ, RZ, R3 ;  /* 0x000000ffff0d7224 */ /* 0x020fe400078e0003 */
[----:B------:R-:W-:Y:S02]  /*15be0*/  IMAD.MOV.U32 R12, RZ, RZ, 0x1 ;  /* 0x00000001ff0c7424 */ /* 0x000fe400078e00ff */
[----:B------:R-:W-:Y:S02]  /*15bf0*/  IMAD.MOV.U32 R11, RZ, RZ, RZ ;  /* 0x000000ffff0b7224 */ /* 0x000fe400078e00ff */
[----:B------:R-:W-:-:S07]  /*15c00*/  IMAD.MOV.U32 R15, RZ, RZ, -0x1 ;  /* 0xffffffffff0f7424 */ /* 0x000fce00078e00ff */
[----:B01234-:R-:W-:Y:S05]  /*15c10*/  WARPSYNC.COLLECTIVE R15, `(.L_x_4146) ;  /* 0x000000000f087348 */ /* 0x01ffea0003c00000 */
[----:B------:R0:W0:Y:S02]  /*15c20*/  SHFL.UP P6, R14, R13, R12, R11 ;  /* 0x0400000c0d0e7389 */ /* 0x00002400000c000b */
[----:B01234-:R-:W-:Y:S01]  /*15c30*/  ENDCOLLECTIVE ;  /* 0x000000000000791b */ /* 0x01ffe20003800000 */
.L_x_4146:
[----:B------:R-:W-:Y:S05]  /*15c40*/  BSYNC B0 ;  /* 0x0000000000007941 */ /* 0x000fea0003800000 */
.L_x_4145:
        /* <DEDUP_REMOVED lines=10> */
.L_x_4147:
        /* <DEDUP_REMOVED lines=8> */
.L_x_4148:
        /* <DEDUP_REMOVED lines=8> */
.L_x_4149:
        /* <DEDUP_REMOVED lines=8> */
.L_x_4150:
        /* <DEDUP_REMOVED lines=8> */
.L_x_4151:
[----:B------:R-:W-:Y:S05]  /*15ef0*/  BRA `(.L_x_4152) ;  /* 0xffffffe400d07947 */ /* 0x000fea000383ffff */
.L_x_4106:
        /* <DEDUP_REMOVED lines=8> */
.L_x_4154:
[----:B------:R-:W-:Y:S05]  /*15f80*/  BSYNC B0 ;  /* 0x0000000000007941 */ /* 0x000fea0003800000 */
.L_x_4153:
        /* <DEDUP_REMOVED lines=10> */
.L_x_4155:
        /* <DEDUP_REMOVED lines=8> */
.L_x_4156:
        /* <DEDUP_REMOVED lines=8> */
.L_x_4157:
        /* <DEDUP_REMOVED lines=8> */
.L_x_4158:
        /* <DEDUP_REMOVED lines=8> */
.L_x_4159:
[----:B------:R-:W-:Y:S05]  /*16230*/  BRA `(.L_x_4160) ;  /* 0xffffffe400b87947 */ /* 0x000fea000383ffff */
.L_x_4108:
[----:B------:R-:W-:Y:S01]  /*16240*/  BSSY B0, `(.L_x_4161) ;  /* 0x0000006000007945 */ /* 0x000fe20003800000 */
[----:B------:R-:W-:Y:S01]  /*16250*/  PLOP3.LUT P6, PT, P6, PT, PT, 0x8, 0x0 ;  /* 0x000000000000781c */ /* 0x000fe200037ce170 */
[----:B------:R-:W-:-:S12]  /*16260*/  IMAD.MOV.U32 R15, RZ, RZ, -0x1 ;  /* 0xffffffffff0f7424 */ /* 0x000fd800078e00ff */
[----:B0-----:R-:W-:Y:S05]  /*16270*/  WARPSYNC.COLLECTIVE R15, `(.L_x_4162) ;  /* 0x000000000f087348 */ /* 0x001fea0003c00000 */
[----:B------:R-:W-:Y:S01]  /*16280*/  VOTE.ANY R14, PT, P6 ;  /* 0x00000000000e7806 */ /* 0x000fe200030e0100 */
[----:B0-----:R-:W-:Y:S06]  /*16290*/  ENDCOLLECTIVE ;  /* 0x000000000000791b */ /* 0x001fec0003800000 */
.L_x_4162:
[----:B------:R-:W-:Y:S05]  /*162a0*/  BSYNC B0 ;  /* 0x0000000000007941 */ /* 0x000fea0003800000 */
.L_x_4161:
        /* <DEDUP_REMOVED lines=9> */
.L_x_4163:
[----:B------:R-:W-:Y:S01]  /*16340*/  IMAD.MOV.U32 R17, RZ, RZ, R14 ;  /* 0x000000ffff117224 */ /* 0x000fe200078e000e */
[----:B------:R-:W-:Y:S06]  /*16350*/  BRA `(.L_x_4164) ;  /* 0xffffffe400a87947 */ /* 0x000fec000383ffff */
.L_x_4110:
[----:B------:R-:W-:Y:S01]  /*16360*/  BSSY B0, `(.L_x_4165) ;  /* 0x0000007000007945 */ /* 0x000fe20003800000 */
[----:B------:R-:W-:Y:S02]  /*16370*/  IMAD.MOV.U32 R13, RZ, RZ, R2 ;  /* 0x000000ffff0d7224 */ /* 0x000fe400078e0002 */
[----:B------:R-:W-:Y:S02]  /*16380*/  IMAD.MOV.U32 R11, RZ, RZ, 0x1f ;  /* 0x0000001fff0b7424 */ /* 0x000fe400078e00ff */
[----:B------:R-:W-:-:S07]  /*16390*/  IMAD.MOV.U32 R15, RZ, RZ, -0x1 ;  /* 0xffffffffff0f7424 */ /* 0x000fce00078e00ff */
[----:B012---:R-:W-:Y:S05]  /*163a0*/  WARPSYNC.COLLECTIVE R15, `(.L_x_4166) ;  /* 0x000000000f087348 */ /* 0x007fea0003c00000 */
[----:B------:R3:W4:Y:S02]  /*163b0*/  SHFL.IDX P6, R14, R13, R12, R11 ;  /* 0x0000000c0d0e7389 */ /* 0x00072400000c000b */
[----:B01234-:R-:W-:Y:S01]  /*163c0*/  ENDCOLLECTIVE ;  /* 0x000000000000791b */ /* 0x01ffe20003800000 */
.L_x_4166:
[----:B------:R-:W-:Y:S05]  /*163d0*/  BSYNC B0 ;  /* 0x0000000000007941 */ /* 0x000fea0003800000 */
.L_x_4165:
[----:B------:R-:W-:Y:S01]  /*163e0*/  IMAD.MOV.U32 R8, RZ, RZ, R14 ;  /* 0x000000ffff087224 */ /* 0x000fe200078e000e */
[----:B------:R-:W-:Y:S06]  /*163f0*/  BRA `(.L_x_4109) ;  /* 0xffffffe4009c7947 */ /* 0x000fec000383ffff */
.L_x_4113:
[----:B-1----:R1:W3:Y:S02]  /*16400*/  SYNCS.PHASECHK.TRANS64.TRYWAIT P0, [R0+URZ+0x38820], R3 ;  /* 0x03882003000075a7 */ /* 0x0022e4000800017f */
[----:B---3--:R-:W-:Y:S05]  /*16410*/  @!P0 NANOSLEEP.SYNCS 0x989680 ;  /* 0x009896800000895d */ /* 0x008fea0003900000 */
[----:B------:R-:W3:Y:S02]  /*16420*/  @!P0 SYNCS.PHASECHK.TRANS64 P0, [R0+URZ+0x38820], R3 ;  /* 0x03882003000085a7 */ /* 0x000ee4000800007f */
[----:B---3--:R-:W-:Y:S05]  /*16430*/  @!P0 BRA `(.L_x_4113) ;  /* 0xfffffffc00f08947 */ /* 0x008fea000383ffff */
[----:B------:R-:W-:Y:S05]  /*16440*/  BRA `(.L_x_4167) ;  /* 0xffffffec00147947 */ /* 0x000fea000383ffff */
.L_x_4114:
        /* <DEDUP_REMOVED lines=11> */
.L_x_4169:
[----:B------:R-:W-:Y:S05]  /*16500*/  BSYNC B0 ;  /* 0x0000000000007941 */ /* 0x000fea0003800000 */
.L_x_4168:
[----:B------:R-:W-:Y:S05]  /*16510*/  BRA `(.L_x_4170) ;  /* 0xffffffe800f87947 */ /* 0x000fea000383ffff */
.L_x_4117:
[----:B------:R-:W-:Y:S01]  /*16520*/  BSSY B1, `(.L_x_4171) ;  /* 0x0000006000017945 */ /* 0x000fe20003800000 */
[----:B------:R-:W-:-:S07]  /*16530*/  IMAD.MOV.U32 R15, RZ, RZ, -0x1 ;  /* 0xffffffffff0f7424 */ /* 0x000fce00078e00ff */
[----:B012---:R-:W-:Y:S05]  /*16540*/  WARPSYNC.COLLECTIVE R15, `(.L_x_4172) ;  /* 0x000000000f0c7348 */ /* 0x007fea0003c00000 */
[----:B------:R-:W-:Y:S02]  /*16550*/  ELECT P6, UR62, PT ;  /* 0x00000000003e782f */ /* 0x000fe400038c0000 */
[----:B------:R-:W-:Y:S01]  /*16560*/  MOV R14, UR62 ;  /* 0x0000003e000e7c02 */ /* 0x000fe20008000f00 */
[----:B012---:R-:W-:Y:S10]  /*16570*/  ENDCOLLECTIVE ;  /* 0x000000000000791b */ /* 0x007ff40003800000 */
.L_x_4172:
[----:B------:R-:W-:Y:S05]  /*16580*/  BSYNC B1 ;  /* 0x0000000000017941 */ /* 0x000fea0003800000 */
.L_x_4171:
[----:B------:R-:W-:Y:S05]  /*16590*/  BRA `(.L_x_4173) ;  /* 0xffffffe800f07947 */ /* 0x000fea000383ffff */
.L_x_4119:
[----:B-1----:R1:W2:Y:S02]  /*165a0*/  SYNCS.PHASECHK.TRANS64.TRYWAIT P0, [R6+URZ], R5 ;  /* 0x00000005060075a7 */ /* 0x0022a4000800017f */
[----:B--2---:R-:W-:Y:S05]  /*165b0*/  @!P0 NANOSLEEP.SYNCS 0x989680 ;  /* 0x009896800000895d */ /* 0x004fea0003900000 */
[----:B------:R-:W2:Y:S02]  /*165c0*/  @!P0 SYNCS.PHASECHK.TRANS64 P0, [R6+URZ], R5 ;  /* 0x00000005060085a7 */ /* 0x000ea4000800007f */
[----:B--2---:R-:W-:Y:S05]  /*165d0*/  @!P0 BRA `(.L_x_4119) ;  /* 0xfffffffc00f08947 */ /* 0x004fea000383ffff */
[----:B------:R-:W-:Y:S05]  /*165e0*/  BRA `(.L_x_4174) ;  /* 0xffffffec00347947 */ /* 0x000fea000383ffff */
.L_x_4120:
[----:B--2---:R2:W3:Y:S02]  /*165f0*/  SYNCS.PHASECHK.TRANS64.TRYWAIT P0, [R7+URZ], R2 ;  /* 0x00000002070075a7 */ /* 0x0044e4000800017f */
[----:B---3--:R-:W-:Y:S05]  /*16600*/  @!P0 NANOSLEEP.SYNCS 0x989680 ;  /* 0x009896800000895d */ /* 0x008fea0003900000 */
[----:B------:R-:W3:Y:S02]  /*16610*/  @!P0 SYNCS.PHASECHK.TRANS64 P0, [R7+URZ], R2 ;  /* 0x00000002070085a7 */ /* 0x000ee4000800007f */
[----:B---3--:R-:W-:Y:S05]  /*16620*/  @!P0 BRA `(.L_x_4120) ;  /* 0xfffffffc00f08947 */ /* 0x008fea000383ffff */
[----:B------:R-:W-:Y:S05]  /*16630*/  BRA `(.L_x_4175) ;  /* 0xffffffec00287947 */ /* 0x000fea000383ffff */
.L_x_4122:
[----:B---3--:R3:W4:Y:S02]  /*16640*/  SYNCS.PHASECHK.TRANS64.TRYWAIT P0, [R4+URZ], R5 ;  /* 0x00000005040075a7 */ /* 0x008724000800017f */
[----:B----4-:R-:W-:Y:S05]  /*16650*/  @!P0 NANOSLEEP.SYNCS 0x989680 ;  /* 0x009896800000895d */ /* 0x010fea0003900000 */
[----:B------:R-:W4:Y:S02]  /*16660*/  @!P0 SYNCS.PHASECHK.TRANS64 P0, [R4+URZ], R5 ;  /* 0x00000005040085a7 */ /* 0x000f24000800007f */
[----:B----4-:R-:W-:Y:S05]  /*16670*/  @!P0 BRA `(.L_x_4122) ;  /* 0xfffffffc00f08947 */ /* 0x010fea000383ffff */
[----:B------:R-:W-:Y:S05]  /*16680*/  BRA `(.L_x_4176) ;  /* 0xffffffec00307947 */ /* 0x000fea000383ffff */
.L_x_4177:
        /* <DEDUP_REMOVED lines=15> */
.L_x_4565:


//--------------------- .text._ZN7cutlass13device_kernelIN5flash11enable_sm90INS1_16FlashAttnFwdSm90INS1_25CollectiveMainloopFwdSm90ILi2EN4cute5tupleIJNS5_1CILi1EEES8_S8_EEENS6_IJNS7_ILi64EEESA_SA_EEELi512ENS_6half_tEfNS_4arch4Sm90ELb1ELb0ELb1ELb1ELb0ELb1ELb1ELb0ELb0ELb0ELb0ELb0EEENS1_21CollectiveEpilogueFwdINS6_IJSA_NS7_ILi512EEESA_EEES9_SC_SE_Li256ELb1ELb0ELb0ELb0EEENS1_36VarlenDynamicPersistentTileSchedulerILi64ELi64ELi256ELi32ELb0ELb0ELb1ELb1ELb1ELb1EEEEEEEEEvNT_6ParamsE --------------------------
	.section	.text._ZN7cutlass13device_kernelIN5flash11enable_sm90INS1_16FlashAttnFwdSm90INS1_25CollectiveMainloopFwdSm90ILi2EN4cute5tupleIJNS5_1CILi1EEES8_S8_EEENS6_IJNS7_ILi64EEESA_SA_EEELi512ENS_6half_tEfNS_4arch4Sm90ELb1ELb0ELb1ELb1ELb0ELb1ELb1ELb0ELb0ELb0ELb0ELb0EEENS1_21CollectiveEpilogueFwdINS6_IJSA_NS7_ILi512EEESA_EEES9_SC_SE_Li256ELb1ELb0ELb0ELb0EEENS1_36VarlenDynamicPersistentTileSchedulerILi64ELi64ELi256ELi32ELb0ELb0ELb1ELb1ELb1ELb1EEEEEEEEEvNT_6ParamsE,"ax",@progbits
	.align	128
.text._ZN7cutlass13device_kernelIN5flash11enable_sm90INS1_16FlashAttnFwdSm90INS1_25CollectiveMainloopFwdSm90ILi2EN4cute5tupleIJNS5_1CILi1EEES8_S8_EEENS6_IJNS7_ILi64EEESA_SA_EEELi512ENS_6half_tEfNS_4arch4Sm90ELb1ELb0ELb1ELb1ELb0ELb1ELb1ELb0ELb0ELb0ELb0ELb0EEENS1_21CollectiveEpilogueFwdINS6_IJSA_NS7_ILi512EEESA_EEES9_SC_SE_Li256ELb1ELb0ELb0ELb0EEENS1_36VarlenDynamicPersistentTileSchedulerILi64ELi64ELi256ELi32ELb0ELb0ELb1ELb1ELb1ELb1EEEEEEEEEvNT_6ParamsE:
        .type           _ZN7cutlass13device_kernelIN5flash11enable_sm90INS1_16FlashAttnFwdSm90INS1_25CollectiveMainloopFwdSm90ILi2EN4cute5tupleIJNS5_1CILi1EEES8_S8_EEENS6_IJNS7_ILi64EEESA_SA_EEELi512ENS_6half_tEfNS_4arch4Sm90ELb1ELb0ELb1ELb1ELb0ELb1ELb1ELb0ELb0ELb0ELb0ELb0EEENS1_21CollectiveEpilogueFwdINS6_IJSA_NS7_ILi512EEESA_EEES9_SC_SE_Li256ELb1ELb0ELb0ELb0EEENS1_36VarlenDynamicPersistentTileSchedulerILi64ELi64ELi256ELi32ELb0ELb0ELb1ELb1ELb1ELb1EEEEEEEEEvNT_6ParamsE,@function
        .size           _ZN7cutlass13device_kernelIN5flash11enable_sm90INS1_16FlashAttnFwdSm90INS1_25CollectiveMainloopFwdSm90ILi2EN4cute5tupleIJNS5_1CILi1EEES8_S8_EEENS6_IJNS7_ILi64EEESA_SA_EEELi512ENS_6half_tEfNS_4arch4Sm90ELb1ELb0ELb1ELb1ELb0ELb1ELb1ELb0ELb0ELb0ELb0ELb0EEENS1_21CollectiveEpilogueFwdINS6_IJSA_NS7_ILi512EEESA_EEES9_SC_SE_Li256ELb1ELb0ELb0ELb0EEENS1_36VarlenDynamicPersistentTileSchedulerILi64ELi64ELi256ELi32ELb0ELb0ELb1ELb1ELb1ELb1EEEEEEEEEvNT_6ParamsE,(.L_x_4566 - _ZN7cutlass13device_kernelIN5flash11enable_sm90INS1_16FlashAttnFwdSm90INS1_25CollectiveMainloopFwdSm90ILi2EN4cute5tupleIJNS5_1CILi1EEES8_S8_EEENS6_IJNS7_ILi64EEESA_SA_EEELi512ENS_6half_tEfNS_4arch4Sm90ELb1ELb0ELb1ELb1ELb0ELb1ELb1ELb0ELb0ELb0ELb0ELb0EEENS1_21CollectiveEpilogueFwdINS6_IJSA_NS7_ILi512EEESA_EEES9_SC_SE_Li256ELb1ELb0ELb0ELb0EEENS1_36VarlenDynamicPersistentTileSchedulerILi64ELi64ELi256ELi32ELb0ELb0ELb1ELb1ELb1ELb1EEEEEEEEEvNT_6ParamsE)
        .other          _ZN7cutlass13device_kernelIN5flash11enable_sm90INS1_16FlashAttnFwdSm90INS1_25CollectiveMainloopFwdSm90ILi2EN4cute5tupleIJNS5_1CILi1EEES8_S8_EEENS6_IJNS7_ILi64EEESA_SA_EEELi512ENS_6half_tEfNS_4arch4Sm90ELb1ELb0ELb1ELb1ELb0ELb1ELb1ELb0ELb0ELb0ELb0ELb0EEENS1_21CollectiveEpilogueFwdINS6_IJSA_NS7_ILi512EEESA_EEES9_SC_SE_Li256ELb1ELb0ELb0ELb0EEENS1_36VarlenDynamicPersistentTileSchedulerILi64ELi64ELi256ELi32ELb0ELb0ELb1ELb1ELb1ELb1EEEEEEEEEvNT_6ParamsE,@"STO_CUDA_ENTRY STV_DEFAULT"
_ZN7cutlass13device_kernelIN5flash11enable_sm90INS1_16FlashAttnFwdSm90INS1_25CollectiveMainloopFwdSm90ILi2EN4cute5tupleIJNS5_1CILi1EEES8_S8_EEENS6_IJNS7_ILi64EEESA_SA_EEELi512ENS_6half_tEfNS_4arch4Sm90ELb1ELb0ELb1ELb1ELb0ELb1ELb1ELb0ELb0ELb0ELb0ELb0EEENS1_21CollectiveEpilogueFwdINS6_IJSA_NS7_ILi512EEESA_EEES9_SC_SE_Li256ELb1ELb0ELb0ELb0EEENS1_36VarlenDynamicPersistentTileSchedulerILi64ELi64ELi256ELi32ELb0ELb0ELb1ELb1ELb1ELb1EEEEEEEEEvNT_6ParamsE:
        /* <DEDUP_REMOVED lines=29> */
.L_x_4179:
[----:B------:R-:W-:Y:S05]  /*01d0*/  BSYNC B0 ;  /* 0x0000000000007941 */ /* 0x000fea0003800000 */
.L_x_4178:
        /* <DEDUP_REMOVED lines=39> */
.L_x_4180:
        /* <DEDUP_REMOVED lines=22> */
.L_x_4181:
        /* <DEDUP_REMOVED lines=18> */
.L_x_4182:
        /* <DEDUP_REMOVED lines=22> */
.L_x_4183:
        /* <DEDUP_REMOVED lines=22> */
.L_x_4184:
        /* <DEDUP_REMOVED lines=9> */
.L_x_4187:
        /* <DEDUP_REMOVED lines=25> */
[CC--:B------:R-:W-:Y:S02]  /*0bb0*/  LEA.HI R6, R3.reuse, R234.reuse, RZ, 0x4 ;  /* 0x000000ea03067211 */ /* 0x0c0fe400078f20ff */
        /* <DEDUP_REMOVED lines=24> */
[----:B------:R-:W-:Y:S02]  /*0d40*/  SHF.R.S32.HI R4, RZ, 0x5, R4 ;  /* 0x00000005ff047819 */ /* 0x000fe40000011404 */
[----:B------:R-:W-:Y:S01]  /*0d50*/  LOP3.LUT R6, R6, 0x7ffffffc, RZ, 0xc0, !PT ;  /* 0x7ffffffc06067812 */ /* 0x000fe200078ec0ff */
[----:B------:R-:W-:Y:S02]  /*0d60*/  IMAD.IADD R11, R10, 0x1, -R11 ;  /* 0x000000010a0b7824 */ /* 0x000fe400078e0a0b */
[----:B------:R-:W-:Y:S01]  /*0d70*/  IMAD R14, R223, 0x100, R10 ;  /* 0x00000100df0e7824 */ /* 0x000fe200078e020a */
[----:B------:R-:W-:Y:S01]  /*0d80*/  IADD3 R6, R5, -R6, RZ ;  /* 0x8000000605067210 */ /* 0x000fe20007ffe0ff */
[----:B------:R-:W-:Y:S01]  /*0d90*/  IMAD.IADD R15, R212, 0x1, -R15 ;  /* 0x00000001d40f7824 */ /* 0x000fe200078e0a0f */
[CC--:B------:R-:W-:Y:S01]  /*0da0*/  LEA.HI R5, R3.reuse, R234.reuse, RZ, 0x2 ;  /* 0x000000ea03057211 */ /* 0x0c0fe200078f10ff */
        /* <DEDUP_REMOVED lines=10> */
[----:B------:R-:W-:Y:S02]  /*0e50*/  IMAD.U32 R233, R14, 0x40, R13 ;  /* 0x000000400ee97824 */ /* 0x000fe400078e000d */
[----:B------:R-:W-:Y:S01]  /*0e60*/  IMAD.IADD R3, R234, 0x1, -R3 ;  /* 0x00000001ea037824 */ /* 0x000fe200078e0a03 */
[----:B------:R-:W-:Y:S01]  /*0e70*/  LOP3.LUT R13, R10, 0x8, R13, 0xf8, !PT ;  /* 0x000000080a0d7812 */ /* 0x000fe200078ef80d */
[----:B------:R-:W-:Y:S01]  /*0e80*/  VIADD R236, R19, 0x20 ;  /* 0x0000002013ec7836 */ /* 0x000fe20000000000 */
[----:B------:R-:W-:-:S02]  /*0e90*/  SHF.R.U32.HI R10, RZ, 0x3, R10 ;  /* 0x00000003ff0a7819 */ /* 0x000fc4000001160a */
[----:B------:R-:W-:Y:S01]  /*0ea0*/  LOP3.LUT R9, R9, 0x7ffffe00, RZ, 0xc0, !PT ;  /* 0x7ffffe0009097812 */ /* 0x000fe200078ec0ff */
[----:B------:R-:W-:Y:S01]  /*0eb0*/  IMAD.SHL.U32 R193, R3, 0x8, RZ ;  /* 0x0000000803c17824 */ /* 0x000fe200078e00ff */
        /* <DEDUP_REMOVED lines=11> */
[----:B------:R-:W-:Y:S01]  /*0f70*/  SHF.R.S32.HI R4, RZ, 0x1f, R5 ;  /* 0x0000001fff047819 */ /* 0x000fe20000011405 */
[----:B------:R-:W-:Y:S01]  /*0f80*/  IMAD R195, R9, 0x2, R2 ;  /* 0x0000000209c37824 */ /* 0x000fe200078e0202 */
[----:B------:R-:W-:-:S02]  /*0f90*/  LEA.HI R0, R0, R223, RZ, 0x1 ;  /* 0x000000df00007211 */ /* 0x000fc400078f08ff */
[----:B------:R-:W-:Y:S01]  /*0fa0*/  LOP3.LUT R231, R231, 0x1c0, RZ, 0xc0, !PT ;  /* 0x000001c0e7e77812 */ /* 0x000fe200078ec0ff */
[----:B------:R-:W-:Y:S01]  /*0fb0*/  IMAD.MOV.U32 R209, RZ, RZ, 0x40 ;  /* 0x00000040ffd17424 */ /* 0x000fe200078e00ff */
[----:B------:R-:W-:Y:S01]  /*0fc0*/  LEA.HI R4, R4, R19, RZ, 0x3 ;  /* 0x0000001304047211 */ /* 0x000fe200078f18ff */
[C---:B------:R-:W-:Y:S01]  /*0fd0*/  VIADD R210, R195.reuse, 0x36400 ;  /* 0x00036400c3d27836 */ /* 0x040fe20000000000 */
[----:B------:R-:W-:Y:S02]  /*0fe0*/  LOP3.LUT R0, R0, 0xfffffe, RZ, 0xc0, !PT ;  /* 0x00fffffe00007812 */ /* 0x000fe400078ec0ff */
[----:B------:R-:W-:Y:S02]  /*0ff0*/  SHF.R.U32.HI R235, RZ, 0x3, R231 ;  /* 0x00000003ffeb7819 */ /* 0x000fe400000116e7 */
[----:B------:R-:W-:Y:S02]  /*1000*/  LOP3.LUT R232, R232, 0xfffffe00, RZ, 0xc0, !PT ;  /* 0xfffffe00e8e87812 */ /* 0x000fe400078ec0ff */
[----:B------:R-:W-:Y:S01]  /*1010*/  IADD3 R208, R195, 0x36420, RZ ;  /* 0x00036420c3d07810 */ /* 0x000fe20007ffe0ff */
[----:B------:R-:W-:Y:S01]  /*1020*/  @P1 VIADD R208, R210, 0xffffffe0 ;  /* 0xffffffe0d2d01836 */ /* 0x000fe20000000000 */
[----:B------:R-:W-:Y:S01]  /*1030*/  SEL R209, R209, 0xffffffc0, !P2 ;  /* 0xffffffc0d1d17807 */ /* 0x000fe20005000000 */
[----:B------:R-:W-:Y:S01]  /*1040*/  IMAD.IADD R0, R223, 0x1, -R0 ;  /* 0x00000001df007824 */ /* 0x000fe200078e0a00 */
[----:B------:R-:W-:-:S02]  /*1050*/  LOP3.LUT R4, R4, 0xfffffff8, RZ, 0xc0, !PT ;  /* 0xfffffff804047812 */ /* 0x000fc400078ec0ff */
[----:B------:R-:W-:Y:S01]  /*1060*/  CS2R R22, SRZ ;  /* 0x0000000000167805 */ /* 0x000fe2000001ff00 */
[----:B------:R-:W-:Y:S01]  /*1070*/  IMAD.MOV.U32 R188, RZ, RZ, RZ ;  /* 0x000000ffffbc7224 */ /* 0x000fe200078e00ff */
[----:B------:R-:W-:Y:S01]  /*1080*/  MOV R219, RZ ;  /* 0x000000ff00db7202 */ /* 0x000fe20000000f00 */
[----:B------:R-:W-:Y:S01]  /*1090*/  IMAD.IADD R210, R210, 0x1, R209 ;  /* 0x00000001d2d27824 */ /* 0x000fe200078e02d1 */
[----:B------:R-:W-:Y:S01]  /*10a0*/  SHF.R.S32.HI R224, RZ, 0x1f, R19 ;  /* 0x0000001fffe07819 */ /* 0x000fe20000011413 */
[----:B------:R-:W-:Y:S01]  /*10b0*/  IMAD.MOV.U32 R18, RZ, RZ, RZ ;  /* 0x000000ffff127224 */ /* 0x000fe200078e00ff */
[----:B------:R-:W-:Y:S01]  /*10c0*/  IADD3 R209, R209, R208, RZ ;  /* 0x000000d0d1d17210 */ /* 0x000fe20007ffe0ff */
[----:B------:R-:W-:Y:S02]  /*10d0*/  IMAD.IADD R191, R19, 0x1, -R4 ;  /* 0x0000000113bf7824 */ /* 0x000fe400078e0a04 */
[----:B------:R-:W-:Y:S02]  /*10e0*/  IMAD.SHL.U32 R194, R0, 0x100, RZ ;  /* 0x0000010000c27824 */ /* 0x000fe400078e00ff */
[----:B------:R-:W-:Y:S01]  /*10f0*/  IMAD.SHL.U32 R192, R6, 0x2, RZ ;  /* 0x0000000206c07824 */ /* 0x000fe200078e00ff */
[----:B--2---:R-:W-:-:S02]  /*1100*/  LOP3.LUT R189, R16, 0x1, RZ, 0xfc, !PT ;  /* 0x0000000110bd7812 */ /* 0x004fc400078efcff */
[----:B------:R-:W-:-:S04]  /*1110*/  SHF.L.U32 R16, R222, 0x3, RZ ;  /* 0x00000003de107819 */ /* 0x000fc800000006ff */
[----:B------:R-:W-:-:S04]  /*1120*/  LOP3.LUT R3, R231, 0x38, R16, 0xf8, !PT ;  /* 0x00000038e7037812 */ /* 0x000fc800078ef810 */
[----:B------:R-:W-:-:S05]  /*1130*/  LOP3.LUT R3, R232, R3, R235, 0xf6, !PT ;  /* 0x00000003e8037212 */ /* 0x000fca00078ef6eb */
[----:B------:R-:W-:-:S07]  /*1140*/  IMAD R230, R3, 0x2, R2 ;  /* 0x0000000203e67824 */ /* 0x000fce00078e0202 */
.L_x_4329:
        /* <DEDUP_REMOVED lines=9> */
[----:B----4-:R-:W-:Y:S01]  /*11e0*/  IMAD.MOV.U32 R27, RZ, RZ, RZ ;  /* 0x000000ffff1b7224 */ /* 0x010fe200078e00ff */
        /* <DEDUP_REMOVED lines=42> */
.L_x_4189:
[----:B------:R-:W-:Y:S02]  /*1490*/  IMAD.U32 R32, RZ, RZ, UR5 ;  /* 0x00000005ff207e24 */ /* 0x000fe4000f8e00ff */
[----:B------:R-:W-:Y:S01]  /*14a0*/  IMAD.U32 R24, RZ, RZ, UR4 ;  /* 0x00000004ff187e24 */ /* 0x000fe2000f8e00ff */
[----:B------:R-:W-:Y:S06]  /*14b0*/  @!P2 BRA `(.L_x_4190) ;  /* 0x000000000010a947 */ /* 0x000fec0003800000 */
[----:B------:R-:W-:-:S04]  /*14c0*/  IADD3 R4, P0, R216, UR8, RZ ;  /* 0x00000008d8047c10 */ /* 0x000fc8000ff1e0ff */
[----:B------:R-:W-:-:S05]  /*14d0*/  IADD3.X R5, R217, UR9, RZ, P0, !PT ;  /* 0x00000009d9057c10 */ /* 0x000fca00087fe4ff */
[----:B------:R0:W5:Y:S01]  /*14e0*/  LDG.E R24, desc[UR54][R4.64] ;  /* 0x0000003604187981 */ /* 0x000162000c1e1900 */
[----:B------:R-:W-:Y:S05]  /*14f0*/  BRA `(.L_x_4191) ;  /* 0x0000000000107947 */ /* 0x000fea0003800000 */
.L_x_4190:
[----:B------:R-:W-:Y:S05]  /*1500*/  @!P0 BRA `(.L_x_4191) ;  /* 0x00000000000c8947 */ /* 0x000fea0003800000 */
[----:B------:R-:W2:Y:S04]  /*1510*/  LDG.E R5, desc[UR54][R8.64] ;  /* 0x0000003608057981 */ /* 0x000ea8000c1e1900 */
[----:B------:R-:W2:Y:S02]  /*1520*/  LDG.E R24, desc[UR54][R8.64+0x4] ;  /* 0x0000043608187981 */ /* 0x000ea4000c1e1900 */
[----:B--2---:R-:W-:-:S07]  /*1530*/  IMAD.IADD R24, R24, 0x1, -R5 ;  /* 0x0000000118187824 */ /* 0x004fce00078e0a05 */
.L_x_4191:
        /* <DEDUP_REMOVED lines=18> */
[----:B------:R-:W-:Y:S01]  /*1660*/  VIMNMX R46, RZ, R46, !PT ;  /* 0x0000002eff2e7248 */ /* 0x000fe20007fe0100 */
[----:B--2---:R-:W-:-:S04]  /*1670*/  @P0 IMAD.IADD R32, R9, 0x1, -R0 ;  /* 0x0000000109200824 */ /* 0x004fc800078e0a00 */
        /* <DEDUP_REMOVED lines=40> */
[----:B-1---5:R-:W-:Y:S05]  /*1900*/  CALL.ABS.NOINC R14 ;  /* 0x000000000e007343 */ /* 0x022fea0003c00000 */
.L_x_4194:
[----:B------:R-:W-:Y:S05]  /*1910*/  BSYNC B6 ;  /* 0x0000000000067941 */ /* 0x000fea0003800000 */
.L_x_4193:
        /* <DEDUP_REMOVED lines=20> */
.L_x_4196:
[----:B------:R-:W-:Y:S05]  /*1a60*/  BSYNC B6 ;  /* 0x0000000000067941 */ /* 0x000fea0003800000 */
.L_x_4195:
[----:B------:R-:W-:Y:S01]  /*1a70*/  ULDC.64 UR4, c[0x0][0xaf0] ;  /* 0x0002bc0000047ab9 */ /* 0x000fe20000000a00 */
[----:B------:R-:W0:Y:S01]  /*1a80*/  LDC R0, c[0x0][0x428] ;  /* 0x00010a00ff007b82 */ /* 0x000e220000000800 */
[----:B------:R-:W-:-:S07]  /*1a90*/  ISETP.NE.U32.AND P0, PT, RZ, UR4, PT ;  /* 0x00000004ff007c0c */ /* 0x000fce000bf05070 */
[----:B------:R-:W1:Y:S01]  /*1aa0*/  LDC.64 R28, c[0x0][0x2f0] ;  /* 0x0000bc00ff1c7b82 */ /* 0x000e620000000a00 */
[----:B------:R-:W-:Y:S01]  /*1ab0*/  ISETP.NE.AND.EX P0, PT, RZ, UR5, PT, P0 ;  /* 0x00000005ff007c0c */ /* 0x000fe2000bf05300 */
[----:B------:R-:W-:Y:S01]  /*1ac0*/  IMAD.IADD R44, R27, 0x1, R24 ;  /* 0x000000011b2c7824 */ /* 0x000fe200078e0218 */
[----:B------:R-:W-:-:S05]  /*1ad0*/  ULDC.64 UR6, c[0x0][0xb00] ;  /* 0x0002c00000067ab9 */ /* 0x000fca0000000a00 */
        /* <DEDUP_REMOVED lines=10> */
[----:B------:R-:W-:Y:S01]  /*1b80*/  SHF.R.S32.HI R17, RZ, 0x1f, R16 ;  /* 0x0000001fff117819 */ /* 0x000fe20000011410 */
[----:B------:R-:W3:Y:S01]  /*1b90*/  S2R R45, SR_TID.X ;  /* 0x00000000002d7919 */ /* 0x000ee20000002100 */
[----:B------:R-:W-:Y:S01]  /*1ba0*/  SHF.L.U32 R58, R191, 0x6, RZ ;  /* 0x00000006bf3a7819 */ /* 0x000fe200000006ff */
[-C--:B-1----:R-:W-:Y:S01]  /*1bb0*/  IMAD R3, R15, R28.reuse, RZ ;  /* 0x0000001c0f037224 */ /* 0x082fe200078e02ff */
[----:B--2---:R-:W-:Y:S01]  /*1bc0*/  ISETP.GE.AND P2, PT, R16, R63, PT ;  /* 0x0000003f1000720c */ /* 0x004fe20003f46270 */
[CC--:B----4-:R-:W-:Y:S01]  /*1bd0*/  IMAD.WIDE.U32 R4, R44.reuse, R28.reuse, RZ ;  /* 0x0000001c2c047225 */ /* 0x0d0fe200078e00ff */
[----:B------:R-:W-:Y:S01]  /*1be0*/  SHF.R.S32.HI R39, RZ, 0x1f, R38 ;  /* 0x0000001fff277819 */ /* 0x000fe20000011426 */
[----:B------:R-:W1:Y:S01]  /*1bf0*/  LDC R61, c[0x0][0x3d4] ;  /* 0x0000f500ff3d7b82 */ /* 0x000e620000000800 */
[----:B------:R-:W-:Y:S01]  /*1c00*/  SEL R13, R63, RZ, P2 ;  /* 0x000000ff3f0d7207 */ /* 0x000fe20001000000 */
[----:B------:R-:W-:Y:S01]  /*1c10*/  IMAD R3, R44, R29, R3 ;  /* 0x0000001d2c037224 */ /* 0x000fe200078e0203 */
[----:B------:R-:W-:Y:S01]  /*1c20*/  SHF.L.U64.HI R50, R28, 0x6, R29 ;  /* 0x000000061c327819 */ /* 0x000fe2000001021d */
[----:B------:R-:W-:Y:S01]  /*1c30*/  IMAD.WIDE.U32 R48, R19, R28, R16 ;  /* 0x0000001c13307225 */ /* 0x000fe200078e0010 */
[----:B------:R-:W-:-:S02]  /*1c40*/  LOP3.LUT R58, R58, 0x1c0, RZ, 0xc0, !PT ;  /* 0x000001c03a3a7812 */ /* 0x000fc400078ec0ff */
[----:B------:R-:W-:Y:S01]  /*1c50*/  IADD3 R5, R5, R3, RZ ;  /* 0x0000000305057210 */ /* 0x000fe20007ffe0ff */
[----:B------:R-:W2:Y:S01]  /*1c60*/  @P0 LDC R7, c[0x0][0x42c] ;  /* 0x00010b00ff070b82 */ /* 0x000ea20000000800 */
[----:B------:R-:W-:Y:S01]  /*1c70*/  IMAD.IADD R13, R16, 0x1, R13 ;  /* 0x00000001100d7824 */ /* 0x000fe200078e020d */
[----:B------:R-:W-:Y:S01]  /*1c80*/  SHF.R.U32.HI R62, RZ, 0x3, R58 ;  /* 0x00000003ff3e7819 */ /* 0x000fe2000001163a */
[----:B------:R-:W-:Y:S01]  /*1c90*/  IMAD.SHL.U32 R51, R28, 0x40, RZ ;  /* 0x000000401c337824 */ /* 0x000fe200078e00ff */
[----:B------:R-:W-:Y:S01]  /*1ca0*/  P2R R72, PR, RZ, 0x4 ;  /* 0x00000004ff487803 */ /* 0x000fe20000000000 */
[----:B------:R-:W-:Y:S01]  /*1cb0*/  VIADD R80, R16, 0x20 ;  /* 0x0000002010507836 */ /* 0x000fe20000000000 */
[----:B------:R-:W-:Y:S01]  /*1cc0*/  SHF.R.S32.HI R12, RZ, 0x1f, R13 ;  /* 0x0000001fff0c7819 */ /* 0x000fe2000001140d */
[----:B0-----:R-:W-:Y:S01]  /*1cd0*/  IMAD.WIDE.U32 R10, R19, R42, R16 ;  /* 0x0000002a130a7225 */ /* 0x001fe200078e0010 */
[----:B------:R-:W0:Y:S01]  /*1ce0*/  @P0 LDC R9, c[0x0][0x430] ;  /* 0x00010c00ff090b82 */ /* 0x000e220000000800 */
[----:B------:R-:W-:-:S02]  /*1cf0*/  SHF.L.U64.HI R54, R42, 0x6, R43 ;  /* 0x000000062a367819 */ /* 0x000fc4000001022b */
[----:B------:R-:W-:Y:S01]  /*1d00*/  IMAD.SHL.U32 R55, R42, 0x40, RZ ;  /* 0x000000402a377824 */ /* 0x000fe200078e00ff */
[----:B------:R-:W-:Y:S01]  /*1d10*/  IADD3 R44, P2, R19, R44, RZ ;  /* 0x0000002c132c7210 */ /* 0x000fe20007f5e0ff */
[C---:B---3--:R-:W-:Y:S01]  /*1d20*/  IMAD.SHL.U32 R53, R26.reuse, 0x40, RZ ;  /* 0x000000401a357824 */ /* 0x048fe200078e00ff */
[----:B------:R-:W-:Y:S01]  /*1d30*/  SHF.L.U64.HI R52, R26, 0x6, R27 ;  /* 0x000000061a347819 */ /* 0x000fe2000001021b */
[----:B------:R-:W-:Y:S01]  /*1d40*/  IMAD.SHL.U32 R63, R63, 0x2, RZ ;  /* 0x000000023f3f7824 */ /* 0x000fe200078e00ff */
[----:B------:R-:W3:Y:S01]  /*1d50*/  LDC R60, c[0x0][0x2e4] ;  /* 0x0000b900ff3c7b82 */ /* 0x000ee20000000800 */
[----:B------:R-:W-:-:S05]  /*1d60*/  SHF.R.U32.HI R45, RZ, 0x7, R45 ;  /* 0x00000007ff2d7819 */ /* 0x000fca000001162d */
[----:B------:R-:W-:Y:S02]  /*1d70*/  VIADD R59, R45, 0x8 ;  /* 0x000000082d3b7836 */ /* 0x000fe40000000000 */
[----:B--2---:R-:W-:-:S04]  /*1d80*/  @P0 IMAD.HI.U32 R0, R186, R7, RZ ;  /* 0x00000007ba000227 */ /* 0x004fc800078e00ff */
[----:B------:R-:W-:Y:S01]  /*1d90*/  IMAD.X R45, R224, 0x1, R15, P2 ;  /* 0x00000001e02d7824 */ /* 0x000fe200010e060f */
[----:B0-----:R-:W-:Y:S02]  /*1da0*/  @P0 SHF.R.U32.HI R186, RZ, R9, R0 ;  /* 0x00000009ffba0219 */ /* 0x001fe40000011600 */
        /* <DEDUP_REMOVED lines=22> */
[----:B------:R-:W-:Y:S02]  /*1f10*/  IMAD R8, R0, UR4, RZ ;  /* 0x0000000400087c24 */ /* 0x000fe4000f8e02ff */
[----:B------:R-:W-:Y:S01]  /*1f20*/  IMAD.IADD R0, R41, 0x1, R3 ;  /* 0x0000000129007824 */ /* 0x000fe200078e0203 */
[----:B------:R-:W-:Y:S01]  /*1f30*/  IADD3 R3, P0, R40, R48, RZ ;  /* 0x0000003028037210 */ /* 0x000fe20007f1e0ff */
[----:B------:R-:W-:-:S02]  /*1f40*/  IMAD R4, R224, R26, RZ ;  /* 0x0000001ae0047224 */ /* 0x000fc400078e02ff */
[----:B------:R-:W-:Y:S01]  /*1f50*/  IMAD.WIDE.U32 R36, R9, UR4, R6 ;  /* 0x0000000409247c25 */ /* 0x000fe2000f8e0006 */
[----:B------:R-:W-:Y:S01]  /*1f60*/  IADD3.X R48, R0, R49, R5, P0, !PT ;  /* 0x0000003100307210 */ /* 0x000fe200007fe405 */
[----:B------:R-:W-:Y:S01]  /*1f70*/  ULDC UR4, c[0x0][0x2e4] ;  /* 0x0000b90000047ab9 */ /* 0x000fe20000000800 */
[----:B------:R-:W-:Y:S01]  /*1f80*/  LEA.HI R49, R12, R13, RZ, 0x3 ;  /* 0x0000000d0c317211 */ /* 0x000fe200078f18ff */
[----:B------:R-:W-:Y:S01]  /*1f90*/  IMAD R21, R19, R27, R4 ;  /* 0x0000001b13157224 */ /* 0x000fe200078e0204 */
[----:B------:R-:W-:Y:S01]  /*1fa0*/  ISETP.GE.AND P0, PT, R16, UR4, PT ;  /* 0x0000000410007c0c */ /* 0x000fe2000bf06270 */
[----:B------:R-:W-:Y:S01]  /*1fb0*/  IMAD R75, R9, UR5, R8 ;  /* 0x00000005094b7c24 */ /* 0x000fe2000f8e0208 */
[----:B------:R-:W-:Y:S01]  /*1fc0*/  LOP3.LUT R69, R49, 0xfffffff8, RZ, 0xc0, !PT ;  /* 0xfffffff831457812 */ /* 0x000fe200078ec0ff */
[CC--:B------:R-:W-:Y:S01]  /*1fd0*/  IMAD.WIDE.U32 R4, R19.reuse, R26.reuse, R38 ;  /* 0x0000001a13047225 */ /* 0x0c0fe200078e0026 */
[----:B------:R-:W-:Y:S02]  /*1fe0*/  ISETP.GE.AND P1, PT, R80, UR4, PT ;  /* 0x0000000450007c0c */ /* 0x000fe4000bf26270 */
[----:B------:R-:W-:Y:S01]  /*1ff0*/  SHF.R.S32.HI R73, RZ, 0x1f, R69 ;  /* 0x0000001fff497819 */ /* 0x000fe20000011445 */
[----:B------:R-:W-:Y:S01]  /*2000*/  IMAD.WIDE.U32 R8, R19, R26, R16 ;  /* 0x0000001a13087225 */ /* 0x000fe200078e0010 */
[----:B------:R-:W-:-:S02]  /*2010*/  IADD3 R5, R5, R21, RZ ;  /* 0x0000001505057210 */ /* 0x000fc40007ffe0ff */
[----:B------:R-:W-:Y:S01]  /*2020*/  IADD3 R75, R37, R75, RZ ;  /* 0x0000004b254b7210 */ /* 0x000fe20007ffe0ff */
[-C--:B------:R-:W-:Y:S02]  /*2030*/  IMAD R6, R224, R42.reuse, RZ ;  /* 0x0000002ae0067224 */ /* 0x080fe400078e02ff */
[----:B------:R-:W-:Y:S01]  /*2040*/  IMAD.IADD R9, R21, 0x1, R9 ;  /* 0x0000000115097824 */ /* 0x000fe200078e0209 */
[----:B-----5:R-:W-:Y:S01]  /*2050*/  SHF.R.S32.HI R21, RZ, 0x1f, R33 ;  /* 0x0000001fff157819 */ /* 0x020fe20000011421 */
[C---:B------:R-:W-:Y:S02]  /*2060*/  IMAD R25, R19.reuse, R43, R6 ;  /* 0x0000002b13197224 */ /* 0x040fe400078e0206 */
[----:B------:R-:W-:-:S04]  /*2070*/  IMAD.WIDE.U32 R6, R19, R42, R38 ;  /* 0x0000002a13067225 */ /* 0x000fc800078e0026 */
[----:B------:R-:W-:Y:S02]  /*2080*/  IMAD.IADD R11, R25, 0x1, R11 ;  /* 0x00000001190b7824 */ /* 0x000fe400078e020b */
[----:B------:R-:W-:Y:S02]  /*2090*/  IMAD.IADD R7, R7, 0x1, R25 ;  /* 0x0000000107077824 */ /* 0x000fe400078e0219 */
[C---:B------:R-:W-:Y:S02]  /*20a0*/  IMAD R12, R21.reuse, R42, RZ ;  /* 0x0000002a150c7224 */ /* 0x040fe400078e02ff */
[----:B------:R-:W-:Y:S02]  /*20b0*/  IMAD R14, R21, R26, RZ ;  /* 0x0000001a150e7224 */ /* 0x000fe400078e02ff */
[C---:B------:R-:W-:Y:S02]  /*20c0*/  IMAD R71, R33.reuse, R43, R12 ;  /* 0x0000002b21477224 */ /* 0x040fe400078e020c */
[----:B------:R-:W-:-:S04]  /*20d0*/  IMAD.WIDE.U32 R28, R33, R42, R10 ;  /* 0x0000002a211c7225 */ /* 0x000fc800078e000a */
[C---:B------:R-:W-:Y:S02]  /*20e0*/  IMAD.WIDE.U32 R20, R33.reuse, R42, R6 ;  /* 0x0000002a21147225 */ /* 0x040fe400078e0006 */
[----:B------:R-:W0:Y:S02]  /*20f0*/  LDC.64 R42, c[0x0][0x2d8] ;  /* 0x0000b600ff2a7b82 */ /* 0x000e240000000a00 */
[----:B------:R-:W-:Y:S01]  /*2100*/  IMAD.WIDE.U32 R30, R33, R26, R4 ;  /* 0x0000001a211e7225 */ /* 0x000fe200078e0004 */
[----:B------:R-:W-:-:S03]  /*2110*/  LOP3.LUT R5, R58, 0x18, R16, 0xf8, !PT ;  /* 0x000000183a057812 */ /* 0x000fc600078ef810 */
[----:B------:R-:W-:Y:S01]  /*2120*/  IMAD R13, R33, R27, R14 ;  /* 0x0000001b210d7224 */ /* 0x000fe200078e020e */
[----:B------:R-:W-:Y:S01]  /*2130*/  LOP3.LUT R5, R5, R62, RZ, 0x3c, !PT ;  /* 0x0000003e05057212 */ /* 0x000fe200078e3cff */
[----:B------:R-:W-:-:S03]  /*2140*/  IMAD.WIDE.U32 R34, R33, R26, R8 ;  /* 0x0000001a21227225 */ /* 0x000fc600078e0008 */
[----:B------:R-:W-:Y:S01]  /*2150*/  LEA R64, R212, R5, 0x9 ;  /* 0x00000005d4407211 */ /* 0x000fe200078e48ff */
[----:B------:R-:W-:Y:S01]  /*2160*/  IMAD.IADD R67, R71, 0x1, R29 ;  /* 0x0000000147437824 */ /* 0x000fe200078e021d */
[----:B------:R-:W-:Y:S01]  /*2170*/  LOP3.LUT R5, R58, 0x38, R49, 0xf8, !PT ;  /* 0x000000383a057812 */ /* 0x000fe200078ef831 */
[----:B------:R-:W-:Y:S02]  /*2180*/  IMAD.IADD R65, R13, 0x1, R35 ;  /* 0x000000010d417824 */ /* 0x000fe400078e0223 */
[----:B------:R-:W-:Y:S01]  /*2190*/  IMAD.IADD R66, R31, 0x1, R13 ;  /* 0x000000011f427824 */ /* 0x000fe200078e020d */
[----:B------:R-:W-:Y:S01]  /*21a0*/  LOP3.LUT R5, R5, R62, RZ, 0x3c, !PT ;  /* 0x0000003e05057212 */ /* 0x000fe200078e3cff */
[----:B------:R-:W-:-:S04]  /*21b0*/  IMAD.IADD R71, R21, 0x1, R71 ;  /* 0x0000000115477824 */ /* 0x000fc800078e0247 */
[----:B-1-3--:R-:W-:-:S07]  /*21c0*/  IMAD R68, R212, 0x200, R5 ;  /* 0x00000200d4447824 */ /* 0x00afce00078e0205 */
.L_x_4226:
        /* <DEDUP_REMOVED lines=11> */
[----:B0-----:R-:W-:Y:S01]  /*2280*/  LEA R12, P4, R4, R42, 0x1 ;  /* 0x0000002a040c7211 */ /* 0x001fe200078808ff */
        /* <DEDUP_REMOVED lines=44> */
.L_x_4201:
[----:B------:R-:W-:Y:S05]  /*2550*/  BSYNC B1 ;  /* 0x0000000000017941 */ /* 0x000fea0003800000 */
.L_x_4200:
[----:B------:R-:W-:Y:S01]  /*2560*/  ISETP.NE.AND P3, PT, R189, 0x3, PT ;  /* 0x00000003bd00780c */ /* 0x000fe20003f65270 */
[----:B-----5:R-:W-:Y:S01]  /*2570*/  IMAD.MOV.U32 R5, RZ, RZ, R9 ;  /* 0x000000ffff057224 */ /* 0x020fe200078e0009 */
[----:B------:R-:W-:Y:S01]  /*2580*/  MOV R4, R8 ;  /* 0x0000000800047202 */ /* 0x000fe20000000f00 */
[----:B0-----:R-:W-:Y:S02]  /*2590*/  IMAD.MOV.U32 R6, RZ, RZ, R26 ;  /* 0x000000ffff067224 */ /* 0x001fe400078e001a */
[----:B------:R-:W-:Y:S01]  /*25a0*/  IMAD.MOV.U32 R7, RZ, RZ, R27 ;  /* 0x000000ffff077224 */ /* 0x000fe200078e001b */
[----:B------:R-:W-:Y:S01]  /*25b0*/  PRMT R82, R4, 0x5410, R5 ;  /* 0x0000541004527816 */ /* 0x000fe20000000005 */
[----:B------:R-:W-:Y:S02]  /*25c0*/  IMAD.MOV.U32 R4, RZ, RZ, R10 ;  /* 0x000000ffff047224 */ /* 0x000fe400078e000a */
[----:B------:R-:W-:Y:S01]  /*25d0*/  IMAD.MOV.U32 R5, RZ, RZ, R11 ;  /* 0x000000ffff057224 */ /* 0x000fe200078e000b */
[----:B------:R-:W-:Y:S01]  /*25e0*/  PRMT R77, R6, 0x5410, R7 ;  /* 0x00005410064d7816 */ /* 0x000fe20000000007 */
[----:B------:R-:W-:Y:S01]  /*25f0*/  IMAD.MOV.U32 R7, RZ, RZ, R15 ;  /* 0x000000ffff077224 */ /* 0x000fe200078e000f */
[----:B------:R-:W-:-:S02]  /*2600*/  MOV R6, R14 ;  /* 0x0000000e00067202 */ /* 0x000fc40000000f00 */
[----:B------:R-:W-:Y:S02]  /*2610*/  PRMT R84, R4, 0x5410, R5 ;  /* 0x0000541004547816 */ /* 0x000fe40000000005 */
[----:B------:R-:W-:Y:S01]  /*2620*/  PRMT R81, R6, 0x5410, R7 ;  /* 0x0000541006517816 */ /* 0x000fe20000000007 */
[----:B------:R-:W-:Y:S06]  /*2630*/  @!P3 BRA `(.L_x_4202) ;  /* 0x000000000004b947 */ /* 0x000fec0003800000 */
[----:B------:R-:W-:Y:S01]  /*2640*/  BPT.TRAP 0x1 ;  /* 0x000000040000795c */ /* 0x000fe20000300000 */
.L_x_4202:
[----:B------:R-:W-:Y:S01]  /*2650*/  IMAD R70, R23, 0x8, R2 ;  /* 0x0000000817467824 */ /* 0x000fe200078e0202 */
[----:B------:R-:W-:Y:S01]  /*2660*/  SHF.L.U32 R57, R188, 0x1f, RZ ;  /* 0x0000001fbc397819 */ /* 0x000fe200000006ff */
[----:B------:R-:W-:Y:S03]  /*2670*/  BSSY B1, `(.L_x_4203) ;  /* 0x0000003000017945 */ /* 0x000fe60003800000 */
[----:B------:R-:W0:Y:S02]  /*2680*/  SYNCS.PHASECHK.TRANS64.TRYWAIT P5, [R70+URZ+0x38890], R57 ;  /* 0x03889039460075a7 */ /* 0x000e2400080a017f */
[----:B0-----:R-:W-:Y:S05]  /*2690*/  @!P5 BRA `(.L_x_4204) ;  /* 0x000001a8000cd947 */ /* 0x001fea0003800000 */
.L_x_4431:
[----:B------:R-:W-:Y:S05]  /*26a0*/  BSYNC B1 ;  /* 0x0000000000017941 */ /* 0x000fea0003800000 */
.L_x_4203:
        /* <DEDUP_REMOVED lines=48> */
.L_x_4209:
[----:B------:R-:W-:Y:S05]  /*29b0*/  BSYNC B2 ;  /* 0x0000000000027941 */ /* 0x000fea0003800000 */
.L_x_4208:
[----:B--2---:R1:W-:Y:S02]  /*29c0*/  STG.E.128 desc[UR54][R12.64], R4 ;  /* 0x000000040c007986 */ /* 0x0043e4000c101d36 */
.L_x_4207:
[----:B------:R-:W-:Y:S05]  /*29d0*/  BSYNC B1 ;  /* 0x0000000000017941 */ /* 0x000fea0003800000 */
.L_x_4206:
        /* <DEDUP_REMOVED lines=52> */
.L_x_4211:
[----:B------:R-:W-:Y:S05]  /*2d20*/  BSYNC B1 ;  /* 0x0000000000017941 */ /* 0x000fea0003800000 */
.L_x_4210:
[----:B-1----:R1:W-:Y:S01]  /*2d30*/  STG.E.128 desc[UR54][R12.64+0x40], R4 ;  /* 0x000040040c007986 */ /* 0x0023e2000c101d36 */
[----:B------:R-:W-:Y:S05]  /*2d40*/  BRA `(.L_x_4205) ;  /* 0x0000000c000c7947 */ /* 0x000fea0003800000 */
.L_x_4199:
        /* <DEDUP_REMOVED lines=41> */
.L_x_4212:
[----:B------:R-:W-:Y:S01]  /*2fe0*/  IMAD R70, R23, 0x8, R2 ;  /* 0x0000000817467824 */ /* 0x000fe200078e0202 */
[----:B------:R-:W-:Y:S01]  /*2ff0*/  SHF.L.U32 R57, R188, 0x1f, RZ ;  /* 0x0000001fbc397819 */ /* 0x000fe200000006ff */
[----:B------:R-:W-:Y:S03]  /*3000*/  BSSY B1, `(.L_x_4213) ;  /* 0x0000003000017945 */ /* 0x000fe60003800000 */
[----:B------:R-:W0:Y:S02]  /*3010*/  SYNCS.PHASECHK.TRANS64.TRYWAIT P5, [R70+URZ+0x38890], R57 ;  /* 0x03889039460075a7 */ /* 0x000e2400080a017f */
[----:B0-----:R-:W-:Y:S05]  /*3020*/  @!P5 BRA `(.L_x_4214) ;  /* 0x0000019c00bcd947 */ /* 0x001fea0003800000 */
.L_x_4432:
[----:B------:R-:W-:Y:S05]  /*3030*/  BSYNC B1 ;  /* 0x0000000000017941 */ /* 0x000fea0003800000 */
.L_x_4213:
        /* <DEDUP_REMOVED lines=19> */
[----:B------:R-:W-:-:S04]  /*3170*/  LEA.HI.SX32 R12, R49, R12, 0x1d ;  /* 0x0000000c310c7211 */ /* 0x000fc800078feaff */
[----:B------:R-:W-:-:S04]  /*3180*/  SHF.L.U32 R81, R12, 0x3, RZ ;  /* 0x000000030c517819 */ /* 0x000fc800000006ff */
[----:B------:R-:W-:-:S04]  /*3190*/  LOP3.LUT R13, R58, 0x38, R81, 0xf8, !PT ;  /* 0x000000383a0d7812 */ /* 0x000fc800078ef851 */
[----:B------:R-:W-:-:S05]  /*31a0*/  LOP3.LUT R13, R13, R62, RZ, 0x3c, !PT ;  /* 0x0000003e0d0d7212 */ /* 0x000fca00078e3cff */
[----:B------:R-:W-:Y:S02]  /*31b0*/  IMAD R12, R212, 0x200, R13 ;  /* 0x00000200d40c7824 */ /* 0x000fe400078e020d */
[----:B------:R-:W-:Y:S02]  /*31c0*/  IMAD.IADD R13, R68, 0x1, R25 ;  /* 0x00000001440d7824 */ /* 0x000fe400078e0219 */
[----:B------:R-:W-:Y:S02]  /*31d0*/  IMAD.IADD R25, R25, 0x1, R12 ;  /* 0x0000000119197824 */ /* 0x000fe400078e020c */
[--C-:B------:R-:W-:Y:S02]  /*31e0*/  IMAD R13, R13, 0x2, R2.reuse ;  /* 0x000000020d0d7824 */ /* 0x100fe400078e0202 */
[----:B------:R-:W-:-:S04]  /*31f0*/  IMAD R25, R25, 0x2, R2 ;  /* 0x0000000219197824 */ /* 0x000fc800078e0202 */
        /* <DEDUP_REMOVED lines=85> */
.L_x_4216:
[----:B------:R-:W-:Y:S05]  /*3750*/  BSYNC B1 ;  /* 0x0000000000017941 */ /* 0x000fea0003800000 */
.L_x_4215:
        /* <DEDUP_REMOVED lines=10> */
.L_x_4198:
[----:B------:R-:W-:-:S13]  /*3800*/  ISETP.NE.AND P3, PT, R189, 0x3, PT ;  /* 0x00000003bd00780c */ /* 0x000fda0003f65270 */
[----:B------:R-:W-:Y:S05]  /*3810*/  @!P3 BRA `(.L_x_4217) ;  /* 0x000000000004b947 */ /* 0x000fea0003800000 */
[----:B------:R-:W-:Y:S01]  /*3820*/  BPT.TRAP 0x1 ;  /* 0x000000040000795c */ /* 0x000fe20000300000 */
.L_x_4217:
        /* <DEDUP_REMOVED lines=8> */
.L_x_4433:
[----:B------:R-:W-:Y:S05]  /*38b0*/  BSYNC B1 ;  /* 0x0000000000017941 */ /* 0x000fea0003800000 */
.L_x_4218:
[----:B------:R-:W-:Y:S05]  /*38c0*/  @P4 BRA `(.L_x_4205) ;  /* 0x00000000002c4947 */ /* 0x000fea0003800000 */
[----:B------:R-:W-:Y:S01]  /*38d0*/  @!P1 LOP3.LUT P4, RZ, R191, 0x4, RZ, 0xc0, !PT ;  /* 0x00000004bfff9812 */ /* 0x000fe2000788c0ff */
[----:B------:R-:W-:Y:S01]  /*38e0*/  @!P1 VIADD R4, R64, 0x20 ;  /* 0x0000002040049836 */ /* 0x000fe20000000000 */
[----:B------:R-:W-:Y:S02]  /*38f0*/  PLOP3.LUT P5, PT, PT, PT, PT, 0x8, 0x0 ;  /* 0x000000000000781c */ /* 0x000fe40003fae170 */
[----:B------:R-:W-:-:S13]  /*3900*/  @!P1 PLOP3.LUT P5, PT, P4, PT, PT, 0x80, 0x0 ;  /* 0x000000000000981c */ /* 0x000fda00027af070 */
[----:B------:R-:W-:-:S04]  /*3910*/  @P5 VIADD R4, R64, 0xffffffe0 ;  /* 0xffffffe040045836 */ /* 0x000fc80000000000 */
[----:B------:R-:W-:Y:S02]  /*3920*/  @!P1 IMAD.IADD R25, R25, 0x1, R4 ;  /* 0x0000000119199824 */ /* 0x000fe400078e0204 */
[----:B------:R-:W1:Y:S03]  /*3930*/  @!P0 LDS.128 R4, [R24+0x22400] ;  /* 0x0224000018048984 */ /* 0x000e660000000c00 */
[----:B------:R-:W-:-:S06]  /*3940*/  @!P1 LEA R8, R25, R2, 0x1 ;  /* 0x0000000219089211 */ /* 0x000fcc00078e08ff */
[----:B------:R-:W2:Y:S04]  /*3950*/  @!P1 LDS.128 R8, [R8+0x22400] ;  /* 0x0224000008089984 */ /* 0x000ea80000000c00 */
[----:B-1----:R1:W-:Y:S04]  /*3960*/  @!P0 STG.E.128 desc[UR54][R12.64], R4 ;  /* 0x000000040c008986 */ /* 0x0023e8000c101d36 */
[----:B--2---:R1:W-:Y:S02]  /*3970*/  @!P1 STG.E.128 desc[UR54][R12.64+0x40], R8 ;  /* 0x000040080c009986 */ /* 0x0043e4000c101d36 */
.L_x_4205:
[----:B------:R-:W-:Y:S05]  /*3980*/  BSYNC B0 ;  /* 0x0000000000007941 */ /* 0x000fea0003800000 */
.L_x_4197:
        /* <DEDUP_REMOVED lines=17> */
.L_x_4221:
[----:B------:R-:W-:Y:S05]  /*3aa0*/  BSYNC B0 ;  /* 0x0000000000007941 */ /* 0x000fea0003800000 */
.L_x_4220:
[----:B------:R-:W4:Y:S01]  /*3ab0*/  SYNCS.PHASECHK.TRANS64.TRYWAIT P5, [R70+URZ+0x388b0], R57 ;  /* 0x0388b039460075a7 */ /* 0x000f2200080a017f */
[----:B------:R-:W-:Y:S01]  /*3ac0*/  BSSY B0, `(.L_x_4222) ;  /* 0x0000003000007945 */ /* 0x000fe20003800000 */
[----:B------:R-:W-:-:S03]  /*3ad0*/  ISETP.GE.AND P3, PT, R19, R56, PT ;  /* 0x000000381300720c */ /* 0x000fc60003f66270 */
[----:B----4-:R-:W-:Y:S10]  /*3ae0*/  @!P5 BRA `(.L_x_4223) ;  /* 0x000001940034d947 */ /* 0x010ff40003800000 */
.L_x_4434:
[----:B------:R-:W-:Y:S05]  /*3af0*/  BSYNC B0 ;  /* 0x0000000000007941 */ /* 0x000fea0003800000 */
.L_x_4222:
[----:B------:R-:W-:Y:S04]  /*3b00*/  BSSY B0, `(.L_x_4224) ;  /* 0x0000051000007945 */ /* 0x000fe80003800000 */
[----:B------:R-:W-:Y:S05]  /*3b10*/  @P3 BRA `(.L_x_4225) ;  /* 0x00000004003c3947 */ /* 0x000fea0003800000 */
[----:B-1----:R-:W-:Y:S01]  /*3b20*/  IMAD.WIDE R4, R47, 0x40, R44 ;  /* 0x000000402f047825 */ /* 0x002fe200078e022c */
[----:B------:R-:W-:Y:S01]  /*3b30*/  ULDC.64 UR4, c[0x0][0x318] ;  /* 0x0000c60000047ab9 */ /* 0x000fe20000000a00 */
[----:B------:R-:W-:Y:S02]  /*3b40*/  LOP3.LUT P3, RZ, R191, 0x4, RZ, 0xc0, !PT ;  /* 0x00000004bfff7812 */ /* 0x000fe4000786c0ff */
[----:B------:R-:W-:Y:S01]  /*3b50*/  IMAD R5, R5, UR4, RZ ;  /* 0x0000000405057c24 */ /* 0x000fe2000f8e02ff */
[----:B------:R-:W-:Y:S01]  /*3b60*/  IADD3 R76, R16, 0x140, RZ ;  /* 0x00000140104c7810 */ /* 0x000fe20007ffe0ff */
[----:B------:R-:W-:Y:S02]  /*3b70*/  IMAD.MOV.U32 R74, RZ, RZ, R36 ;  /* 0x000000ffff4a7224 */ /* 0x000fe400078e0024 */
        /* <DEDUP_REMOVED lines=10> */
[----:B0---4-:R-:W-:Y:S01]  /*3c20*/  LEA.HI.X R57, R6, UR5, R5, 0x1, P5 ;  /* 0x0000000506397c11 */ /* 0x011fe2000a8f0c05 */
[----:B---3--:R-:W-:Y:S01]  /*3c30*/  IMAD R78, R9, 0x2, R2 ;  /* 0x00000002094e7824 */ /* 0x008fe200078e0202 */
        /* <DEDUP_REMOVED lines=61> */
.L_x_4225:
[----:B------:R-:W-:Y:S05]  /*4010*/  BSYNC B0 ;  /* 0x0000000000007941 */ /* 0x000fea0003800000 */
.L_x_4224:
        /* <DEDUP_REMOVED lines=16> */
[----:B----4-:R-:W-:Y:S06]  /*4120*/  @P2 BRA `(.L_x_4226) ;  /* 0xffffffe000282947 */ /* 0x010fec000383ffff */
.L_x_4192:
        /* <DEDUP_REMOVED lines=44> */
[----:B---3--:R-:W-:-:S02]  /*43f0*/  CS2R R78, SRZ ;  /* 0x00000000004e7805 */ /* 0x008fc4000001ff00 */
        /* <DEDUP_REMOVED lines=18> */
[----:B--2---:R-:W-:Y:S01]  /*4520*/  CS2R R24, SRZ ;  /* 0x0000000000187805 */ /* 0x004fe2000001ff00 */
        /* <DEDUP_REMOVED lines=10> */
.L_x_4228:
[----:B------:R-:W-:Y:S05]  /*45d0*/  BSYNC B0 ;  /* 0x0000000000007941 */ /* 0x000fea0003800000 */
.L_x_4227:
        /* <DEDUP_REMOVED lines=9> */
[----:B------:R-:W-:Y:S01]  /*4670*/  ISETP.GE.AND P0, PT, R168, 0x2, PT ;  /* 0x00000002a800780c */ /* 0x000fe20003f06270 */
[----:B------:R-:W-:Y:S01]  /*4680*/  IMAD.MOV.U32 R7, RZ, RZ, 0x40000040 ;  /* 0x40000040ff077424 */ /* 0x000fe200078e00ff */
[----:B------:R-:W-:Y:S01]  /*4690*/  BAR.SYNC.DEFER_BLOCKING 0xe, 0x100 ;  /* 0x0384000000007b1d */ /* 0x000fe20000010000 */
[----:B------:R-:W-:Y:S01]  /*46a0*/  IMAD.MOV.U32 R11, RZ, RZ, 0x40000040 ;  /* 0x40000040ff0b7424 */ /* 0x000fe200078e00ff */
[----:B------:R-:W-:Y:S01]  /*46b0*/  R2UR UR5, R5 ;  /* 0x00000000050572ca */ /* 0x000fe200000e0000 */
[----:B------:R-:W-:Y:S01]  /*46c0*/  IMAD.MOV.U32 R9, RZ, RZ, 0x40000040 ;  /* 0x40000040ff097424 */ /* 0x000fe200078e00ff */
[----:B------:R-:W-:Y:S01]  /*46d0*/  R2UR UR7, R7 ;  /* 0x00000000070772ca */ /* 0x000fe200000e0000 */
[----:B------:R-:W-:Y:S01]  /*46e0*/  IMAD.MOV.U32 R13, RZ, RZ, 0x40000040 ;  /* 0x40000040ff0d7424 */ /* 0x000fe200078e00ff */
[----:B------:R-:W-:Y:S01]  /*46f0*/  BSSY B0, `(.L_x_4232) ;  /* 0x00000f6000007945 */ /* 0x000fe20003800000 */
[----:B------:R-:W-:Y:S01]  /*4700*/  IMAD.MOV.U32 R7, RZ, RZ, 0x40000040 ;  /* 0x40000040ff077424 */ /* 0x000fe200078e00ff */
[----:B------:R-:W1:Y:S01]  /*4710*/  S2R R20, SR_TID.X ;  /* 0x0000000000147919 */ /* 0x000e620000002100 */
[----:B0-----:R-:W-:-:S04]  /*4720*/  LEA.HI R3, R0, R0, RZ, 0x1 ;  /* 0x0000000000037211 */ /* 0x001fc800078f08ff */
[----:B------:R-:W-:Y:S01]  /*4730*/  LOP3.LUT R3, R3, 0x1fffe, RZ, 0xc0, !PT ;  /* 0x0001fffe03037812 */ /* 0x000fe200078ec0ff */
[----:B-----5:R-:W-:-:S04]  /*4740*/  WARPGROUP.ARRIVE ;  /* 0x00000000000079c5 */ /* 0x020fc80000000000 */
[----:B------:R-:W-:Y:S02]  /*4750*/  IMAD.IADD R3, R0, 0x1, -R3 ;  /* 0x0000000100037824 */ /* 0x000fe400078e0a03 */
[----:B------:R-:W-:-:S03]  /*4760*/  VIADD R0, R2, 0x36400 ;  /* 0x0003640002007836 */ /* 0x000fc60000000000 */
[----:B------:R-:W-:Y:S02]  /*4770*/  LEA R3, R3, R2, 0xf ;  /* 0x0000000203037211 */ /* 0x000fe400078e78ff */
[----:B------:R-:W-:-:S03]  /*4780*/  SHF.R.U32.HI R0, RZ, 0x4, R0 ;  /* 0x00000004ff007819 */ /* 0x000fc60000011600 */
[----:B------:R-:W-:Y:S01]  /*4790*/  VIADD R3, R3, 0x400 ;  /* 0x0000040003037836 */ /* 0x000fe20000000000 */
[----:B------:R-:W-:Y:S02]  /*47a0*/  LOP3.LUT R0, R0, 0x3fff, RZ, 0xc0, !PT ;  /* 0x00003fff00007812 */ /* 0x000fe400078ec0ff */
[----:B-1----:R-:W-:Y:S02]  /*47b0*/  LOP3.LUT R20, R20, 0x7f, RZ, 0xc0, !PT ;  /* 0x0000007f14147812 */ /* 0x002fe400078ec0ff */
[----:B------:R-:W-:Y:S02]  /*47c0*/  SHF.R.U32.HI R3, RZ, 0x4, R3 ;  /* 0x00000004ff037819 */ /* 0x000fe40000011603 */
[----:B------:R-:W-:Y:S02]  /*47d0*/  LOP3.LUT R4, R0, 0x10000, RZ, 0xfc, !PT ;  /* 0x0001000000047812 */ /* 0x000fe400078efcff */
[----:B------:R-:W-:Y:S02]  /*47e0*/  LOP3.LUT R3, R3, 0x3fff, RZ, 0xc0, !PT ;  /* 0x00003fff03037812 */ /* 0x000fe400078ec0ff */
[----:B------:R-:W-:-:S02]  /*47f0*/  R2UR UR4, R4 ;  /* 0x00000000040472ca */ /* 0x000fc400000e0000 */
[----:B------:R-:W-:Y:S02]  /*4800*/  LOP3.LUT R15, R3, 0x2000000, RZ, 0xfc, !PT ;  /* 0x02000000030f7812 */ /* 0x000fe400078efcff */
[----:B------:R-:W-:Y:S02]  /*4810*/  IADD3 R10, R4, 0x2, RZ ;  /* 0x00000002040a7810 */ /* 0x000fe40007ffe0ff */
[----:B------:R-:W-:Y:S01]  /*4820*/  ISETP.NE.AND P2, PT, R20, RZ, PT ;  /* 0x000000ff1400720c */ /* 0x000fe20003f45270 */
[----:B------:R-:W-:-:S04]  /*4830*/  IMAD R6, R18, 0x1000, R15 ;  /* 0x0000100012067824 */ /* 0x000fc800078e020f */
[C---:B------:R-:W-:Y:S01]  /*4840*/  VIADD R8, R6.reuse, 0x80 ;  /* 0x0000008006087836 */ /* 0x040fe20000000000 */
[C---:B------:R-:W-:Y:S01]  /*4850*/  R2UR UR6, R6.reuse ;  /* 0x00000000060672ca */ /* 0x040fe200000e0000 */
[C---:B------:R-:W-:Y:S02]  /*4860*/  VIADD R12, R6.reuse, 0x100 ;  /* 0x00000100060c7836 */ /* 0x040fe40000000000 */
[----:B------:R-:W-:-:S04]  /*4870*/  VIADD R6, R6, 0x180 ;  /* 0x0000018006067836 */ /* 0x000fc80000000000 */
[----:B------:R-:W-:-:S05]  /*4880*/  @!P2 LEA R0, R18, R2, 0x3 ;  /* 0x000000021200a211 */ /* 0x000fca00078e18ff */
[----:B------:R-:W-:Y:S01]  /*4890*/  @!P2 VIADD R0, R0, 0x38860 ;  /* 0x000388600000a836 */ /* 0x000fe20000000000 */
[----:B------:R-:W-:Y:S01]  /*48a0*/  HGMMA.64x256x16.F32 R24, gdesc[UR4].tnspB, RZ, !UPT, gsb0 ;  /* 0x43e00000041879f0 */ /* 0x000fe2000c0008ff */
[----:B------:R-:W-:Y:S02]  /*48b0*/  R2UR UR4, R10 ;  /* 0x000000000a0472ca */ /* 0x000fe400000e0000 */
[----:B------:R-:W-:Y:S02]  /*48c0*/  R2UR UR5, R11 ;  /* 0x000000000b0572ca */ /* 0x000fe400000e0000 */
[----:B------:R-:W-:Y:S01]  /*48d0*/  R2UR UR6, R8 ;  /* 0x00000000080672ca */ /* 0x000fe200000e0000 */
[----:B------:R-:W-:Y:S01]  /*48e0*/  VIADD R8, R4, 0x4 ;  /* 0x0000000404087836 */ /* 0x000fe20000000000 */
[----:B------:R-:W-:Y:S02]  /*48f0*/  R2UR UR7, R9 ;  /* 0x00000000090772ca */ /* 0x000fe400000e0000 */
[----:B------:R-:W-:-:S02]  /*4900*/  MOV R9, 0x40000040 ;  /* 0x4000004000097802 */ /* 0x000fc40000000f00 */
[----:B------:R-:W-:Y:S01]  /*4910*/  @!P2 PRMT R0, RZ, 0x654, R0 ;  /* 0x00000654ff00a816 */ /* 0x000fe20000000000 */
[----:B------:R-:W-:Y:S02]  /*4920*/  WARPGROUP.DEPBAR.LE gsb0, 0x0 ;  /* 0x00008000000079c5 */ /* 0x000fe40000010000 */
[----:B------:R-:W-:-:S14]  /*4930*/  WARPGROUP.ARRIVE ;  /* 0x00000000000079c5 */ /* 0x000fdc0000000000 */
        /* <DEDUP_REMOVED lines=24> */
.L_x_4234:
[----:B------:R-:W-:Y:S01]  /*4ac0*/  BAR.SYNC.DEFER_BLOCKING 0xe, 0x100 ;  /* 0x0384000000007b1d */ /* 0x000fe20000010000 */
[----:B------:R-:W-:Y:S01]  /*4ad0*/  IMAD R3, R18, 0x40, R190 ;  /* 0x0000004012037824 */ /* 0x000fe200078e02be */
[----:B------:R-:W-:Y:S01]  /*4ae0*/  R2UR UR4, R4 ;  /* 0x00000000040472ca */ /* 0x000fe200000e0000 */
[----:B------:R-:W-:Y:S01]  /*4af0*/  VIADD R18, R18, 0x1 ;  /* 0x0000000112127836 */ /* 0x000fe20000000000 */
[----:B------:R-:W-:Y:S01]  /*4b00*/  R2UR UR5, R5 ;  /* 0x00000000050572ca */ /* 0x000fe200000e0000 */
[----:B------:R-:W-:Y:S01]  /*4b10*/  IMAD R3, R3, 0x4, R2 ;  /* 0x0000000403037824 */ /* 0x000fe200078e0202 */
[----:B------:R-:W-:Y:S01]  /*4b20*/  ISETP.GT.AND P1, PT, R168, RZ, PT ;  /* 0x000000ffa800720c */ /* 0x000fe20003f24270 */
[----:B------:R-:W-:Y:S01]  /*4b30*/  IMAD.MOV.U32 R7, RZ, RZ, 0x40000040 ;  /* 0x40000040ff077424 */ /* 0x000fe200078e00ff */
[----:B------:R-:W-:Y:S01]  /*4b40*/  ISETP.NE.AND P0, PT, R18, 0x2, PT ;  /* 0x000000021200780c */ /* 0x000fe20003f05270 */
[----:B------:R-:W-:Y:S02]  /*4b50*/  IMAD.MOV.U32 R21, RZ, RZ, 0x40000040 ;  /* 0x40000040ff157424 */ /* 0x000fe400078e00ff */
[----:B------:R-:W-:Y:S01]  /*4b60*/  VIADD R168, R168, 0xffffffff ;  /* 0xffffffffa8a87836 */ /* 0x000fe20000000000 */
[----:B------:R-:W-:-:S02]  /*4b70*/  SEL R18, R18, RZ, P0 ;  /* 0x000000ff12127207 */ /* 0x000fc40000000000 */
[----:B------:R-:W-:Y:S01]  /*4b80*/  R2UR UR7, R7 ;  /* 0x00000000070772ca */ /* 0x000fe200000e0000 */
[----:B------:R-:W-:Y:S01]  /*4b90*/  IMAD.MOV.U32 R7, RZ, RZ, 0x40000040 ;  /* 0x40000040ff077424 */ /* 0x000fe200078e00ff */
[----:B------:R-:W-:-:S04]  /*4ba0*/  LEA R6, R18, R15, 0xc ;  /* 0x0000000f12067211 */ /* 0x000fc800078e60ff */
[C---:B------:R-:W-:Y:S01]  /*4bb0*/  R2UR UR6, R6.reuse ;  /* 0x00000000060672ca */ /* 0x040fe200000e0000 */
[----:B------:R-:W-:Y:S01]  /*4bc0*/  VIADD R20, R6, 0x80 ;  /* 0x0000008006147836 */ /* 0x000fe20000000000 */
[----:B01----:R-:W0:Y:S04]  /*4bd0*/  LDS R0, [R3+0x38400] ;  /* 0x0384000003007984 */ /* 0x003e280000000800 */
[----:B------:R1:W2:Y:S02]  /*4be0*/  LDS R14, [R3+0x38420] ;  /* 0x03842000030e7984 */ /* 0x0002a40000000800 */
[----:B-1----:R-:W-:-:S04]  /*4bf0*/  SEL R3, RZ, 0x1, P0 ;  /* 0x00000001ff037807 */ /* 0x002fc80000000000 */
[----:B------:R-:W-:Y:S01]  /*4c00*/  LOP3.LUT R22, R22, R3, RZ, 0x3c, !PT ;  /* 0x0000000316167212 */ /* 0x000fe200078e3cff */
        /* <DEDUP_REMOVED lines=138> */
[----:B------:R-:W-:Y:S01]  /*54b0*/  IMAD.MOV.U32 R21, RZ, RZ, 0x40000040 ;  /* 0x40000040ff157424 */ /* 0x000fe200078e00ff */
        /* <DEDUP_REMOVED lines=25> */
.L_x_4233:
[----:B------:R-:W-:Y:S05]  /*5650*/  BSYNC B0 ;  /* 0x0000000000007941 */ /* 0x000fea0003800000 */
.L_x_4232:
[----:B------:R-:W-:Y:S01]  /*5660*/  BAR.SYNC.DEFER_BLOCKING 0xe, 0x100 ;  /* 0x0384000000007b1d */ /* 0x000fe20000010000 */
[C---:B------:R-:W-:Y:S01]  /*5670*/  IMAD R3, R18.reuse, 0x40, R190 ;  /* 0x0000004012037824 */ /* 0x040fe200078e02be */
[----:B------:R-:W-:Y:S01]  /*5680*/  PLOP3.LUT P0, PT, PT, PT, PT, 0x8, 0x0 ;  /* 0x000000000000781c */ /* 0x000fe20003f0e170 */
[----:B------:R-:W-:-:S03]  /*5690*/  VIADD R18, R18, 0x1 ;  /* 0x0000000112127836 */ /* 0x000fc60000000000 */
[----:B------:R-:W-:Y:S02]  /*56a0*/  LEA R3, R3, R2, 0x2 ;  /* 0x0000000203037211 */ /* 0x000fe400078e10ff */
[----:B------:R-:W-:-:S04]  /*56b0*/  ISETP.NE.AND P1, PT, R18, 0x2, PT ;  /* 0x000000021200780c */ /* 0x000fc80003f25270 */
        /* <DEDUP_REMOVED lines=135> */
.L_x_4230:
        /* <DEDUP_REMOVED lines=13> */
[----:B------:R-:W-:-:S03]  /*6000*/  LOP3.LUT R56, R3, 0x3fff, RZ, 0xc0, !PT ;  /* 0x00003fff03387812 */ /* 0x000fc600078ec0ff */
        /* <DEDUP_REMOVED lines=17> */
.L_x_4236:
[----:B------:R-:W-:Y:S05]  /*6120*/  BSYNC B6 ;  /* 0x0000000000067941 */ /* 0x000fea0003800000 */
.L_x_4235:
        /* <DEDUP_REMOVED lines=12> */
.L_x_4240:
[----:B-1----:R1:W2:Y:S02]  /*61f0*/  SYNCS.PHASECHK.TRANS64.TRYWAIT P0, [R2+URZ+0x38800], R3 ;  /* 0x03880003020075a7 */ /* 0x0022a4000800017f */
[----:B--2---:R-:W-:Y:S05]  /*6200*/  @!P0 NANOSLEEP.SYNCS 0x989680 ;  /* 0x009896800000895d */ /* 0x004fea0003900000 */
[----:B------:R-:W2:Y:S02]  /*6210*/  @!P0 SYNCS.PHASECHK.TRANS64 P0, [R2+URZ+0x38800], R3 ;  /* 0x03880003020085a7 */ /* 0x000ea4000800007f */
[----:B--2---:R-:W-:Y:S05]  /*6220*/  @!P0 BRA `(.L_x_4240) ;  /* 0xfffffffc00f08947 */ /* 0x004fea000383ffff */
.L_x_4239:
[----:B------:R-:W-:Y:S05]  /*6230*/  BSYNC B0 ;  /* 0x0000000000007941 */ /* 0x000fea0003800000 */
.L_x_4238:
[----:B------:R-:W-:Y:S05]  /*6240*/  BRA `(.L_x_4241) ;  /* 0x0000002c004c7947 */ /* 0x000fea0003800000 */
.L_x_4237:
[----:B------:R-:W0:Y:S01]  /*6250*/  LDC.64 R46, c[0x0][0x3d8] ;  /* 0x0000f600ff2e7b82 */ /* 0x000e220000000a00 */
[----:B------:R-:W-:Y:S01]  /*6260*/  VIADD R0, R2, 0x20400 ;  /* 0x0002040002007836 */ /* 0x000fe20000000000 */
[----:B-----5:R-:W-:Y:S01]  /*6270*/  SHF.R.S32.HI R3, RZ, 0x1f, R33 ;  /* 0x0000001fff037819 */ /* 0x020fe20000011421 */
[----:B------:R-:W-:Y:S01]  /*6280*/  IMAD.SHL.U32 R24, R222, 0x4, RZ ;  /* 0x00000004de187824 */ /* 0x000fe200078e00ff */
[----:B------:R-:W-:Y:S01]  /*6290*/  SHF.R.S32.HI R5, RZ, 0x1f, R16 ;  /* 0x0000001fff057819 */ /* 0x000fe20000011410 */
[----:B------:R-:W-:Y:S01]  /*62a0*/  BSSY B6, `(.L_x_4242) ;  /* 0x0000032000067945 */ /* 0x000fe20003800000 */
[----:B------:R-:W-:Y:S02]  /*62b0*/  LOP3.LUT P0, RZ, R0, 0x3ff, RZ, 0xc0, !PT ;  /* 0x000003ff00ff7812 */ /* 0x000fe4000780c0ff */
[----:B------:R-:W1:Y:S01]  /*62c0*/  LDC.64 R44, c[0x0][0x3e8] ;  /* 0x0000fa00ff2c7b82 */ /* 0x000e620000000a00 */
[----:B------:R-:W-:Y:S02]  /*62d0*/  MOV R4, R16 ;  /* 0x0000001000047202 */ /* 0x000fe40000000f00 */
        /* <DEDUP_REMOVED lines=13> */
[----:B------:R-:W-:-:S04]  /*63b0*/  IMAD.WIDE.U32 R8, R19, R46, R4 ;  /* 0x0000002e13087225 */ /* 0x000fc800078e0004 */
[----:B------:R-:W-:Y:S01]  /*63c0*/  IMAD.WIDE.U32 R10, R19, R44, R4 ;  /* 0x0000002c130a7225 */ /* 0x000fe200078e0004 */
[----:B------:R-:W-:-:S03]  /*63d0*/  IADD3 R27, P3, R8, R42, RZ ;  /* 0x0000002a081b7210 */ /* 0x000fc60007f7e0ff */
        /* <DEDUP_REMOVED lines=30> */
.L_x_4243:
[----:B------:R-:W-:Y:S05]  /*65c0*/  BSYNC B6 ;  /* 0x0000000000067941 */ /* 0x000fea0003800000 */
.L_x_4242:
        /* <DEDUP_REMOVED lines=22> */
[----:B------:R-:W-:Y:S01]  /*6730*/  LEA R3, R185, R19, 0x6 ;  /* 0x00000013b9037211 */ /* 0x000fe200078e30ff */
[----:B------:R-:W-:Y:S01]  /*6740*/  BSSY B1, `(.L_x_4246) ;  /* 0x000002d000017945 */ /* 0x000fe20003800000 */
[-C--:B------:R-:W-:Y:S01]  /*6750*/  ISETP.GE.AND P0, PT, R19, R8.reuse, PT ;  /* 0x000000081300720c */ /* 0x080fe20003f06270 */
[----:B------:R-:W-:Y:S01]  /*6760*/  IMAD.MOV.U32 R10, RZ, RZ, R42 ;  /* 0x000000ffff0a7224 */ /* 0x000fe200078e002a */
        /* <DEDUP_REMOVED lines=32> */
[C---:B------:R-:W-:Y:S02]  /*6970*/  LEA R38, P5, R0.reuse, UR8, 0x1 ;  /* 0x0000000800267c11 */ /* 0x040fe4000f8a08ff */
[----:B------:R-:W-:Y:S02]  /*6980*/  CS2R R32, SRZ ;  /* 0x0000000000207805 */ /* 0x000fe4000001ff00 */
[----:B------:R-:W-:Y:S02]  /*6990*/  LEA.HI.X R15, R15, UR7, R30, 0x1, P4 ;  /* 0x000000070f0f7c11 */ /* 0x000fe4000a0f0c1e */
[----:B------:R-:W-:Y:S02]  /*69a0*/  CS2R R34, SRZ ;  /* 0x0000000000227805 */ /* 0x000fe4000001ff00 */
[----:B------:R-:W-:-:S02]  /*69b0*/  LEA.HI.X R39, R0, UR9, R31, 0x1, P5 ;  /* 0x0000000900277c11 */ /* 0x000fc4000a8f0c1f */
[----:B------:R-:W-:Y:S01]  /*69c0*/  CS2R R30, SRZ ;  /* 0x00000000001e7805 */ /* 0x000fe2000001ff00 */
[----:B------:R0:W5:Y:S04]  /*69d0*/  @!P2 LDG.E.64 R32, desc[UR54][R14.64+0x20] ;  /* 0x000020360e20a981 */ /* 0x000168000c1e1b00 */
[----:B------:R0:W5:Y:S04]  /*69e0*/  @!P3 LDG.E.64 R36, desc[UR54][R14.64] ;  /* 0x000000360e24b981 */ /* 0x000168000c1e1b00 */
[----:B------:R0:W5:Y:S04]  /*69f0*/  @!P3 LDG.E.64 R34, desc[UR54][R38.64] ;  /* 0x000000362622b981 */ /* 0x000168000c1e1b00 */
[----:B------:R0:W5:Y:S02]  /*6a00*/  @!P2 LDG.E.64 R30, desc[UR54][R38.64+0x20] ;  /* 0x00002036261ea981 */ /* 0x000164000c1e1b00 */
.L_x_4247:
[----:B------:R-:W-:Y:S05]  /*6a10*/  BSYNC B1 ;  /* 0x0000000000017941 */ /* 0x000fea0003800000 */
.L_x_4246:
        /* <DEDUP_REMOVED lines=24> */
.L_x_4249:
[----:B------:R-:W-:Y:S05]  /*6ba0*/  BSYNC B1 ;  /* 0x0000000000017941 */ /* 0x000fea0003800000 */
.L_x_4248:
        /* <DEDUP_REMOVED lines=9> */
[----:B------:R-:W-:Y:S01]  /*6c40*/  LEA R4, P2, R10, UR4, 0x1 ;  /* 0x000000040a047c11 */ /* 0x000fe2000f8408ff */
[----:B------:R-:W-:Y:S01]  /*6c50*/  IMAD R3, R3, R7, R6 ;  /* 0x0000000703037224 */ /* 0x000fe200078e0206 */
[----:B------:R-:W-:Y:S01]  /*6c60*/  LOP3.LUT R6, R0, 0xfffffffe, RZ, 0xc0, !PT ;  /* 0xfffffffe00067812 */ /* 0x000fe200078ec0ff */
[----:B------:R-:W-:Y:S01]  /*6c70*/  IMAD.IADD R5, R11, 0x1, R5 ;  /* 0x000000010b057824 */ /* 0x000fe200078e0205 */
[----:B------:R-:W-:Y:S01]  /*6c80*/  LOP3.LUT R15, R14, 0x1c0, RZ, 0xc0, !PT ;  /* 0x000001c00e0f7812 */ /* 0x000fe200078ec0ff */
[----:B------:R-:W-:Y:S01]  /*6c90*/  UMOV UR4, 0xffffffff ;  /* 0xffffffff00047882 */ /* 0x000fe20000000000 */
[----:B------:R-:W-:Y:S01]  /*6ca0*/  LEA R0, P3, R12, UR6, 0x1 ;  /* 0x000000060c007c11 */ /* 0x000fe2000f8608ff */
[----:B------:R-:W-:Y:S01]  /*6cb0*/  IMAD.IADD R57, R219, 0x1, -R6 ;  /* 0x00000001db397824 */ /* 0x000fe200078e0a06 */
[----:B------:R-:W-:-:S02]  /*6cc0*/  IADD3 R3, R13, R3, RZ ;  /* 0x000000030d037210 */ /* 0x000fc40007ffe0ff */
[----:B------:R-:W-:Y:S02]  /*6cd0*/  LOP3.LUT R7, R15, 0x18, R16, 0xf8, !PT ;  /* 0x000000180f077812 */ /* 0x000fe400078ef810 */
[----:B------:R-:W-:Y:S02]  /*6ce0*/  SHF.R.U32.HI R14, RZ, 0x3, R15 ;  /* 0x00000003ff0e7819 */ /* 0x000fe4000001160f */
[----:B------:R-:W-:Y:S02]  /*6cf0*/  LEA.HI.X R5, R10, UR5, R5, 0x1, P2 ;  /* 0x000000050a057c11 */ /* 0x000fe400090f0c05 */
[----:B------:R-:W-:Y:S02]  /*6d00*/  LEA.HI.X R3, R12, UR7, R3, 0x1, P3 ;  /* 0x000000070c037c11 */ /* 0x000fe400098f0c03 */
[----:B------:R-:W-:Y:S02]  /*6d10*/  LOP3.LUT R39, R7, R14, RZ, 0x3c, !PT ;  /* 0x0000000e07277212 */ /* 0x000fe400078e3cff */
[----:B------:R-:W-:Y:S01]  /*6d20*/  SHF.L.U32 R7, R57, 0x1f, RZ ;  /* 0x0000001f39077819 */ /* 0x000fe200000006ff */
[----:B------:R-:W-:Y:S06]  /*6d30*/  BRA.DIV UR4, `(.L_x_4250) ;  /* 0x0000016204b47947 */ /* 0x000fec000b800000 */
.L_x_4437:
[----:B------:R-:W-:-:S03]  /*6d40*/  UMOV UR4, 0xffffffff ;  /* 0xffffffff00047882 */ /* 0x000fc60000000000 */
[----:B------:R-:W-:Y:S05]  /*6d50*/  BRA.DIV UR4, `(.L_x_4251) ;  /* 0x0000016204d47947 */ /* 0x000fea000b800000 */
.L_x_4440:
[----:B------:R-:W-:-:S03]  /*6d60*/  UMOV UR4, 0xffffffff ;  /* 0xffffffff00047882 */ /* 0x000fc60000000000 */
[----:B------:R-:W-:Y:S05]  /*6d70*/  BRA.DIV UR4, `(.L_x_4252) ;  /* 0x0000016204f47947 */ /* 0x000fea000b800000 */
.L_x_4443:
[----:B------:R-:W-:-:S03]  /*6d80*/  UMOV UR4, 0xffffffff ;  /* 0xffffffff00047882 */ /* 0x000fc60000000000 */
[----:B------:R-:W-:Y:S05]  /*6d90*/  BRA.DIV UR4, `(.L_x_4253) ;  /* 0x0000016604147947 */ /* 0x000fea000b800000 */
.L_x_4446:
[----:B------:R-:W-:-:S03]  /*6da0*/  UMOV UR4, 0xffffffff ;  /* 0xffffffff00047882 */ /* 0x000fc60000000000 */
[----:B------:R-:W-:Y:S05]  /*6db0*/  BRA.DIV UR4, `(.L_x_4254) ;  /* 0x0000016604347947 */ /* 0x000fea000b800000 */
.L_x_4449:
[----:B------:R-:W-:-:S03]  /*6dc0*/  UMOV UR4, 0xffffffff ;  /* 0xffffffff00047882 */ /* 0x000fc60000000000 */
[----:B------:R-:W-:Y:S05]  /*6dd0*/  BRA.DIV UR4, `(.L_x_4255) ;  /* 0x0000016604547947 */ /* 0x000fea000b800000 */
.L_x_4452:
[----:B------:R-:W-:-:S03]  /*6de0*/  UMOV UR4, 0xffffffff ;  /* 0xffffffff00047882 */ /* 0x000fc60000000000 */
[----:B------:R-:W-:Y:S05]  /*6df0*/  BRA.DIV UR4, `(.L_x_4256) ;  /* 0x0000016604747947 */ /* 0x000fea000b800000 */
.L_x_4455:
[----:B------:R-:W-:-:S03]  /*6e00*/  UMOV UR4, 0xffffffff ;  /* 0xffffffff00047882 */ /* 0x000fc60000000000 */
[----:B------:R-:W-:Y:S05]  /*6e10*/  BRA.DIV UR4, `(.L_x_4257) ;  /* 0x0000016604947947 */ /* 0x000fea000b800000 */
.L_x_4458:
[----:B------:R-:W0:Y:S01]  /*6e20*/  SYNCS.PHASECHK.TRANS64.TRYWAIT P2, [R2+URZ+0x38800], R7 ;  /* 0x03880007020075a7 */ /* 0x000e22000804017f */
[----:B-----5:R-:W-:Y:S01]  /*6e30*/  IMAD.MOV.U32 R3, RZ, RZ, R35 ;  /* 0x000000ffff037224 */ /* 0x020fe200078e0023 */
[----:B------:R-:W-:Y:S01]  /*6e40*/  LOP3.LUT P3, RZ, R191, 0x4, RZ, 0xc0, !PT ;  /* 0x00000004bfff7812 */ /* 0x000fe2000786c0ff */
[----:B------:R-:W-:Y:S01]  /*6e50*/  IMAD.MOV.U32 R4, RZ, RZ, R30 ;  /* 0x000000ffff047224 */ /* 0x000fe200078e001e */
[----:B------:R-:W-:Y:S01]  /*6e60*/  BSSY B1, `(.L_x_4258) ;  /* 0x000001f000017945 */ /* 0x000fe20003800000 */
[----:B------:R-:W-:Y:S02]  /*6e70*/  IMAD.MOV.U32 R5, RZ, RZ, R31 ;  /* 0x000000ffff057224 */ /* 0x000fe400078e001f */
[----:B------:R-:W-:Y:S01]  /*6e80*/  IMAD.MOV.U32 R0, RZ, RZ, R34 ;  /* 0x000000ffff007224 */ /* 0x000fe200078e0022 */
[----:B------:R-:W-:Y:S01]  /*6e90*/  PRMT R42, R3, 0x5410, R4 ;  /* 0x00005410032a7816 */ /* 0x000fe20000000004 */
[----:B------:R-:W-:Y:S01]  /*6ea0*/  IMAD R3, R212, 0x200, R39 ;  /* 0x00000200d4037824 */ /* 0x000fe200078e0227 */
[----:B------:R-:W-:Y:S01]  /*6eb0*/  PRMT R43, R5, 0x7610, R43 ;  /* 0x00007610052b7816 */ /* 0x000fe2000000002b */
[----:B------:R-:W-:Y:S01]  /*6ec0*/  IMAD.MOV.U32 R4, RZ, RZ, R37 ;  /* 0x000000ffff047224 */ /* 0x000fe200078e0025 */
[----:B------:R-:W-:Y:S01]  /*6ed0*/  PRMT R10, R0, 0x7610, R10 ;  /* 0x00007610000a7816 */ /* 0x000fe2000000000a */
[----:B------:R-:W-:Y:S01]  /*6ee0*/  IMAD.MOV.U32 R5, RZ, RZ, R32 ;  /* 0x000000ffff057224 */ /* 0x000fe200078e0020 */
[----:B------:R-:W-:Y:S01]  /*6ef0*/  MOV R0, R36 ;  /* 0x0000002400007202 */ /* 0x000fe20000000f00 */
[----:B------:R-:W-:Y:S01]  /*6f00*/  IMAD R3, R3, 0x2, R2 ;  /* 0x0000000203037824 */ /* 0x000fe200078e0202 */
[----:B------:R-:W-:Y:S01]  /*6f10*/  PRMT R43, R43, 0x5410, R4 ;  /* 0x000054102b2b7816 */ /* 0x000fe20000000004 */
[----:B------:R-:W-:Y:S01]  /*6f20*/  IMAD.MOV.U32 R6, RZ, RZ, R26 ;  /* 0x000000ffff067224 */ /* 0x000fe200078e001a */
[----:B------:R-:W-:Y:S01]  /*6f30*/  PRMT R44, R5, 0x7610, R44 ;  /* 0x00007610052c7816 */ /* 0x000fe2000000002c */
[C---:B------:R-:W-:Y:S01]  /*6f40*/  VIADD R4, R3.reuse, 0x20400 ;  /* 0x0002040003047836 */ /* 0x040fe20000000000 */
[----:B------:R-:W-:Y:S01]  /*6f50*/  MOV R5, R33 ;  /* 0x0000002100057202 */ /* 0x000fe20000000f00 */
[----:B------:R-:W-:Y:S01]  /*6f60*/  IMAD.MOV.U32 R11, RZ, RZ, R27 ;  /* 0x000000ffff0b7224 */ /* 0x000fe200078e001b */
[----:B------:R-:W-:Y:S01]  /*6f70*/  PRMT R14, R0, 0x7610, R14 ;  /* 0x00007610000e7816 */ /* 0x000fe2000000000e */
[----:B------:R-:W-:Y:S01]  /*6f80*/  VIADD R0, R3, 0x20440 ;  /* 0x0002044003007836 */ /* 0x000fe20000000000 */
[----:B------:R-:W-:Y:S01]  /*6f90*/  PRMT R44, R44, 0x5410, R5 ;  /* 0x000054102c2c7816 */ /* 0x000fe20000000005 */
[----:B------:R-:W-:Y:S01]  /*6fa0*/  IMAD.MOV.U32 R5, RZ, RZ, R9 ;  /* 0x000000ffff057224 */ /* 0x000fe200078e0009 */
[----:B------:R-:W-:Y:S01]  /*6fb0*/  @P3 IADD3 R0, R4, -0x40, RZ ;  /* 0xffffffc004003810 */ /* 0x000fe20007ffe0ff */
[----:B------:R-:W-:Y:S01]  /*6fc0*/  IMAD.MOV.U32 R4, RZ, RZ, R8 ;  /* 0x000000ffff047224 */ /* 0x000fe200078e0008 */
[----:B------:R-:W-:Y:S01]  /*6fd0*/  PRMT R45, R6, 0x5410, R11 ;  /* 0x00005410062d7816 */ /* 0x000fe2000000000b */
[----:B------:R-:W-:-:S02]  /*6fe0*/  IMAD.MOV.U32 R6, RZ, RZ, R28 ;  /* 0x000000ffff067224 */ /* 0x000fc400078e001c */
[----:B------:R-:W-:Y:S01]  /*6ff0*/  IMAD.MOV.U32 R11, RZ, RZ, R29 ;  /* 0x000000ffff0b7224 */ /* 0x000fe200078e001d */
[----:B------:R-:W-:Y:S01]  /*7000*/  PRMT R46, R4, 0x5410, R5 ;  /* 0x00005410042e7816 */ /* 0x000fe20000000005 */
[----:B------:R-:W-:Y:S01]  /*7010*/  IMAD.MOV.U32 R5, RZ, RZ, R21 ;  /* 0x000000ffff057224 */ /* 0x000fe200078e0015 */
[----:B------:R-:W-:Y:S02]  /*7020*/  MOV R4, R20 ;  /* 0x0000001400047202 */ /* 0x000fe40000000f00 */
[----:B------:R-:W-:Y:S01]  /*7030*/  PRMT R47, R6, 0x5410, R11 ;  /* 0x00005410062f7816 */ /* 0x000fe2000000000b */
[----:B0-----:R-:W-:Y:S06]  /*7040*/  @!P2 BRA `(.L_x_4259) ;  /* 0x000001640030a947 */ /* 0x001fec0003800000 */
.L_x_4459:
[----:B------:R-:W-:Y:S05]  /*7050*/  BSYNC B1 ;  /* 0x0000000000017941 */ /* 0x000fea0003800000 */
.L_x_4258:
        /* <DEDUP_REMOVED lines=51> */
.L_x_4263:
[----:B------:R-:W-:Y:S05]  /*7390*/  BSYNC B2 ;  /* 0x0000000000027941 */ /* 0x000fea0003800000 */
.L_x_4262:
        /* <DEDUP_REMOVED lines=43> */
.L_x_4261:
[----:B------:R-:W-:Y:S05]  /*7650*/  BSYNC B1 ;  /* 0x0000000000017941 */ /* 0x000fea0003800000 */
.L_x_4260:
        /* <DEDUP_REMOVED lines=49> */
.L_x_4266:
[----:B------:R-:W-:Y:S05]  /*7970*/  BSYNC B1 ;  /* 0x0000000000017941 */ /* 0x000fea0003800000 */
.L_x_4265:
        /* <DEDUP_REMOVED lines=44> */
.L_x_4245:
        /* <DEDUP_REMOVED lines=17> */
[----:B------:R-:W-:Y:S02]  /*7d50*/  @!P0 LEA.HI.X R9, R9, UR5, R10, 0x1, P4 ;  /* 0x0000000509098c11 */ /* 0x000fe4000a0f0c0a */
[----:B------:R-:W-:-:S03]  /*7d60*/  @!P0 IADD3 R11, P5, R54, R29, RZ ;  /* 0x0000001d360b8210 */ /* 0x000fc60007fbe0ff */
[----:B------:R2:W5:Y:S01]  /*7d70*/  @!P0 LDG.E.128 R32, desc[UR54][R8.64] ;  /* 0x0000003608208981 */ /* 0x000562000c1e1d00 */
[----:B------:R-:W-:Y:S02]  /*7d80*/  @!P0 IADD3.X R24, R59, R28, RZ, P5, !PT ;  /* 0x0000001c3b188210 */ /* 0x000fe40002ffe4ff */
[----:B0-----:R-:W-:Y:S02]  /*7d90*/  @!P1 LEA R12, P3, R13, R14, 0x1 ;  /* 0x0000000e0d0c9211 */ /* 0x001fe400078608ff */
[----:B------:R-:W-:Y:S02]  /*7da0*/  CS2R R28, SRZ ;  /* 0x00000000001c7805 */ /* 0x000fe4000001ff00 */
[----:B------:R-:W-:Y:S02]  /*7db0*/  @!P0 LEA R10, P2, R11, UR6, 0x1 ;  /* 0x000000060b0a8c11 */ /* 0x000fe4000f8408ff */
[----:B------:R-:W-:Y:S02]  /*7dc0*/  @!P1 LEA.HI.X R13, R13, R15, R20, 0x1, P3 ;  /* 0x0000000f0d0d9211 */ /* 0x000fe400018f0c14 */
[----:B------:R-:W-:-:S02]  /*7dd0*/  @!P0 LEA.HI.X R11, R11, UR7, R24, 0x1, P2 ;  /* 0x000000070b0b8c11 */ /* 0x000fc400090f0c18 */
[----:B-1----:R-:W-:-:S04]  /*7de0*/  @!P1 LEA R14, P4, R0, R30, 0x1 ;  /* 0x0000001e000e9211 */ /* 0x002fc800078808ff */
[----:B------:R-:W-:Y:S02]  /*7df0*/  @!P1 LEA.HI.X R15, R0, R31, R3, 0x1, P4 ;  /* 0x0000001f000f9211 */ /* 0x000fe400020f0c03 */
[----:B------:R-:W-:Y:S01]  /*7e00*/  CS2R R30, SRZ ;  /* 0x00000000001e7805 */ /* 0x000fe2000001ff00 */
[----:B------:R-:W0:Y:S05]  /*7e10*/  LDC R0, c[0x0][0x428] ;  /* 0x00010a00ff007b82 */ /* 0x000e2a0000000800 */
[----:B------:R-:W5:Y:S01]  /*7e20*/  @!P1 LDG.E.128 R28, desc[UR54][R14.64] ;  /* 0x000000360e1c9981 */ /* 0x000f62000c1e1d00 */
[----:B0-----:R-:W-:-:S13]  /*7e30*/  ISETP.NE.AND P2, PT, R0, 0x1, PT ;  /* 0x000000010000780c */ /* 0x001fda0003f45270 */
[----:B------:R-:W0:Y:S08]  /*7e40*/  @P2 LDC R0, c[0x0][0x42c] ;  /* 0x00010b00ff002b82 */ /* 0x000e300000000800 */
[----:B--2---:R-:W1:Y:S01]  /*7e50*/  @P2 LDC R9, c[0x0][0x430] ;  /* 0x00010c00ff092b82 */ /* 0x004e620000000800 */
[----:B------:R-:W-:-:S04]  /*7e60*/  IMAD R3, R185, 0x40, R19 ;  /* 0x00000040b9037824 */ /* 0x000fc800078e0213 */
[----:B------:R-:W-:Y:S01]  /*7e70*/  IMAD R3, R222, 0x20, R3 ;  /* 0x00000020de037824 */ /* 0x000fe200078e0203 */
[----:B------:R-:W-:Y:S02]  /*7e80*/  CS2R R36, SRZ ;  /* 0x0000000000247805 */ /* 0x000fe4000001ff00 */
[----:B------:R-:W-:Y:S02]  /*7e90*/  CS2R R38, SRZ ;  /* 0x0000000000267805 */ /* 0x000fe4000001ff00 */
[----:B------:R-:W-:Y:S02]  /*7ea0*/  CS2R R24, SRZ ;  /* 0x0000000000187805 */ /* 0x000fe4000001ff00 */
[----:B------:R-:W-:Y:S01]  /*7eb0*/  CS2R R26, SRZ ;  /* 0x00000000001a7805 */ /* 0x000fe2000001ff00 */
[----:B------:R-:W-:Y:S01]  /*7ec0*/  IMAD.MOV.U32 R8, RZ, RZ, R42 ;  /* 0x000000ffff087224 */ /* 0x000fe200078e002a */
        /* <DEDUP_REMOVED lines=23> */
.L_x_4462:
[----:B------:R-:W-:-:S03]  /*8040*/  UMOV UR4, 0xffffffff ;  /* 0xffffffff00047882 */ /* 0x000fc60000000000 */
[----:B------:R-:W-:Y:S05]  /*8050*/  BRA.DIV UR4, `(.L_x_4268) ;  /* 0x0000015604687947 */ /* 0x000fea000b800000 */
.L_x_4465:
[----:B------:R-:W-:-:S03]  /*8060*/  UMOV UR4, 0xffffffff ;  /* 0xffffffff00047882 */ /* 0x000fc60000000000 */
[----:B------:R-:W-:Y:S05]  /*8070*/  BRA.DIV UR4, `(.L_x_4269) ;  /* 0x0000015604887947 */ /* 0x000fea000b800000 */
.L_x_4468:
[----:B------:R-:W-:-:S03]  /*8080*/  UMOV UR4, 0xffffffff ;  /* 0xffffffff00047882 */ /* 0x000fc60000000000 */
[----:B------:R-:W-:Y:S05]  /*8090*/  BRA.DIV UR4, `(.L_x_4270) ;  /* 0x0000015604a87947 */ /* 0x000fea000b800000 */
.L_x_4471:
[----:B------:R-:W-:-:S03]  /*80a0*/  UMOV UR4, 0xffffffff ;  /* 0xffffffff00047882 */ /* 0x000fc60000000000 */
[----:B------:R-:W-:Y:S05]  /*80b0*/  BRA.DIV UR4, `(.L_x_4271) ;  /* 0x0000015604c87947 */ /* 0x000fea000b800000 */
.L_x_4474:
[----:B------:R-:W-:Y:S01]  /*80c0*/  UMOV UR4, 0xffffffff ;  /* 0xffffffff00047882 */ /* 0x000fe20000000000 */
[----:B------:R-:W-:Y:S02]  /*80d0*/  LOP3.LUT R6, R6, 0xfffffffe, RZ, 0xc0, !PT ;  /* 0xfffffffe06067812 */ /* 0x000fe400078ec0ff */
[----:B------:R-:W-:Y:S05]  /*80e0*/  BRA.DIV UR4, `(.L_x_4272) ;  /* 0x0000015604e47947 */ /* 0x000fea000b800000 */
.L_x_4477:
[----:B------:R-:W-:Y:S01]  /*80f0*/  UMOV UR4, 0xffffffff ;  /* 0xffffffff00047882 */ /* 0x000fe20000000000 */
[----:B------:R-:W-:Y:S02]  /*8100*/  IMAD.IADD R57, R219, 0x1, -R6 ;  /* 0x00000001db397824 */ /* 0x000fe400078e0a06 */
[----:B------:R-:W-:Y:S05]  /*8110*/  BRA.DIV UR4, `(.L_x_4273) ;  /* 0x0000015a04007947 */ /* 0x000fea000b800000 */
.L_x_4480:
[----:B------:R-:W-:Y:S01]  /*8120*/  UMOV UR4, 0xffffffff ;  /* 0xffffffff00047882 */ /* 0x000fe20000000000 */
[----:B------:R-:W-:Y:S02]  /*8130*/  SHF.L.U32 R3, R57, 0x1f, RZ ;  /* 0x0000001f39037819 */ /* 0x000fe400000006ff */
[----:B------:R-:W-:Y:S05]  /*8140*/  BRA.DIV UR4, `(.L_x_4274) ;  /* 0x0000015a041c7947 */ /* 0x000fea000b800000 */
.L_x_4483:
[----:B------:R-:W0:Y:S01]  /*8150*/  SYNCS.PHASECHK.TRANS64.TRYWAIT P2, [R2+URZ+0x38800], R3 ;  /* 0x03880003020075a7 */ /* 0x000e22000804017f */
[----:B-----5:R-:W-:Y:S01]  /*8160*/  MOV R0, R32 ;  /* 0x0000002000007202 */ /* 0x020fe20000000f00 */
[----:B------:R-:W-:Y:S01]  /*8170*/  IMAD.MOV.U32 R4, RZ, RZ, R33 ;  /* 0x000000ffff047224 */ /* 0x000fe200078e0021 */
[----:B------:R-:W-:Y:S01]  /*8180*/  BSSY B1, `(.L_x_4275) ;  /* 0x0000019000017945 */ /* 0x000fe20003800000 */
        /* <DEDUP_REMOVED lines=24> */
.L_x_4484:
[----:B------:R-:W-:Y:S05]  /*8310*/  BSYNC B1 ;  /* 0x0000000000017941 */ /* 0x000fea0003800000 */
.L_x_4275:
[----:B------:R-:W-:Y:S01]  /*8320*/  BSSY B1, `(.L_x_4277) ;  /* 0x0000063000017945 */ /* 0x000fe20003800000 */
[----:B------:R-:W-:Y:S01]  /*8330*/  MOV R55, R30 ;  /* 0x0000001e00377202 */ /* 0x000fe20000000f00 */
[----:B------:R-:W-:Y:S01]  /*8340*/  IMAD.MOV.U32 R58, RZ, RZ, R31 ;  /* 0x000000ffff3a7224 */ /* 0x000fe200078e001f */
        /* <DEDUP_REMOVED lines=22> */
[----:B------:R-:W-:Y:S01]  /*84b0*/  LEA R3, R212, R3, 0x9 ;  /* 0x00000003d4037211 */ /* 0x000fe200078e48ff */
[----:B------:R-:W0:Y:S04]  /*84c0*/  LDS.128 R4, [R41+0x20400] ;  /* 0x0204000029047984 */ /* 0x000e280000000c00 */
[----:B------:R-:W-:-:S05]  /*84d0*/  IMAD R43, R3, 0x2, R2 ;  /* 0x00000002032b7824 */ /* 0x000fca00078e0202 */
[----:B------:R-:W1:Y:S01]  /*84e0*/  LDS.128 R8, [R43+0x20400] ;  /* 0x020400002b087984 */ /* 0x000e620000000c00 */
[--C-:B0-----:R-:W-:Y:S02]  /*84f0*/  HADD2.F32 R12, -RZ, R5.reuse.H0_H0 ;  /* 0x20000005ff0c7230 */ /* 0x101fe40000004100 */
[----:B------:R-:W-:Y:S02]  /*8500*/  HADD2.F32 R5, -RZ, R5.H1_H1 ;  /* 0x30000005ff057230 */ /* 0x000fe40000004100 */
[--C-:B------:R-:W-:Y:S02]  /*8510*/  HADD2.F32 R13, -RZ, R7.reuse.H0_H0 ;  /* 0x20000007ff0d7230 */ /* 0x100fe40000004100 */
[----:B------:R-:W-:Y:S02]  /*8520*/  HADD2.F32 R14, -RZ, R7.H1_H1 ;  /* 0x30000007ff0e7230 */ /* 0x000fe40000004100 */
[----:B------:R-:W-:Y:S02]  /*8530*/  HADD2.F32 R3, -RZ, R4.H0_H0 ;  /* 0x20000004ff037230 */ /* 0x000fe40000004100 */
[----:B-1----:R-:W-:-:S02]  /*8540*/  HADD2.F32 R15, -RZ, R9.H0_H0 ;  /* 0x20000009ff0f7230 */ /* 0x002fc40000004100 */
        /* <DEDUP_REMOVED lines=32> */
[----:B------:R-:W-:Y:S02]  /*8750*/  HADD2.F32 R7, -RZ, R6.H0_H0 ;  /* 0x20000006ff077230 */ /* 0x000fe40000004100 */
[----:B------:R-:W-:Y:S01]  /*8760*/  FMUL.FTZ R14, R11, R32 ;  /* 0x000000200b0e7220 */ /* 0x000fe20000410000 */
[----:B------:R-:W-:Y:S01]  /*8770*/  FFMA.FTZ R34, R3, R34, R9 ;  /* 0x0000002203227223 */ /* 0x000fe20000010009 */
[----:B------:R-:W-:Y:S01]  /*8780*/  FMUL.FTZ R12, R11, R20 ;  /* 0x000000140b0c7220 */ /* 0x000fe20000410000 */
[----:B------:R-:W-:-:S02]  /*8790*/  HADD2.F32 R8, -RZ, R8.H1_H1 ;  /* 0x30000008ff087230 */ /* 0x000fc40000004100 */
[C---:B------:R-:W-:Y:S01]  /*87a0*/  FFMA.FTZ R14, R7.reuse, R20, -R14 ;  /* 0x00000014070e7223 */ /* 0x040fe2000001080e */
[----:B------:R-:W-:Y:S02]  /*87b0*/  HADD2.F32 R10, -RZ, R10.H1_H1 ;  /* 0x3000000aff0a7230 */ /* 0x000fe40000004100 */
[----:B------:R-:W-:Y:S01]  /*87c0*/  FFMA.FTZ R12, R7, R32, R12 ;  /* 0x00000020070c7223 */ /* 0x000fe2000001000c */
[----:B------:R-:W-:Y:S02]  /*87d0*/  HADD2.F32 R9, -RZ, R46.H0_H0 ;  /* 0x2000002eff097230 */ /* 0x000fe40000004100 */
[----:B------:R-:W-:Y:S02]  /*87e0*/  HADD2.F32 R11, -RZ, R45.H0_H0 ;  /* 0x2000002dff0b7230 */ /* 0x000fe40000004100 */
[----:B------:R-:W-:Y:S02]  /*87f0*/  HADD2.F32 R3, -RZ, R48.H0_H0 ;  /* 0x20000030ff037230 */ /* 0x000fe40000004100 */
[----:B------:R-:W-:Y:S01]  /*8800*/  FMUL.FTZ R7, R8, R9 ;  /* 0x0000000908077220 */ /* 0x000fe20000410000 */
[----:B------:R-:W-:-:S02]  /*8810*/  HADD2.F32 R5, -RZ, R47.H0_H0 ;  /* 0x2000002fff057230 */ /* 0x000fc40000004100 */
        /* <DEDUP_REMOVED lines=19> */
.L_x_4278:
[----:B------:R-:W-:Y:S05]  /*8950*/  BSYNC B1 ;  /* 0x0000000000017941 */ /* 0x000fea0003800000 */
.L_x_4277:
        /* <DEDUP_REMOVED lines=43> */
[----:B------:R-:W-:Y:S02]  /*8c10*/  HADD2.F32 R12, -RZ, R54.H0_H0 ;  /* 0x20000036ff0c7230 */ /* 0x000fe40000004100 */
[----:B------:R-:W-:Y:S01]  /*8c20*/  FFMA.FTZ R30, R5, R27, R30 ;  /* 0x0000001b051e7223 */ /* 0x000fe2000001001e */
[----:B------:R-:W-:Y:S02]  /*8c30*/  HADD2.F32 R24, -RZ, R11.H0_H0 ;  /* 0x2000000bff187230 */ /* 0x000fe40000004100 */
[----:B------:R-:W-:Y:S01]  /*8c40*/  FFMA.FTZ R26, R0, R25, R26 ;  /* 0x00000019001a7223 */ /* 0x000fe2000001001a */
[----:B------:R-:W-:-:S02]  /*8c50*/  HADD2.F32 R9, -RZ, R39.H1_H1 ;  /* 0x30000027ff097230 */ /* 0x000fc40000004100 */
[C---:B------:R-:W-:Y:S01]  /*8c60*/  FMUL.FTZ R0, R21.reuse, R20 ;  /* 0x0000001415007220 */ /* 0x040fe20000410000 */
[----:B------:R-:W-:Y:S02]  /*8c70*/  HADD2.F32 R5, -RZ, R54.H1_H1 ;  /* 0x30000036ff057230 */ /* 0x000fe40000004100 */
[-C--:B------:R-:W-:Y:S01]  /*8c80*/  FMUL.FTZ R32, R21, R12.reuse ;  /* 0x0000000c15207220 */ /* 0x080fe20000410000 */
[----:B------:R-:W-:Y:S02]  /*8c90*/  HADD2.F32 R11, -RZ, R11.H1_H1 ;  /* 0x3000000bff0b7230 */ /* 0x000fe40000004100 */
[----:B------:R-:W-:Y:S01]  /*8ca0*/  FFMA.FTZ R25, R13, R12, -R0 ;  /* 0x0000000c0d197223 */ /* 0x000fe20000010800 */
[C---:B------:R-:W-:Y:S01]  /*8cb0*/  FMUL.FTZ R21, R24.reuse, R9 ;  /* 0x0000000918157220 */ /* 0x040fe20000410000 */
[----:B------:R-:W-:Y:S02]  /*8cc0*/  HADD2.F32 R12, -RZ, R33.H0_H0 ;  /* 0x20000021ff0c7230 */ /* 0x000fe40000004100 */
[----:B------:R-:W-:Y:S01]  /*8cd0*/  FMUL.FTZ R24, R24, R5 ;  /* 0x0000000518187220 */ /* 0x000fe20000410000 */
[----:B------:R-:W-:-:S02]  /*8ce0*/  HADD2.F32 R0, -RZ, R34.H0_H0 ;  /* 0x20000022ff007230 */ /* 0x000fc40000004100 */
[----:B------:R-:W-:Y:S01]  /*8cf0*/  FFMA.FTZ R32, R13, R20, R32 ;  /* 0x000000140d207223 */ /* 0x000fe20000010020 */
[C---:B------:R-:W-:Y:S01]  /*8d00*/  FFMA.FTZ R20, R14.reuse, R5, -R21 ;  /* 0x000000050e147223 */ /* 0x040fe20000010815 */
[----:B------:R-:W-:Y:S01]  /*8d10*/  FFMA.FTZ R24, R14, R9, R24 ;  /* 0x000000090e187223 */ /* 0x000fe20000010018 */
[C---:B------:R-:W-:Y:S01]  /*8d20*/  FMUL.FTZ R34, R11.reuse, R12 ;  /* 0x0000000c0b227220 */ /* 0x040fe20000410000 */
[-C--:B------:R-:W-:Y:S01]  /*8d30*/  FMUL.FTZ R14, R11, R0.reuse ;  /* 0x000000000b0e7220 */ /* 0x080fe20000410000 */
[----:B------:R-:W-:Y:S02]  /*8d40*/  HADD2.F32 R8, -RZ, R8.H1_H1 ;  /* 0x30000008ff087230 */ /* 0x000fe40000004100 */
[----:B------:R-:W-:Y:S02]  /*8d50*/  HADD2.F32 R10, -RZ, R10.H1_H1 ;  /* 0x3000000aff0a7230 */ /* 0x000fe40000004100 */
[----:B------:R-:W-:Y:S01]  /*8d60*/  FFMA.FTZ R33, R7, R0, -R34 ;  /* 0x0000000007217223 */ /* 0x000fe20000010822 */
[----:B------:R-:W-:-:S02]  /*8d70*/  HADD2.F32 R11, -RZ, R36.H0_H0 ;  /* 0x20000024ff0b7230 */ /* 0x000fc40000004100 */
[----:B------:R-:W-:Y:S02]  /*8d80*/  HADD2.F32 R13, -RZ, R35.H0_H0 ;  /* 0x20000023ff0d7230 */ /* 0x000fe40000004100 */
[----:B------:R-:W-:Y:S01]  /*8d90*/  FFMA.FTZ R35, R7, R12, R14 ;  /* 0x0000000c07237223 */ /* 0x000fe2000001000e */
[----:B------:R-:W-:Y:S02]  /*8da0*/  HADD2.F32 R5, -RZ, R38.H0_H0 ;  /* 0x20000026ff057230 */ /* 0x000fe40000004100 */
[----:B------:R-:W-:Y:S01]  /*8db0*/  FMUL.FTZ R7, R8, R11 ;  /* 0x0000000b08077220 */ /* 0x000fe20000410000 */
[----:B------:R-:W-:Y:S02]  /*8dc0*/  HADD2.F32 R9, -RZ, R37.H0_H0 ;  /* 0x20000025ff097230 */ /* 0x000fe40000004100 */
[----:B------:R-:W-:Y:S01]  /*8dd0*/  FMUL.FTZ R27, R10, R13 ;  /* 0x0000000d0a1b7220 */ /* 0x000fe20000410000 */
[----:B------:R-:W-:Y:S02]  /*8de0*/  HADD2.F32 R6, -RZ, R6.H1_H1 ;  /* 0x30000006ff067230 */ /* 0x000fe40000004100 */
[-C--:B------:R-:W-:Y:S01]  /*8df0*/  FMUL.FTZ R8, R8, R5.reuse ;  /* 0x0000000508087220 */ /* 0x080fe20000410000 */
[----:B------:R-:W-:Y:S01]  /*8e00*/  FFMA.FTZ R0, R4, R5, -R7 ;  /* 0x0000000504007223 */ /* 0x000fe20000010807 */
[-C--:B------:R-:W-:Y:S01]  /*8e10*/  FMUL.FTZ R12, R10, R9.reuse ;  /* 0x000000090a0c7220 */ /* 0x080fe20000410000 */
[----:B------:R-:W-:Y:S01]  /*8e20*/  F2FP.F16.F32.PACK_AB R7, R33, R20 ;  /* 0x000000142107723e */ /* 0x000fe200000000ff */
[----:B------:R-:W-:Y:S01]  /*8e30*/  FFMA.FTZ R10, R6, R9, -R27 ;  /* 0x00000009060a7223 */ /* 0x000fe2000001081b */
[----:B------:R-:W-:Y:S01]  /*8e40*/  FFMA.FTZ R21, R4, R11, R8 ;  /* 0x0000000b04157223 */ /* 0x000fe20000010008 */
[----:B------:R-:W-:Y:S01]  /*8e50*/  FFMA.FTZ R13, R6, R13, R12 ;  /* 0x0000000d060d7223 */ /* 0x000fe2000001000c */
        /* <DEDUP_REMOVED lines=9> */
.L_x_4264:
[----:B------:R-:W-:Y:S05]  /*8ef0*/  BSYNC B0 ;  /* 0x0000000000007941 */ /* 0x000fea0003800000 */
.L_x_4244:
        /* <DEDUP_REMOVED lines=8> */
.L_x_4241:
[----:B------:R-:W-:-:S13]  /*8f80*/  ISETP.NE.AND P0, PT, R189, 0x3, PT ;  /* 0x00000003bd00780c */ /* 0x000fda0003f05270 */
[----:B------:R-:W-:Y:S05]  /*8f90*/  @!P0 BRA `(.L_x_4279) ;  /* 0x0000000000048947 */ /* 0x000fea0003800000 */
[----:B------:R-:W-:Y:S01]  /*8fa0*/  BPT.TRAP 0x1 ;  /* 0x000000040000795c */ /* 0x000fe20000300000 */
.L_x_4279:
[----:B---3--:R-:W-:Y:S01]  /*8fb0*/  IMAD R15, R18, 0x8, R2 ;  /* 0x00000008120f7824 */ /* 0x008fe200078e0202 */
[----:B------:R-:W-:-:S04]  /*8fc0*/  SHF.L.U32 R20, R22, 0x1f, RZ ;  /* 0x0000001f16147819 */ /* 0x000fc800000006ff */
[----:B------:R3:W0:Y:S01]  /*8fd0*/  SYNCS.PHASECHK.TRANS64.TRYWAIT P1, [R15+URZ+0x38830], R20 ;  /* 0x038830140f0075a7 */ /* 0x000622000802017f */
[----:B------:R-:W-:Y:S05]  /*8fe0*/  @!P0 BRA `(.L_x_4280) ;  /* 0x0000000000048947 */ /* 0x000fea0003800000 */
[----:B------:R-:W-:Y:S01]  /*8ff0*/  BPT.TRAP 0x1 ;  /* 0x000000040000795c */ /* 0x000fe20000300000 */
.L_x_4280:
[C---:B--2---:R-:W-:Y:S01]  /*9000*/  IADD3 R0, R2.reuse, 0x22400, RZ ;  /* 0x0002240002007810 */ /* 0x044fe20007ffe0ff */
        /* <DEDUP_REMOVED lines=9> */
.L_x_4281:
[----:B------:R-:W-:Y:S01]  /*90a0*/  IMAD R4, R18, 0x200, R3 ;  /* 0x0000020012047824 */ /* 0x000fe200078e0203 */
[----:B------:R-:W-:Y:S01]  /*90b0*/  LOP3.LUT R6, R6, 0x10000, RZ, 0xfc, !PT ;  /* 0x0001000006067812 */ /* 0x000fe200078efcff */
[----:B------:R-:W-:Y:S01]  /*90c0*/  IMAD.MOV.U32 R7, RZ, RZ, 0x40000040 ;  /* 0x40000040ff077424 */ /* 0x000fe200078e00ff */
[----:B------:R-:W-:Y:S05]  /*90d0*/  WARPSYNC.ALL ;  /* 0x0000000000007948 */ /* 0x000fea0003800000 */
[----:B------:R-:W-:Y:S01]  /*90e0*/  IMAD.MOV.U32 R5, RZ, RZ, 0x40000040 ;  /* 0x40000040ff057424 */ /* 0x000fe200078e00ff */
[----:B------:R-:W-:Y:S01]  /*90f0*/  R2UR UR4, R6 ;  /* 0x00000000060472ca */ /* 0x000fe200000e0000 */
[----:B-----5:R-:W-:Y:S01]  /*9100*/  WARPGROUP.ARRIVE ;  /* 0x00000000000079c5 */ /* 0x020fe20000000000 */
[----:B------:R-:W-:Y:S01]  /*9110*/  R2UR UR5, R7 ;  /* 0x00000000070572ca */ /* 0x000fe200000e0000 */
[C---:B------:R-:W-:Y:S01]  /*9120*/  VIADD R8, R4.reuse, 0x2 ;  /* 0x0000000204087836 */ /* 0x040fe20000000000 */
[----:B------:R-:W-:Y:S01]  /*9130*/  R2UR UR6, R4 ;  /* 0x00000000040672ca */ /* 0x000fe200000e0000 */
[----:B------:R-:W-:Y:S01]  /*9140*/  IMAD.MOV.U32 R13, RZ, RZ, 0x40000040 ;  /* 0x40000040ff0d7424 */ /* 0x000fe200078e00ff */
[----:B------:R-:W-:Y:S01]  /*9150*/  R2UR UR7, R5 ;  /* 0x00000000050772ca */ /* 0x000fe200000e0000 */
[----:B------:R-:W-:Y:S01]  /*9160*/  IMAD.MOV.U32 R9, RZ, RZ, 0x40000040 ;  /* 0x40000040ff097424 */ /* 0x000fe200078e00ff */
[C---:B------:R-:W-:Y:S01]  /*9170*/  IADD3 R12, R6.reuse, 0x2, RZ ;  /* 0x00000002060c7810 */ /* 0x040fe20007ffe0ff */
[----:B------:R-:W-:Y:S01]  /*9180*/  VIADD R10, R6, 0x4 ;  /* 0x00000004060a7836 */ /* 0x000fe20000000000 */
[----:B------:R-:W-:Y:S01]  /*9190*/  SHF.L.U32 R57, R57, 0x1f, RZ ;  /* 0x0000001f39397819 */ /* 0x000fe200000006ff */
[----:B------:R-:W-:Y:S01]  /*91a0*/  IMAD.MOV.U32 R11, RZ, RZ, 0x40000040 ;  /* 0x40000040ff0b7424 */ /* 0x000fe200078e00ff */
[----:B------:R-:W-:Y:S01]  /*91b0*/  BSSY B0, `(.L_x_4283) ;  /* 0x0000020000007945 */ /* 0x000fe20003800000 */
[----:B------:R-:W-:-:S06]  /*91c0*/  IMAD.MOV.U32 R5, RZ, RZ, 0x40000040 ;  /* 0x40000040ff057424 */ /* 0x000fcc00078e00ff */
        /* <DEDUP_REMOVED lines=30> */
.L_x_4485:
[----:B------:R-:W-:Y:S05]  /*93b0*/  BSYNC B0 ;  /* 0x0000000000007941 */ /* 0x000fea0003800000 */
.L_x_4283:
[----:B------:R-:W-:Y:S05]  /*93c0*/  @!P0 BRA `(.L_x_4285) ;  /* 0x0000000000048947 */ /* 0x000fea0003800000 */
[----:B------:R-:W-:Y:S01]  /*93d0*/  BPT.TRAP 0x1 ;  /* 0x000000040000795c */ /* 0x000fe20000300000 */
.L_x_4285:
[----:B------:R2:W4:Y:S01]  /*93e0*/  SYNCS.PHASECHK.TRANS64.TRYWAIT P1, [R15+URZ+0x38850], R20 ;  /* 0x038850140f0075a7 */ /* 0x000522000802017f */
[----:B------:R-:W-:Y:S05]  /*93f0*/  @!P0 BRA `(.L_x_4286) ;  /* 0x0000000000048947 */ /* 0x000fea0003800000 */
[----:B------:R-:W-:Y:S01]  /*9400*/  BPT.TRAP 0x1 ;  /* 0x000000040000795c */ /* 0x000fe20000300000 */
.L_x_4286:
[C---:B------:R-:W-:Y:S01]  /*9410*/  VIADD R0, R2.reuse, 0x400 ;  /* 0x0000040002007836 */ /* 0x040fe20000000000 */
[----:B------:R-:W-:Y:S01]  /*9420*/  BSSY B0, `(.L_x_4287) ;  /* 0x000000a000007945 */ /* 0x000fe20003800000 */
[----:B------:R-:W-:-:S03]  /*9430*/  VIADD R4, R2, 0x26400 ;  /* 0x0002640002047836 */ /* 0x000fc60000000000 */
[----:B------:R-:W-:Y:S02]  /*9440*/  SHF.R.U32.HI R0, RZ, 0x4, R0 ;  /* 0x00000004ff007819 */ /* 0x000fe40000011600 */
[----:B------:R-:W-:Y:S02]  /*9450*/  SHF.R.U32.HI R4, RZ, 0x4, R4 ;  /* 0x00000004ff047819 */ /* 0x000fe40000011604 */
[----:B------:R-:W-:Y:S02]  /*9460*/  LOP3.LUT R0, R0, 0x3fff, RZ, 0xc0, !PT ;  /* 0x00003fff00007812 */ /* 0x000fe400078ec0ff */
[----:B------:R-:W-:Y:S02]  /*9470*/  LOP3.LUT R4, R4, 0x3fff, RZ, 0xc0, !PT ;  /* 0x00003fff04047812 */ /* 0x000fe400078ec0ff */
[----:B------:R-:W-:Y:S01]  /*9480*/  LOP3.LUT R14, R0, 0x10000, RZ, 0xfc, !PT ;  /* 0x00010000000e7812 */ /* 0x000fe200078efcff */
[----:B----4-:R-:W-:Y:S06]  /*9490*/  @P1 BRA `(.L_x_4288) ;  /* 0x0000000000081947 */ /* 0x010fec0003800000 */
[----:B------:R-:W4:Y:S02]  /*94a0*/  SYNCS.PHASECHK.TRANS64.TRYWAIT P1, [R15+URZ+0x38850], R20 ;  /* 0x038850140f0075a7 */ /* 0x000f24000802017f */
[----:B----4-:R-:W-:Y:S05]  /*94b0*/  @!P1 BRA `(.L_x_4289) ;  /* 0x0000014400a49947 */ /* 0x010fea0003800000 */
.L_x_4288:
[----:B------:R-:W-:Y:S05]  /*94c0*/  BSYNC B0 ;  /* 0x0000000000007941 */ /* 0x000fea0003800000 */
.L_x_4287:
[----:B0-234-:R-:W-:Y:S01]  /*94d0*/  IMAD R20, R18, 0x1000, R14 ;  /* 0x0000100012147824 */ /* 0x01dfe200078e020e */
[----:B------:R-:W-:Y:S01]  /*94e0*/  LOP3.LUT R4, R4, 0x10000, RZ, 0xfc, !PT ;  /* 0x0001000004047812 */ /* 0x000fe200078efcff */
[----:B------:R-:W-:Y:S01]  /*94f0*/  IMAD.MOV.U32 R21, RZ, RZ, 0x40000040 ;  /* 0x40000040ff157424 */ /* 0x000fe200078e00ff */
[----:B------:R-:W-:Y:S01]  /*9500*/  MOV R5, 0x40000040 ;  /* 0x4000004000057802 */ /* 0x000fe20000000f00 */
[----:B------:R-:W-:Y:S05]  /*9510*/  WARPSYNC.ALL ;  /* 0x0000000000007948 */ /* 0x000fea0003800000 */
[C---:B------:R-:W-:Y:S01]  /*9520*/  R2UR UR4, R4.reuse ;  /* 0x00000000040472ca */ /* 0x040fe200000e0000 */
[----:B------:R-:W-:Y:S01]  /*9530*/  WARPGROUP.ARRIVE ;  /* 0x00000000000079c5 */ /* 0x000fe20000000000 */
[----:B------:R-:W-:Y:S01]  /*9540*/  R2UR UR5, R5 ;  /* 0x00000000050572ca */ /* 0x000fe200000e0000 */
[----:B------:R-:W-:Y:S01]  /*9550*/  VIADD R60, R4, 0x2 ;  /* 0x00000002043c7836 */ /* 0x000fe20000000000 */
[C---:B------:R-:W-:Y:S01]  /*9560*/  R2UR UR6, R20.reuse ;  /* 0x00000000140672ca */ /* 0x040fe200000e0000 */
[C---:B------:R-:W-:Y:S01]  /*9570*/  VIADD R58, R20.reuse, 0x2 ;  /* 0x00000002143a7836 */ /* 0x040fe20000000000 */
[----:B------:R-:W-:Y:S01]  /*9580*/  R2UR UR7, R21 ;  /* 0x00000000150772ca */ /* 0x000fe200000e0000 */
[----:B------:R-:W-:Y:S01]  /*9590*/  IMAD.MOV.U32 R61, RZ, RZ, 0x40000040 ;  /* 0x40000040ff3d7424 */ /* 0x000fe200078e00ff */
[----:B------:R-:W-:Y:S01]  /*95a0*/  MOV R59, 0x40000040 ;  /* 0x40000040003b7802 */ /* 0x000fe20000000f00 */
[----:B------:R-:W0:Y:S01]  /*95b0*/  S2R R0, SR_TID.X ;  /* 0x0000000000007919 */ /* 0x000e220000002100 */
[----:B-1----:R-:W-:Y:S01]  /*95c0*/  VIADD R57, R20, 0x800 ;  /* 0x0000080014397836 */ /* 0x002fe20000000000 */
[----:B------:R-:W-:Y:S01]  /*95d0*/  MOV R67, 0x40000040 ;  /* 0x4000004000437802 */ /* 0x000fe20000000f00 */
[----:B------:R-:W-:Y:S01]  /*95e0*/  VIADD R21, R4, 0x800 ;  /* 0x0000080004157836 */ /* 0x000fe20000000000 */
[----:B------:R-:W1:Y:S01]  /*95f0*/  S2R R70, SR_TID.X ;  /* 0x0000000000467919 */ /* 0x000e620000002100 */
[----:B------:R-:W-:Y:S01]  /*9600*/  IMAD.MOV.U32 R64, RZ, RZ, 0x4 ;  /* 0x00000004ff407424 */ /* 0x000fe200078e00ff */
[----:B------:R-:W-:Y:S01]  /*9610*/  BSSY B1, `(.L_x_4290) ;  /* 0x0000690000017945 */ /* 0x000fe20003800000 */
[----:B------:R-:W-:-:S03]  /*9620*/  IMAD.MOV.U32 R69, RZ, RZ, 0x40000040 ;  /* 0x40000040ff457424 */ /* 0x000fc600078e00ff */
        /* <DEDUP_REMOVED lines=9> */
[----:B0-----:R-:W-:Y:S02]  /*96c0*/  SHF.R.U32.HI R0, RZ, 0x7, R0 ;  /* 0x00000007ff007819 */ /* 0x001fe40000011600 */
[----:B-1----:R-:W-:-:S04]  /*96d0*/  LOP3.LUT R70, R70, 0x7f, RZ, 0xc0, !PT ;  /* 0x0000007f46467812 */ /* 0x002fc800078ec0ff */
        /* <DEDUP_REMOVED lines=195> */
[CC--:B------:R-:W-:Y:S02]  /*a310*/  IADD3 R60, R21.reuse, R57.reuse, R4 ;  /* 0x00000039153c7210 */ /* 0x0c0fe40007ffe004 */
[----:B------:R-:W-:Y:S01]  /*a320*/  IADD3 R58, R21, R57, R20 ;  /* 0x00000039153a7210 */ /* 0x000fe20007ffe014 */
[----:B------:R-:W-:Y:S01]  /*a330*/  IMAD.MOV.U32 R57, RZ, RZ, 0xc00 ;  /* 0x00000c00ff397424 */ /* 0x000fe200078e00ff */
[----:B------:R-:W-:-:S02]  /*a340*/  MOV R59, 0x40000040 ;  /* 0x40000040003b7802 */ /* 0x000fc40000000f00 */
[----:B------:R-:W-:Y:S02]  /*a350*/  MOV R21, 0x30 ;  /* 0x0000003000157802 */ /* 0x000fe40000000f00 */
        /* <DEDUP_REMOVED lines=12> */
[----:B------:R-:W-:Y:S02]  /*a420*/  VIADD R59, R4, 0xa00 ;  /* 0x00000a00043b7836 */ /* 0x000fe40000000000 */
[----:B------:R-:W-:-:S02]  /*a430*/  IMAD.IADD R68, R0, 0x1, R61 ;  /* 0x0000000100447824 */ /* 0x000fc400078e023d */
[--C-:B------:R-:W-:Y:S02]  /*a440*/  IMAD.IADD R66, R0, 0x1, R59.reuse ;  /* 0x0000000100427824 */ /* 0x100fe400078e023b */
[C---:B------:R-:W-:Y:S02]  /*a450*/  IMAD.IADD R58, R64.reuse, 0x1, R59 ;  /* 0x00000001403a7824 */ /* 0x040fe400078e023b */
[----:B------:R-:W-:Y:S01]  /*a460*/  IMAD.IADD R60, R64, 0x1, R61 ;  /* 0x00000001403c7824 */ /* 0x000fe200078e023d */
        /* <DEDUP_REMOVED lines=12> */
[----:B------:R-:W-:Y:S01]  /*a530*/  IMAD.MOV.U32 R61, RZ, RZ, 0x40000040 ;  /* 0x40000040ff3d7424 */ /* 0x000fe200078e00ff */
[----:B------:R-:W-:-:S02]  /*a540*/  WARPGROUP.DEPBAR.LE gsb0, 0x0 ;  /* 0x00008000000079c5 */ /* 0x000fc40000010000 */
[----:B------:R-:W-:-:S07]  /*a550*/  WARPGROUP.ARRIVE ;  /* 0x00000000000079c5 */ /* 0x000fce0000000000 */
        /* <DEDUP_REMOVED lines=31> */
[----:B------:R-:W-:Y:S01]  /*a750*/  VIADD R59, R4, 0xc00 ;  /* 0x00000c00043b7836 */ /* 0x000fe20000000000 */
[----:B------:R-:W-:-:S03]  /*a760*/  IADD3 R61, R20, 0xc00, RZ ;  /* 0x00000c00143d7810 */ /* 0x000fc60007ffe0ff */
[----:B------:R-:W-:Y:S01]  /*a770*/  IMAD.IADD R66, R0, 0x1, R59 ;  /* 0x0000000100427824 */ /* 0x000fe200078e023b */
[----:B------:R-:W-:Y:S01]  /*a780*/  IADD3 R60, R64, R61, RZ ;  /* 0x0000003d403c7210 */ /* 0x000fe20007ffe0ff */
[----:B------:R-:W-:Y:S02]  /*a790*/  IMAD.IADD R68, R0, 0x1, R61 ;  /* 0x0000000100447824 */ /* 0x000fe400078e023d */
[----:B------:R-:W-:Y:S01]  /*a7a0*/  IMAD.IADD R58, R64, 0x1, R59 ;  /* 0x00000001403a7824 */ /* 0x000fe200078e023b */
[----:B------:R-:W-:Y:S02]  /*a7b0*/  WARPGROUP.DEPBAR.LE gsb0, 0x0 ;  /* 0x00008000000079c5 */ /* 0x000fe40000010000 */
[----:B------:R-:W-:-:S06]  /*a7c0*/  WARPGROUP.ARRIVE ;  /* 0x00000000000079c5 */ /* 0x000fcc0000000000 */
        /* <DEDUP_REMOVED lines=24> */
[----:B------:R-:W-:Y:S01]  /*a950*/  IMAD.MOV.U32 R59, RZ, RZ, 0x40000040 ;  /* 0x40000040ff3b7424 */ /* 0x000fe200078e00ff */
[----:B------:R-:W-:Y:S02]  /*a960*/  R2UR UR6, R60 ;  /* 0x000000003c0672ca */ /* 0x000fe400000e0000 */
[----:B------:R-:W-:Y:S02]  /*a970*/  R2UR UR7, R61 ;  /* 0x000000003d0772ca */ /* 0x000fe400000e0000 */
[CC--:B------:R-:W-:Y:S02]  /*a980*/  IADD3 R60, R21.reuse, R57.reuse, R4 ;  /* 0x00000039153c7210 */ /* 0x0c0fe40007ffe004 */
[----:B------:R-:W-:Y:S01]  /*a990*/  IADD3 R58, R21, R57, R20 ;  /* 0x00000039153a7210 */ /* 0x000fe20007ffe014 */
[----:B------:R-:W-:Y:S01]  /*a9a0*/  VIADD R21, R4, 0xe00 ;  /* 0x00000e0004157836 */ /* 0x000fe20000000000 */
[----:B------:R-:W-:Y:S01]  /*a9b0*/  MOV R61, 0x40000040 ;  /* 0x40000040003d7802 */ /* 0x000fe20000000f00 */
        /* <DEDUP_REMOVED lines=11> */
[C---:B------:R-:W-:Y:S01]  /*aa70*/  IMAD.IADD R66, R0.reuse, 0x1, R61 ;  /* 0x0000000100427824 */ /* 0x040fe200078e023d */
[----:B------:R-:W-:Y:S01]  /*aa80*/  IADD3 R58, R0, R21, RZ ;  /* 0x00000015003a7210 */ /* 0x000fe20007ffe0ff */
[----:B------:R-:W-:-:S02]  /*aa90*/  IMAD.MOV.U32 R59, RZ, RZ, 0x40000040 ;  /* 0x40000040ff3b7424 */ /* 0x000fc400078e00ff */
[----:B------:R-:W-:Y:S01]  /*aaa0*/  IMAD.IADD R60, R64, 0x1, R61 ;  /* 0x00000001403c7824 */ /* 0x000fe200078e023d */
[----:B------:R-:W-:Y:S02]  /*aab0*/  WARPGROUP.DEPBAR.LE gsb0, 0x0 ;  /* 0x00008000000079c5 */ /* 0x000fe40000010000 */
[----:B------:R-:W-:-:S06]  /*aac0*/  WARPGROUP.ARRIVE ;  /* 0x00000000000079c5 */ /* 0x000fcc0000000000 */
[----:B------:R-:W-:Y:S01]  /*aad0*/  HGMMA.64x64x16.F32 R24, gdesc[UR4], R24, gsb0 ;  /* 0x00e00000041879f0 */ /* 0x000fe20008000818 */
[----:B------:R-:W-:Y:S01]  /*aae0*/  R2UR UR6, R66 ;  /* 0x00000000420672ca */ /* 0x000fe200000e0000 */
[----:B------:R-:W-:Y:S01]  /*aaf0*/  IMAD.IADD R66, R62, 0x1, R21 ;  /* 0x000000013e427824 */ /* 0x000fe200078e0215 */
[----:B------:R-:W-:Y:S02]  /*ab00*/  R2UR UR7, R67 ;  /* 0x00000000430772ca */ /* 0x000fe400000e0000 */
[----:B------:R-:W-:Y:S01]  /*ab10*/  R2UR UR4, R58 ;  /* 0x000000003a0472ca */ /* 0x000fe200000e0000 */
[----:B------:R-:W-:Y:S01]  /*ab20*/  IMAD.IADD R58, R62, 0x1, R61 ;  /* 0x000000013e3a7824 */ /* 0x000fe200078e023d */
[----:B------:R-:W-:Y:S01]  /*ab30*/  R2UR UR5, R59 ;  /* 0x000000003b0572ca */ /* 0x000fe200000e0000 */
[----:B------:R-:W-:Y:S01]  /*ab40*/  IMAD.MOV.U32 R59, RZ, RZ, 0x40000040 ;  /* 0x40000040ff3b7424 */ /* 0x000fe200078e00ff */
[----:B------:R-:W-:Y:S02]  /*ab50*/  MOV R67, 0x40000040 ;  /* 0x4000004000437802 */ /* 0x000fe40000000f00 */
[----:B------:R-:W-:Y:S01]  /*ab60*/  MOV R61, 0x40000040 ;  /* 0x40000040003d7802 */ /* 0x000fe20000000f00 */
[----:B------:R-:W-:-:S02]  /*ab70*/  WARPGROUP.DEPBAR.LE gsb0, 0x0 ;  /* 0x00008000000079c5 */ /* 0x000fc40000010000 */
        /* <DEDUP_REMOVED lines=17> */
[----:B------:R-:W-:-:S04]  /*ac90*/  SEL R0, R59, 0x3e, P1 ;  /* 0x0000003e3b007807 */ /* 0x000fc80000800000 */
[----:B------:R-:W-:Y:S01]  /*aca0*/  LOP3.LUT R21, R0, 0x6, RZ, 0xc0, !PT ;  /* 0x0000000600157812 */ /* 0x000fe200078ec0ff */
[----:B------:R-:W-:-:S03]  /*acb0*/  IMAD R0, R168, -0x40, R59 ;  /* 0xffffffc0a8007824 */ /* 0x000fc600078e023b */
        /* <DEDUP_REMOVED lines=9> */
[----:B------:R-:W-:Y:S02]  /*ad50*/  R2UR UR7, R21 ;  /* 0x00000000150772ca */ /* 0x000fe400000e0000 */
[----:B------:R-:W-:Y:S02]  /*ad60*/  IADD3 R21, R187, 0x1, R0 ;  /* 0x00000001bb157810 */ /* 0x000fe40007ffe000 */
[----:B------:R-:W-:-:S02]  /*ad70*/  LEA R20, R185, R190, 0x6 ;  /* 0x000000beb9147211 */ /* 0x000fc400078e30ff */
[C---:B------:R-:W-:Y:S02]  /*ad80*/  IADD3 R0, -R192.reuse, R0, R187 ;  /* 0x00000000c0007210 */ /* 0x040fe40007ffe1bb */
[----:B------:R-:W-:-:S04]  /*ad90*/  IADD3 R21, -R192, R21, -R184 ;  /* 0x00000015c0157210 */ /* 0x000fc80007ffe9b8 */
[----:B------:R-:W-:Y:S02]  /*ada0*/  VIADDMNMX R57, R20, R21, R0, PT ;  /* 0x0000001514397246 */ /* 0x000fe40003800100 */
[----:B------:R-:W-:Y:S02]  /*adb0*/  IADD3 R21, R21, 0x8, R20 ;  /* 0x0000000815157810 */ /* 0x000fe40007ffe014 */
[C---:B------:R-:W-:Y:S02]  /*adc0*/  ISETP.GT.AND P1, PT, R57.reuse, RZ, PT ;  /* 0x000000ff3900720c */ /* 0x040fe40003f24270 */
[C---:B------:R-:W-:Y:S02]  /*add0*/  ISETP.GT.AND P2, PT, R57.reuse, 0x1, PT ;  /* 0x000000013900780c */ /* 0x040fe40003f44270 */
[----:B------:R-:W-:Y:S02]  /*ade0*/  ISETP.GT.AND P3, PT, R57, 0x8, PT ;  /* 0x000000083900780c */ /* 0x000fe40003f64270 */
[----:B------:R-:W-:-:S04]  /*adf0*/  VIMNMX R21, R0, R21, PT ;  /* 0x0000001500157248 */ /* 0x000fc80003fe0100 */
        /* <DEDUP_REMOVED lines=51> */
[----:B------:R-:W-:Y:S01]  /*b130*/  ULDC UR4, c[0x0][0xa80] ;  /* 0x0002a00000047ab9 */ /* 0x000fe20000000800 */
[----:B------:R-:W2:Y:S01]  /*b140*/  MUFU.TANH R33, R33 ;  /* 0x0000002100217308 */ /* 0x000ea20000002400 */
[----:B0-----:R-:W-:Y:S01]  /*b150*/  FSEL R29, R29, -INF , P1 ;  /* 0xff8000001d1d7808 */ /* 0x001fe20000800000 */
[----:B------:R-:W-:Y:S01]  /*b160*/  IMAD.U32 R170, RZ, RZ, UR4 ;  /* 0x00000004ffaa7e24 */ /* 0x000fe2000f8e00ff */
[----:B------:R-:W-:-:S02]  /*b170*/  ISETP.GT.AND P1, PT, R57, 0x11, PT ;  /* 0x000000113900780c */ /* 0x000fc40003f24270 */
        /* <DEDUP_REMOVED lines=41> */
[----:B------:R-:W-:Y:S01]  /*b410*/  MUFU.TANH R26, R26 ;  /* 0x0000001a001a7308 */ /* 0x000fe20000002400 */
[----:B--2---:R-:W-:Y:S02]  /*b420*/  FSEL R57, R52, -INF , P2 ;  /* 0xff80000034397808 */ /* 0x004fe40001000000 */
[----:B------:R-:W-:Y:S02]  /*b430*/  ISETP.GT.AND P2, PT, R21, 0x1, PT ;  /* 0x000000011500780c */ /* 0x000fe40003f44270 */
[----:B------:R-:W-:-:S03]  /*b440*/  FMNMX.FTZ R24, R57, R24, !PT ;  /* 0x0000001839187209 */ /* 0x000fc60007810000 */
[----:B------:R-:W1:Y:S01]  /*b450*/  MUFU.TANH R27, R27 ;  /* 0x0000001b001b7308 */ /* 0x000e620000002400 */
[----:B0-----:R-:W-:Y:S02]  /*b460*/  FSEL R53, R53, -INF , P1 ;  /* 0xff80000035357808 */ /* 0x001fe40000800000 */
[----:B------:R-:W-:Y:S02]  /*b470*/  ISETP.GT.AND P1, PT, R21, RZ, PT ;  /* 0x000000ff1500720c */ /* 0x000fe40003f24270 */
[----:B------:R-:W-:-:S03]  /*b480*/  FMNMX.FTZ R24, R53, R24, !PT ;  /* 0x0000001835187209 */ /* 0x000fc60007810000 */
[----:B------:R-:W0:Y:S02]  /*b490*/  MUFU.TANH R30, R30 ;  /* 0x0000001e001e7308 */ /* 0x000e240000002400 */
[----:B------:R-:W2:Y:S06]  /*b4a0*/  SHFL.BFLY PT, R73, R24, 0x2, 0x1f ;  /* 0x0c401f0018497f89 */ /* 0x000eac00000e0000 */
[----:B------:R-:W-:Y:S01]  /*b4b0*/  MUFU.TANH R31, R31 ;  /* 0x0000001f001f7308 */ /* 0x000fe20000002400 */
[----:B-1----:R-:W-:Y:S02]  /*b4c0*/  FSEL R27, R27, -INF , P2 ;  /* 0xff8000001b1b7808 */ /* 0x002fe40001000000 */
[----:B------:R-:W-:-:S05]  /*b4d0*/  ISETP.GT.AND P2, PT, R21, 0x10, PT ;  /* 0x000000101500780c */ /* 0x000fca0003f44270 */
[----:B------:R-:W1:Y:S01]  /*b4e0*/  MUFU.TANH R34, R34 ;  /* 0x0000002200227308 */ /* 0x000e620000002400 */
[----:B0-----:R-:W-:Y:S02]  /*b4f0*/  FSEL R75, R30, -INF , P3 ;  /* 0xff8000001e4b7808 */ /* 0x001fe40001800000 */
[----:B------:R-:W-:-:S05]  /*b500*/  ISETP.GT.AND P3, PT, R21, 0x20, PT ;  /* 0x000000201500780c */ /* 0x000fca0003f64270 */
[----:B------:R-:W-:Y:S01]  /*b510*/  MUFU.TANH R35, R35 ;  /* 0x0000002300237308 */ /* 0x000fe20000002400 */
[----:B--2---:R-:W-:-:S05]  /*b520*/  FMNMX.FTZ R73, R24, R73, !PT ;  /* 0x0000004918497209 */ /* 0x004fca0007810000 */
[----:B------:R-:W0:Y:S02]  /*b530*/  SHFL.BFLY PT, R24, R73, 0x1, 0x1f ;  /* 0x0c201f0049187f89 */ /* 0x000e2400000e0000 */
[----:B------:R-:W2:Y:S01]  /*b540*/  MUFU.TANH R38, R38 ;  /* 0x0000002600267308 */ /* 0x000ea20000002400 */
[----:B-1----:R-:W-:Y:S02]  /*b550*/  FSEL R77, R34, -INF , P2 ;  /* 0xff800000224d7808 */ /* 0x002fe40001000000 */
[----:B------:R-:W-:-:S05]  /*b560*/  ISETP.GT.AND P2, PT, R21, 0x18, PT ;  /* 0x000000181500780c */ /* 0x000fca0003f44270 */
[----:B------:R-:W1:Y:S08]  /*b570*/  MUFU.TANH R39, R39 ;  /* 0x0000002700277308 */ /* 0x000e700000002400 */
[----:B------:R-:W3:Y:S01]  /*b580*/  MUFU.TANH R42, R42 ;  /* 0x0000002a002a7308 */ /* 0x000ee20000002400 */
[----:B--2---:R-:W-:Y:S02]  /*b590*/  FSEL R79, R38, -INF , P2 ;  /* 0xff800000264f7808 */ /* 0x004fe40001000000 */
[----:B------:R-:W-:-:S02]  /*b5a0*/  ISETP.GT.AND P2, PT, R21, 0x21, PT ;  /* 0x000000211500780c */ /* 0x000fc40003f44270 */
[----:B0-----:R-:W-:-:S03]  /*b5b0*/  FMNMX.FTZ R169, R73, R24, !PT ;  /* 0x0000001849a97209 */ /* 0x001fc60007810000 */
[----:B------:R-:W0:Y:S01]  /*b5c0*/  MUFU.TANH R43, R43 ;  /* 0x0000002b002b7308 */ /* 0x000e220000002400 */
[----:B------:R-:W-:Y:S02]  /*b5d0*/  FSEL R73, R26, -INF , P1 ;  /* 0xff8000001a497808 */ /* 0x000fe40000800000 */
[----:B------:R-:W-:Y:S01]  /*b5e0*/  ISETP.GT.AND P1, PT, R21, 0x9, PT ;  /* 0x000000091500780c */ /* 0x000fe20003f24270 */
[----:B------:R-:W-:Y:S01]  /*b5f0*/  FMUL.FTZ R20, R169, R170 ;  /* 0x000000aaa9147220 */ /* 0x000fe20000410000 */
[----:B------:R-:W-:Y:S02]  /*b600*/  FMNMX.FTZ R0, R73, R27, !PT ;  /* 0x0000001b49007209 */ /* 0x000fe40007810000 */
[----:B------:R-:W-:Y:S01]  /*b610*/  FSEL R31, R31, -INF , P1 ;  /* 0xff8000001f1f7808 */ /* 0x000fe20000800000 */
[----:B------:R-:W2:Y:S01]  /*b620*/  MUFU.TANH R46, R46 ;  /* 0x0000002e002e7308 */ /* 0x000ea20000002400 */
[----:B------:R-:W-:Y:S02]  /*b630*/  FMNMX.FTZ R0, R75, R0, !PT ;  /* 0x000000004b007209 */ /* 0x000fe40007810000 */
[----:B------:R-:W-:-:S02]  /*b640*/  ISETP.GT.AND P1, PT, R21, 0x11, PT ;  /* 0x000000111500780c */ /* 0x000fc40003f24270 */
[----:B------:R-:W-:Y:S02]  /*b650*/  FMNMX.FTZ R0, R31, R0, !PT ;  /* 0x000000001f007209 */ /* 0x000fe40007810000 */
[----:B------:R-:W-:Y:S01]  /*b660*/  FSEL R35, R35, -INF , P1 ;  /* 0xff80000023237808 */ /* 0x000fe20000800000 */
[----:B------:R-:W4:Y:S01]  /*b670*/  MUFU.TANH R47, R47 ;  /* 0x0000002f002f7308 */ /* 0x000f220000002400 */
[----:B------:R-:W-:Y:S02]  /*b680*/  FMNMX.FTZ R0, R77, R0, !PT ;  /* 0x000000004d007209 */ /* 0x000fe40007810000 */
[----:B------:R-:W-:Y:S02]  /*b690*/  ISETP.GT.AND P1, PT, R21, 0x19, PT ;  /* 0x000000191500780c */ /* 0x000fe40003f24270 */
[----:B------:R-:W-:Y:S02]  /*b6a0*/  FMNMX.FTZ R0, R35, R0, !PT ;  /* 0x0000000023007209 */ /* 0x000fe40007810000 */
[----:B-1----:R-:W-:Y:S01]  /*b6b0*/  FSEL R39, R39, -INF , P1 ;  /* 0xff80000027277808 */ /* 0x002fe20000800000 */
[----:B------:R-:W1:Y:S01]  /*b6c0*/  MUFU.TANH R50, R50 ;  /* 0x0000003200327308 */ /* 0x000e620000002400 */
[----:B------:R-:W-:-:S02]  /*b6d0*/  FMNMX.FTZ R0, R79, R0, !PT ;  /* 0x000000004f007209 */ /* 0x000fc40007810000 */
[----:B---3--:R-:W-:Y:S02]  /*b6e0*/  FSEL R81, R42, -INF , P3 ;  /* 0xff8000002a517808 */ /* 0x008fe40001800000 */
[----:B------:R-:W-:Y:S02]  /*b6f0*/  FMNMX.FTZ R0, R39, R0, !PT ;  /* 0x0000000027007209 */ /* 0x000fe40007810000 */
[----:B------:R-:W-:Y:S01]  /*b700*/  ISETP.GT.AND P1, PT, R21, 0x28, PT ;  /* 0x000000281500780c */ /* 0x000fe20003f24270 */
[----:B------:R-:W3:Y:S01]  /*b710*/  MUFU.TANH R51, R51 ;  /* 0x0000003300337308 */ /* 0x000ee20000002400 */
[----:B0-----:R-:W-:Y:S02]  /*b720*/  FSEL R43, R43, -INF , P2 ;  /* 0xff8000002b2b7808 */ /* 0x001fe40001000000 */
[----:B------:R-:W-:Y:S02]  /*b730*/  FMNMX.FTZ R0, R81, R0, !PT ;  /* 0x0000000051007209 */ /* 0x000fe40007810000 */
[----:B--2---:R-:W-:-:S02]  /*b740*/  FSEL R83, R46, -INF , P1 ;  /* 0xff8000002e537808 */ /* 0x004fc40000800000 */
[----:B------:R-:W-:Y:S01]  /*b750*/  FMNMX.FTZ R0, R43, R0, !PT ;  /* 0x000000002b007209 */ /* 0x000fe20007810000 */
[----:B------:R-:W0:Y:S01]  /*b760*/  MUFU.TANH R54, R54 ;  /* 0x0000003600367308 */ /* 0x000e220000002400 */
[----:B------:R-:W-:Y:S02]  /*b770*/  ISETP.GT.AND P3, PT, R21, 0x30, PT ;  /* 0x000000301500780c */ /* 0x000fe40003f64270 */
[----:B----4-:R-:W-:Y:S02]  /*b780*/  FSEL R47, R47, -INF , P4 ;  /* 0xff8000002f2f7808 */ /* 0x010fe40002000000 */
[----:B------:R-:W-:Y:S02]  /*b790*/  FMNMX.FTZ R0, R83, R0, !PT ;  /* 0x0000000053007209 */ /* 0x000fe40007810000 */
[----:B------:R-:W-:Y:S01]  /*b7a0*/  FSETP.NEU.FTZ.AND P2, PT, R169, -INF , PT ;  /* 0xff800000a900780b */ /* 0x000fe20003f5d000 */
[----:B------:R-:W2:Y:S01]  /*b7b0*/  MUFU.TANH R55, R55 ;  /* 0x0000003700377308 */ /* 0x000ea20000002400 */
[----:B------:R-:W-:-:S02]  /*b7c0*/  ISETP.GT.AND P1, PT, R21, 0x31, PT ;  /* 0x000000311500780c */ /* 0x000fc40003f24270 */
[----:B-1----:R-:W-:Y:S02]  /*b7d0*/  FSEL R85, R50, -INF , P3 ;  /* 0xff80000032557808 */ /* 0x002fe40001800000 */
[----:B------:R-:W-:Y:S02]  /*b7e0*/  FMNMX.FTZ R0, R47, R0, !PT ;  /* 0x000000002f007209 */ /* 0x000fe40007810000 */
[----:B------:R-:W-:Y:S02]  /*b7f0*/  FSEL R20, R20, RZ, P2 ;  /* 0x000000ff14147208 */ /* 0x000fe40001000000 */
[----:B------:R-:W-:Y:S02]  /*b800*/  ISETP.GT.AND P2, PT, R21, 0x38, PT ;  /* 0x000000381500780c */ /* 0x000fe40003f44270 */
[----:B---3--:R-:W-:Y:S01]  /*b810*/  FSEL R51, R51, -INF , P1 ;  /* 0xff80000033337808 */ /* 0x008fe20000800000 */
[--C-:B------:R-:W-:Y:S01]  /*b820*/  FFMA.FTZ R24, R59, R170, -R20.reuse ;  /* 0x000000aa3b187223 */ /* 0x100fe20000010814 */
[----:B------:R-:W-:Y:S01]  /*b830*/  FMNMX.FTZ R0, R85, R0, !PT ;  /* 0x0000000055007209 */ /* 0x000fe20007810000 */
[-CC-:B------:R-:W-:Y:S01]  /*b840*/  FFMA.FTZ R177, R61, R170.reuse, -R20.reuse ;  /* 0x000000aa3db17223 */ /* 0x180fe20000010814 */
[----:B------:R-:W-:Y:S01]  /*b850*/  ISETP.GT.AND P1, PT, R21, 0x39, PT ;  /* 0x000000391500780c */ /* 0x000fe20003f24270 */
[-CC-:B------:R-:W-:Y:S01]  /*b860*/  FFMA.FTZ R178, R29, R170.reuse, -R20.reuse ;  /* 0x000000aa1db27223 */ /* 0x180fe20000010814 */
[----:B0-----:R-:W-:Y:S01]  /*b870*/  FSEL R59, R54, -INF , P2 ;  /* 0xff800000363b7808 */ /* 0x001fe20001000000 */
[--C-:B------:R-:W-:Y:S01]  /*b880*/  FFMA.FTZ R25, R25, R170, -R20.reuse ;  /* 0x000000aa19197223 */ /* 0x100fe20000010814 */
[----:B------:R-:W-:Y:S01]  /*b890*/  FMNMX.FTZ R0, R51, R0, !PT ;  /* 0x0000000033007209 */ /* 0x000fe20007810000 */
[-CC-:B------:R-:W-:Y:S01]  /*b8a0*/  FFMA.FTZ R179, R63, R170.reuse, -R20.reuse ;  /* 0x000000aa3fb37223 */ /* 0x180fe20000010814 */
[----:B--2---:R-:W-:Y:S01]  /*b8b0*/  FSEL R55, R55, -INF , P1 ;  /* 0xff80000037377808 */ /* 0x004fe20000800000 */
        /* <DEDUP_REMOVED lines=15> */
[----:B------:R1:W2:Y:S08]  /*b9b0*/  MUFU.EX2 R87, R25 ;  /* 0x0000001900577308 */ /* 0x0002b00000000800 */
[----:B------:R-:W-:Y:S01]  /*b9c0*/  MUFU.EX2 R177, R177 ;  /* 0x000000b100b17308 */ /* 0x000fe20000000800 */
[----:B-1----:R-:W-:Y:S01]  /*b9d0*/  IMAD.MOV.U32 R25, RZ, RZ, 0x40000040 ;  /* 0x40000040ff197424 */ /* 0x002fe200078e00ff */
[----:B0-----:R-:W-:-:S04]  /*b9e0*/  FMNMX.FTZ R21, R0, R21, !PT ;  /* 0x0000001500157209 */ /* 0x001fc80007810000 */
[----:B------:R-:W-:Y:S02]  /*b9f0*/  R2UR UR11, R25 ;  /* 0x00000000190b72ca */ /* 0x000fe400000e0000 */
[----:B------:R-:W0:Y:S01]  /*ba00*/  MUFU.EX2 R178, R178 ;  /* 0x000000b200b27308 */ /* 0x000e220000000800 */
[----:B------:R-:W1:Y:S01]  /*ba10*/  SHFL.BFLY PT, R0, R21, 0x1, 0x1f ;  /* 0x0c201f0015007f89 */ /* 0x000e6200000e0000 */
[----:B--2---:R-:W-:Y:S01]  /*ba20*/  FADD.FTZ R228, R152, R87 ;  /* 0x0000005798e47221 */ /* 0x004fe20000010000 */
[----:B------:R-:W-:-:S05]  /*ba30*/  F2FP.F16.F32.PACK_AB R152, R87, R152 ;  /* 0x000000985798723e */ /* 0x000fca00000000ff */
        /* <DEDUP_REMOVED lines=12> */
[----:B------:R-:W-:Y:S02]  /*bb00*/  FSEL R26, R0, RZ, P1 ;  /* 0x000000ff001a7208 */ /* 0x000fe40000800000 */
[----:B------:R-:W-:Y:S01]  /*bb10*/  ISETP.NE.AND P1, PT, R70, RZ, PT ;  /* 0x000000ff4600720c */ /* 0x000fe20003f25270 */
[----:B------:R-:W-:Y:S01]  /*bb20*/  FADD.FTZ R180, R180, R179 ;  /* 0x000000b3b4b47221 */ /* 0x000fe20000010000 */
[----:B------:R-:W-:Y:S01]  /*bb30*/  LOP3.LUT R0, R56, 0x2000000, RZ, 0xfc, !PT ;  /* 0x0200000038007812 */ /* 0x000fe200078efcff */
        /* <DEDUP_REMOVED lines=20> */
[----:B------:R-:W-:Y:S01]  /*bc80*/  IMAD R20, R18, 0x1000, R0 ;  /* 0x0000100012147824 */ /* 0x000fe200078e0200 */
[----:B0-----:R-:W-:Y:S01]  /*bc90*/  F2FP.F16.F32.PACK_AB R158, R182, R181 ;  /* 0x000000b5b69e723e */ /* 0x001fe200000000ff */
[----:B------:R-:W-:Y:S01]  /*bca0*/  FADD.FTZ R181, R181, R180 ;  /* 0x000000b4b5b57221 */ /* 0x000fe20000010000 */
[----:B------:R-:W-:-:S02]  /*bcb0*/  @!P1 VIADD R15, R15, 0x38860 ;  /* 0x000388600f0f9836 */ /* 0x000fc40000000000 */
[C---:B------:R-:W-:Y:S01]  /*bcc0*/  R2UR UR6, R20.reuse ;  /* 0x00000000140672ca */ /* 0x040fe200000e0000 */
[----:B------:R-:W0:Y:S01]  /*bcd0*/  MUFU.EX2 R200, R200 ;  /* 0x000000c800c87308 */ /* 0x000e220000000800 */
[----:B-1----:R-:W-:Y:S01]  /*bce0*/  MOV R21, 0x40000040 ;  /* 0x4000004000157802 */ /* 0x002fe20000000f00 */
[----:B------:R-:W-:Y:S02]  /*bcf0*/  VIADD R24, R20, 0x80 ;  /* 0x0000008014187836 */ /* 0x000fe40000000000 */
[----:B------:R-:W-:Y:S01]  /*bd00*/  FADD.FTZ R182, R182, R181 ;  /* 0x000000b5b6b67221 */ /* 0x000fe20000010000 */
[----:B------:R-:W-:Y:S02]  /*bd10*/  @!P1 PRMT R15, RZ, 0x654, R15 ;  /* 0x00000654ff0f9816 */ /* 0x000fe4000000000f */
[----:B------:R-:W-:Y:S01]  /*bd20*/  R2UR UR7, R21 ;  /* 0x00000000150772ca */ /* 0x000fe200000e0000 */
[----:B------:R-:W-:Y:S01]  /*bd30*/  MUFU.EX2 R201, R201 ;  /* 0x000000c900c97308 */ /* 0x000fe20000000800 */
[----:B------:R-:W-:-:S07]  /*bd40*/  R2UR UR10, R24 ;  /* 0x00000000180a72ca */ /* 0x000fce00000e0000 */
[----:B------:R-:W1:Y:S01]  /*bd50*/  MUFU.EX2 R202, R202 ;  /* 0x000000ca00ca7308 */ /* 0x000e620000000800 */
[----:B0-----:R-:W-:Y:S01]  /*bd60*/  F2FP.F16.F32.PACK_AB R153, R200, R199 ;  /* 0x000000c7c899723e */ /* 0x001fe200000000ff */
[----:B------:R-:W-:-:S06]  /*bd70*/  FADD.FTZ R200, R199, R200 ;  /* 0x000000c8c7c87221 */ /* 0x000fcc0000010000 */
[----:B------:R-:W-:Y:S08]  /*bd80*/  MUFU.EX2 R203, R203 ;  /* 0x000000cb00cb7308 */ /* 0x000ff00000000800 */
[----:B------:R-:W0:Y:S01]  /*bd90*/  MUFU.EX2 R204, R204 ;  /* 0x000000cc00cc7308 */ /* 0x000e220000000800 */
[----:B-1----:R-:W-:Y:S01]  /*bda0*/  F2FP.F16.F32.PACK_AB R155, R202, R201 ;  /* 0x000000c9ca9b723e */ /* 0x002fe200000000ff */
[----:B------:R-:W-:Y:S01]  /*bdb0*/  BAR.SYNC.DEFER_BLOCKING 0xf, 0x100 ;  /* 0x03c4000000007b1d */ /* 0x000fe20000010000 */
[----:B------:R-:W-:-:S04]  /*bdc0*/  FADD.FTZ R201, R201, R200 ;  /* 0x000000c8c9c97221 */ /* 0x000fc80000010000 */
[----:B------:R-:W-:Y:S01]  /*bdd0*/  FADD.FTZ R202, R202, R201 ;  /* 0x000000c9caca7221 */ /* 0x000fe20000010000 */
[----:B------:R-:W-:Y:S08]  /*bde0*/  MUFU.EX2 R205, R205 ;  /* 0x000000cd00cd7308 */ /* 0x000ff00000000800 */
[----:B------:R-:W1:Y:S01]  /*bdf0*/  MUFU.EX2 R206, R206 ;  /* 0x000000ce00ce7308 */ /* 0x000e620000000800 */
[----:B0-----:R-:W-:Y:S01]  /*be00*/  F2FP.F16.F32.PACK_AB R157, R204, R203 ;  /* 0x000000cbcc9d723e */ /* 0x001fe200000000ff */
[----:B------:R-:W-:-:S04]  /*be10*/  FADD.FTZ R203, R203, R202 ;  /* 0x000000cacbcb7221 */ /* 0x000fc80000010000 */
[----:B------:R-:W-:Y:S02]  /*be20*/  FADD.FTZ R204, R204, R203 ;  /* 0x000000cbcccc7221 */ /* 0x000fe40000010000 */
[----:B------:R-:W-:Y:S01]  /*be30*/  MUFU.EX2 R183, R183 ;  /* 0x000000b700b77308 */ /* 0x000fe20000000800 */
[----:B------:R0:W-:Y:S07]  /*be40*/  STSM.16.M88.4 [R195+0x36400], R152 ;  /* 0x03640098c3007844 */ /* 0x0001ee0000000200 */
[----:B------:R-:W2:Y:S01]  /*be50*/  MUFU.EX2 R186, R186 ;  /* 0x000000ba00ba7308 */ /* 0x000ea20000000800 */
[----:B-1----:R-:W-:Y:S01]  /*be60*/  F2FP.F16.F32.PACK_AB R159, R206, R205 ;  /* 0x000000cdce9f723e */ /* 0x002fe200000000ff */
[----:B------:R-:W-:-:S04]  /*be70*/  FADD.FTZ R205, R205, R204 ;  /* 0x000000cccdcd7221 */ /* 0x000fc80000010000 */
[----:B------:R1:W-:Y:S01]  /*be80*/  STSM.16.M88.4 [R208], R156 ;  /* 0x0000009cd0007844 */ /* 0x0003e20000000200 */
[----:B------:R-:W-:Y:S01]  /*be90*/  FADD.FTZ R206, R206, R205 ;  /* 0x000000cdcece7221 */ /* 0x000fe20000010000 */
[----:B------:R-:W-:Y:S08]  /*bea0*/  MUFU.EX2 R196, R196 ;  /* 0x000000c400c47308 */ /* 0x000ff00000000800 */
[----:B------:R-:W3:Y:S01]  /*beb0*/  MUFU.EX2 R197, R197 ;  /* 0x000000c500c57308 */ /* 0x000ee20000000800 */
[----:B--2---:R-:W-:Y:S01]  /*bec0*/  F2FP.F16.F32.PACK_AB R160, R186, R183 ;  /* 0x000000b7baa0723e */ /* 0x004fe200000000ff */
[----:B------:R-:W-:-:S04]  /*bed0*/  FADD.FTZ R183, R183, R182 ;  /* 0x000000b6b7b77221 */ /* 0x000fc80000010000 */
[----:B------:R-:W-:Y:S01]  /*bee0*/  FADD.FTZ R183, R186, R183 ;  /* 0x000000b7bab77221 */ /* 0x000fe20000010000 */
[----:B------:R-:W-:Y:S01]  /*bef0*/  VIADD R186, R168, 0xfffffffe ;  /* 0xfffffffea8ba7836 */ /* 0x000fe20000000000 */
[----:B------:R-:W2:Y:S08]  /*bf00*/  MUFU.EX2 R207, R207 ;  /* 0x000000cf00cf7308 */ /* 0x000eb00000000800 */
[----:B------:R-:W4:Y:S01]  /*bf10*/  MUFU.EX2 R211, R211 ;  /* 0x000000d300d37308 */ /* 0x000f220000000800 */
[----:B---3--:R-:W-:Y:S01]  /*bf20*/  F2FP.F16.F32.PACK_AB R162, R197, R196 ;  /* 0x000000c4c5a2723e */ /* 0x008fe200000000ff */
[----:B------:R-:W-:-:S04]  /*bf30*/  FADD.FTZ R196, R196, R183 ;  /* 0x000000b7c4c47221 */ /* 0x000fc80000010000 */
[----:B------:R-:W-:Y:S02]  /*bf40*/  FADD.FTZ R197, R197, R196 ;  /* 0x000000c4c5c57221 */ /* 0x000fe40000010000 */
[----:B------:R-:W-:Y:S01]  /*bf50*/  MUFU.EX2 R225, R225 ;  /* 0x000000e100e17308 */ /* 0x000fe20000000800 */
[----:B--2---:R-:W-:-:S07]  /*bf60*/  FADD.FTZ R206, R207, R206 ;  /* 0x000000cecfce7221 */ /* 0x004fce0000010000 */
[----:B------:R-:W2:Y:S01]  /*bf70*/  MUFU.EX2 R226, R226 ;  /* 0x000000e200e27308 */ /* 0x000ea20000000800 */
[C---:B----4-:R-:W-:Y:S01]  /*bf80*/  F2FP.F16.F32.PACK_AB R161, R211.reuse, R207 ;  /* 0x000000cfd3a1723e */ /* 0x050fe200000000ff */
[----:B------:R-:W-:-:S06]  /*bf90*/  FADD.FTZ R206, R211, R206 ;  /* 0x000000ced3ce7221 */ /* 0x000fcc0000010000 */
[----:B------:R-:W3:Y:S08]  /*bfa0*/  MUFU.EX2 R198, R198 ;  /* 0x000000c600c67308 */ /* 0x000ef00000000800 */
[----:B------:R-:W4:Y:S01]  /*bfb0*/  MUFU.EX2 R172, R172 ;  /* 0x000000ac00ac7308 */ /* 0x000f220000000800 */
[----:B--2---:R-:W-:Y:S01]  /*bfc0*/  F2FP.F16.F32.PACK_AB R163, R226, R225 ;  /* 0x000000e1e2a3723e */ /* 0x004fe200000000ff */
[----:B------:R-:W-:-:S04]  /*bfd0*/  FADD.FTZ R225, R225, R206 ;  /* 0x000000cee1e17221 */ /* 0x000fc80000010000 */
[----:B------:R1:W-:Y:S01]  /*bfe0*/  STSM.16.M88.4 [R210], R160 ;  /* 0x000000a0d2007844 */ /* 0x0003e20000000200 */
[----:B------:R-:W-:Y:S01]  /*bff0*/  FADD.FTZ R226, R226, R225 ;  /* 0x000000e1e2e27221 */ /* 0x000fe20000010000 */
[----:B------:R-:W-:Y:S01]  /*c000*/  MUFU.EX2 R173, R173 ;  /* 0x000000ad00ad7308 */ /* 0x000fe20000000800 */
[----:B---3--:R-:W-:-:S07]  /*c010*/  FADD.FTZ R197, R198, R197 ;  /* 0x000000c5c6c57221 */ /* 0x008fce0000010000 */
[----:B------:R-:W2:Y:S01]  /*c020*/  MUFU.EX2 R174, R174 ;  /* 0x000000ae00ae7308 */ /* 0x000ea20000000800 */
[C---:B----4-:R-:W-:Y:S01]  /*c030*/  F2FP.F16.F32.PACK_AB R164, R172.reuse, R198 ;  /* 0x000000c6aca4723e */ /* 0x050fe200000000ff */
[----:B------:R-:W-:-:S06]  /*c040*/  FADD.FTZ R172, R172, R197 ;  /* 0x000000c5acac7221 */ /* 0x000fcc0000010000 */
[----:B------:R-:W3:Y:S08]  /*c050*/  MUFU.EX2 R227, R227 ;  /* 0x000000e300e37308 */ /* 0x000ef00000000800 */
[----:B------:R-:W4:Y:S01]  /*c060*/  MUFU.EX2 R175, R175 ;  /* 0x000000af00af7308 */ /* 0x000f220000000800 */
[----:B--2---:R-:W-:-:S07]  /*c070*/  F2FP.F16.F32.PACK_AB R166, R174, R173 ;  /* 0x000000adaea6723e */ /* 0x004fce00000000ff */
[----:B------:R-:W-:Y:S01]  /*c080*/  MUFU.EX2 R176, R176 ;  /* 0x000000b000b07308 */ /* 0x000fe20000000800 */
[----:B---3--:R-:W-:-:S07]  /*c090*/  FADD.FTZ R226, R227, R226 ;  /* 0x000000e2e3e27221 */ /* 0x008fce0000010000 */
[----:B------:R-:W2:Y:S01]  /*c0a0*/  MUFU.EX2 R21, R26 ;  /* 0x0000001a00157308 */ /* 0x000ea20000000800 */
[C---:B----4-:R-:W-:Y:S01]  /*c0b0*/  F2FP.F16.F32.PACK_AB R165, R175.reuse, R227 ;  /* 0x000000e3afa5723e */ /* 0x050fe200000000ff */
[----:B------:R-:W-:Y:S01]  /*c0c0*/  FADD.FTZ R175, R175, R226 ;  /* 0x000000e2afaf7221 */ /* 0x000fe20000010000 */
[----:B--2---:R-:W-:-:S05]  /*c0d0*/  F2FP.F16.F32.PACK_AB R167, R21, R176 ;  /* 0x000000b015a7723e */ /* 0x004fca00000000ff */
[----:B------:R1:W-:Y:S01]  /*c0e0*/  STSM.16.M88.4 [R209], R164 ;  /* 0x000000a4d1007844 */ /* 0x0003e20000000200 */
[----:B------:R-:W-:-:S06]  /*c0f0*/  WARPGROUP.ARRIVE ;  /* 0x00000000000079c5 */ /* 0x000fcc0000000000 */
[----:B------:R-:W-:Y:S03]  /*c100*/  HGMMA.64x256x16.F32 R24, R152, gdesc[UR4].tnspB, RZ, !UPT, gsb0 ;  /* 0x43e0000498187df0 */ /* 0x000fe6000c0008ff */
[----:B------:R-:W-:Y:S02]  /*c110*/  WARPGROUP.DEPBAR.LE gsb0, 0x0 ;  /* 0x00008000000079c5 */ /* 0x000fe40000010000 */
[----:B------:R-:W-:Y:S01]  /*c120*/  WARPGROUP.ARRIVE ;  /* 0x00000000000079c5 */ /* 0x000fe20000000000 */
[----:B0-----:R-:W-:Y:S02]  /*c130*/  VIADD R152, R20, 0x100 ;  /* 0x0000010014987836 */ /* 0x001fe40000000000 */
[----:B------:R-:W-:-:S15]  /*c140*/  IMAD.MOV.U32 R153, RZ, RZ, 0x40000040 ;  /* 0x40000040ff997424 */ /* 0x000fde00078e00ff */
[----:B------:R-:W-:-:S05]  /*c150*/  NOP ;  /* 0x0000000000007918 */ /* 0x000fca0000000000 */
[----:B------:R-:W-:Y:S01]  /*c160*/  HGMMA.64x256x16.F32 R24, R156, gdesc[UR8].tnspB, R24, gsb0 ;  /* 0x43e000089c187df0 */ /* 0x000fe20008000818 */
[----:B------:R-:W-:Y:S01]  /*c170*/  R2UR UR6, R152 ;  /* 0x00000000980672ca */ /* 0x000fe200000e0000 */
[----:B------:R-:W-:Y:S01]  /*c180*/  VIADD R152, R20, 0x180 ;  /* 0x0000018014987836 */ /* 0x000fe20000000000 */
[----:B------:R-:W-:Y:S01]  /*c190*/  R2UR UR7, R153 ;  /* 0x00000000990772ca */ /* 0x000fe200000e0000 */
[----:B------:R-:W-:Y:S01]  /*c1a0*/  IMAD.IADD R20, R187, 0x1, -R184 ;  /* 0x00000001bb147824 */ /* 0x000fe200078e0ab8 */
[----:B------:R-:W-:-:S03]  /*c1b0*/  MOV R153, 0x40000040 ;  /* 0x4000004000997802 */ /* 0x000fc60000000f00 */
[----:B------:R-:W-:Y:S01]  /*c1c0*/  IMAD R20, R185, 0x40, R20 ;  /* 0x00000040b9147824 */ /* 0x000fe200078e0214 */
[----:B------:R-:W-:Y:S02]  /*c1d0*/  WARPGROUP.DEPBAR.LE gsb0, 0x0 ;  /* 0x00008000000079c5 */ /* 0x000fe40000010000 */
[----:B------:R-:W-:-:S15]  /*c1e0*/  WARPGROUP.ARRIVE ;  /* 0x00000000000079c5 */ /* 0x000fde0000000000 */
[----:B------:R-:W-:-:S02]  /*c1f0*/  NOP ;  /* 0x0000000000007918 */ /* 0x000fc40000000000 */
[----:B------:R-:W-:Y:S01]  /*c200*/  HGMMA.64x256x16.F32 R24, R160, gdesc[UR4].tnspB, R24, gsb0 ;  /* 0x43e00004a0187df0 */ /* 0x000fe20008000818 */
[----:B------:R-:W-:Y:S02]  /*c210*/  R2UR UR6, R152 ;  /* 0x00000000980672ca */ /* 0x000fe400000e0000 */
[----:B------:R-:W-:Y:S02]  /*c220*/  R2UR UR7, R153 ;  /* 0x00000000990772ca */ /* 0x000fe400000e0000 */
[----:B------:R-:W-:-:S04]  /*c230*/  SHF.R.S32.HI R153, RZ, 0x1f, R20 ;  /* 0x0000001fff997819 */ /* 0x000fc80000011414 */
[----:B------:R-:W-:Y:S01]  /*c240*/  LEA.HI R153, R153, R20, RZ, 0x6 ;  /* 0x0000001499997211 */ /* 0x000fe200078f30ff */
[----:B------:R-:W-:-:S03]  /*c250*/  FADD.FTZ R20, R176, R175 ;  /* 0x000000afb0147221 */ /* 0x000fc60000010000 */
[----:B------:R-:W-:Y:S01]  /*c260*/  SHF.R.S32.HI R153, RZ, 0x6, R153 ;  /* 0x00000006ff997819 */ /* 0x000fe20000011499 */
[----:B------:R-:W-:-:S03]  /*c270*/  FADD.FTZ R20, R21, R20 ;  /* 0x0000001415147221 */ /* 0x000fc60000010000 */
[----:B------:R-:W-:-:S04]  /*c280*/  VIMNMX R211, RZ, R153, !PT ;  /* 0x00000099ffd37248 */ /* 0x000fc80007fe0100 */
[----:B------:R-:W-:Y:S01]  /*c290*/  ISETP.GE.AND P2, PT, R186, R211, PT ;  /* 0x000000d3ba00720c */ /* 0x000fe20003f46270 */
[----:B------:R-:W-:Y:S02]  /*c2a0*/  WARPGROUP.DEPBAR.LE gsb0, 0x0 ;  /* 0x00008000000079c5 */ /* 0x000fe40000010000 */
[----:B------:R-:W-:-:S06]  /*c2b0*/  WARPGROUP.ARRIVE ;  /* 0x00000000000079c5 */ /* 0x000fcc0000000000 */
        /* <DEDUP_REMOVED lines=13> */
[----:B-1----:R-:W-:Y:S06]  /*c390*/  @!P2 BRA `(.L_x_4291) ;  /* 0x0000003800dca947 */ /* 0x002fec0003800000 */
[----:B------:R-:W-:Y:S01]  /*c3a0*/  BSSY B0, `(.L_x_4292) ;  /* 0x00003b5000007945 */ /* 0x000fe20003800000 */
[----:B------:R-:W-:Y:S01]  /*c3b0*/  MOV R200, R171 ;  /* 0x000000ab00c87202 */ /* 0x000fe20000000f00 */
[----:B------:R-:W-:Y:S02]  /*c3c0*/  IMAD.MOV.U32 R198, RZ, RZ, R169 ;  /* 0x000000ffffc67224 */ /* 0x000fe400078e00a9 */
[----:B------:R-:W-:-:S07]  /*c3d0*/  IMAD.MOV.U32 R199, RZ, RZ, R18 ;  /* 0x000000ffffc77224 */ /* 0x000fce00078e0012 */
.L_x_4303:
[----:B------:R-:W-:-:S05]  /*c3e0*/  VIADD R18, R199, 0x1 ;  /* 0x00000001c7127836 */ /* 0x000fca0000000000 */
[----:B------:R-:W-:-:S04]  /*c3f0*/  ISETP.NE.AND P2, PT, R18, 0x2, PT ;  /* 0x000000021200780c */ /* 0x000fc80003f45270 */
[----:B------:R-:W-:Y:S02]  /*c400*/  SEL R21, RZ, 0x1, P2 ;  /* 0x00000001ff157807 */ /* 0x000fe40001000000 */
[----:B------:R-:W-:Y:S02]  /*c410*/  SEL R18, R18, RZ, P2 ;  /* 0x000000ff12127207 */ /* 0x000fe40001000000 */
[----:B------:R-:W-:Y:S01]  /*c420*/  LOP3.LUT R22, R22, R21, RZ, 0x3c, !PT ;  /* 0x0000001516167212 */ /* 0x000fe200078e3cff */
[----:B------:R-:W-:Y:S06]  /*c430*/  @!P0 BRA `(.L_x_4293) ;  /* 0x0000000000048947 */ /* 0x000fec0003800000 */
[----:B------:R-:W-:Y:S01]  /*c440*/  BPT.TRAP 0x1 ;  /* 0x000000040000795c */ /* 0x000fe20000300000 */
.L_x_4293:
[----:B------:R-:W-:Y:S01]  /*c450*/  IMAD R21, R18, 0x8, R2 ;  /* 0x0000000812157824 */ /* 0x000fe200078e0202 */
[----:B------:R-:W-:-:S04]  /*c460*/  SHF.L.U32 R204, R22, 0x1f, RZ ;  /* 0x0000001f16cc7819 */ /* 0x000fc800000006ff */
[----:B------:R0:W1:Y:S01]  /*c470*/  SYNCS.PHASECHK.TRANS64.TRYWAIT P2, [R21+URZ+0x38830], R204 ;  /* 0x038830cc150075a7 */ /* 0x000062000804017f */
[----:B------:R-:W-:Y:S05]  /*c480*/  @!P0 BRA `(.L_x_4294) ;  /* 0x0000000000048947 */ /* 0x000fea0003800000 */
[----:B------:R-:W-:Y:S01]  /*c490*/  BPT.TRAP 0x1 ;  /* 0x000000040000795c */ /* 0x000fe20000300000 */
.L_x_4294:
[----:B------:R-:W-:Y:S01]  /*c4a0*/  BSSY B2, `(.L_x_4295) ;  /* 0x0000006000027945 */ /* 0x000fe20003800000 */
[----:B------:R-:W-:Y:S01]  /*c4b0*/  LEA R196, R18, R3, 0x9 ;  /* 0x0000000312c47211 */ /* 0x000fe200078e48ff */
[----:B------:R-:W-:Y:S02]  /*c4c0*/  IMAD.MOV.U32 R197, RZ, RZ, 0x40000040 ;  /* 0x40000040ffc57424 */ /* 0x000fe400078e00ff */
[----:B-1----:R-:W-:Y:S05]  /*c4d0*/  @P2 BRA `(.L_x_4296) ;  /* 0x0000000000082947 */ /* 0x002fea0003800000 */
[----:B------:R-:W1:Y:S02]  /*c4e0*/  SYNCS.PHASECHK.TRANS64.TRYWAIT P2, [R21+URZ+0x38830], R204 ;  /* 0x038830cc150075a7 */ /* 0x000e64000804017f */
[----:B-1----:R-:W-:Y:S05]  /*c4f0*/  @!P2 BRA `(.L_x_4297) ;  /* 0x0000011400a8a947 */ /* 0x002fea0003800000 */
.L_x_4296:
[----:B------:R-:W-:Y:S05]  /*c500*/  BSYNC B2 ;  /* 0x0000000000027941 */ /* 0x000fea0003800000 */
.L_x_4295:
        /* <DEDUP_REMOVED lines=36> */
.L_x_4298:
[----:B------:R2:W3:Y:S01]  /*c750*/  SYNCS.PHASECHK.TRANS64.TRYWAIT P2, [R21+URZ+0x38850], R204 ;  /* 0x038850cc150075a7 */ /* 0x0004e2000804017f */
[----:B------:R-:W-:Y:S05]  /*c760*/  @!P0 BRA `(.L_x_4299) ;  /* 0x0000000000048947 */ /* 0x000fea0003800000 */
[----:B------:R-:W-:Y:S01]  /*c770*/  BPT.TRAP 0x1 ;  /* 0x000000040000795c */ /* 0x000fe20000300000 */
.L_x_4299:
[----:B------:R-:W-:Y:S04]  /*c780*/  BSSY B2, `(.L_x_4300) ;  /* 0x0000004000027945 */ /* 0x000fe80003800000 */
[----:B---3--:R-:W-:Y:S05]  /*c790*/  @P2 BRA `(.L_x_4301) ;  /* 0x0000000000082947 */ /* 0x008fea0003800000 */
[----:B------:R-:W3:Y:S02]  /*c7a0*/  SYNCS.PHASECHK.TRANS64.TRYWAIT P2, [R21+URZ+0x38850], R204 ;  /* 0x038850cc150075a7 */ /* 0x000ee4000804017f */
[----:B---3--:R-:W-:Y:S05]  /*c7b0*/  @!P2 BRA `(.L_x_4302) ;  /* 0x00000114000ca947 */ /* 0x008fea0003800000 */
.L_x_4301:
[----:B------:R-:W-:Y:S05]  /*c7c0*/  BSYNC B2 ;  /* 0x0000000000027941 */ /* 0x000fea0003800000 */
.L_x_4300:
[----:B------:R-:W-:Y:S01]  /*c7d0*/  IMAD R202, R18, 0x1000, R14 ;  /* 0x0000100012ca7824 */ /* 0x000fe200078e020e */
[----:B------:R-:W-:Y:S01]  /*c7e0*/  R2UR UR4, R4 ;  /* 0x00000000040472ca */ /* 0x000fe200000e0000 */
[----:B------:R-:W-:Y:S01]  /*c7f0*/  IMAD.MOV.U32 R203, RZ, RZ, 0x40000040 ;  /* 0x40000040ffcb7424 */ /* 0x000fe200078e00ff */
[----:B------:R-:W-:Y:S01]  /*c800*/  R2UR UR5, R5 ;  /* 0x00000000050572ca */ /* 0x000fe200000e0000 */
[----:B------:R-:W-:Y:S01]  /*c810*/  WARPGROUP.ARRIVE ;  /* 0x00000000000079c5 */ /* 0x000fe20000000000 */
[----:B------:R-:W-:Y:S01]  /*c820*/  R2UR UR6, R202 ;  /* 0x00000000ca0672ca */ /* 0x000fe200000e0000 */
[----:B------:R-:W-:Y:S01]  /*c830*/  IMAD.MOV.U32 R197, RZ, RZ, 0x40000040 ;  /* 0x40000040ffc57424 */ /* 0x000fe200078e00ff */
[----:B------:R-:W-:-:S03]  /*c840*/  R2UR UR7, R203 ;  /* 0x00000000cb0772ca */ /* 0x000fc600000e0000 */
[----:B------:R-:W4:Y:S01]  /*c850*/  S2R R201, SR_TID.X ;  /* 0x0000000000c97919 */ /* 0x000f220000002100 */
[----:B------:R-:W-:Y:S01]  /*c860*/  IADD3 R196, R4, 0x2, RZ ;  /* 0x0000000204c47810 */ /* 0x000fe20007ffe0ff */
[----:B------:R-:W-:Y:S01]  /*c870*/  IMAD.MOV.U32 R205, RZ, RZ, 0x40000040 ;  /* 0x40000040ffcd7424 */ /* 0x000fe200078e00ff */
[----:B------:R-:W-:Y:S01]  /*c880*/  IADD3 R203, R202, 0x800, RZ ;  /* 0x00000800cacb7810 */ /* 0x000fe20007ffe0ff */
[----:B------:R-:W-:Y:S02]  /*c890*/  VIADD R206, R4, 0x800 ;  /* 0x0000080004ce7836 */ /* 0x000fe40000000000 */
[----:B------:R-:W-:-:S04]  /*c8a0*/  IMAD.MOV.U32 R207, RZ, RZ, 0x40000040 ;  /* 0x40000040ffcf7424 */ /* 0x000fc800078e00ff */
        /* <DEDUP_REMOVED lines=162> */
[----:B------:R-:W4:Y:S01]  /*d2d0*/  SHFL.IDX PT, R196, R201, RZ, 0x1f ;  /* 0x00001fffc9c47589 */ /* 0x000f2200000e0000 */
[----:B------:R-:W-:Y:S01]  /*d2e0*/  IMAD.MOV.U32 R197, RZ, RZ, 0x4 ;  /* 0x00000004ffc57424 */ /* 0x000fe200078e00ff */
[----:B----4-:R-:W-:-:S04]  /*d2f0*/  ISETP.GT.AND P2, PT, R196, 0x7f, PT ;  /* 0x0000007fc400780c */ /* 0x010fc80003f44270 */
        /* <DEDUP_REMOVED lines=90> */
[----:B------:R-:W-:Y:S02]  /*d8a0*/  R2UR UR7, R205 ;  /* 0x00000000cd0772ca */ /* 0x000fe400000e0000 */
[----:B------:R-:W-:Y:S02]  /*d8b0*/  MOV R205, 0x40000040 ;  /* 0x4000004000cd7802 */ /* 0x000fe40000000f00 */
        /* <DEDUP_REMOVED lines=72> */
[----:B------:R-:W-:Y:S02]  /*dd40*/  R2UR UR7, R205 ;  /* 0x00000000cd0772ca */ /* 0x000fe400000e0000 */
[----:B------:R-:W-:Y:S02]  /*dd50*/  MOV R205, 0x40000040 ;  /* 0x4000004000cd7802 */ /* 0x000fe40000000f00 */
        /* <DEDUP_REMOVED lines=29> */
[----:B------:R-:W-:-:S04]  /*df30*/  LOP3.LUT R197, R197, 0x1e00, RZ, 0xc0, !PT ;  /* 0x00001e00c5c57812 */ /* 0x000fc800078ec0ff */
[CC--:B------:R-:W-:Y:S02]  /*df40*/  IADD3 R196, R203.reuse, R197.reuse, R4 ;  /* 0x000000c5cbc47210 */ /* 0x0c0fe40007ffe004 */
[----:B------:R-:W-:Y:S01]  /*df50*/  IADD3 R202, R203, R197, R202 ;  /* 0x000000c5cbca7210 */ /* 0x000fe20007ffe0ca */
[----:B------:R-:W-:Y:S02]  /*df60*/  IMAD.MOV.U32 R197, RZ, RZ, 0x40000040 ;  /* 0x40000040ffc57424 */ /* 0x000fe400078e00ff */
[----:B------:R-:W-:Y:S01]  /*df70*/  IMAD.MOV.U32 R203, RZ, RZ, 0x40000040 ;  /* 0x40000040ffcb7424 */ /* 0x000fe200078e00ff */
[----:B------:R-:W-:Y:S02]  /*df80*/  WARPGROUP.DEPBAR.LE gsb0, 0x0 ;  /* 0x00008000000079c5 */ /* 0x000fe40000010000 */
[----:B------:R-:W-:-:S06]  /*df90*/  WARPGROUP.ARRIVE ;  /* 0x00000000000079c5 */ /* 0x000fcc0000000000 */
        /* <DEDUP_REMOVED lines=10> */
[----:B------:R-:W-:Y:S01]  /*e040*/  ULDC UR4, c[0x0][0xad0] ;  /* 0x0002b40000047ab9 */ /* 0x000fe20000000800 */
[----:B------:R-:W-:Y:S01]  /*e050*/  R2UR UR7, R197 ;  /* 0x00000000c50772ca */ /* 0x000fe200000e0000 */
[----:B------:R-:W-:Y:S01]  /*e060*/  ULDC UR5, c[0x0][0xa80] ;  /* 0x0002a00000057ab9 */ /* 0x000fe20000000800 */
[----:B------:R-:W-:Y:S01]  /*e070*/  R2UR UR6, R196 ;  /* 0x00000000c40672ca */ /* 0x000fe200000e0000 */
[----:B------:R-:W-:Y:S02]  /*e080*/  WARPGROUP.DEPBAR.LE gsb0, 0x0 ;  /* 0x00008000000079c5 */ /* 0x000fe40000010000 */
[----:B------:R-:W-:Y:S01]  /*e090*/  FMUL.FTZ R206, R156, UR4 ;  /* 0x000000049cce7c20 */ /* 0x000fe20008410000 */
[----:B------:R-:W-:Y:S01]  /*e0a0*/  FMUL.FTZ R156, R157, UR4 ;  /* 0x000000049d9c7c20 */ /* 0x000fe20008410000 */
[----:B------:R-:W-:Y:S01]  /*e0b0*/  MOV R157, 0xffffffc0 ;  /* 0xffffffc0009d7802 */ /* 0x000fe20000000f00 */
[----:B------:R-:W-:Y:S01]  /*e0c0*/  FMUL.FTZ R207, R152, UR4 ;  /* 0x0000000498cf7c20 */ /* 0x000fe20008410000 */
[----:B------:R-:W-:Y:S01]  /*e0d0*/  FMUL.FTZ R225, R153, UR4 ;  /* 0x0000000499e17c20 */ /* 0x000fe20008410000 */
[----:B------:R-:W-:Y:S01]  /*e0e0*/  FMUL.FTZ R153, R160, UR4 ;  /* 0x00000004a0997c20 */ /* 0x000fe20008410000 */
[----:B------:R-:W-:Y:S01]  /*e0f0*/  FMUL.FTZ R197, R154, UR4 ;  /* 0x000000049ac57c20 */ /* 0x000fe20008410000 */
[----:B------:R-:W-:-:S02]  /*e100*/  IMAD R160, R186, R157, 0x1 ;  /* 0x00000001baa07424 */ /* 0x000fc400078e029d */
[----:B------:R-:W-:Y:S01]  /*e110*/  FMUL.FTZ R154, R161, UR4 ;  /* 0x00000004a19a7c20 */ /* 0x000fe20008410000 */
[----:B------:R-:W0:Y:S01]  /*e120*/  MUFU.TANH R207, R207 ;  /* 0x000000cf00cf7308 */ /* 0x000e220000002400 */
[----:B------:R-:W-:Y:S01]  /*e130*/  FMUL.FTZ R161, R165, UR4 ;  /* 0x00000004a5a17c20 */ /* 0x000fe20008410000 */
[----:B------:R-:W-:Y:S02]  /*e140*/  IMAD R160, R185, 0x40, R160 ;  /* 0x00000040b9a07824 */ /* 0x000fe400078e02a0 */
[----:B------:R-:W-:Y:S01]  /*e150*/  FMUL.FTZ R157, R169, UR4 ;  /* 0x00000004a99d7c20 */ /* 0x000fe20008410000 */
[----:B------:R-:W-:Y:S01]  /*e160*/  FMUL.FTZ R152, R164, UR4 ;  /* 0x00000004a4987c20 */ /* 0x000fe20008410000 */
[----:B------:R-:W-:Y:S01]  /*e170*/  FMUL.FTZ R164, R168, UR4 ;  /* 0x00000004a8a47c20 */ /* 0x000fe20008410000 */
[----:B------:R-:W-:Y:S01]  /*e180*/  FMUL.FTZ R201, R173, UR4 ;  /* 0x00000004adc97c20 */ /* 0x000fe20008410000 */
[----:B------:R-:W-:Y:S01]  /*e190*/  IADD3 R165, -R184, R160, R187 ;  /* 0x000000a0b8a57210 */ /* 0x000fe20007ffe1bb */
[----:B------:R-:W1:Y:S01]  /*e1a0*/  MUFU.TANH R225, R225 ;  /* 0x000000e100e17308 */ /* 0x000e620000002400 */
[----:B------:R-:W-:Y:S01]  /*e1b0*/  FMUL.FTZ R160, R172, UR4 ;  /* 0x00000004aca07c20 */ /* 0x000fe20008410000 */
[----:B------:R-:W-:Y:S01]  /*e1c0*/  FMUL.FTZ R176, R176, UR4 ;  /* 0x00000004b0b07c20 */ /* 0x000fe20008410000 */
[----:B------:R-:W-:Y:S01]  /*e1d0*/  IADD3 R169, R190, R165, -R192 ;  /* 0x000000a5bea97210 */ /* 0x000fe20007ffe8c0 */
[----:B------:R-:W-:Y:S01]  /*e1e0*/  FMUL.FTZ R162, R162, UR4 ;  /* 0x00000004a2a27c20 */ /* 0x000fe20008410000 */
[----:B------:R-:W-:Y:S01]  /*e1f0*/  FMUL.FTZ R202, R166, UR4 ;  /* 0x00000004a6ca7c20 */ /* 0x000fe20008410000 */
[----:B------:R-:W-:Y:S01]  /*e200*/  FMUL.FTZ R171, R171, UR4 ;  /* 0x00000004abab7c20 */ /* 0x000fe20008410000 */
[C---:B------:R-:W-:Y:S01]  /*e210*/  ISETP.GT.AND P2, PT, R169.reuse, RZ, PT ;  /* 0x000000ffa900720c */ /* 0x040fe20003f44270 */
[----:B------:R-:W2:Y:S01]  /*e220*/  MUFU.TANH R206, R206 ;  /* 0x000000ce00ce7308 */ /* 0x000ea20000002400 */
[----:B------:R-:W-:Y:S01]  /*e230*/  ISETP.GT.AND P3, PT, R169, 0x1, PT ;  /* 0x00000001a900780c */ /* 0x000fe20003f64270 */
[----:B------:R-:W-:Y:S01]  /*e240*/  FMUL.FTZ R204, R174, UR4 ;  /* 0x00000004aecc7c20 */ /* 0x000fe20008410000 */
[----:B0-----:R-:W-:Y:S01]  /*e250*/  FSEL R207, R207, -INF , P2 ;  /* 0xff800000cfcf7808 */ /* 0x001fe20001000000 */
[----:B------:R-:W-:Y:S01]  /*e260*/  FMUL.FTZ R205, R175, UR4 ;  /* 0x00000004afcd7c20 */ /* 0x000fe20008410000 */
[----:B------:R-:W-:Y:S01]  /*e270*/  ISETP.GT.AND P4, PT, R169, 0x8, PT ;  /* 0x00000008a900780c */ /* 0x000fe20003f84270 */
[----:B------:R-:W-:Y:S01]  /*e280*/  FMUL.FTZ R178, R178, UR4 ;  /* 0x00000004b2b27c20 */ /* 0x000fe20008410000 */
[----:B------:R-:W-:Y:S01]  /*e290*/  FMNMX.FTZ R168, R207, R198, !PT ;  /* 0x000000c6cfa87209 */ /* 0x000fe20007810000 */
[----:B------:R-:W0:Y:S01]  /*e2a0*/  MUFU.TANH R156, R156 ;  /* 0x0000009c009c7308 */ /* 0x000e220000002400 */
[----:B-1----:R-:W-:Y:S01]  /*e2b0*/  FSEL R225, R225, -INF , P3 ;  /* 0xff800000e1e17808 */ /* 0x002fe20001800000 */
[----:B------:R-:W-:Y:S01]  /*e2c0*/  FMUL.FTZ R227, R179, UR4 ;  /* 0x00000004b3e37c20 */ /* 0x000fe20008410000 */
[----:B------:R-:W-:Y:S01]  /*e2d0*/  ISETP.GT.AND P2, PT, R169, 0x9, PT ;  /* 0x00000009a900780c */ /* 0x000fe20003f44270 */
[----:B------:R-:W-:Y:S01]  /*e2e0*/  FMUL.FTZ R228, R182, UR4 ;  /* 0x00000004b6e47c20 */ /* 0x000fe20008410000 */
[----:B------:R-:W-:Y:S01]  /*e2f0*/  FMNMX.FTZ R173, R225, R168, !PT ;  /* 0x000000a8e1ad7209 */ /* 0x000fe20007810000 */
[----:B------:R-:W-:Y:S01]  /*e300*/  FMUL.FTZ R229, R183, UR4 ;  /* 0x00000004b7e57c20 */ /* 0x000fe20008410000 */
[----:B------:R-:W-:Y:S01]  /*e310*/  ISETP.GT.AND P3, PT, R169, 0x10, PT ;  /* 0x00000010a900780c */ /* 0x000fe20003f64270 */
[----:B------:R-:W1:Y:S01]  /*e320*/  MUFU.TANH R153, R153 ;  /* 0x0000009900997308 */ /* 0x000e620000002400 */
[----:B--2---:R-:W-:-:S07]  /*e330*/  FSEL R206, R206, -INF , P4 ;  /* 0xff800000cece7808 */ /* 0x004fce0002000000 */
[----:B------:R-:W2:Y:S01]  /*e340*/  MUFU.TANH R154, R154 ;  /* 0x0000009a009a7308 */ /* 0x000ea20000002400 */
[----:B0-----:R-:W-:Y:S02]  /*e350*/  FSEL R165, R156, -INF , P2 ;  /* 0xff8000009ca57808 */ /* 0x001fe40001000000 */
[----:B------:R-:W-:Y:S02]  /*e360*/  FMNMX.FTZ R156, R206, R173, !PT ;  /* 0x000000adce9c7209 */ /* 0x000fe40007810000 */
[----:B------:R-:W-:Y:S02]  /*e370*/  ISETP.GT.AND P2, PT, R169, 0x11, PT ;  /* 0x00000011a900780c */ /* 0x000fe40003f44270 */
[----:B------:R-:W-:Y:S01]  /*e380*/  FMNMX.FTZ R156, R165, R156, !PT ;  /* 0x0000009ca59c7209 */ /* 0x000fe20007810000 */
[----:B------:R-:W0:Y:S01]  /*e390*/  MUFU.TANH R152, R152 ;  /* 0x0000009800987308 */ /* 0x000e220000002400 */
[----:B-1----:R-:W-:Y:S02]  /*e3a0*/  FSEL R173, R153, -INF , P3 ;  /* 0xff80000099ad7808 */ /* 0x002fe40001800000 */
[----:B------:R-:W-:-:S02]  /*e3b0*/  ISETP.GT.AND P3, PT, R169, 0x18, PT ;  /* 0x00000018a900780c */ /* 0x000fc40003f64270 */
[----:B------:R-:W-:-:S03]  /*e3c0*/  FMNMX.FTZ R203, R173, R156, !PT ;  /* 0x0000009cadcb7209 */ /* 0x000fc60007810000 */
[----:B------:R-:W1:Y:S01]  /*e3d0*/  MUFU.TANH R161, R161 ;  /* 0x000000a100a17308 */ /* 0x000e620000002400 */
[----:B--2---:R-:W-:Y:S01]  /*e3e0*/  FSEL R168, R154, -INF , P2 ;  /* 0xff8000009aa87808 */ /* 0x004fe20001000000 */
[----:B------:R-:W-:Y:S01]  /*e3f0*/  FMUL.FTZ R154, R177, UR4 ;  /* 0x00000004b19a7c20 */ /* 0x000fe20008410000 */
[----:B------:R-:W-:Y:S02]  /*e400*/  ISETP.GT.AND P2, PT, R169, 0x19, PT ;  /* 0x00000019a900780c */ /* 0x000fe40003f44270 */
[----:B------:R-:W-:-:S03]  /*e410*/  FMNMX.FTZ R203, R168, R203, !PT ;  /* 0x000000cba8cb7209 */ /* 0x000fc60007810000 */
[----:B------:R-:W2:Y:S01]  /*e420*/  MUFU.TANH R164, R164 ;  /* 0x000000a400a47308 */ /* 0x000ea20000002400 */
[----:B0-----:R-:W-:Y:S01]  /*e430*/  FSEL R172, R152, -INF , P3 ;  /* 0xff80000098ac7808 */ /* 0x001fe20001800000 */
[----:B------:R-:W-:Y:S01]  /*e440*/  FMUL.FTZ R152, R180, UR4 ;  /* 0x00000004b4987c20 */ /* 0x000fe20008410000 */
[----:B------:R-:W-:Y:S02]  /*e450*/  ISETP.GT.AND P3, PT, R169, 0x20, PT ;  /* 0x00000020a900780c */ /* 0x000fe40003f64270 */
[----:B------:R-:W-:Y:S01]  /*e460*/  FMNMX.FTZ R156, R172, R203, !PT ;  /* 0x000000cbac9c7209 */ /* 0x000fe20007810000 */
[----:B------:R-:W-:Y:S02]  /*e470*/  FMUL.FTZ R203, R170, UR4 ;  /* 0x00000004aacb7c20 */ /* 0x000fe40008410000 */
[----:B------:R-:W0:Y:S01]  /*e480*/  MUFU.TANH R157, R157 ;  /* 0x0000009d009d7308 */ /* 0x000e220000002400 */
[----:B-1----:R-:W-:Y:S02]  /*e490*/  FSEL R161, R161, -INF , P2 ;  /* 0xff800000a1a17808 */ /* 0x002fe40001000000 */
[----:B------:R-:W-:-:S02]  /*e4a0*/  ISETP.GT.AND P2, PT, R169, 0x21, PT ;  /* 0x00000021a900780c */ /* 0x000fc40003f44270 */
[----:B------:R-:W-:-:S03]  /*e4b0*/  FMNMX.FTZ R177, R161, R156, !PT ;  /* 0x0000009ca1b17209 */ /* 0x000fc60007810000 */
[----:B------:R-:W1:Y:S01]  /*e4c0*/  MUFU.TANH R160, R160 ;  /* 0x000000a000a07308 */ /* 0x000e620000002400 */
[----:B--2---:R-:W-:Y:S02]  /*e4d0*/  FSEL R164, R164, -INF , P3 ;  /* 0xff800000a4a47808 */ /* 0x004fe40001800000 */
[----:B------:R-:W-:Y:S02]  /*e4e0*/  ISETP.GT.AND P3, PT, R169, 0x28, PT ;  /* 0x00000028a900780c */ /* 0x000fe40003f64270 */
[----:B------:R-:W-:Y:S01]  /*e4f0*/  FMNMX.FTZ R156, R164, R177, !PT ;  /* 0x000000b1a49c7209 */ /* 0x000fe20007810000 */
[----:B------:R-:W-:Y:S02]  /*e500*/  FMUL.FTZ R177, R181, UR4 ;  /* 0x00000004b5b17c20 */ /* 0x000fe40008410000 */
[----:B------:R-:W2:Y:S01]  /*e510*/  MUFU.TANH R201, R201 ;  /* 0x000000c900c97308 */ /* 0x000ea20000002400 */
[----:B0-----:R-:W-:Y:S02]  /*e520*/  FSEL R157, R157, -INF , P2 ;  /* 0xff8000009d9d7808 */ /* 0x001fe40001000000 */
[----:B------:R-:W-:-:S02]  /*e530*/  ISETP.GT.AND P2, PT, R169, 0x29, PT ;  /* 0x00000029a900780c */ /* 0x000fc40003f44270 */
[----:B------:R-:W-:-:S03]  /*e540*/  FMNMX.FTZ R181, R157, R156, !PT ;  /* 0x0000009c9db57209 */ /* 0x000fc60007810000 */
[----:B------:R0:W3:Y:S01]  /*e550*/  MUFU.TANH R153, R176 ;  /* 0x000000b000997308 */ /* 0x0000e20000002400 */
[----:B-1----:R-:W-:Y:S02]  /*e560*/  FSEL R160, R160, -INF , P3 ;  /* 0xff800000a0a07808 */ /* 0x002fe40001800000 */
[----:B------:R-:W-:Y:S02]  /*e570*/  ISETP.GT.AND P3, PT, R169, 0x30, PT ;  /* 0x00000030a900780c */ /* 0x000fe40003f64270 */
[----:B------:R-:W-:-:S03]  /*e580*/  FMNMX.FTZ R181, R160, R181, !PT ;  /* 0x000000b5a0b57209 */ /* 0x000fc60007810000 */
[----:B------:R-:W1:Y:S01]  /*e590*/  MUFU.TANH R154, R154 ;  /* 0x0000009a009a7308 */ /* 0x000e620000002400 */
[----:B--2---:R-:W-:Y:S01]  /*e5a0*/  FSEL R156, R201, -INF , P2 ;  /* 0xff800000c99c7808 */ /* 0x004fe20001000000 */
[----:B0-----:R-:W-:Y:S01]  /*e5b0*/  FMUL.FTZ R176, R155, UR4 ;  /* 0x000000049bb07c20 */ /* 0x001fe20008410000 */
[----:B------:R-:W-:Y:S02]  /*e5c0*/  ISETP.GT.AND P2, PT, R169, 0x31, PT ;  /* 0x00000031a900780c */ /* 0x000fe40003f44270 */
[----:B------:R-:W-:Y:S01]  /*e5d0*/  FMNMX.FTZ R180, R156, R181, !PT ;  /* 0x000000b59cb47209 */ /* 0x000fe20007810000 */
[----:B------:R-:W-:Y:S02]  /*e5e0*/  FMUL.FTZ R181, R158, UR4 ;  /* 0x000000049eb57c20 */ /* 0x000fe40008410000 */
[----:B------:R-:W0:Y:S01]  /*e5f0*/  MUFU.TANH R152, R152 ;  /* 0x0000009800987308 */ /* 0x000e220000002400 */
[----:B---3--:R-:W-:Y:S02]  /*e600*/  FSEL R155, R153, -INF , P3 ;  /* 0xff800000999b7808 */ /* 0x008fe40001800000 */
[----:B------:R-:W-:-:S02]  /*e610*/  ISETP.GT.AND P3, PT, R169, 0x38, PT ;  /* 0x00000038a900780c */ /* 0x000fc40003f64270 */
[----:B------:R-:W-:Y:S01]  /*e620*/  FMNMX.FTZ R153, R155, R180, !PT ;  /* 0x000000b49b997209 */ /* 0x000fe20007810000 */
[----:B------:R-:W-:Y:S02]  /*e630*/  FMUL.FTZ R180, R159, UR4 ;  /* 0x000000049fb47c20 */ /* 0x000fe40008410000 */
[----:B------:R-:W2:Y:S01]  /*e640*/  MUFU.TANH R177, R177 ;  /* 0x000000b100b17308 */ /* 0x000ea20000002400 */
[----:B-1----:R-:W-:Y:S02]  /*e650*/  FSEL R154, R154, -INF , P2 ;  /* 0xff8000009a9a7808 */ /* 0x002fe40001000000 */
[C---:B------:R-:W-:Y:S01]  /*e660*/  ISETP.GT.AND P2, PT, R169.reuse, 0x39, PT ;  /* 0x00000039a900780c */ /* 0x040fe20003f44270 */
[----:B------:R-:W-:Y:S01]  /*e670*/  VIADD R169, R169, 0x8 ;  /* 0x00000008a9a97836 */ /* 0x000fe20000000000 */
[----:B------:R-:W-:-:S03]  /*e680*/  FMNMX.FTZ R201, R154, R153, !PT ;  /* 0x000000999ac97209 */ /* 0x000fc60007810000 */
[----:B------:R-:W-:Y:S01]  /*e690*/  MUFU.TANH R197, R197 ;  /* 0x000000c500c57308 */ /* 0x000fe20000002400 */
[----:B0-----:R-:W-:Y:S02]  /*e6a0*/  FSEL R152, R152, -INF , P3 ;  /* 0xff80000098987808 */ /* 0x001fe40001800000 */
[----:B------:R-:W-:Y:S02]  /*e6b0*/  ISETP.GT.AND P3, PT, R169, RZ, PT ;  /* 0x000000ffa900720c */ /* 0x000fe40003f64270 */
[----:B------:R-:W-:Y:S01]  /*e6c0*/  FMNMX.FTZ R158, R152, R201, !PT ;  /* 0x000000c9989e7209 */ /* 0x000fe20007810000 */
[----:B------:R-:W-:Y:S01]  /*e6d0*/  FMUL.FTZ R201, R167, UR4 ;  /* 0x00000004a7c97c20 */ /* 0x000fe20008410000 */
[----:B------:R-:W-:Y:S01]  /*e6e0*/  ISETP.GT.AND P4, PT, R169, 0x10, PT ;  /* 0x00000010a900780c */ /* 0x000fe20003f84270 */
[----:B------:R-:W0:Y:S01]  /*e6f0*/  MUFU.TANH R180, R180 ;  /* 0x000000b400b47308 */ /* 0x000e220000002400 */
[----:B--2---:R-:W-:Y:S01]  /*e700*/  FSEL R153, R177, -INF , P2 ;  /* 0xff800000b1997808 */ /* 0x004fe20001000000 */
[----:B------:R-:W-:Y:S01]  /*e710*/  FMUL.FTZ R177, R163, UR4 ;  /* 0x00000004a3b17c20 */ /* 0x000fe20008410000 */
[----:B------:R-:W-:-:S02]  /*e720*/  ISETP.GT.AND P2, PT, R169, 0x9, PT ;  /* 0x00000009a900780c */ /* 0x000fc40003f44270 */
[----:B------:R-:W-:Y:S02]  /*e730*/  FMNMX.FTZ R158, R153, R158, !PT ;  /* 0x0000009e999e7209 */ /* 0x000fe40007810000 */
[C---:B------:R-:W-:Y:S01]  /*e740*/  ISETP.GT.AND P6, PT, R169.reuse, 0x1, PT ;  /* 0x00000001a900780c */ /* 0x040fe20003fc4270 */
[----:B------:R-:W1:Y:S01]  /*e750*/  MUFU.TANH R162, R162 ;  /* 0x000000a200a27308 */ /* 0x000e620000002400 */
[----:B------:R-:W-:Y:S01]  /*e760*/  ISETP.GT.AND P5, PT, R169, 0x8, PT ;  /* 0x00000008a900780c */ /* 0x000fe20003fa4270 */
[----:B------:R-:W2:Y:S06]  /*e770*/  SHFL.BFLY PT, R159, R158, 0x2, 0x1f ;  /* 0x0c401f009e9f7f89 */ /* 0x000eac00000e0000 */
[----:B------:R-:W3:Y:S01]  /*e780*/  MUFU.TANH R176, R176 ;  /* 0x000000b000b07308 */ /* 0x000ee20000002400 */
[----:B0-----:R-:W-:-:S02]  /*e790*/  FSEL R167, R180, -INF , P2 ;  /* 0xff800000b4a77808 */ /* 0x001fc40001000000 */
[----:B------:R-:W-:-:S05]  /*e7a0*/  ISETP.GT.AND P2, PT, R169, 0x20, PT ;  /* 0x00000020a900780c */ /* 0x000fca0003f44270 */
[----:B------:R-:W0:Y:S01]  /*e7b0*/  MUFU.TANH R181, R181 ;  /* 0x000000b500b57308 */ /* 0x000e220000002400 */
[----:B-1----:R-:W-:Y:S02]  /*e7c0*/  FSEL R163, R162, -INF , P4 ;  /* 0xff800000a2a37808 */ /* 0x002fe40002000000 */
[----:B------:R-:W-:-:S05]  /*e7d0*/  ISETP.GT.AND P4, PT, R169, 0x21, PT ;  /* 0x00000021a900780c */ /* 0x000fca0003f84270 */
[----:B------:R-:W1:Y:S01]  /*e7e0*/  MUFU.TANH R177, R177 ;  /* 0x000000b100b17308 */ /* 0x000e620000002400 */
[----:B--2---:R-:W-:Y:S02]  /*e7f0*/  FMNMX.FTZ R170, R158, R159, !PT ;  /* 0x0000009f9eaa7209 */ /* 0x004fe40007810000 */
[----:B------:R-:W-:Y:S02]  /*e800*/  FSEL R158, R197, -INF , P3 ;  /* 0xff800000c59e7808 */ /* 0x000fe40001800000 */
[----:B------:R-:W-:Y:S01]  /*e810*/  ISETP.GT.AND P3, PT, R169, 0x11, PT ;  /* 0x00000011a900780c */ /* 0x000fe20003f64270 */
[----:B------:R-:W2:Y:S02]  /*e820*/  SHFL.BFLY PT, R175, R170, 0x1, 0x1f ;  /* 0x0c201f00aaaf7f89 */ /* 0x000ea400000e0000 */
[----:B------:R-:W4:Y:S01]  /*e830*/  MUFU.TANH R203, R203 ;  /* 0x000000cb00cb7308 */ /* 0x000f220000002400 */
[----:B---3--:R-:W-:Y:S02]  /*e840*/  FSEL R159, R176, -INF , P6 ;  /* 0xff800000b09f7808 */ /* 0x008fe40003000000 */
[----:B0-----:R-:W-:-:S02]  /*e850*/  FSEL R166, R181, -INF , P5 ;  /* 0xff800000b5a67808 */ /* 0x001fc40002800000 */
[C---:B------:R-:W-:Y:S02]  /*e860*/  ISETP.GT.AND P6, PT, R169.reuse, 0x18, PT ;  /* 0x00000018a900780c */ /* 0x040fe40003fc4270 */
[----:B------:R-:W-:Y:S01]  /*e870*/  ISETP.GT.AND P5, PT, R169, 0x19, PT ;  /* 0x00000019a900780c */ /* 0x000fe20003fa4270 */
[----:B------:R-:W0:Y:S01]  /*e880*/  MUFU.TANH R202, R202 ;  /* 0x000000ca00ca7308 */ /* 0x000e220000002400 */
[----:B-1----:R-:W-:Y:S02]  /*e890*/  FSEL R162, R177, -INF , P3 ;  /* 0xff800000b1a27808 */ /* 0x002fe40001800000 */
[----:B------:R-:W-:Y:S02]  /*e8a0*/  ISETP.GT.AND P3, PT, R169, 0x28, PT ;  /* 0x00000028a900780c */ /* 0x000fe40003f64270 */
[----:B------:R-:W-:-:S03]  /*e8b0*/  FMNMX.FTZ R174, R158, R200, !PT ;  /* 0x000000c89eae7209 */ /* 0x000fc60007810000 */
[----:B------:R-:W1:Y:S01]  /*e8c0*/  MUFU.TANH R201, R201 ;  /* 0x000000c900c97308 */ /* 0x000e620000002400 */
[----:B----4-:R-:W-:Y:S02]  /*e8d0*/  FSEL R197, R203, -INF , P2 ;  /* 0xff800000cbc57808 */ /* 0x010fe40001000000 */
[----:B------:R-:W-:-:S05]  /*e8e0*/  ISETP.GT.AND P2, PT, R169, 0x31, PT ;  /* 0x00000031a900780c */ /* 0x000fca0003f44270 */
[----:B------:R-:W3:Y:S01]  /*e8f0*/  MUFU.TANH R171, R171 ;  /* 0x000000ab00ab7308 */ /* 0x000ee20000002400 */
[----:B0-----:R-:W-:Y:S02]  /*e900*/  FSEL R202, R202, -INF , P6 ;  /* 0xff800000caca7808 */ /* 0x001fe40003000000 */
[----:B------:R-:W-:-:S05]  /*e910*/  ISETP.GT.AND P6, PT, R169, 0x29, PT ;  /* 0x00000029a900780c */ /* 0x000fca0003fc4270 */
[----:B------:R-:W0:Y:S01]  /*e920*/  MUFU.TANH R204, R204 ;  /* 0x000000cc00cc7308 */ /* 0x000e220000002400 */
[----:B-1----:R-:W-:Y:S02]  /*e930*/  FSEL R201, R201, -INF , P5 ;  /* 0xff800000c9c97808 */ /* 0x002fe40002800000 */
[----:B------:R-:W-:-:S05]  /*e940*/  ISETP.GT.AND P5, PT, R169, 0x30, PT ;  /* 0x00000030a900780c */ /* 0x000fca0003fa4270 */
[----:B------:R-:W1:Y:S01]  /*e950*/  MUFU.TANH R205, R205 ;  /* 0x000000cd00cd7308 */ /* 0x000e620000002400 */
[----:B---3--:R-:W-:Y:S02]  /*e960*/  FSEL R203, R171, -INF , P4 ;  /* 0xff800000abcb7808 */ /* 0x008fe40002000000 */
[----:B------:R-:W-:-:S05]  /*e970*/  ISETP.GT.AND P4, PT, R169, 0x38, PT ;  /* 0x00000038a900780c */ /* 0x000fca0003f84270 */
[----:B------:R-:W-:Y:S01]  /*e980*/  MUFU.TANH R171, R178 ;  /* 0x000000b200ab7308 */ /* 0x000fe20000002400 */
[----:B0-----:R-:W-:Y:S02]  /*e990*/  FSEL R204, R204, -INF , P3 ;  /* 0xff800000cccc7808 */ /* 0x001fe40001800000 */
[----:B------:R-:W-:Y:S02]  /*e9a0*/  ISETP.GT.AND P3, PT, R169, 0x39, PT ;  /* 0x00000039a900780c */ /* 0x000fe40003f64270 */
[----:B------:R-:W-:-:S03]  /*e9b0*/  FMNMX.FTZ R169, R159, R174, !PT ;  /* 0x000000ae9fa97209 */ /* 0x000fc60007810000 */
[----:B------:R-:W0:Y:S01]  /*e9c0*/  MUFU.TANH R227, R227 ;  /* 0x000000e300e37308 */ /* 0x000e220000002400 */
[----:B------:R-:W-:Y:S02]  /*e9d0*/  FMNMX.FTZ R174, R166, R169, !PT ;  /* 0x000000a9a6ae7209 */ /* 0x000fe40007810000 */
[----:B--2---:R-:W-:Y:S01]  /*e9e0*/  FMNMX.FTZ R169, R170, R175, !PT ;  /* 0x000000afaaa97209 */ /* 0x004fe20007810000 */
[----:B------:R-:W-:Y:S01]  /*e9f0*/  IMAD.U32 R170, RZ, RZ, UR5 ;  /* 0x00000005ffaa7e24 */ /* 0x000fe2000f8e00ff */
[----:B------:R-:W-:Y:S02]  /*ea00*/  FMNMX.FTZ R174, R167, R174, !PT ;  /* 0x000000aea7ae7209 */ /* 0x000fe40007810000 */
[----:B-1----:R-:W-:Y:S01]  /*ea10*/  FSEL R205, R205, -INF , P6 ;  /* 0xff800000cdcd7808 */ /* 0x002fe20003000000 */
[----:B------:R-:W-:Y:S01]  /*ea20*/  FMUL.FTZ R180, R169, R170 ;  /* 0x000000aaa9b47220 */ /* 0x000fe20000410000 */
[----:B------:R-:W-:Y:S01]  /*ea30*/  FMNMX.FTZ R175, R163, R174, !PT ;  /* 0x000000aea3af7209 */ /* 0x000fe20007810000 */
[----:B------:R-:W1:Y:S01]  /*ea40*/  MUFU.TANH R228, R228 ;  /* 0x000000e400e47308 */ /* 0x000e620000002400 */
[----:B------:R-:W-:-:S02]  /*ea50*/  FSETP.NEU.FTZ.AND P6, PT, R169, -INF , PT ;  /* 0xff800000a900780b */ /* 0x000fc40003fdd000 */
[----:B------:R-:W-:Y:S02]  /*ea60*/  FMNMX.FTZ R175, R162, R175, !PT ;  /* 0x000000afa2af7209 */ /* 0x000fe40007810000 */
[----:B------:R-:W-:Y:S02]  /*ea70*/  FSEL R180, R180, RZ, P6 ;  /* 0x000000ffb4b47208 */ /* 0x000fe40003000000 */
[----:B------:R-:W-:Y:S01]  /*ea80*/  FMNMX.FTZ R174, R202, R175, !PT ;  /* 0x000000afcaae7209 */ /* 0x000fe20007810000 */
[----:B------:R-:W2:Y:S01]  /*ea90*/  MUFU.TANH R229, R229 ;  /* 0x000000e500e57308 */ /* 0x000ea20000002400 */
[----:B0-----:R-:W-:Y:S01]  /*eaa0*/  FSEL R227, R227, -INF , P2 ;  /* 0xff800000e3e37808 */ /* 0x001fe20001000000 */
[--C-:B------:R-:W-:Y:S01]  /*eab0*/  FFMA.FTZ R226, R225, R170, -R180.reuse ;  /* 0x000000aae1e27223 */ /* 0x100fe200000108b4 */
[----:B------:R-:W-:Y:S01]  /*eac0*/  FMNMX.FTZ R174, R201, R174, !PT ;  /* 0x000000aec9ae7209 */ /* 0x000fe20007810000 */
[-CC-:B------:R-:W-:Y:S01]  /*ead0*/  FFMA.FTZ R183, R206, R170.reuse, -R180.reuse ;  /* 0x000000aaceb77223 */ /* 0x180fe200000108b4 */
[----:B------:R-:W-:Y:S01]  /*eae0*/  FSEL R225, R171, -INF , P5 ;  /* 0xff800000abe17808 */ /* 0x000fe20002800000 */
[--C-:B------:R-:W-:Y:S01]  /*eaf0*/  FFMA.FTZ R206, R165, R170, -R180.reuse ;  /* 0x000000aaa5ce7223 */ /* 0x100fe200000108b4 */
[----:B------:R-:W-:Y:S01]  /*eb00*/  FMNMX.FTZ R174, R197, R174, !PT ;  /* 0x000000aec5ae7209 */ /* 0x000fe20007810000 */
[-CC-:B------:R-:W-:Y:S01]  /*eb10*/  FFMA.FTZ R165, R173, R170.reuse, -R180.reuse ;  /* 0x000000aaada57223 */ /* 0x180fe200000108b4 */
[----:B-1----:R-:W-:Y:S01]  /*eb20*/  FSEL R228, R228, -INF , P4 ;  /* 0xff800000e4e47808 */ /* 0x002fe20002000000 */
[--C-:B------:R-:W-:Y:S01]  /*eb30*/  FFMA.FTZ R173, R161, R170, -R180.reuse ;  /* 0x000000aaa1ad7223 */ /* 0x100fe200000108b4 */
[----:B------:R-:W-:Y:S01]  /*eb40*/  FMNMX.FTZ R175, R203, R174, !PT ;  /* 0x000000aecbaf7209 */ /* 0x000fe20007810000 */
[-CC-:B------:R-:W-:Y:S01]  /*eb50*/  FFMA.FTZ R177, R156, R170.reuse, -R180.reuse ;  /* 0x000000aa9cb17223 */ /* 0x180fe200000108b4 */
[-CC-:B------:R-:W-:Y:S01]  /*eb60*/  FFMA.FTZ R156, R152, R170.reuse, -R180.reuse ;  /* 0x000000aa989c7223 */ /* 0x180fe200000108b4 */
[-CC-:B------:R-:W-:Y:S01]  /*eb70*/  FFMA.FTZ R179, R154, R170.reuse, -R180.reuse ;  /* 0x000000aa9ab37223 */ /* 0x180fe200000108b4 */
[----:B------:R-:W-:Y:S01]  /*eb80*/  FMNMX.FTZ R174, R204, R175, !PT ;  /* 0x000000afccae7209 */ /* 0x000fe20007810000 */
[-CC-:B------:R-:W-:Y:S01]  /*eb90*/  FFMA.FTZ R175, R157, R170.reuse, -R180.reuse ;  /* 0x000000aa9daf7223 */ /* 0x180fe200000108b4 */
[----:B--2---:R-:W-:Y:S01]  /*eba0*/  FSEL R229, R229, -INF , P3 ;  /* 0xff800000e5e57808 */ /* 0x004fe20001800000 */
[--C-:B------:R-:W-:Y:S01]  /*ebb0*/  FFMA.FTZ R207, R207, R170, -R180.reuse ;  /* 0x000000aacfcf7223 */ /* 0x100fe200000108b4 */
[----:B------:R-:W-:Y:S01]  /*ebc0*/  FMNMX.FTZ R174, R205, R174, !PT ;  /* 0x000000aecdae7209 */ /* 0x000fe20007810000 */
[-CC-:B------:R-:W-:Y:S01]  /*ebd0*/  FFMA.FTZ R181, R153, R170.reuse, -R180.reuse ;  /* 0x000000aa99b57223 */ /* 0x180fe200000108b4 */
[----:B------:R-:W-:Y:S01]  /*ebe0*/  MUFU.EX2 R226, R226 ;  /* 0x000000e200e27308 */ /* 0x000fe20000000800 */
[--C-:B------:R-:W-:Y:S01]  /*ebf0*/  FFMA.FTZ R178, R155, R170, -R180.reuse ;  /* 0x000000aa9bb27223 */ /* 0x100fe200000108b4 */
[----:B------:R-:W-:Y:S01]  /*ec00*/  FMNMX.FTZ R174, R225, R174, !PT ;  /* 0x000000aee1ae7209 */ /* 0x000fe20007810000 */
[-CC-:B------:R-:W-:Y:S01]  /*ec10*/  FFMA.FTZ R168, R168, R170.reuse, -R180.reuse ;  /* 0x000000aaa8a87223 */ /* 0x180fe200000108b4 */
[----:B------:R-:W-:-:S02]  /*ec20*/  FFMA.FTZ R172, R172, R170, -R180 ;  /* 0x000000aaacac7223 */ /* 0x000fc400000108b4 */
[----:B------:R-:W-:Y:S02]  /*ec30*/  FMNMX.FTZ R171, R227, R174, !PT ;  /* 0x000000aee3ab7209 */ /* 0x000fe40007810000 */
[----:B------:R-:W0:Y:S02]  /*ec40*/  MUFU.EX2 R207, R207 ;  /* 0x000000cf00cf7308 */ /* 0x000e240000000800 */
[----:B------:R-:W-:-:S04]  /*ec50*/  FMNMX.FTZ R174, R228, R171, !PT ;  /* 0x000000abe4ae7209 */ /* 0x000fc80007810000 */
[----:B------:R-:W-:Y:S01]  /*ec60*/  FMNMX.FTZ R171, R229, R174, !PT ;  /* 0x000000aee5ab7209 */ /* 0x000fe20007810000 */
[--C-:B------:R-:W-:Y:S01]  /*ec70*/  FFMA.FTZ R174, R164, R170, -R180.reuse ;  /* 0x000000aaa4ae7223 */ /* 0x100fe200000108b4 */
[----:B------:R-:W-:Y:S03]  /*ec80*/  MUFU.EX2 R183, R183 ;  /* 0x000000b700b77308 */ /* 0x000fe60000000800 */
[----:B------:R-:W1:Y:S05]  /*ec90*/  SHFL.BFLY PT, R176, R171, 0x2, 0x1f ;  /* 0x0c401f00abb07f89 */ /* 0x000e6a00000e0000 */
[----:B------:R-:W-:Y:S08]  /*eca0*/  MUFU.EX2 R206, R206 ;  /* 0x000000ce00ce7308 */ /* 0x000ff00000000800 */
[----:B------:R-:W-:Y:S08]  /*ecb0*/  MUFU.EX2 R165, R165 ;  /* 0x000000a500a57308 */ /* 0x000ff00000000800 */
[----:B------:R-:W-:Y:S01]  /*ecc0*/  MUFU.EX2 R168, R168 ;  /* 0x000000a800a87308 */ /* 0x000fe20000000800 */
[----:B-1----:R-:W-:Y:S01]  /*ecd0*/  FMNMX.FTZ R161, R171, R176, !PT ;  /* 0x000000b0aba17209 */ /* 0x002fe20007810000 */
[----:B------:R-:W-:Y:S01]  /*ece0*/  FFMA.FTZ R176, R160, R170, -R180 ;  /* 0x000000aaa0b07223 */ /* 0x000fe200000108b4 */
[C---:B------:R-:W-:Y:S01]  /*ecf0*/  @!P1 IADD3 R160, R21.reuse, 0x38840, RZ ;  /* 0x0003884015a09810 */ /* 0x040fe20007ffe0ff */
[----:B------:R-:W-:-:S02]  /*ed00*/  @!P1 VIADD R21, R21, 0x38860 ;  /* 0x0003886015159836 */ /* 0x000fc40000000000 */
[----:B------:R-:W1:Y:S01]  /*ed10*/  SHFL.BFLY PT, R164, R161, 0x1, 0x1f ;  /* 0x0c201f00a1a47f89 */ /* 0x000e6200000e0000 */
[----:B------:R-:W-:Y:S01]  /*ed20*/  @!P1 PRMT R160, RZ, 0x654, R160 ;  /* 0x00000654ffa09816 */ /* 0x000fe200000000a0 */
[----:B------:R-:W-:Y:S01]  /*ed30*/  MUFU.EX2 R180, R156 ;  /* 0x0000009c00b47308 */ /* 0x000fe20000000800 */
[----:B------:R-:W-:Y:S02]  /*ed40*/  @!P1 PRMT R21, RZ, 0x654, R21 ;  /* 0x00000654ff159816 */ /* 0x000fe40000000015 */
[----:B------:R2:W-:Y:S05]  /*ed50*/  @!P1 SYNCS.ARRIVE.TRANS64.RED.A1T0 RZ, [R160+URZ], RZ ;  /* 0x000000ffa0ff99a7 */ /* 0x0005ea000810043f */
[----:B------:R-:W-:Y:S08]  /*ed60*/  MUFU.EX2 R172, R172 ;  /* 0x000000ac00ac7308 */ /* 0x000ff00000000800 */
[----:B------:R-:W-:Y:S01]  /*ed70*/  MUFU.EX2 R173, R173 ;  /* 0x000000ad00ad7308 */ /* 0x000fe20000000800 */
[----:B-1----:R-:W-:-:S07]  /*ed80*/  FMNMX.FTZ R171, R161, R164, !PT ;  /* 0x000000a4a1ab7209 */ /* 0x002fce0007810000 */
[----:B------:R-:W-:Y:S01]  /*ed90*/  MUFU.EX2 R174, R174 ;  /* 0x000000ae00ae7308 */ /* 0x000fe20000000800 */
[C---:B------:R-:W-:Y:S01]  /*eda0*/  FSETP.NEU.FTZ.AND P2, PT, R171.reuse, -INF , PT ;  /* 0xff800000ab00780b */ /* 0x040fe20003f5d000 */
[----:B------:R-:W-:-:S03]  /*edb0*/  FMUL.FTZ R152, R171, R170 ;  /* 0x000000aaab987220 */ /* 0x000fc60000410000 */
[----:B------:R-:W-:Y:S02]  /*edc0*/  FSEL R161, R171, RZ, P2 ;  /* 0x000000ffaba17208 */ /* 0x000fe40001000000 */
[----:B------:R-:W-:Y:S01]  /*edd0*/  FSEL R152, R152, RZ, P2 ;  /* 0x000000ff98987208 */ /* 0x000fe20001000000 */
[----:B------:R-:W-:Y:S02]  /*ede0*/  MUFU.EX2 R175, R175 ;  /* 0x000000af00af7308 */ /* 0x000fe40000000800 */
[----:B------:R-:W-:Y:S02]  /*edf0*/  FADD.FTZ R161, -R161, R200 ;  /* 0x000000c8a1a17221 */ /* 0x000fe40000010100 */
[-CC-:B------:R-:W-:Y:S01]  /*ee00*/  FFMA.FTZ R154, R159, R170.reuse, -R152.reuse ;  /* 0x000000aa9f9a7223 */ /* 0x180fe20000010898 */
[----:B------:R-:W-:Y:S01]  /*ee10*/  FSEL R159, R169, RZ, P6 ;  /* 0x000000ffa99f7208 */ /* 0x000fe20003000000 */
[----:B------:R-:W-:Y:S01]  /*ee20*/  FFMA.FTZ R157, R163, R170, -R152 ;  /* 0x000000aaa39d7223 */ /* 0x000fe20000010898 */
[----:B------:R-:W-:-:S02]  /*ee30*/  IMAD.MOV R163, RZ, RZ, -R194 ;  /* 0x000000ffffa37224 */ /* 0x000fc400078e0ac2 */
[-C--:B------:R-:W-:Y:S01]  /*ee40*/  FFMA.FTZ R153, R158, R170.reuse, -R152 ;  /* 0x000000aa9e997223 */ /* 0x080fe20000010898 */
[-C--:B------:R-:W-:Y:S01]  /*ee50*/  FMUL.FTZ R158, R161, R170.reuse ;  /* 0x000000aaa19e7220 */ /* 0x080fe20000410000 */
[----:B------:R-:W-:Y:S01]  /*ee60*/  FADD.FTZ R159, -R159, R198 ;  /* 0x000000c69f9f7221 */ /* 0x000fe20000010100 */
[----:B------:R-:W-:Y:S01]  /*ee70*/  MUFU.EX2 R154, R154 ;  /* 0x0000009a009a7308 */ /* 0x000fe20000000800 */
[----:B------:R-:W-:Y:S01]  /*ee80*/  ISETP.NE.AND P2, PT, R192, R163, PT ;  /* 0x000000a3c000720c */ /* 0x000fe20003f45270 */
[-CC-:B------:R-:W-:Y:S01]  /*ee90*/  FFMA.FTZ R155, R166, R170.reuse, -R152.reuse ;  /* 0x000000aaa69b7223 */ /* 0x180fe20000010898 */
[-C--:B------:R-:W-:Y:S01]  /*eea0*/  FMUL.FTZ R159, R159, R170.reuse ;  /* 0x000000aa9f9f7220 */ /* 0x080fe20000410000 */
        /* <DEDUP_REMOVED lines=9> */
[----:B------:R-:W-:Y:S01]  /*ef40*/  FFMA.FTZ R227, R227, R170, -R152 ;  /* 0x000000aae3e37223 */ /* 0x000fe20000010898 */
[----:B------:R-:W-:-:S02]  /*ef50*/  @!P2 IMAD R161, R199, 0x40, R190 ;  /* 0x00000040c7a1a824 */ /* 0x000fc400078e02be */
[-CC-:B------:R-:W-:Y:S01]  /*ef60*/  FFMA.FTZ R199, R204, R170.reuse, -R152.reuse ;  /* 0x000000aaccc77223 */ /* 0x180fe20000010898 */
[----:B------:R-:W1:Y:S01]  /*ef70*/  MUFU.EX2 R159, R159 ;  /* 0x0000009f009f7308 */ /* 0x000e620000000800 */
[-C--:B------:R-:W-:Y:S01]  /*ef80*/  FFMA.FTZ R204, R228, R170.reuse, -R152 ;  /* 0x000000aae4cc7223 */ /* 0x080fe20000010898 */
[----:B--2---:R-:W-:Y:S02]  /*ef90*/  @!P2 IMAD R160, R161, 0x4, R2 ;  /* 0x00000004a1a0a824 */ /* 0x004fe400078e0202 */
[----:B------:R-:W-:Y:S01]  /*efa0*/  FFMA.FTZ R229, R229, R170, -R152 ;  /* 0x000000aae5e57223 */ /* 0x000fe20000010898 */
[----:B0-----:R-:W-:-:S03]  /*efb0*/  F2FP.F16.F32.PACK_AB R152, R226, R207 ;  /* 0x000000cfe298723e */ /* 0x001fc600000000ff */
[----:B------:R-:W0:Y:S08]  /*efc0*/  MUFU.EX2 R158, R158 ;  /* 0x0000009e009e7308 */ /* 0x000e300000000800 */
[----:B------:R-:W2:Y:S01]  /*efd0*/  MUFU.EX2 R155, R155 ;  /* 0x0000009b009b7308 */ /* 0x000ea20000000800 */
[----:B-1----:R-:W-:Y:S01]  /*efe0*/  FFMA.FTZ R15, R159, R15, R207 ;  /* 0x0000000f9f0f7223 */ /* 0x002fe200000100cf */
[----:B------:R-:W-:Y:S01]  /*eff0*/  @!P2 STS [R160+0x38400], R159 ;  /* 0x0384009fa000a388 */ /* 0x000fe20000000800 */
[-C--:B------:R-:W-:Y:S01]  /*f000*/  FMUL.FTZ R24, R24, R159.reuse ;  /* 0x0000009f18187220 */ /* 0x080fe20000410000 */
[-C--:B------:R-:W-:Y:S01]  /*f010*/  FMUL.FTZ R25, R25, R159.reuse ;  /* 0x0000009f19197220 */ /* 0x080fe20000410000 */
[-C--:B------:R-:W-:Y:S01]  /*f020*/  FMUL.FTZ R28, R28, R159.reuse ;  /* 0x0000009f1c1c7220 */ /* 0x080fe20000410000 */
[-C--:B------:R-:W-:Y:S01]  /*f030*/  FMUL.FTZ R29, R29, R159.reuse ;  /* 0x0000009f1d1d7220 */ /* 0x080fe20000410000 */
[----:B------:R-:W-:Y:S01]  /*f040*/  FMUL.FTZ R32, R32, R159 ;  /* 0x0000009f20207220 */ /* 0x000fe20000410000 */
[----:B------:R-:W1:Y:S01]  /*f050*/  MUFU.EX2 R156, R167 ;  /* 0x000000a7009c7308 */ /* 0x000e620000000800 */
[----:B0-----:R-:W-:Y:S01]  /*f060*/  FFMA.FTZ R161, R158, R20, R153 ;  /* 0x000000149ea17223 */ /* 0x001fe20000010099 */
[----:B------:R0:W-:Y:S01]  /*f070*/  @!P2 STS [R160+0x38420], R158 ;  /* 0x0384209ea000a388 */ /* 0x0001e20000000800 */
[----:B------:R-:W-:Y:S01]  /*f080*/  FADD.FTZ R20, R226, R15 ;  /* 0x0000000fe2147221 */ /* 0x000fe20000010000 */
[C---:B------:R-:W-:Y:S01]  /*f090*/  F2FP.F16.F32.PACK_AB R153, R154.reuse, R153 ;  /* 0x000000999a99723e */ /* 0x040fe200000000ff */
[----:B------:R-:W-:Y:S01]  /*f0a0*/  FADD.FTZ R162, R154, R161 ;  /* 0x000000a19aa27221 */ /* 0x000fe20000010000 */
[----:B------:R-:W-:Y:S01]  /*f0b0*/  F2FP.F16.F32.PACK_AB R154, R206, R183 ;  /* 0x000000b7ce9a723e */ /* 0x000fe200000000ff */
[----:B------:R-:W-:Y:S01]  /*f0c0*/  FADD.FTZ R161, R183, R20 ;  /* 0x00000014b7a17221 */ /* 0x000fe20000010000 */
[----:B------:R-:W3:Y:S01]  /*f0d0*/  MUFU.EX2 R157, R157 ;  /* 0x0000009d009d7308 */ /* 0x000ee20000000800 */
[----:B--2---:R-:W-:Y:S01]  /*f0e0*/  FADD.FTZ R163, R155, R162 ;  /* 0x000000a29ba37221 */ /* 0x004fe20000010000 */
[-C--:B------:R-:W-:Y:S01]  /*f0f0*/  FMUL.FTZ R33, R33, R159.reuse ;  /* 0x0000009f21217220 */ /* 0x080fe20000410000 */
[-C--:B------:R-:W-:Y:S01]  /*f100*/  FMUL.FTZ R36, R36, R159.reuse ;  /* 0x0000009f24247220 */ /* 0x080fe20000410000 */
[----:B0-----:R-:W-:Y:S01]  /*f110*/  FADD.FTZ R160, R206, R161 ;  /* 0x000000a1cea07221 */ /* 0x001fe20000010000 */
[-C--:B------:R-:W-:Y:S01]  /*f120*/  FMUL.FTZ R37, R37, R159.reuse ;  /* 0x0000009f25257220 */ /* 0x080fe20000410000 */
[-C--:B------:R-:W-:Y:S01]  /*f130*/  FMUL.FTZ R40, R40, R159.reuse ;  /* 0x0000009f28287220 */ /* 0x080fe20000410000 */
[----:B------:R-:W-:Y:S01]  /*f140*/  FMUL.FTZ R41, R41, R159 ;  /* 0x0000009f29297220 */ /* 0x000fe20000410000 */
[----:B------:R-:W0:Y:S01]  /*f150*/  MUFU.EX2 R182, R182 ;  /* 0x000000b600b67308 */ /* 0x000e220000000800 */
[C---:B-1----:R-:W-:Y:S01]  /*f160*/  FADD.FTZ R206, R156.reuse, R163 ;  /* 0x000000a39cce7221 */ /* 0x042fe20000010000 */
        /* <DEDUP_REMOVED lines=135> */
[----:B---3--:R-:W-:Y:S01]  /*f9e0*/  FADD.FTZ R206, R157, R206 ;  /* 0x000000ce9dce7221 */ /* 0x008fe20000010000 */
[----:B------:R-:W-:Y:S01]  /*f9f0*/  FADD.FTZ R205, R165, R160 ;  /* 0x000000a0a5cd7221 */ /* 0x000fe20000010000 */
[----:B------:R-:W-:Y:S01]  /*fa00*/  F2FP.F16.F32.PACK_AB R156, R168, R165 ;  /* 0x000000a5a89c723e */ /* 0x000fe200000000ff */
[----:B------:R3:W-:Y:S01]  /*fa10*/  STSM.16.M88.4 [R195+0x36400], R152 ;  /* 0x03640098c3007844 */ /* 0x0007e20000000200 */
[----:B0-----:R-:W-:Y:S01]  /*fa20*/  F2FP.F16.F32.PACK_AB R157, R182, R157 ;  /* 0x0000009db69d723e */ /* 0x001fe200000000ff */
[----:B--2---:R-:W-:Y:S01]  /*fa30*/  IMAD.MOV.U32 R197, RZ, RZ, 0x40000040 ;  /* 0x40000040ffc57424 */ /* 0x004fe200078e00ff */
[----:B------:R-:W-:Y:S01]  /*fa40*/  F2FP.F16.F32.PACK_AB R158, R173, R172 ;  /* 0x000000acad9e723e */ /* 0x000fe200000000ff */
[----:B------:R-:W-:Y:S01]  /*fa50*/  FADD.FTZ R205, R168, R205 ;  /* 0x000000cda8cd7221 */ /* 0x000fe20000010000 */
[----:B-1----:R-:W-:-:S02]  /*fa60*/  F2FP.F16.F32.PACK_AB R159, R201, R202 ;  /* 0x000000cac99f723e */ /* 0x002fc400000000ff */
[----:B------:R-:W-:Y:S01]  /*fa70*/  F2FP.F16.F32.PACK_AB R160, R175, R174 ;  /* 0x000000aeafa0723e */ /* 0x000fe200000000ff */
[----:B------:R-:W-:Y:S01]  /*fa80*/  FADD.FTZ R172, R172, R205 ;  /* 0x000000cdacac7221 */ /* 0x000fe20000010000 */
[----:B----4-:R-:W-:Y:S01]  /*fa90*/  F2FP.F16.F32.PACK_AB R161, R200, R198 ;  /* 0x000000c6c8a1723e */ /* 0x010fe200000000ff */
[----:B------:R0:W-:Y:S01]  /*faa0*/  STSM.16.M88.4 [R208], R156 ;  /* 0x0000009cd0007844 */ /* 0x0001e20000000200 */
[----:B------:R-:W-:Y:S01]  /*fab0*/  F2FP.F16.F32.PACK_AB R162, R177, R176 ;  /* 0x000000b0b1a2723e */ /* 0x000fe200000000ff */
[----:B------:R-:W-:Y:S01]  /*fac0*/  FADD.FTZ R173, R173, R172 ;  /* 0x000000acadad7221 */ /* 0x000fe20000010000 */
[----:B-----5:R-:W-:Y:S02]  /*fad0*/  F2FP.F16.F32.PACK_AB R163, R203, R199 ;  /* 0x000000c7cba3723e */ /* 0x020fe400000000ff */
[----:B------:R-:W-:Y:S01]  /*fae0*/  F2FP.F16.F32.PACK_AB R164, R179, R178 ;  /* 0x000000b2b3a4723e */ /* 0x000fe200000000ff */
[----:B------:R-:W-:Y:S01]  /*faf0*/  FADD.FTZ R174, R174, R173 ;  /* 0x000000adaeae7221 */ /* 0x000fe20000010000 */
[----:B------:R-:W-:Y:S01]  /*fb00*/  F2FP.F16.F32.PACK_AB R165, R183, R15 ;  /* 0x0000000fb7a5723e */ /* 0x000fe200000000ff */
[----:B------:R0:W-:Y:S01]  /*fb10*/  STSM.16.M88.4 [R210], R160 ;  /* 0x000000a0d2007844 */ /* 0x0001e20000000200 */
[----:B------:R-:W-:Y:S01]  /*fb20*/  F2FP.F16.F32.PACK_AB R166, R181, R180 ;  /* 0x000000b4b5a6723e */ /* 0x000fe200000000ff */
[----:B------:R-:W-:Y:S01]  /*fb30*/  FADD.FTZ R175, R175, R174 ;  /* 0x000000aeafaf7221 */ /* 0x000fe20000010000 */
[----:B------:R-:W-:-:S02]  /*fb40*/  F2FP.F16.F32.PACK_AB R167, R20, R204 ;  /* 0x000000cc14a7723e */ /* 0x000fc400000000ff */
[----:B------:R-:W-:Y:S01]  /*fb50*/  ISETP.GT.AND P2, PT, R186, R211, PT ;  /* 0x000000d3ba00720c */ /* 0x000fe20003f44270 */
[----:B------:R-:W-:Y:S02]  /*fb60*/  FADD.FTZ R176, R176, R175 ;  /* 0x000000afb0b07221 */ /* 0x000fe40000010000 */
[----:B------:R0:W-:Y:S01]  /*fb70*/  STSM.16.M88.4 [R209], R164 ;  /* 0x000000a4d1007844 */ /* 0x0001e20000000200 */
[----:B------:R-:W-:Y:S01]  /*fb80*/  WARPGROUP.ARRIVE ;  /* 0x00000000000079c5 */ /* 0x000fe20000000000 */
[----:B------:R-:W-:-:S04]  /*fb90*/  FADD.FTZ R177, R177, R176 ;  /* 0x000000b0b1b17221 */ /* 0x000fc80000010000 */
[----:B------:R-:W-:Y:S01]  /*fba0*/  FADD.FTZ R178, R178, R177 ;  /* 0x000000b1b2b27221 */ /* 0x000fe20000010000 */
[----:B------:R-:W-:Y:S03]  /*fbb0*/  HGMMA.64x256x16.F32 R24, R152, gdesc[UR4].tnspB, R24, gsb0 ;  /* 0x43e0000498187df0 */ /* 0x000fe60008000818 */
[----:B------:R-:W-:-:S04]  /*fbc0*/  FADD.FTZ R179, R179, R178 ;  /* 0x000000b2b3b37221 */ /* 0x000fc80000010000 */
[----:B------:R-:W-:Y:S01]  /*fbd0*/  FADD.FTZ R180, R180, R179 ;  /* 0x000000b3b4b47221 */ /* 0x000fe20000010000 */
[----:B------:R-:W-:Y:S02]  /*fbe0*/  WARPGROUP.DEPBAR.LE gsb0, 0x0 ;  /* 0x00008000000079c5 */ /* 0x000fe40000010000 */
[----:B---3--:R-:W-:Y:S01]  /*fbf0*/  VIADD R152, R196, 0x80 ;  /* 0x00000080c4987836 */ /* 0x008fe20000000000 */
[----:B------:R-:W-:Y:S01]  /*fc00*/  WARPGROUP.ARRIVE ;  /* 0x00000000000079c5 */ /* 0x000fe20000000000 */
[----:B------:R-:W-:-:S03]  /*fc10*/  IMAD.MOV.U32 R153, RZ, RZ, 0x40000040 ;  /* 0x40000040ff997424 */ /* 0x000fc600078e00ff */
[----:B------:R-:W-:Y:S02]  /*fc20*/  R2UR UR6, R152 ;  /* 0x00000000980672ca */ /* 0x000fe400000e0000 */
[----:B------:R-:W-:Y:S01]  /*fc30*/  R2UR UR7, R153 ;  /* 0x00000000990772ca */ /* 0x000fe200000e0000 */
[----:B------:R-:W-:Y:S01]  /*fc40*/  IMAD.MOV.U32 R153, RZ, RZ, 0x40000040 ;  /* 0x40000040ff997424 */ /* 0x000fe200078e00ff */
[C---:B------:R-:W-:Y:S01]  /*fc50*/  IADD3 R152, R196.reuse, 0x100, RZ ;  /* 0x00000100c4987810 */ /* 0x040fe20007ffe0ff */
[----:B------:R-:W-:-:S10]  /*fc60*/  VIADD R196, R196, 0x180 ;  /* 0x00000180c4c47836 */ /* 0x000fd40000000000 */
[----:B------:R-:W-:Y:S01]  /*fc70*/  HGMMA.64x256x16.F32 R24, R156, gdesc[UR4].tnspB, R24, gsb0 ;  /* 0x43e000049c187df0 */ /* 0x000fe20008000818 */
[----:B------:R-:W-:Y:S02]  /*fc80*/  R2UR UR6, R152 ;  /* 0x00000000980672ca */ /* 0x000fe400000e0000 */
[----:B------:R-:W-:Y:S01]  /*fc90*/  R2UR UR7, R153 ;  /* 0x00000000990772ca */ /* 0x000fe200000e0000 */
[----:B------:R-:W-:-:S04]  /*fca0*/  FADD.FTZ R153, R182, R206 ;  /* 0x000000ceb6997221 */ /* 0x000fc80000010000 */
[----:B------:R-:W-:-:S04]  /*fcb0*/  FADD.FTZ R202, R202, R153 ;  /* 0x00000099caca7221 */ /* 0x000fc80000010000 */
[----:B------:R-:W-:-:S04]  /*fcc0*/  FADD.FTZ R201, R201, R202 ;  /* 0x000000cac9c97221 */ /* 0x000fc80000010000 */
[----:B------:R-:W-:Y:S01]  /*fcd0*/  FADD.FTZ R201, R198, R201 ;  /* 0x000000c9c6c97221 */ /* 0x000fe20000010000 */
[----:B------:R-:W-:-:S03]  /*fce0*/  IMAD.MOV.U32 R198, RZ, RZ, R169 ;  /* 0x000000ffffc67224 */ /* 0x000fc600078e00a9 */
[----:B------:R-:W-:-:S04]  /*fcf0*/  FADD.FTZ R200, R200, R201 ;  /* 0x000000c9c8c87221 */ /* 0x000fc80000010000 */
[----:B------:R-:W-:Y:S01]  /*fd00*/  FADD.FTZ R200, R199, R200 ;  /* 0x000000c8c7c87221 */ /* 0x000fe20000010000 */
[----:B------:R-:W-:-:S03]  /*fd10*/  IMAD.MOV.U32 R199, RZ, RZ, R18 ;  /* 0x000000ffffc77224 */ /* 0x000fc600078e0012 */
[----:B------:R-:W-:-:S04]  /*fd20*/  FADD.FTZ R200, R203, R200 ;  /* 0x000000c8cbc87221 */ /* 0x000fc80000010000 */
[----:B------:R-:W-:Y:S01]  /*fd30*/  FADD.FTZ R200, R15, R200 ;  /* 0x000000c80fc87221 */ /* 0x000fe20000010000 */
[----:B------:R-:W-:-:S03]  /*fd40*/  FADD.FTZ R15, R181, R180 ;  /* 0x000000b4b50f7221 */ /* 0x000fc60000010000 */
[----:B------:R-:W-:Y:S01]  /*fd50*/  FADD.FTZ R183, R183, R200 ;  /* 0x000000c8b7b77221 */ /* 0x000fe20000010000 */
[----:B------:R-:W-:-:S03]  /*fd60*/  IMAD.MOV.U32 R200, RZ, RZ, R171 ;  /* 0x000000ffffc87224 */ /* 0x000fc600078e00ab */
[----:B------:R-:W-:-:S04]  /*fd70*/  FADD.FTZ R183, R204, R183 ;  /* 0x000000b7ccb77221 */ /* 0x000fc80000010000 */
[----:B------:R-:W-:Y:S01]  /*fd80*/  FADD.FTZ R20, R20, R183 ;  /* 0x000000b714147221 */ /* 0x000fe20000010000 */
[----:B------:R-:W-:Y:S02]  /*fd90*/  WARPGROUP.DEPBAR.LE gsb0, 0x0 ;  /* 0x00008000000079c5 */ /* 0x000fe40000010000 */
[----:B------:R-:W-:-:S06]  /*fda0*/  WARPGROUP.ARRIVE ;  /* 0x00000000000079c5 */ /* 0x000fcc0000000000 */
        /* <DEDUP_REMOVED lines=17> */
[----:B-1----:R-:W-:-:S05]  /*fec0*/  IADD3 R21, R186, -0x1, RZ ;  /* 0xffffffffba157810 */ /* 0x002fca0007ffe0ff */
[----:B------:R-:W-:Y:S01]  /*fed0*/  IMAD.MOV.U32 R186, RZ, RZ, R21 ;  /* 0x000000ffffba7224 */ /* 0x000fe200078e0015 */
[----:B0-----:R-:W-:Y:S06]  /*fee0*/  @P2 BRA `(.L_x_4303) ;  /* 0xffffffc4003c2947 */ /* 0x001fec000383ffff */
[----:B------:R-:W-:Y:S05]  /*fef0*/  BSYNC B0 ;  /* 0x0000000000007941 */ /* 0x000fea0003800000 */
.L_x_4292:
[----:B------:R-:W-:-:S07]  /*ff00*/  MOV R186, R21 ;  /* 0x0000001500ba7202 */ /* 0x000fce0000000f00 */
.L_x_4291:
[----:B------:R-:W-:Y:S05]  /*ff10*/  BSYNC B1 ;  /* 0x0000000000017941 */ /* 0x000fea0003800000 */
.L_x_4290:
[----:B------:R-:W-:Y:S01]  /*ff20*/  ISETP.GE.AND P2, PT, R186, RZ, PT ;  /* 0x000000ffba00720c */ /* 0x000fe20003f46270 */
[----:B------:R-:W-:-:S12]  /*ff30*/  BSSY B0, `(.L_x_4304) ;  /* 0x000036b000007945 */ /* 0x000fd80003800000 */
[----:B------:R-:W-:Y:S05]  /*ff40*/  @!P2 BRA `(.L_x_4305) ;  /* 0x0000003400a4a947 */ /* 0x000fea0003800000 */
[----:B------:R-:W-:Y:S02]  /*ff50*/  IMAD.MOV.U32 R197, RZ, RZ, R171 ;  /* 0x000000ffffc57224 */ /* 0x000fe400078e00ab */
[----:B------:R-:W-:Y:S02]  /*ff60*/  IMAD.MOV.U32 R187, RZ, RZ, R169 ;  /* 0x000000ffffbb7224 */ /* 0x000fe400078e00a9 */
[----:B------:R-:W-:-:S07]  /*ff70*/  IMAD.MOV.U32 R196, RZ, RZ, R18 ;  /* 0x000000ffffc47224 */ /* 0x000fce00078e0012 */
.L_x_4316:
[----:B------:R-:W-:-:S05]  /*ff80*/  VIADD R18, R196, 0x1 ;  /* 0x00000001c4127836 */ /* 0x000fca0000000000 */
[----:B------:R-:W-:-:S04]  /*ff90*/  ISETP.NE.AND P2, PT, R18, 0x2, PT ;  /* 0x000000021200780c */ /* 0x000fc80003f45270 */
[----:B------:R-:W-:Y:S02]  /*ffa0*/  SEL R21, RZ, 0x1, P2 ;  /* 0x00000001ff157807 */ /* 0x000fe40001000000 */
[----:B------:R-:W-:Y:S02]  /*ffb0*/  SEL R18, R18, RZ, P2 ;  /* 0x000000ff12127207 */ /* 0x000fe40001000000 */
[----:B------:R-:W-:Y:S01]  /*ffc0*/  LOP3.LUT R22, R22, R21, RZ, 0x3c, !PT ;  /* 0x0000001516167212 */ /* 0x000fe200078e3cff */
[----:B------:R-:W-:Y:S06]  /*ffd0*/  @!P0 BRA `(.L_x_4306) ;  /* 0x0000000000048947 */ /* 0x000fec0003800000 */
[----:B------:R-:W-:Y:S01]  /*ffe0*/  BPT.TRAP 0x1 ;  /* 0x000000040000795c */ /* 0x000fe20000300000 */
.L_x_4306:
[----:B------:R-:W-:Y:S02]  /*fff0*/  LEA R21, R18, R2, 0x3 ;  /* 0x0000000212157211 */ /* 0x000fe400078e18ff */
[----:B------:R-:W-:-:S04]  /*10000*/  SHF.L.U32 R200, R22, 0x1f, RZ ;  /* 0x0000001f16c87819 */ /* 0x000fc800000006ff */
[----:B------:R0:W1:Y:S01]  /*10010*/  SYNCS.PHASECHK.TRANS64.TRYWAIT P2, [R21+URZ+0x38830], R200 ;  /* 0x038830c8150075a7 */ /* 0x000062000804017f */
[----:B------:R-:W-:Y:S05]  /*10020*/  @!P0 BRA `(.L_x_4307) ;  /* 0x0000000000048947 */ /* 0x000fea0003800000 */
[----:B------:R-:W-:Y:S01]  /*10030*/  BPT.TRAP 0x1 ;  /* 0x000000040000795c */ /* 0x000fe20000300000 */
.L_x_4307:
[----:B------:R-:W-:Y:S01]  /*10040*/  BSSY B1, `(.L_x_4308) ;  /* 0x0000006000017945 */ /* 0x000fe20003800000 */
[----:B------:R-:W-:Y:S02]  /*10050*/  IMAD R184, R18, 0x200, R3 ;  /* 0x0000020012b87824 */ /* 0x000fe400078e0203 */
[----:B------:R-:W-:Y:S01]  /*10060*/  IMAD.MOV.U32 R185, RZ, RZ, 0x40000040 ;  /* 0x40000040ffb97424 */ /* 0x000fe200078e00ff */
[----:B-1----:R-:W-:Y:S06]  /*10070*/  @P2 BRA `(.L_x_4309) ;  /* 0x0000000000082947 */ /* 0x002fec0003800000 */
[----:B------:R-:W1:Y:S02]  /*10080*/  SYNCS.PHASECHK.TRANS64.TRYWAIT P2, [R21+URZ+0x38830], R200 ;  /* 0x038830c8150075a7 */ /* 0x000e64000804017f */
[----:B-1----:R-:W-:Y:S05]  /*10090*/  @!P2 BRA `(.L_x_4310) ;  /* 0x000000d800e8a947 */ /* 0x002fea0003800000 */
.L_x_4309:
[----:B------:R-:W-:Y:S05]  /*100a0*/  BSYNC B1 ;  /* 0x0000000000017941 */ /* 0x000fea0003800000 */
.L_x_4308:
        /* <DEDUP_REMOVED lines=36> */
.L_x_4311:
[----:B------:R2:W3:Y:S01]  /*102f0*/  SYNCS.PHASECHK.TRANS64.TRYWAIT P2, [R21+URZ+0x38850], R200 ;  /* 0x038850c8150075a7 */ /* 0x0004e2000804017f */
[----:B------:R-:W-:Y:S05]  /*10300*/  @!P0 BRA `(.L_x_4312) ;  /* 0x0000000000048947 */ /* 0x000fea0003800000 */
[----:B------:R-:W-:Y:S01]  /*10310*/  BPT.TRAP 0x1 ;  /* 0x000000040000795c */ /* 0x000fe20000300000 */
.L_x_4312:
[----:B------:R-:W-:Y:S04]  /*10320*/  BSSY B1, `(.L_x_4313) ;  /* 0x0000004000017945 */ /* 0x000fe80003800000 */
[----:B---3--:R-:W-:Y:S05]  /*10330*/  @P2 BRA `(.L_x_4314) ;  /* 0x0000000000082947 */ /* 0x008fea0003800000 */
[----:B------:R-:W3:Y:S02]  /*10340*/  SYNCS.PHASECHK.TRANS64.TRYWAIT P2, [R21+URZ+0x38850], R200 ;  /* 0x038850c8150075a7 */ /* 0x000ee4000804017f */
[----:B---3--:R-:W-:Y:S05]  /*10350*/  @!P2 BRA `(.L_x_4315) ;  /* 0x000000d8004ca947 */ /* 0x008fea0003800000 */
.L_x_4314:
[----:B------:R-:W-:Y:S05]  /*10360*/  BSYNC B1 ;  /* 0x0000000000017941 */ /* 0x000fea0003800000 */
.L_x_4313:
[----:B0123--:R-:W-:Y:S01]  /*10370*/  IMAD R200, R18, 0x1000, R14 ;  /* 0x0000100012c87824 */ /* 0x00ffe200078e020e */
[----:B------:R-:W-:Y:S01]  /*10380*/  MOV R201, 0x40000040 ;  /* 0x4000004000c97802 */ /* 0x000fe20000000f00 */
[----:B------:R-:W-:Y:S01]  /*10390*/  WARPGROUP.ARRIVE ;  /* 0x00000000000079c5 */ /* 0x000fe20000000000 */
[C---:B------:R-:W-:Y:S01]  /*103a0*/  R2UR UR4, R4.reuse ;  /* 0x00000000040472ca */ /* 0x040fe200000e0000 */
[----:B------:R-:W-:Y:S01]  /*103b0*/  VIADD R184, R4, 0x2 ;  /* 0x0000000204b87836 */ /* 0x000fe20000000000 */
[C---:B------:R-:W-:Y:S01]  /*103c0*/  R2UR UR6, R200.reuse ;  /* 0x00000000c80672ca */ /* 0x040fe200000e0000 */
[----:B------:R-:W-:Y:S01]  /*103d0*/  IMAD.MOV.U32 R185, RZ, RZ, 0x40000040 ;  /* 0x40000040ffb97424 */ /* 0x000fe200078e00ff */
[----:B------:R-:W-:Y:S01]  /*103e0*/  R2UR UR7, R201 ;  /* 0x00000000c90772ca */ /* 0x000fe200000e0000 */
[----:B------:R-:W0:Y:S01]  /*103f0*/  S2R R198, SR_TID.X ;  /* 0x0000000000c67919 */ /* 0x000e220000002100 */
[----:B------:R-:W-:Y:S01]  /*10400*/  R2UR UR5, R5 ;  /* 0x00000000050572ca */ /* 0x000fe200000e0000 */
[----:B------:R-:W-:-:S02]  /*10410*/  VIADD R201, R200, 0x800 ;  /* 0x00000800c8c97836 */ /* 0x000fc40000000000 */
[----:B------:R-:W-:Y:S02]  /*10420*/  IMAD.MOV.U32 R199, RZ, RZ, 0x40000040 ;  /* 0x40000040ffc77424 */ /* 0x000fe400078e00ff */
[----:B------:R-:W-:Y:S02]  /*10430*/  VIADD R205, R4, 0x800 ;  /* 0x0000080004cd7836 */ /* 0x000fe40000000000 */
[----:B------:R-:W-:-:S06]  /*10440*/  IMAD.MOV.U32 R203, RZ, RZ, 0x40000040 ;  /* 0x40000040ffcb7424 */ /* 0x000fcc00078e00ff */
        /* <DEDUP_REMOVED lines=8> */
[----:B------:R-:W-:Y:S02]  /*104d0*/  IADD3 R184, R4, 0x4, RZ ;  /* 0x0000000404b87810 */ /* 0x000fe40007ffe0ff */
[----:B0-----:R-:W-:Y:S01]  /*104e0*/  SHF.R.U32.HI R198, RZ, 0x7, R198 ;  /* 0x00000007ffc67819 */ /* 0x001fe200000116c6 */
        /* <DEDUP_REMOVED lines=152> */
[----:B------:R-:W0:Y:S01]  /*10e70*/  SHFL.IDX PT, R184, R198, RZ, 0x1f ;  /* 0x00001fffc6b87589 */ /* 0x000e2200000e0000 */
[----:B------:R-:W-:Y:S01]  /*10e80*/  IMAD.MOV.U32 R185, RZ, RZ, 0x4 ;  /* 0x00000004ffb97424 */ /* 0x000fe200078e00ff */
[----:B0-----:R-:W-:-:S04]  /*10e90*/  ISETP.GT.AND P2, PT, R184, 0x7f, PT ;  /* 0x0000007fb800780c */ /* 0x001fc80003f44270 */
[----:B------:R-:W-:-:S05]  /*10ea0*/  SEL R184, RZ, 0x2, !P2 ;  /* 0x00000002ffb87807 */ /* 0x000fca0005000000 */
[----:B------:R-:W-:Y:S01]  /*10eb0*/  IMAD.IADD R198, R184, 0x1, R201 ;  /* 0x00000001b8c67824 */ /* 0x000fe200078e02c9 */
        /* <DEDUP_REMOVED lines=9> */
[----:B------:R-:W-:Y:S02]  /*10f50*/  R2UR UR4, R198 ;  /* 0x00000000c60472ca */ /* 0x000fe400000e0000 */
[----:B------:R-:W-:-:S02]  /*10f60*/  SEL R198, R185, 0x2, P2 ;  /* 0x00000002b9c67807 */ /* 0x000fc40001000000 */
        /* <DEDUP_REMOVED lines=15> */
[----:B------:R-:W-:Y:S01]  /*11060*/  IMAD.MOV.U32 R205, RZ, RZ, 0x40000040 ;  /* 0x40000040ffcd7424 */ /* 0x000fe200078e00ff */
[----:B------:R-:W-:Y:S02]  /*11070*/  WARPGROUP.DEPBAR.LE gsb0, 0x0 ;  /* 0x00008000000079c5 */ /* 0x000fe40000010000 */
[----:B------:R-:W-:-:S07]  /*11080*/  WARPGROUP.ARRIVE ;  /* 0x00000000000079c5 */ /* 0x000fce0000000000 */
        /* <DEDUP_REMOVED lines=70> */
[----:B------:R-:W-:Y:S01]  /*114f0*/  R2UR UR4, R202 ;  /* 0x00000000ca0472ca */ /* 0x000fe200000e0000 */
[----:B------:R-:W-:Y:S01]  /*11500*/  IMAD.IADD R202, R199, 0x1, R184 ;  /* 0x00000001c7ca7824 */ /* 0x000fe200078e02b8 */
[----:B------:R-:W-:Y:S02]  /*11510*/  R2UR UR5, R203 ;  /* 0x00000000cb0572ca */ /* 0x000fe400000e0000 */
[----:B------:R-:W-:Y:S02]  /*11520*/  R2UR UR6, R204 ;  /* 0x00000000cc0672ca */ /* 0x000fe400000e0000 */
[----:B------:R-:W-:Y:S02]  /*11530*/  R2UR UR7, R205 ;  /* 0x00000000cd0772ca */ /* 0x000fe400000e0000 */
[----:B------:R-:W-:Y:S02]  /*11540*/  MOV R203, 0x40000040 ;  /* 0x4000004000cb7802 */ /* 0x000fe40000000f00 */
        /* <DEDUP_REMOVED lines=33> */
[----:B------:R-:W-:Y:S01]  /*11760*/  IMAD.MOV.U32 R201, RZ, RZ, 0xe00 ;  /* 0x00000e00ffc97424 */ /* 0x000fe200078e00ff */
[----:B------:R-:W-:Y:S01]  /*11770*/  R2UR UR7, R203 ;  /* 0x00000000cb0772ca */ /* 0x000fe200000e0000 */
[----:B------:R-:W-:Y:S01]  /*11780*/  IMAD.MOV.U32 R203, RZ, RZ, 0x40000040 ;  /* 0x40000040ffcb7424 */ /* 0x000fe200078e00ff */
[----:B------:R-:W-:Y:S02]  /*11790*/  R2UR UR6, R202 ;  /* 0x00000000ca0672ca */ /* 0x000fe400000e0000 */
[----:B------:R-:W-:-:S04]  /*117a0*/  SEL R201, R201, 0xd80, P2 ;  /* 0x00000d80c9c97807 */ /* 0x000fc80001000000 */
[----:B------:R-:W-:-:S04]  /*117b0*/  LOP3.LUT R201, R201, 0xe00, RZ, 0xc0, !PT ;  /* 0x00000e00c9c97812 */ /* 0x000fc800078ec0ff */
[CC--:B------:R-:W-:Y:S02]  /*117c0*/  IADD3 R202, R199.reuse, R201.reuse, R4 ;  /* 0x000000c9c7ca7210 */ /* 0x0c0fe40007ffe004 */
[----:B------:R-:W-:Y:S01]  /*117d0*/  IADD3 R204, R199, R201, R200 ;  /* 0x000000c9c7cc7210 */ /* 0x000fe20007ffe0c8 */
[----:B------:R-:W-:Y:S01]  /*117e0*/  VIADD R201, R200, 0xe00 ;  /* 0x00000e00c8c97836 */ /* 0x000fe20000000000 */
[----:B------:R-:W-:Y:S01]  /*117f0*/  MOV R199, 0x40000040 ;  /* 0x4000004000c77802 */ /* 0x000fe20000000f00 */
        /* <DEDUP_REMOVED lines=14> */
[----:B------:R-:W-:Y:S01]  /*118e0*/  IMAD.MOV.U32 R203, RZ, RZ, 0x40000040 ;  /* 0x40000040ffcb7424 */ /* 0x000fe200078e00ff */
[----:B------:R-:W-:Y:S02]  /*118f0*/  R2UR UR6, R202 ;  /* 0x00000000ca0672ca */ /* 0x000fe400000e0000 */
[C---:B------:R-:W-:Y:S01]  /*11900*/  IADD3 R202, R205.reuse, R184, RZ ;  /* 0x000000b8cdca7210 */ /* 0x040fe20007ffe0ff */
[----:B------:R-:W-:Y:S01]  /*11910*/  IMAD.IADD R184, R205, 0x1, R185 ;  /* 0x00000001cdb87824 */ /* 0x000fe200078e02b9 */
[----:B------:R-:W-:Y:S01]  /*11920*/  R2UR UR5, R203 ;  /* 0x00000000cb0572ca */ /* 0x000fe200000e0000 */
[----:B------:R-:W-:Y:S01]  /*11930*/  IMAD.MOV.U32 R203, RZ, RZ, 0x40000040 ;  /* 0x40000040ffcb7424 */ /* 0x000fe200078e00ff */
[----:B------:R-:W-:Y:S01]  /*11940*/  R2UR UR4, R202 ;  /* 0x00000000ca0472ca */ /* 0x000fe200000e0000 */
[----:B------:R-:W-:-:S02]  /*11950*/  IMAD.IADD R202, R205, 0x1, R198 ;  /* 0x00000001cdca7824 */ /* 0x000fc400078e02c6 */
[----:B------:R-:W-:Y:S01]  /*11960*/  IMAD.IADD R198, R198, 0x1, R201 ;  /* 0x00000001c6c67824 */ /* 0x000fe200078e02c9 */
[----:B------:R-:W-:Y:S02]  /*11970*/  WARPGROUP.DEPBAR.LE gsb0, 0x0 ;  /* 0x00008000000079c5 */ /* 0x000fe40000010000 */
[----:B------:R-:W-:-:S07]  /*11980*/  WARPGROUP.ARRIVE ;  /* 0x00000000000079c5 */ /* 0x000fce0000000000 */
[----:B------:R-:W-:Y:S01]  /*11990*/  HGMMA.64x64x16.F32 R152, gdesc[UR4], R152, gsb0 ;  /* 0x00e00000049879f0 */ /* 0x000fe20008000898 */
[----:B------:R-:W-:Y:S02]  /*119a0*/  R2UR UR4, R202 ;  /* 0x00000000ca0472ca */ /* 0x000fe400000e0000 */
[----:B------:R-:W-:Y:S02]  /*119b0*/  R2UR UR5, R203 ;  /* 0x00000000cb0572ca */ /* 0x000fe400000e0000 */
        /* <DEDUP_REMOVED lines=27> */
[----:B------:R-:W-:Y:S02]  /*11b70*/  R2UR UR5, R185 ;  /* 0x00000000b90572ca */ /* 0x000fe400000e0000 */
[----:B------:R-:W-:Y:S02]  /*11b80*/  R2UR UR6, R200 ;  /* 0x00000000c80672ca */ /* 0x000fe400000e0000 */
[----:B------:R-:W-:Y:S02]  /*11b90*/  R2UR UR7, R201 ;  /* 0x00000000c90772ca */ /* 0x000fe400000e0000 */
[----:B------:R-:W-:Y:S01]  /*11ba0*/  MOV R185, 0x40000040 ;  /* 0x4000004000b97802 */ /* 0x000fe20000000f00 */
[----:B------:R-:W-:-:S02]  /*11bb0*/  WARPGROUP.DEPBAR.LE gsb0, 0x0 ;  /* 0x00008000000079c5 */ /* 0x000fc40000010000 */
[----:B------:R-:W-:-:S08]  /*11bc0*/  WARPGROUP.ARRIVE ;  /* 0x00000000000079c5 */ /* 0x000fd00000000000 */
[----:B------:R-:W-:Y:S01]  /*11bd0*/  HGMMA.64x64x16.F32 R152, gdesc[UR4], R152, gsb0 ;  /* 0x00e00000049879f0 */ /* 0x000fe20008000898 */
[----:B------:R-:W-:Y:S01]  /*11be0*/  ULDC UR4, c[0x0][0xad0] ;  /* 0x0002b40000047ab9 */ /* 0x000fe20000000800 */
        /* <DEDUP_REMOVED lines=41> */
[----:B-1----:R-:W-:Y:S01]  /*11e80*/  FMNMX.FTZ R169, R159, R198, !PT ;  /* 0x000000c69fa97209 */ /* 0x002fe20007810000 */
[----:B------:R-:W-:Y:S01]  /*11e90*/  FMUL.FTZ R198, R177, UR4 ;  /* 0x00000004b1c67c20 */ /* 0x000fe20008410000 */
[----:B------:R-:W-:-:S05]  /*11ea0*/  FMUL.FTZ R177, R180, UR4 ;  /* 0x00000004b4b17c20 */ /* 0x000fca0008410000 */
        /* <DEDUP_REMOVED lines=8> */
[----:B------:R-:W-:-:S06]  /*11f30*/  FMUL.FTZ R180, R181, UR4 ;  /* 0x00000004b5b47c20 */ /* 0x000fcc0008410000 */
        /* <DEDUP_REMOVED lines=43> */
[--C-:B------:R-:W-:Y:S01]  /*121f0*/  FFMA.FTZ R179, R161, R170, -R207.reuse ;  /* 0x000000aaa1b37223 */ /* 0x100fe200000108cf */
[----:B------:R-:W-:Y:S01]  /*12200*/  IMAD.MOV R161, RZ, RZ, -R194 ;  /* 0x000000ffffa17224 */ /* 0x000fe200078e0ac2 */
[----:B-----5:R-:W-:Y:S01]  /*12210*/  FMNMX.FTZ R171, R199, R174, !PT ;  /* 0x000000aec7ab7209 */ /* 0x020fe20007810000 */
[-CC-:B------:R-:W-:Y:S01]  /*12220*/  FFMA.FTZ R152, R152, R170.reuse, -R207.reuse ;  /* 0x000000aa98987223 */ /* 0x180fe200000108cf */
[-CC-:B------:R-:W-:Y:S01]  /*12230*/  FFMA.FTZ R185, R185, R170.reuse, -R207.reuse ;  /* 0x000000aab9b97223 */ /* 0x180fe200000108cf */
[----:B------:R-:W2:Y:S01]  /*12240*/  MUFU.TANH R202, R202 ;  /* 0x000000ca00ca7308 */ /* 0x000ea20000002400 */
[----:B-1----:R-:W-:Y:S01]  /*12250*/  FMNMX.FTZ R174, R200, R171, !PT ;  /* 0x000000abc8ae7209 */ /* 0x002fe20007810000 */
[-CC-:B------:R-:W-:Y:S01]  /*12260*/  FFMA.FTZ R155, R155, R170.reuse, -R207.reuse ;  /* 0x000000aa9b9b7223 */ /* 0x180fe200000108cf */
[----:B------:R-:W-:Y:S01]  /*12270*/  ISETP.NE.AND P2, PT, R192, R161, PT ;  /* 0x000000a1c000720c */ /* 0x000fe20003f45270 */
[-CC-:B------:R-:W-:Y:S01]  /*12280*/  FFMA.FTZ R181, R164, R170.reuse, -R207.reuse ;  /* 0x000000aaa4b57223 */ /* 0x180fe200000108cf */
[-CC-:B------:R-:W-:Y:S01]  /*12290*/  FFMA.FTZ R182, R165, R170.reuse, -R207.reuse ;  /* 0x000000aaa5b67223 */ /* 0x180fe200000108cf */
[-CC-:B------:R-:W-:Y:S01]  /*122a0*/  FFMA.FTZ R168, R168, R170.reuse, -R207.reuse ;  /* 0x000000aaa8a87223 */ /* 0x180fe200000108cf */
[--C-:B------:R-:W-:Y:S01]  /*122b0*/  FFMA.FTZ R172, R172, R170, -R207.reuse ;  /* 0x000000aaacac7223 */ /* 0x100fe200000108cf */
        /* <DEDUP_REMOVED lines=9> */
[----:B------:R-:W-:-:S06]  /*12350*/  @!P2 IMAD R161, R196, 0x40, R190 ;  /* 0x00000040c4a1a824 */ /* 0x000fcc00078e02be */
        /* <DEDUP_REMOVED lines=62> */
[----:B--2---:R-:W-:Y:S01]  /*12740*/  FMNMX.FTZ R171, R159, R160, !PT ;  /* 0x000000a09fab7209 */ /* 0x004fe20007810000 */
[-C--:B------:R-:W-:Y:S01]  /*12750*/  FMUL.FTZ R108, R108, R187.reuse ;  /* 0x000000bb6c6c7220 */ /* 0x080fe20000410000 */
[-C--:B------:R-:W-:Y:S01]  /*12760*/  FMUL.FTZ R109, R109, R187.reuse ;  /* 0x000000bb6d6d7220 */ /* 0x080fe20000410000 */
[-C--:B------:R-:W-:Y:S01]  /*12770*/  FMUL.FTZ R112, R112, R187.reuse ;  /* 0x000000bb70707220 */ /* 0x080fe20000410000 */
[-C--:B------:R-:W-:Y:S01]  /*12780*/  FMUL.FTZ R113, R113, R187.reuse ;  /* 0x000000bb71717220 */ /* 0x080fe20000410000 */
[C---:B------:R-:W-:Y:S01]  /*12790*/  FADD.FTZ R157, -R171.reuse, R197 ;  /* 0x000000c5ab9d7221 */ /* 0x040fe20000010100 */
[-C--:B------:R-:W-:Y:S01]  /*127a0*/  FMUL.FTZ R159, R171, R170.reuse ;  /* 0x000000aaab9f7220 */ /* 0x080fe20000410000 */
[----:B------:R-:W-:Y:S01]  /*127b0*/  MUFU.EX2 R182, R182 ;  /* 0x000000b600b67308 */ /* 0x000fe20000000800 */
[----:B------:R-:W-:Y:S01]  /*127c0*/  FMUL.FTZ R116, R116, R187 ;  /* 0x000000bb74747220 */ /* 0x000fe20000410000 */
[-C--:B------:R-:W-:Y:S01]  /*127d0*/  FMUL.FTZ R157, R157, R170.reuse ;  /* 0x000000aa9d9d7220 */ /* 0x080fe20000410000 */
[-CC-:B------:R-:W-:Y:S01]  /*127e0*/  FFMA.FTZ R153, R153, R170.reuse, -R159.reuse ;  /* 0x000000aa99997223 */ /* 0x180fe2000001089f */
[-CC-:B------:R-:W-:Y:S01]  /*127f0*/  FFMA.FTZ R154, R154, R170.reuse, -R159.reuse ;  /* 0x000000aa9a9a7223 */ /* 0x180fe2000001089f */
[----:B------:R-:W-:Y:S01]  /*12800*/  FFMA.FTZ R197, R158, R170, -R159 ;  /* 0x000000aa9ec57223 */ /* 0x000fe2000001089f */
[----:B------:R-:W-:-:S02]  /*12810*/  @!P1 VIADD R158, R21, 0x38840 ;  /* 0x00038840159e9836 */ /* 0x000fc40000000000 */
[-CC-:B------:R-:W-:Y:S01]  /*12820*/  FFMA.FTZ R156, R156, R170.reuse, -R159.reuse ;  /* 0x000000aa9c9c7223 */ /* 0x180fe2000001089f */
[----:B------:R-:W0:Y:S01]  /*12830*/  MUFU.EX2 R157, R157 ;  /* 0x0000009d009d7308 */ /* 0x000e220000000800 */
[-CC-:B------:R-:W-:Y:S01]  /*12840*/  FFMA.FTZ R198, R162, R170.reuse, -R159.reuse ;  /* 0x000000aaa2c67223 */ /* 0x180fe2000001089f */
[-CC-:B------:R-:W-:Y:S01]  /*12850*/  FFMA.FTZ R207, R163, R170.reuse, -R159.reuse ;  /* 0x000000aaa3cf7223 */ /* 0x180fe2000001089f */
[----:B------:R-:W-:Y:S01]  /*12860*/  @!P1 PRMT R158, RZ, 0x654, R158 ;  /* 0x00000654ff9e9816 */ /* 0x000fe2000000009e */
[-CC-:B------:R-:W-:Y:S01]  /*12870*/  FFMA.FTZ R211, R166, R170.reuse, -R159.reuse ;  /* 0x000000aaa6d37223 */ /* 0x180fe2000001089f */
[-CC-:B------:R-:W-:Y:S01]  /*12880*/  FFMA.FTZ R225, R167, R170.reuse, -R159.reuse ;  /* 0x000000aaa7e17223 */ /* 0x180fe2000001089f */
[-CC-:B------:R-:W-:Y:S01]  /*12890*/  FFMA.FTZ R199, R199, R170.reuse, -R159.reuse ;  /* 0x000000aac7c77223 */ /* 0x180fe2000001089f */
[----:B------:R2:W-:Y:S01]  /*128a0*/  @!P1 SYNCS.ARRIVE.TRANS64.RED.A1T0 RZ, [R158+URZ], RZ ;  /* 0x000000ff9eff99a7 */ /* 0x0005e2000810043f */
[----:B------:R-:W3:Y:S01]  /*128b0*/  MUFU.EX2 R153, R153 ;  /* 0x0000009900997308 */ /* 0x000ee20000000800 */
[-CC-:B------:R-:W-:Y:S01]  /*128c0*/  FFMA.FTZ R200, R200, R170.reuse, -R159.reuse ;  /* 0x000000aac8c87223 */ /* 0x180fe2000001089f */
[-CC-:B------:R-:W-:Y:S01]  /*128d0*/  FFMA.FTZ R201, R201, R170.reuse, -R159.reuse ;  /* 0x000000aac9c97223 */ /* 0x180fe2000001089f */
[-CC-:B------:R-:W-:Y:S01]  /*128e0*/  FFMA.FTZ R160, R202, R170.reuse, -R159.reuse ;  /* 0x000000aacaa07223 */ /* 0x180fe2000001089f */
[----:B-1----:R-:W-:Y:S01]  /*128f0*/  FFMA.FTZ R162, R187, R15, R152 ;  /* 0x0000000fbba27223 */ /* 0x002fe20000010098 */
[-CC-:B------:R-:W-:Y:S01]  /*12900*/  FFMA.FTZ R202, R203, R170.reuse, -R159.reuse ;  /* 0x000000aacbca7223 */ /* 0x180fe2000001089f */
[--C-:B------:R-:W-:Y:S01]  /*12910*/  FFMA.FTZ R204, R204, R170, -R159.reuse ;  /* 0x000000aacccc7223 */ /* 0x100fe2000001089f */
[----:B--2---:R-:W-:Y:S01]  /*12920*/  @!P2 LEA R158, R161, R2, 0x2 ;  /* 0x00000002a19ea211 */ /* 0x004fe200078e10ff */
        /* <DEDUP_REMOVED lines=8> */
[----:B0-----:R0:W-:Y:S01]  /*129b0*/  @!P2 STS [R158+0x38420], R157 ;  /* 0x0384209d9e00a388 */ /* 0x0011e20000000800 */
[----:B---3--:R-:W-:Y:S01]  /*129c0*/  FFMA.FTZ R15, R157, R20, R153 ;  /* 0x000000149d0f7223 */ /* 0x008fe20000010099 */
[----:B------:R-:W-:Y:S01]  /*129d0*/  MUFU.EX2 R156, R156 ;  /* 0x0000009c009c7308 */ /* 0x000fe20000000800 */
[-C--:B------:R-:W-:Y:S01]  /*129e0*/  FMUL.FTZ R125, R125, R187.reuse ;  /* 0x000000bb7d7d7220 */ /* 0x080fe20000410000 */
[-C--:B------:R-:W-:Y:S01]  /*129f0*/  FMUL.FTZ R128, R128, R187.reuse ;  /* 0x000000bb80807220 */ /* 0x080fe20000410000 */
[-C--:B------:R-:W-:Y:S01]  /*12a00*/  FMUL.FTZ R129, R129, R187.reuse ;  /* 0x000000bb81817220 */ /* 0x080fe20000410000 */
[-C--:B------:R-:W-:Y:S01]  /*12a10*/  FMUL.FTZ R132, R132, R187.reuse ;  /* 0x000000bb84847220 */ /* 0x080fe20000410000 */
[-C--:B------:R-:W-:Y:S01]  /*12a20*/  FMUL.FTZ R133, R133, R187.reuse ;  /* 0x000000bb85857220 */ /* 0x080fe20000410000 */
[-C--:B------:R-:W-:Y:S01]  /*12a30*/  FMUL.FTZ R136, R136, R187.reuse ;  /* 0x000000bb88887220 */ /* 0x080fe20000410000 */
[----:B-1----:R-:W-:Y:S01]  /*12a40*/  FADD.FTZ R159, R154, R15 ;  /* 0x0000000f9a9f7221 */ /* 0x002fe20000010000 */
        /* <DEDUP_REMOVED lines=9> */
[----:B------:R-:W-:Y:S01]  /*12ae0*/  FADD.FTZ R162, R185, R162 ;  /* 0x000000a2b9a27221 */ /* 0x000fe20000010000 */
[----:B------:R-:W-:Y:S01]  /*12af0*/  F2FP.F16.F32.PACK_AB R153, R154, R153 ;  /* 0x000000999a99723e */ /* 0x000fe200000000ff */
[----:B------:R-:W-:Y:S01]  /*12b00*/  FMUL.FTZ R26, R26, R157 ;  /* 0x0000009d1a1a7220 */ /* 0x000fe20000410000 */
[----:B------:R-:W-:Y:S01]  /*12b10*/  F2FP.F16.F32.PACK_AB R154, R174, R155 ;  /* 0x0000009bae9a723e */ /* 0x000fe200000000ff */
[----:B------:R-:W-:Y:S01]  /*12b20*/  FADD.FTZ R203, R155, R162 ;  /* 0x000000a29bcb7221 */ /* 0x000fe20000010000 */
[----:B------:R-:W-:Y:S01]  /*12b30*/  F2FP.F16.F32.PACK_AB R152, R185, R152 ;  /* 0x00000098b998723e */ /* 0x000fe200000000ff */
        /* <DEDUP_REMOVED lines=72> */
[----:B-1----:R-:W-:Y:S01]  /*12fc0*/  F2FP.F16.F32.PACK_AB R155, R197, R156 ;  /* 0x0000009cc59b723e */ /* 0x002fe200000000ff */
[----:B------:R-:W-:Y:S01]  /*12fd0*/  BAR.SYNC.DEFER_BLOCKING 0xf, 0x100 ;  /* 0x03c4000000007b1d */ /* 0x000fe20000010000 */
[----:B0-----:R-:W-:Y:S01]  /*12fe0*/  F2FP.F16.F32.PACK_AB R157, R207, R198 ;  /* 0x000000c6cf9d723e */ /* 0x001fe200000000ff */
[----:B------:R-:W-:Y:S01]  /*12ff0*/  IMAD.MOV.U32 R185, RZ, RZ, 0x40000040 ;  /* 0x40000040ffb97424 */ /* 0x000fe200078e00ff */
[----:B------:R-:W-:Y:S01]  /*13000*/  F2FP.F16.F32.PACK_AB R158, R181, R179 ;  /* 0x000000b3b59e723e */ /* 0x000fe200000000ff */
[----:B------:R-:W-:Y:S01]  /*13010*/  FADD.FTZ R174, R174, R203 ;  /* 0x000000cbaeae7221 */ /* 0x000fe20000010000 */
[----:B--2---:R-:W-:Y:S01]  /*13020*/  F2FP.F16.F32.PACK_AB R161, R200, R199 ;  /* 0x000000c7c8a1723e */ /* 0x004fe200000000ff */
[----:B------:R0:W1:Y:S01]  /*13030*/  MUFU.EX2 R196, R160 ;  /* 0x000000a000c47308 */ /* 0x0000620000000800 */
[----:B------:R-:W-:Y:S01]  /*13040*/  F2FP.F16.F32.PACK_AB R162, R173, R172 ;  /* 0x000000acada2723e */ /* 0x000fe200000000ff */
[----:B------:R-:W-:Y:S01]  /*13050*/  @!P1 VIADD R21, R21, 0x38860 ;  /* 0x0003886015159836 */ /* 0x000fe20000000000 */
[----:B------:R-:W-:-:S04]  /*13060*/  ISETP.GT.AND P2, PT, R186, RZ, PT ;  /* 0x000000ffba00720c */ /* 0x000fc80003f44270 */
[----:B------:R-:W-:Y:S01]  /*13070*/  @!P1 PRMT R21, RZ, 0x654, R21 ;  /* 0x00000654ff159816 */ /* 0x000fe20000000015 */
[----:B------:R-:W-:Y:S01]  /*13080*/  MUFU.EX2 R176, R176 ;  /* 0x000000b000b07308 */ /* 0x000fe20000000800 */
[----:B0-----:R-:W-:-:S07]  /*13090*/  F2FP.F16.F32.PACK_AB R160, R168, R182 ;  /* 0x000000b6a8a0723e */ /* 0x001fce00000000ff */
[----:B------:R-:W0:Y:S01]  /*130a0*/  MUFU.EX2 R183, R183 ;  /* 0x000000b700b77308 */ /* 0x000e220000000800 */
[----:B-1----:R-:W-:Y:S01]  /*130b0*/  F2FP.F16.F32.PACK_AB R163, R196, R201 ;  /* 0x000000c9c4a3723e */ /* 0x002fe200000000ff */
[----:B------:R1:W-:Y:S06]  /*130c0*/  STSM.16.M88.4 [R195+0x36400], R152 ;  /* 0x03640098c3007844 */ /* 0x0003ec0000000200 */
[----:B------:R-:W-:Y:S08]  /*130d0*/  MUFU.EX2 R177, R177 ;  /* 0x000000b100b17308 */ /* 0x000ff00000000800 */
[----:B------:R-:W2:Y:S01]  /*130e0*/  MUFU.EX2 R180, R180 ;  /* 0x000000b400b47308 */ /* 0x000ea20000000800 */
[----:B0-----:R-:W-:-:S07]  /*130f0*/  F2FP.F16.F32.PACK_AB R164, R183, R176 ;  /* 0x000000b0b7a4723e */ /* 0x001fce00000000ff */
[----:B------:R-:W-:Y:S08]  /*13100*/  MUFU.EX2 R202, R202 ;  /* 0x000000ca00ca7308 */ /* 0x000ff00000000800 */
[----:B------:R0:W3:Y:S01]  /*13110*/  MUFU.EX2 R15, R204 ;  /* 0x000000cc000f7308 */ /* 0x0000e20000000800 */
[----:B--2---:R-:W-:-:S07]  /*13120*/  F2FP.F16.F32.PACK_AB R166, R180, R177 ;  /* 0x000000b1b4a6723e */ /* 0x004fce00000000ff */
[----:B------:R-:W-:Y:S01]  /*13130*/  MUFU.EX2 R20, R205 ;  /* 0x000000cd00147308 */ /* 0x000fe20000000800 */
[----:B0-----:R-:W-:Y:S01]  /*13140*/  FADD.FTZ R204, R156, R159 ;  /* 0x0000009f9ccc7221 */ /* 0x001fe20000010000 */
[C---:B------:R-:W-:Y:S01]  /*13150*/  F2FP.F16.F32.PACK_AB R156, R178.reuse, R175 ;  /* 0x000000afb29c723e */ /* 0x040fe200000000ff */
[----:B------:R-:W-:Y:S01]  /*13160*/  FADD.FTZ R175, R175, R174 ;  /* 0x000000aeafaf7221 */ /* 0x000fe20000010000 */
[----:B------:R-:W-:Y:S01]  /*13170*/  F2FP.F16.F32.PACK_AB R159, R225, R211 ;  /* 0x000000d3e19f723e */ /* 0x000fe200000000ff */
[----:B------:R-:W-:Y:S02]  /*13180*/  FADD.FTZ R197, R197, R204 ;  /* 0x000000ccc5c57221 */ /* 0x000fe40000010000 */
[----:B------:R-:W-:Y:S01]  /*13190*/  FADD.FTZ R178, R178, R175 ;  /* 0x000000afb2b27221 */ /* 0x000fe20000010000 */
[----:B------:R-:W0:Y:S01]  /*131a0*/  MUFU.EX2 R187, R206 ;  /* 0x000000ce00bb7308 */ /* 0x000e220000000800 */
[----:B---3--:R-:W-:Y:S01]  /*131b0*/  F2FP.F16.F32.PACK_AB R165, R15, R202 ;  /* 0x000000ca0fa5723e */ /* 0x008fe200000000ff */
[----:B------:R2:W-:Y:S01]  /*131c0*/  STSM.16.M88.4 [R208], R156 ;  /* 0x0000009cd0007844 */ /* 0x0005e20000000200 */
[----:B------:R-:W-:Y:S01]  /*131d0*/  FADD.FTZ R198, R198, R197 ;  /* 0x000000c5c6c67221 */ /* 0x000fe20000010000 */
[----:B------:R-:W-:Y:S01]  /*131e0*/  FADD.FTZ R178, R179, R178 ;  /* 0x000000b2b3b27221 */ /* 0x000fe20000010000 */
[----:B------:R-:W-:Y:S01]  /*131f0*/  IMAD.MOV.U32 R197, RZ, RZ, R171 ;  /* 0x000000ffffc57224 */ /* 0x000fe200078e00ab */
[----:B------:R2:W-:Y:S01]  /*13200*/  STSM.16.M88.4 [R210], R160 ;  /* 0x000000a0d2007844 */ /* 0x0005e20000000200 */
[----:B------:R-:W-:Y:S01]  /*13210*/  FADD.FTZ R198, R207, R198 ;  /* 0x000000c6cfc67221 */ /* 0x000fe20000010000 */
[----:B------:R-:W-:-:S03]  /*13220*/  FADD.FTZ R181, R181, R178 ;  /* 0x000000b2b5b57221 */ /* 0x000fc60000010000 */
[----:B------:R-:W-:Y:S01]  /*13230*/  FADD.FTZ R198, R211, R198 ;  /* 0x000000c6d3c67221 */ /* 0x000fe20000010000 */
[----:B------:R-:W-:-:S03]  /*13240*/  FADD.FTZ R181, R182, R181 ;  /* 0x000000b5b6b57221 */ /* 0x000fc60000010000 */
[----:B------:R-:W-:Y:S01]  /*13250*/  FADD.FTZ R198, R225, R198 ;  /* 0x000000c6e1c67221 */ /* 0x000fe20000010000 */
[----:B------:R-:W-:Y:S01]  /*13260*/  FADD.FTZ R181, R168, R181 ;  /* 0x000000b5a8b57221 */ /* 0x000fe20000010000 */
[----:B0-----:R-:W-:Y:S02]  /*13270*/  F2FP.F16.F32.PACK_AB R167, R187, R20 ;  /* 0x00000014bba7723e */ /* 0x001fe400000000ff */
        /* <DEDUP_REMOVED lines=8> */
[----:B------:R-:W-:Y:S02]  /*13300*/  FADD.FTZ R176, R176, R173 ;  /* 0x000000adb0b07221 */ /* 0x000fe40000010000 */
[----:B------:R-:W-:Y:S01]  /*13310*/  FADD.FTZ R201, R196, R201 ;  /* 0x000000c9c4c97221 */ /* 0x000fe20000010000 */
[----:B------:R-:W-:Y:S01]  /*13320*/  MOV R196, R18 ;  /* 0x0000001200c47202 */ /* 0x000fe20000000f00 */
[----:B------:R-:W-:Y:S02]  /*13330*/  FADD.FTZ R176, R183, R176 ;  /* 0x000000b0b7b07221 */ /* 0x000fe40000010000 */
[----:B------:R-:W-:Y:S02]  /*13340*/  FADD.FTZ R202, R202, R201 ;  /* 0x000000c9caca7221 */ /* 0x000fe40000010000 */
[----:B------:R-:W-:-:S02]  /*13350*/  FADD.FTZ R177, R177, R176 ;  /* 0x000000b0b1b17221 */ /* 0x000fc40000010000 */
[----:B------:R-:W-:-:S04]  /*13360*/  FADD.FTZ R15, R15, R202 ;  /* 0x000000ca0f0f7221 */ /* 0x000fc80000010000 */
[----:B------:R-:W-:Y:S01]  /*13370*/  FADD.FTZ R20, R20, R15 ;  /* 0x0000000f14147221 */ /* 0x000fe20000010000 */
[----:B------:R-:W-:-:S03]  /*13380*/  FADD.FTZ R15, R180, R177 ;  /* 0x000000b1b40f7221 */ /* 0x000fc60000010000 */
[----:B------:R-:W-:Y:S01]  /*13390*/  FADD.FTZ R20, R187, R20 ;  /* 0x00000014bb147221 */ /* 0x000fe20000010000 */
[----:B------:R-:W-:Y:S01]  /*133a0*/  IMAD.MOV.U32 R187, RZ, RZ, R169 ;  /* 0x000000ffffbb7224 */ /* 0x000fe200078e00a9 */
[----:B------:R-:W-:Y:S02]  /*133b0*/  WARPGROUP.DEPBAR.LE gsb0, 0x0 ;  /* 0x00008000000079c5 */ /* 0x000fe40000010000 */
[----:B-1----:R-:W-:Y:S01]  /*133c0*/  VIADD R152, R184, 0x80 ;  /* 0x00000080b8987836 */ /* 0x002fe20000000000 */
[----:B------:R-:W-:Y:S01]  /*133d0*/  WARPGROUP.ARRIVE ;  /* 0x00000000000079c5 */ /* 0x000fe20000000000 */
[----:B------:R-:W-:-:S03]  /*133e0*/  IMAD.MOV.U32 R153, RZ, RZ, 0x40000040 ;  /* 0x40000040ff997424 */ /* 0x000fc600078e00ff */
[----:B------:R-:W-:Y:S01]  /*133f0*/  R2UR UR6, R152 ;  /* 0x00000000980672ca */ /* 0x000fe200000e0000 */
[C---:B------:R-:W-:Y:S01]  /*13400*/  VIADD R152, R184.reuse, 0x100 ;  /* 0x00000100b8987836 */ /* 0x040fe20000000000 */
[----:B------:R-:W-:Y:S01]  /*13410*/  R2UR UR7, R153 ;  /* 0x00000000990772ca */ /* 0x000fe200000e0000 */
[----:B------:R-:W-:Y:S01]  /*13420*/  IMAD.MOV.U32 R153, RZ, RZ, 0x40000040 ;  /* 0x40000040ff997424 */ /* 0x000fe200078e00ff */
[----:B------:R-:W-:-:S11]  /*13430*/  IADD3 R184, R184, 0x180, RZ ;  /* 0x00000180b8b87810 */ /* 0x000fd60007ffe0ff */
        /* <DEDUP_REMOVED lines=23> */
[----:B0-----:R-:W-:-:S04]  /*135b0*/  VIADD R21, R186, 0xffffffff ;  /* 0xffffffffba157836 */ /* 0x001fc80000000000 */
[----:B------:R-:W-:Y:S01]  /*135c0*/  IMAD.MOV.U32 R186, RZ, RZ, R21 ;  /* 0x000000ffffba7224 */ /* 0x000fe200078e0015 */
[----:B--2---:R-:W-:Y:S06]  /*135d0*/  @P2 BRA `(.L_x_4316) ;  /* 0xffffffc800682947 */ /* 0x004fec000383ffff */
.L_x_4305:
[----:B------:R-:W-:Y:S05]  /*135e0*/  BSYNC B0 ;  /* 0x0000000000007941 */ /* 0x000fea0003800000 */
.L_x_4304:
[----:B------:R-:W0:Y:S01]  /*135f0*/  SHFL.BFLY PT, R0, R15, 0x2, 0x1f ;  /* 0x0c401f000f007f89 */ /* 0x000e2200000e0000 */
[----:B------:R-:W-:Y:S01]  /*13600*/  IMAD.MOV.U32 R6, RZ, RZ, RZ ;  /* 0x000000ffff067224 */ /* 0x000fe200078e00ff */
[----:B------:R-:W-:Y:S01]  /*13610*/  MOV R167, 0xff800000 ;  /* 0xff80000000a77802 */ /* 0x000fe20000000f00 */
[----:B------:R-:W-:Y:S01]  /*13620*/  IMAD.MOV.U32 R166, RZ, RZ, -0x800000 ;  /* 0xff800000ffa67424 */ /* 0x000fe200078e00ff */
[----:B------:R-:W1:Y:S01]  /*13630*/  SHFL.BFLY PT, R5, R20, 0x2, 0x1f ;  /* 0x0c401f0014057f89 */ /* 0x000e6200000e0000 */
        /* <DEDUP_REMOVED lines=8> */
[----:B------:R-:W-:Y:S01]  /*136c0*/  IMAD.MOV R3, RZ, RZ, -R194 ;  /* 0x000000ffff037224 */ /* 0x000fe200078e0ac2 */
[----:B------:R-:W-:Y:S01]  /*136d0*/  IADD3 R4, R18, 0x1, RZ ;  /* 0x0000000112047810 */ /* 0x000fe20007ffe0ff */
[----:B-1----:R-:W-:Y:S02]  /*136e0*/  FADD.FTZ R0, R5, R0 ;  /* 0x0000000005007221 */ /* 0x002fe40000010000 */
        /* <DEDUP_REMOVED lines=10> */
[----:B------:R-:W-:Y:S01]  /*13790*/  @P3 FMUL.FTZ R170, R170, 0.69314718246459960938 ;  /* 0x3f317218aaaa3820 */ /* 0x000fe20000410000 */
[----:B------:R-:W-:Y:S02]  /*137a0*/  @!P0 IMAD R5, R5, 0x4, R2 ;  /* 0x0000000405058824 */ /* 0x000fe400078e0202 */
[----:B------:R-:W1:Y:S08]  /*137b0*/  @P3 MUFU.RCP R6, R0 ;  /* 0x0000000000063308 */ /* 0x000e700000001000 */
[----:B------:R-:W2:Y:S01]  /*137c0*/  @P2 MUFU.LG2 R2, R8 ;  /* 0x0000000800022308 */ /* 0x000ea20000000c00 */
        /* <DEDUP_REMOVED lines=138> */
.L_x_4231:
[----:B------:R-:W-:Y:S05]  /*14070*/  BSYNC B7 ;  /* 0x0000000000077941 */ /* 0x000fea0003800000 */
.L_x_4229:
        /* <DEDUP_REMOVED lines=9> */
[----:B-----5:R-:W2:Y:S01]  /*14110*/  S2R R33, SR_SWINHI ;  /* 0x0000000000217919 */ /* 0x020ea20000002f00 */
        /* <DEDUP_REMOVED lines=28> */
[----:B------:R-:W-:Y:S01]  /*142e0*/  IADD3 R171, P0, R122, 0x40, RZ ;  /* 0x000000407aab7810 */ /* 0x000fe20007f1e0ff */
[--C-:B------:R-:W-:Y:S01]  /*142f0*/  IMAD.X R53, RZ, RZ, R123.reuse, P3 ;  /* 0x000000ffff357224 */ /* 0x100fe200018e067b */
[----:B------:R-:W-:Y:S02]  /*14300*/  LOP3.LUT R52, R183, 0x380, RZ, 0xc0, !PT ;  /* 0x00000380b7347812 */ /* 0x000fe400078ec0ff */
[----:B------:R-:W-:Y:S01]  /*14310*/  SHF.R.U64 R40, R40, 0x3, RZ ;  /* 0x0000000328287819 */ /* 0x000fe200000012ff */
[----:B------:R-:W-:Y:S01]  /*14320*/  IMAD.X R45, RZ, RZ, R123, P0 ;  /* 0x000000ffff2d7224 */ /* 0x000fe200000e067b */
[----:B------:R-:W-:Y:S02]  /*14330*/  IADD3 R56, P6, R122, 0x2020, RZ ;  /* 0x000020207a387810 */ /* 0x000fe40007fde0ff */
[----:B------:R-:W-:-:S02]  /*14340*/  LOP3.LUT R44, R171, 0x380, RZ, 0xc0, !PT ;  /* 0x00000380ab2c7812 */ /* 0x000fc400078ec0ff */
[----:B------:R-:W-:Y:S01]  /*14350*/  SHF.R.U64 R52, R52, 0x3, RZ ;  /* 0x0000000334347819 */ /* 0x000fe200000012ff */
[----:B------:R-:W-:Y:S01]  /*14360*/  IMAD.X R57, RZ, RZ, R123, P6 ;  /* 0x000000ffff397224 */ /* 0x000fe200030e067b */
[----:B------:R-:W-:Y:S02]  /*14370*/  LOP3.LUT R40, R40, R169, RZ, 0x3c, !PT ;  /* 0x000000a928287212 */ /* 0x000fe400078e3cff */
[----:B------:R-:W-:Y:S02]  /*14380*/  IADD3 R98, P1, R122, 0x4000, RZ ;  /* 0x000040007a627810 */ /* 0x000fe40007f3e0ff */
[----:B------:R-:W-:Y:S02]  /*14390*/  LOP3.LUT R169, R56, 0x380, RZ, 0xc0, !PT ;  /* 0x0000038038a97812 */ /* 0x000fe400078ec0ff */
[----:B------:R-:W-:Y:S02]  /*143a0*/  IADD3 R181, P4, R122, 0x60, RZ ;  /* 0x000000607ab57810 */ /* 0x000fe40007f9e0ff */
[----:B------:R-:W-:-:S02]  /*143b0*/  SHF.R.U64 R44, R44, 0x3, RZ ;  /* 0x000000032c2c7819 */ /* 0x000fc400000012ff */
[----:B------:R-:W-:Y:S02]  /*143c0*/  LOP3.LUT R52, R52, R183, RZ, 0x3c, !PT ;  /* 0x000000b734347212 */ /* 0x000fe400078e3cff */
[----:B------:R-:W-:Y:S02]  /*143d0*/  IADD3 R60, P5, R122, 0x2040, RZ ;  /* 0x000020407a3c7810 */ /* 0x000fe40007fbe0ff */
[----:B------:R-:W-:Y:S02]  /*143e0*/  LOP3.LUT R183, R98, 0x380, RZ, 0xc0, !PT ;  /* 0x0000038062b77812 */ /* 0x000fe400078ec0ff */
[----:B------:R-:W-:Y:S01]  /*143f0*/  SHF.R.U64 R169, R169, 0x3, RZ ;  /* 0x00000003a9a97819 */ /* 0x000fe200000012ff */
[----:B------:R-:W-:Y:S01]  /*14400*/  IMAD.X R61, RZ, RZ, R123, P5 ;  /* 0x000000ffff3d7224 */ /* 0x000fe200028e067b */
[----:B------:R-:W-:Y:S02]  /*14410*/  IADD3 R4, P0, R122, 0x4020, RZ ;  /* 0x000040207a047810 */ /* 0x000fe40007f1e0ff */
[----:B------:R-:W-:-:S02]  /*14420*/  LOP3.LUT R48, R181, 0x380, RZ, 0xc0, !PT ;  /* 0x00000380b5307812 */ /* 0x000fc400078ec0ff */
[----:B------:R-:W-:Y:S01]  /*14430*/  LOP3.LUT R44, R44, R171, RZ, 0x3c, !PT ;  /* 0x000000ab2c2c7212 */ /* 0x000fe200078e3cff */
[--C-:B------:R-:W-:Y:S01]  /*14440*/  IMAD.X R103, RZ, RZ, R123.reuse, P0 ;  /* 0x000000ffff677224 */ /* 0x100fe200000e067b */
[----:B------:R-:W-:Y:S02]  /*14450*/  IADD3 R64, P2, R122, 0x2060, RZ ;  /* 0x000020607a407810 */ /* 0x000fe40007f5e0ff */
[----:B------:R-:W-:Y:S02]  /*14460*/  LOP3.LUT R171, R60, 0x380, RZ, 0xc0, !PT ;  /* 0x000003803cab7812 */ /* 0x000fe400078ec0ff */
[----:B------:R-:W-:Y:S01]  /*14470*/  SHF.R.U64 R183, R183, 0x3, RZ ;  /* 0x00000003b7b77819 */ /* 0x000fe200000012ff */
[----:B------:R-:W-:Y:S01]  /*14480*/  IMAD.X R65, RZ, RZ, R123, P2 ;  /* 0x000000ffff417224 */ /* 0x000fe200010e067b */
[----:B------:R-:W-:Y:S02]  /*14490*/  LOP3.LUT R56, R169, R56, RZ, 0x3c, !PT ;  /* 0x00000038a9387212 */ /* 0x000fe400078e3cff */
[----:B------:R-:W-:-:S02]  /*144a0*/  IADD3 R6, P6, R122, 0x6000, RZ ;  /* 0x000060007a067810 */ /* 0x000fc40007fde0ff */
[----:B------:R-:W-:Y:S02]  /*144b0*/  LOP3.LUT R169, R4, 0x380, RZ, 0xc0, !PT ;  /* 0x0000038004a97812 */ /* 0x000fe400078ec0ff */
[----:B------:R-:W-:Y:S01]  /*144c0*/  LOP3.LUT R33, R122, 0x380, RZ, 0xc0, !PT ;  /* 0x000003807a217812 */ /* 0x000fe200078ec0ff */
[----:B------:R-:W-:Y:S01]  /*144d0*/  IMAD.X R115, RZ, RZ, R123, P6 ;  /* 0x000000ffff737224 */ /* 0x000fe200030e067b */
[----:B------:R-:W-:Y:S02]  /*144e0*/  SHF.R.U64 R48, R48, 0x3, RZ ;  /* 0x0000000330307819 */ /* 0x000fe400000012ff */
[----:B------:R-:W-:Y:S02]  /*144f0*/  IADD3.X R49, RZ, R123, RZ, P4, !PT ;  /* 0x0000007bff317210 */ /* 0x000fe400027fe4ff */
[----:B------:R-:W-:Y:S02]  /*14500*/  SHF.R.U64 R171, R171, 0x3, RZ ;  /* 0x00000003abab7819 */ /* 0x000fe400000012ff */
[----:B------:R-:W-:-:S02]  /*14510*/  LOP3.LUT R98, R183, R98, RZ, 0x3c, !PT ;  /* 0x00000062b7627212 */ /* 0x000fc400078e3cff */
[C---:B------:R-:W-:Y:S02]  /*14520*/  IADD3 R32, P4, R122.reuse, 0x4040, RZ ;  /* 0x000040407a207810 */ /* 0x040fe40007f9e0ff */
[----:B------:R-:W-:Y:S02]  /*14530*/  IADD3 R26, P5, R122, 0x6020, RZ ;  /* 0x000060207a1a7810 */ /* 0x000fe40007fbe0ff */
[----:B------:R-:W-:Y:S01]  /*14540*/  LOP3.LUT R183, R6, 0x380, RZ, 0xc0, !PT ;  /* 0x0000038006b77812 */ /* 0x000fe200078ec0ff */
[----:B------:R-:W-:Y:S01]  /*14550*/  IMAD.X R107, RZ, RZ, R123, P4 ;  /* 0x000000ffff6b7224 */ /* 0x000fe200020e067b */
[----:B------:R-:W-:Y:S02]  /*14560*/  SHF.R.U64 R169, R169, 0x3, RZ ;  /* 0x00000003a9a97819 */ /* 0x000fe400000012ff */
[----:B------:R-:W-:Y:S02]  /*14570*/  IADD3 R30, P2, R122, 0x6040, RZ ;  /* 0x000060407a1e7810 */ /* 0x000fe40007f5e0ff */
[----:B------:R-:W-:-:S02]  /*14580*/  SHF.R.U64 R33, R33, 0x3, RZ ;  /* 0x0000000321217819 */ /* 0x000fc400000012ff */
[----:B------:R-:W-:Y:S02]  /*14590*/  LOP3.LUT R48, R48, R181, RZ, 0x3c, !PT ;  /* 0x000000b530307212 */ /* 0x000fe400078e3cff */
[----:B------:R-:W-:Y:S02]  /*145a0*/  IADD3.X R99, RZ, R123, RZ, P1, !PT ;  /* 0x0000007bff637210 */ /* 0x000fe40000ffe4ff */
[----:B------:R-:W-:Y:S02]  /*145b0*/  LOP3.LUT R181, R64, 0x380, RZ, 0xc0, !PT ;  /* 0x0000038040b57812 */ /* 0x000fe400078ec0ff */
[C---:B------:R-:W-:Y:S02]  /*145c0*/  IADD3 R110, P3, R122.reuse, 0x4060, RZ ;  /* 0x000040607a6e7810 */ /* 0x040fe40007f7e0ff */
[----:B------:R-:W-:Y:S02]  /*145d0*/  IADD3 R36, P1, R122, 0x6060, RZ ;  /* 0x000060607a247810 */ /* 0x000fe40007f3e0ff */
[----:B------:R-:W-:Y:S01]  /*145e0*/  LOP3.LUT R60, R171, R60, RZ, 0x3c, !PT ;  /* 0x0000003cab3c7212 */ /* 0x000fe200078e3cff */
[--C-:B------:R-:W-:Y:S01]  /*145f0*/  IMAD.X R111, RZ, RZ, R123.reuse, P3 ;  /* 0x000000ffff6f7224 */ /* 0x100fe200018e067b */
[----:B------:R-:W-:Y:S01]  /*14600*/  LOP3.LUT R171, R32, 0x380, RZ, 0xc0, !PT ;  /* 0x0000038020ab7812 */ /* 0x000fe200078ec0ff */
[----:B------:R-:W-:Y:S01]  /*14610*/  IMAD.X R37, RZ, RZ, R123, P1 ;  /* 0x000000ffff257224 */ /* 0x000fe200008e067b */
[----:B------:R-:W-:-:S02]  /*14620*/  SHF.R.U64 R183, R183, 0x3, RZ ;  /* 0x00000003b7b77819 */ /* 0x000fc400000012ff */
[----:B------:R-:W-:Y:S02]  /*14630*/  LOP3.LUT R102, R169, R4, RZ, 0x3c, !PT ;  /* 0x00000004a9667212 */ /* 0x000fe400078e3cff */
[----:B------:R-:W-:Y:S02]  /*14640*/  LOP3.LUT R27, R26, 0x380, RZ, 0xc0, !PT ;  /* 0x000003801a1b7812 */ /* 0x000fe400078ec0ff */
[----:B------:R-:W-:Y:S01]  /*14650*/  LOP3.LUT R122, R33, R122, RZ, 0x3c, !PT ;  /* 0x0000007a217a7212 */ /* 0x000fe200078e3cff */
[----:B------:R-:W-:Y:S01]  /*14660*/  IMAD.X R33, RZ, RZ, R123, P2 ;  /* 0x000000ffff217224 */ /* 0x000fe200010e067b */
[----:B------:R-:W-:Y:S02]  /*14670*/  LOP3.LUT R169, R30, 0x380, RZ, 0xc0, !PT ;  /* 0x000003801ea97812 */ /* 0x000fe400078ec0ff */
[----:B------:R-:W-:Y:S02]  /*14680*/  SHF.R.U64 R181, R181, 0x3, RZ ;  /* 0x00000003b5b57819 */ /* 0x000fe400000012ff */
[----:B------:R-:W-:-:S02]  /*14690*/  IADD3.X R119, RZ, R123, RZ, P5, !PT ;  /* 0x0000007bff777210 */ /* 0x000fc40002ffe4ff */
[----:B------:R-:W-:Y:S02]  /*146a0*/  SHF.R.U64 R171, R171, 0x3, RZ ;  /* 0x00000003abab7819 */ /* 0x000fe400000012ff */
[----:B------:R-:W-:Y:S02]  /*146b0*/  LOP3.LUT R114, R183, R6, RZ, 0x3c, !PT ;  /* 0x00000006b7727212 */ /* 0x000fe400078e3cff */
[----:B------:R-:W-:Y:S02]  /*146c0*/  SHF.R.U64 R27, R27, 0x3, RZ ;  /* 0x000000031b1b7819 */ /* 0x000fe400000012ff */
[----:B------:R-:W-:Y:S02]  /*146d0*/  MOV R123, R122 ;  /* 0x0000007a007b7202 */ /* 0x000fe40000000f00 */
[----:B------:R-:W-:Y:S02]  /*146e0*/  F2FP.F16.F32.PACK_AB R4, R177, R179 ;  /* 0x000000b3b104723e */ /* 0x000fe400000000ff */
[----:B------:R-:W-:Y:S01]  /*146f0*/  F2FP.F16.F32.PACK_AB R6, R175, R178 ;  /* 0x000000b2af06723e */ /* 0x000fe200000000ff */
[----:B------:R-:W-:Y:S01]  /*14700*/  BAR.SYNC.DEFER_BLOCKING 0x1, 0x100 ;  /* 0x0044000000007b1d */ /* 0x000fe20000010000 */
[----:B------:R-:W-:-:S02]  /*14710*/  SHF.R.U64 R169, R169, 0x3, RZ ;  /* 0x00000003a9a97819 */ /* 0x000fc400000012ff */
[----:B------:R-:W-:Y:S02]  /*14720*/  LOP3.LUT R64, R181, R64, RZ, 0x3c, !PT ;  /* 0x00000040b5407212 */ /* 0x000fe400078e3cff */
[----:B------:R-:W-:Y:S02]  /*14730*/  LOP3.LUT R181, R110, 0x380, RZ, 0xc0, !PT ;  /* 0x000003806eb57812 */ /* 0x000fe400078ec0ff */
[----:B------:R-:W-:Y:S02]  /*14740*/  LOP3.LUT R106, R171, R32, RZ, 0x3c, !PT ;  /* 0x00000020ab6a7212 */ /* 0x000fe400078e3cff */
[----:B------:R-:W-:Y:S02]  /*14750*/  LOP3.LUT R118, R27, R26, RZ, 0x3c, !PT ;  /* 0x0000001a1b767212 */ /* 0x000fe400078e3cff */
[----:B------:R-:W-:Y:S02]  /*14760*/  LOP3.LUT R32, R169, R30, RZ, 0x3c, !PT ;  /* 0x0000001ea9207212 */ /* 0x000fe400078e3cff */
[----:B------:R-:W-:-:S02]  /*14770*/  MOV R122, R40 ;  /* 0x00000028007a7202 */ /* 0x000fc40000000f00 */
[----:B------:R-:W-:Y:S02]  /*14780*/  F2FP.F16.F32.PACK_AB R26, R172, R174 ;  /* 0x000000aeac1a723e */ /* 0x000fe400000000ff */
[----:B------:R-:W-:Y:S02]  /*14790*/  F2FP.F16.F32.PACK_AB R27, R39, R38 ;  /* 0x00000026271b723e */ /* 0x000fe400000000ff */
[----:B------:R-:W-:Y:S02]  /*147a0*/  MOV R45, R44 ;  /* 0x0000002c002d7202 */ /* 0x000fe40000000f00 */
[----:B------:R-:W-:Y:S02]  /*147b0*/  F2FP.F16.F32.PACK_AB R30, R163, R165 ;  /* 0x000000a5a31e723e */ /* 0x000fe400000000ff */
[----:B------:R-:W-:Y:S01]  /*147c0*/  SHF.R.U64 R181, R181, 0x3, RZ ;  /* 0x00000003b5b57819 */ /* 0x000fe200000012ff */
[----:B------:R2:W-:Y:S01]  /*147d0*/  STSM.16.M88.4 [R123], R4 ;  /* 0x000000047b007844 */ /* 0x0005e20000000200 */
[----:B------:R-:W-:-:S02]  /*147e0*/  LOP3.LUT R171, R36, 0x380, RZ, 0xc0, !PT ;  /* 0x0000038024ab7812 */ /* 0x000fc400078ec0ff */
[----:B------:R-:W-:Y:S01]  /*147f0*/  MOV R48, R48 ;  /* 0x0000003000307202 */ /* 0x000fe20000000f00 */
[----:B------:R3:W-:Y:S01]  /*14800*/  STSM.16.M88.4 [R122], R24 ;  /* 0x000000187a007844 */ /* 0x0007e20000000200 */
[----:B------:R-:W-:Y:S02]  /*14810*/  MOV R52, R52 ;  /* 0x0000003400347202 */ /* 0x000fe40000000f00 */
[----:B------:R-:W-:Y:S01]  /*14820*/  MOV R56, R56 ;  /* 0x0000003800387202 */ /* 0x000fe20000000f00 */
[----:B------:R-:W-:Y:S01]  /*14830*/  STSM.16.M88.4 [R45], R28 ;  /* 0x0000001c2d007844 */ /* 0x000fe20000000200 */
[----:B------:R-:W-:Y:S02]  /*14840*/  MOV R60, R60 ;  /* 0x0000003c003c7202 */ /* 0x000fe40000000f00 */
[----:B------:R-:W-:Y:S02]  /*14850*/  F2FP.F16.F32.PACK_AB R81, R83, R82 ;  /* 0x000000525351723e */ /* 0x000fe400000000ff */
[----:B------:R-:W-:-:S02]  /*14860*/  F2FP.F16.F32.PACK_AB R88, R89, R88 ;  /* 0x000000585958723e */ /* 0x000fc400000000ff */
[----:B------:R-:W-:Y:S02]  /*14870*/  LOP3.LUT R110, R181, R110, RZ, 0x3c, !PT ;  /* 0x0000006eb56e7212 */ /* 0x000fe400078e3cff */
[----:B--2---:R-:W-:Y:S02]  /*14880*/  F2FP.F16.F32.PACK_AB R4, R161, R164 ;  /* 0x000000a4a104723e */ /* 0x004fe400000000ff */
[----:B------:R-:W-:Y:S02]  /*14890*/  F2FP.F16.F32.PACK_AB R5, R51, R50 ;  /* 0x000000323305723e */ /* 0x000fe400000000ff */
[----:B------:R-:W-:Y:S02]  /*148a0*/  F2FP.F16.F32.PACK_AB R6, R159, R162 ;  /* 0x000000a29f06723e */ /* 0x000fe400000000ff */
[----:B------:R-:W-:Y:S02]  /*148b0*/  F2FP.F16.F32.PACK_AB R7, R55, R54 ;  /* 0x000000363707723e */ /* 0x000fe400000000ff */
[----:B------:R-:W-:-:S02]  /*148c0*/  SHF.R.U64 R171, R171, 0x3, RZ ;  /* 0x00000003abab7819 */ /* 0x000fc400000012ff */
[----:B------:R-:W-:Y:S01]  /*148d0*/  MOV R64, R64 ;  /* 0x0000004000407202 */ /* 0x000fe20000000f00 */
[----:B------:R2:W-:Y:S01]  /*148e0*/  STSM.16.M88.4 [R48], R4 ;  /* 0x0000000430007844 */ /* 0x0005e20000000200 */
[----:B------:R-:W-:Y:S02]  /*148f0*/  F2FP.F16.F32.PACK_AB R82, R85, R84 ;  /* 0x000000545552723e */ /* 0x000fe400000000ff */
[----:B------:R-:W-:Y:S01]  /*14900*/  F2FP.F16.F32.PACK_AB R83, R87, R86 ;  /* 0x000000565753723e */ /* 0x000fe200000000ff */
[----:B------:R4:W-:Y:S01]  /*14910*/  STSM.16.M88.4 [R52], R8 ;  /* 0x0000000834007844 */ /* 0x0009e20000000200 */
[----:B------:R-:W-:Y:S02]  /*14920*/  F2FP.F16.F32.PACK_AB R89, R91, R90 ;  /* 0x0000005a5b59723e */ /* 0x000fe400000000ff */
[----:B------:R-:W-:Y:S01]  /*14930*/  MOV R40, R98 ;  /* 0x0000006200287202 */ /* 0x000fe20000000f00 */
[----:B------:R0:W-:Y:S01]  /*14940*/  STSM.16.M88.4 [R56], R12 ;  /* 0x0000000c38007844 */ /* 0x0001e20000000200 */
[----:B------:R-:W-:-:S02]  /*14950*/  F2FP.F16.F32.PACK_AB R90, R93, R92 ;  /* 0x0000005c5d5a723e */ /* 0x000fc400000000ff */
[----:B------:R-:W-:Y:S01]  /*14960*/  F2FP.F16.F32.PACK_AB R91, R95, R94 ;  /* 0x0000005e5f5b723e */ /* 0x000fe200000000ff */
[----:B------:R-:W-:Y:S01]  /*14970*/  STSM.16.M88.4 [R60], R72 ;  /* 0x000000483c007844 */ /* 0x000fe20000000200 */
[----:B------:R-:W-:Y:S02]  /*14980*/  F2FP.F16.F32.PACK_AB R96, R97, R96 ;  /* 0x000000606160723e */ /* 0x000fe400000000ff */
[----:B------:R-:W-:Y:S01]  /*14990*/  MOV R102, R102 ;  /* 0x0000006600667202 */ /* 0x000fe20000000f00 */
[----:B------:R-:W-:Y:S01]  /*149a0*/  STSM.16.M88.4 [R64], R80 ;  /* 0x0000005040007844 */ /* 0x000fe20000000200 */
[----:B------:R-:W-:Y:S02]  /*149b0*/  MOV R41, R106 ;  /* 0x0000006a00297202 */ /* 0x000fe40000000f00 */
[----:B------:R-:W-:Y:S01]  /*149c0*/  F2FP.F16.F32.PACK_AB R97, R3, R0 ;  /* 0x000000000361723e */ /* 0x000fe200000000ff */
[----:B------:R-:W-:Y:S01]  /*149d0*/  STSM.16.M88.4 [R40], R88 ;  /* 0x0000005828007844 */ /* 0x000fe20000000200 */
[----:B------:R-:W-:-:S02]  /*149e0*/  F2FP.F16.F32.PACK_AB R98, R101, R100 ;  /* 0x000000646562723e */ /* 0x000fc400000000ff */
[----:B------:R-:W-:Y:S01]  /*149f0*/  F2FP.F16.F32.PACK_AB R99, R42, R34 ;  /* 0x000000222a63723e */ /* 0x000fe200000000ff */
[----:B------:R-:W-:Y:S01]  /*14a00*/  IMAD.MOV.U32 R0, RZ, RZ, RZ ;  /* 0x000000ffff007224 */ /* 0x000fe200078e00ff */
        /* <DEDUP_REMOVED lines=17> */
[----:B---3--:R-:W-:Y:S02]  /*14b20*/  F2FP.F16.F32.PACK_AB R122, R125, R124 ;  /* 0x0000007c7d7a723e */ /* 0x008fe400000000ff */
[----:B------:R-:W-:Y:S02]  /*14b30*/  F2FP.F16.F32.PACK_AB R123, R127, R126 ;  /* 0x0000007e7f7b723e */ /* 0x000fe400000000ff */
[----:B------:R-:W-:-:S02]  /*14b40*/  F2FP.F16.F32.PACK_AB R129, R131, R130 ;  /* 0x000000828381723e */ /* 0x000fc400000000ff */
[----:B------:R-:W-:Y:S01]  /*14b50*/  F2FP.F16.F32.PACK_AB R136, R137, R136 ;  /* 0x000000888988723e */ /* 0x000fe200000000ff */
[----:B------:R-:W-:Y:S01]  /*14b60*/  STSM.16.M88.4 [R44], R120 ;  /* 0x000000782c007844 */ /* 0x000fe20000000200 */
[----:B------:R-:W-:Y:S02]  /*14b70*/  ISETP.NE.U32.AND P0, PT, RZ, UR4, PT ;  /* 0x00000004ff007c0c */ /* 0x000fe4000bf05070 */
[----:B--2---:R-:W-:Y:S02]  /*14b80*/  IADD3 R4, P1, R216, UR4, RZ ;  /* 0x00000004d8047c10 */ /* 0x004fe4000ff3e0ff */
        /* <DEDUP_REMOVED lines=19> */
[----:B------:R-:W-:-:S04]  /*14cc0*/  ISETP.NE.U32.AND P6, PT, RZ, UR4, PT ;  /* 0x00000004ff007c0c */ /* 0x000fc8000bfc5070 */
[----:B------:R-:W-:Y:S01]  /*14cd0*/  ISETP.NE.AND.EX P6, PT, RZ, UR5, PT, P6 ;  /* 0x00000005ff007c0c */ /* 0x000fe2000bfc5360 */
[----:B------:R-:W-:-:S04]  /*14ce0*/  IMAD R3, R214, 0x40, R193 ;  /* 0x00000040d6037824 */ /* 0x000fc800078e02c1 */
[----:B------:R-:W-:-:S08]  /*14cf0*/  IMAD.WIDE R20, R3, 0x2, R20 ;  /* 0x0000000203147825 */ /* 0x000fd000078e0214 */
[----:B------:R-:W-:Y:S01]  /*14d00*/  @P6 IADD3 R216, P4, R216, UR4, RZ ;  /* 0x00000004d8d86c10 */ /* 0x000fe2000ff9e0ff */
[----:B------:R-:W-:Y:S02]  /*14d10*/  ULDC UR4, c[0x0][0xb88] ;  /* 0x0002e20000047ab9 */ /* 0x000fe40000000800 */
[----:B------:R-:W-:Y:S01]  /*14d20*/  IMAD.U32 R3, RZ, RZ, UR4 ;  /* 0x00000004ff037e24 */ /* 0x000fe2000f8e00ff */
[----:B------:R-:W-:Y:S01]  /*14d30*/  @P6 IADD3.X R217, R217, UR5, RZ, P4, !PT ;  /* 0x00000005d9d96c10 */ /* 0x000fe2000a7fe4ff */
[----:B------:R1:W5:Y:S01]  /*14d40*/  @P0 LDG.E R0, desc[UR54][R4.64] ;  /* 0x0000003604000981 */ /* 0x000362000c1e1900 */
[C---:B----4-:R-:W-:Y:S02]  /*14d50*/  IADD3 R9, P1, R20.reuse, 0x1000, RZ ;  /* 0x0000100014097810 */ /* 0x050fe40007f3e0ff */
[C---:B0-----:R-:W-:Y:S01]  /*14d60*/  IADD3 R13, P2, R20.reuse, 0x2000, RZ ;  /* 0x00002000140d7810 */ /* 0x041fe20007f5e0ff */
[----:B------:R0:W5:Y:S01]  /*14d70*/  @P6 LDG.E R3, desc[UR54][R216.64] ;  /* 0x00000036d8036981 */ /* 0x000162000c1e1900 */
[----:B------:R-:W-:-:S02]  /*14d80*/  IADD3 R25, P3, R20, 0x3000, RZ ;  /* 0x0000300014197810 */ /* 0x000fc40007f7e0ff */
[----:B------:R-:W-:Y:S02]  /*14d90*/  IADD3 R29, P4, R20, 0x4000, RZ ;  /* 0x00004000141d7810 */ /* 0x000fe40007f9e0ff */
[----:B------:R-:W-:Y:S02]  /*14da0*/  LOP3.LUT R8, R9, 0x380, RZ, 0xc0, !PT ;  /* 0x0000038009087812 */ /* 0x000fe400078ec0ff */
[----:B------:R-:W-:Y:S02]  /*14db0*/  LOP3.LUT R12, R13, 0x380, RZ, 0xc0, !PT ;  /* 0x000003800d0c7812 */ /* 0x000fe400078ec0ff */
[----:B------:R-:W-:Y:S02]  /*14dc0*/  LOP3.LUT R24, R25, 0x380, RZ, 0xc0, !PT ;  /* 0x0000038019187812 */ /* 0x000fe400078ec0ff */
[----:B------:R-:W-:Y:S02]  /*14dd0*/  LOP3.LUT R28, R29, 0x380, RZ, 0xc0, !PT ;  /* 0x000003801d1c7812 */ /* 0x000fe400078ec0ff */
[----:B------:R-:W-:-:S02]  /*14de0*/  SHF.R.U64 R8, R8, 0x3, RZ ;  /* 0x0000000308087819 */ /* 0x000fc400000012ff */
[----:B------:R-:W-:Y:S02]  /*14df0*/  SHF.R.U64 R12, R12, 0x3, RZ ;  /* 0x000000030c0c7819 */ /* 0x000fe400000012ff */
[----:B------:R-:W-:Y:S02]  /*14e00*/  SHF.R.U64 R24, R24, 0x3, RZ ;  /* 0x0000000318187819 */ /* 0x000fe400000012ff */
[----:B------:R-:W-:Y:S02]  /*14e10*/  SHF.R.U64 R28, R28, 0x3, RZ ;  /* 0x000000031c1c7819 */ /* 0x000fe400000012ff */
[----:B------:R-:W-:Y:S02]  /*14e20*/  IADD3 R33, P5, R20, 0x5000, RZ ;  /* 0x0000500014217810 */ /* 0x000fe40007fbe0ff */
[----:B------:R-:W-:Y:S02]  /*14e30*/  LOP3.LUT R8, R8, R9, RZ, 0x3c, !PT ;  /* 0x0000000908087212 */ /* 0x000fe400078e3cff */
[----:B------:R-:W-:Y:S01]  /*14e40*/  LOP3.LUT R12, R12, R13, RZ, 0x3c, !PT ;  /* 0x0000000d0c0c7212 */ /* 0x000fe200078e3cff */
[--C-:B------:R-:W-:Y:S01]  /*14e50*/  IMAD.X R13, RZ, RZ, R21.reuse, P2 ;  /* 0x000000ffff0d7224 */ /* 0x100fe200010e0615 */
[----:B------:R-:W-:Y:S01]  /*14e60*/  LOP3.LUT R24, R24, R25, RZ, 0x3c, !PT ;  /* 0x0000001918187212 */ /* 0x000fe200078e3cff */
[--C-:B------:R-:W-:Y:S01]  /*14e70*/  IMAD.X R25, RZ, RZ, R21.reuse, P3 ;  /* 0x000000ffff197224 */ /* 0x100fe200018e0615 */
[----:B------:R-:W-:Y:S01]  /*14e80*/  LOP3.LUT R28, R28, R29, RZ, 0x3c, !PT ;  /* 0x0000001d1c1c7212 */ /* 0x000fe200078e3cff */
[----:B------:R-:W-:Y:S01]  /*14e90*/  IMAD.X R29, RZ, RZ, R21, P4 ;  /* 0x000000ffff1d7224 */ /* 0x000fe200020e0615 */
[----:B------:R-:W-:-:S02]  /*14ea0*/  P2R R7, PR, RZ, 0x20 ;  /* 0x00000020ff077803 */ /* 0x000fc40000000000 */
[----:B------:R-:W-:Y:S02]  /*14eb0*/  IADD3.X R9, RZ, R21, RZ, P1, !PT ;  /* 0x00000015ff097210 */ /* 0x000fe40000ffe4ff */
[C---:B------:R-:W-:Y:S02]  /*14ec0*/  IADD3 R37, P1, R20.reuse, 0x6000, RZ ;  /* 0x0000600014257810 */ /* 0x040fe40007f3e0ff */
[C---:B-1----:R-:W-:Y:S02]  /*14ed0*/  IADD3 R41, P2, R20.reuse, 0x7000, RZ ;  /* 0x0000700014297810 */ /* 0x042fe40007f5e0ff */
[C---:B------:R-:W-:Y:S02]  /*14ee0*/  IADD3 R45, P3, R20.reuse, 0x8000, RZ ;  /* 0x00008000142d7810 */ /* 0x040fe40007f7e0ff */
[C---:B------:R-:W-:Y:S02]  /*14ef0*/  IADD3 R49, P4, R20.reuse, 0x9000, RZ ;  /* 0x0000900014317810 */ /* 0x040fe40007f9e0ff */
[----:B------:R-:W-:-:S02]  /*14f00*/  IADD3 R53, P5, R20, 0xa000, RZ ;  /* 0x0000a00014357810 */ /* 0x000fc40007fbe0ff */
[----:B--2---:R-:W-:Y:S02]  /*14f10*/  LOP3.LUT R32, R33, 0x380, RZ, 0xc0, !PT ;  /* 0x0000038021207812 */ /* 0x004fe400078ec0ff */
[----:B---3--:R-:W-:Y:S02]  /*14f20*/  LOP3.LUT R36, R37, 0x380, RZ, 0xc0, !PT ;  /* 0x0000038025247812 */ /* 0x008fe400078ec0ff */
        /* <DEDUP_REMOVED lines=16> */
[----:B0-----:R-:W-:Y:S06]  /*15030*/  @P6 BRA `(.L_x_4319) ;  /* 0x0000000000106947 */ /* 0x001fec0003800000 */
[----:B------:R-:W-:Y:S05]  /*15040*/  @!P0 BRA `(.L_x_4319) ;  /* 0x00000000000c8947 */ /* 0x000fea0003800000 */
[----:B------:R-:W2:Y:S04]  /*15050*/  LDG.E R6, desc[UR54][R4.64] ;  /* 0x0000003604067981 */ /* 0x000ea8000c1e1900 */
[----:B-----5:R-:W2:Y:S02]  /*15060*/  LDG.E R3, desc[UR54][R4.64+0x4] ;  /* 0x0000043604037981 */ /* 0x020ea4000c1e1900 */
[----:B--2---:R-:W-:-:S07]  /*15070*/  IADD3 R3, -R6, R3, RZ ;  /* 0x0000000306037210 */ /* 0x004fce0007ffe1ff */
.L_x_4319:
        /* <DEDUP_REMOVED lines=19> */
[----:B0-----:R-:W-:Y:S02]  /*151b0*/  ISETP.NE.AND P5, PT, R4, RZ, PT ;  /* 0x000000ff0400720c */ /* 0x001fe40003fa5270 */
        /* <DEDUP_REMOVED lines=12> */
[----:B------:R-:W-:Y:S01]  /*15280*/  IMAD.X R65, RZ, RZ, R21, P2 ;  /* 0x000000ffff417224 */ /* 0x000fe200010e0615 */
[----:B------:R-:W-:-:S02]  /*15290*/  LOP3.LUT R68, R68, R69, RZ, 0x3c, !PT ;  /* 0x0000004544447212 */ /* 0x000fc400078e3cff */
        /* <DEDUP_REMOVED lines=15> */
[----:B------:R-:W-:Y:S01]  /*15390*/  IMAD.IADD R5, R5, 0x1, R7 ;  /* 0x0000000105057824 */ /* 0x000fe200078e0207 */
[----:B------:R-:W-:Y:S01]  /*153a0*/  IADD3 R7, -R194, RZ, RZ ;  /* 0x000000ffc2077210 */ /* 0x000fe20007ffe1ff */
        /* <DEDUP_REMOVED lines=8> */
[----:B------:R-:W-:Y:S01]  /*15430*/  ISETP.GE.OR P1, PT, R14, R3, P0 ;  /* 0x000000030e00720c */ /* 0x000fe20000726670 */
[----:B------:R-:W-:Y:S01]  /*15440*/  ULDC.64 UR4, c[0x0][0xc40] ;  /* 0x0003100000047ab9 */ /* 0x000fe20000000a00 */
[----:B------:R-:W-:Y:S02]  /*15450*/  IADD3.X R7, R7, R5, R11, P2, !PT ;  /* 0x0000000507077210 */ /* 0x000fe400017fe40b */
[----:B------:R-:W-:Y:S02]  /*15460*/  ISETP.GE.OR P0, PT, R6, R3, P0 ;  /* 0x000000030600720c */ /* 0x000fe40000706670 */
[----:B------:R-:W-:-:S04]  /*15470*/  LEA R4, P2, R10, UR4, 0x2 ;  /* 0x000000040a047c11 */ /* 0x000fc8000f8410ff */
[----:B------:R-:W-:-:S05]  /*15480*/  LEA.HI.X R5, R10, UR5, R7, 0x2, P2 ;  /* 0x000000050a057c11 */ /* 0x000fca00090f1407 */
[----:B------:R0:W-:Y:S04]  /*15490*/  @!P1 STG.E desc[UR54][R4.64], R166 ;  /* 0x000000a604009986 */ /* 0x0001e8000c101936 */
[----:B------:R0:W-:Y:S02]  /*154a0*/  @!P0 STG.E desc[UR54][R4.64+0x20], R167 ;  /* 0x000020a704008986 */ /* 0x0001e4000c101936 */
.L_x_4320:
[----:B------:R-:W1:Y:S01]  /*154b0*/  LDC R87, c[0x0][0xb8c] ;  /* 0x0002e300ff577b82 */ /* 0x000e620000000800 */
[----:B0-----:R0:W5:Y:S01]  /*154c0*/  LD.E.128 R4, desc[UR54][R20.64] ;  /* 0x0000003614047980 */ /* 0x001162000c101d00 */
[----:B------:R-:W-:Y:S02]  /*154d0*/  ULDC.64 UR4, c[0x0][0xba0] ;  /* 0x0002e80000047ab9 */ /* 0x000fe40000000a00 */
[----:B------:R-:W-:Y:S01]  /*154e0*/  IMAD R77, R77, UR4, RZ ;  /* 0x000000044d4d7c24 */ /* 0x000fe2000f8e02ff */
[----:B------:R-:W-:Y:S01]  /*154f0*/  IADD3 R82, R193, 0x40, RZ ;  /* 0x00000040c1527810 */ /* 0x000fe20007ffe0ff */
[----:B------:R-:W5:Y:S04]  /*15500*/  LD.E.128 R8, desc[UR54][R8.64] ;  /* 0x0000003608087980 */ /* 0x000f68000c101d00 */
[----:B------:R-:W5:Y:S01]  /*15510*/  LD.E.128 R12, desc[UR54][R12.64] ;  /* 0x000000360c0c7980 */ /* 0x000f62000c101d00 */
[--C-:B0-----:R-:W-:Y:S01]  /*15520*/  SHF.R.S32.HI R21, RZ, 0x1f, R193.reuse ;  /* 0x0000001fff157819 */ /* 0x101fe200000114c1 */
[----:B------:R-:W-:-:S02]  /*15530*/  IMAD.MOV.U32 R20, RZ, RZ, R193 ;  /* 0x000000ffff147224 */ /* 0x000fc400078e00c1 */
[C---:B------:R-:W-:Y:S01]  /*15540*/  IMAD R77, R0.reuse, UR5, R77 ;  /* 0x00000005004d7c24 */ /* 0x040fe2000f8e024d */
[----:B------:R-:W5:Y:S01]  /*15550*/  LD.E.128 R24, desc[UR54][R24.64] ;  /* 0x0000003618187980 */ /* 0x000f62000c101d00 */
[----:B------:R-:W-:Y:S01]  /*15560*/  IMAD.WIDE.U32 R20, R0, UR4, R20 ;  /* 0x0000000400147c25 */ /* 0x000fe2000f8e0014 */
[----:B------:R-:W-:Y:S02]  /*15570*/  ULDC.64 UR4, c[0x0][0xbe0] ;  /* 0x0002f80000047ab9 */ /* 0x000fe40000000a00 */
[----:B------:R-:W5:Y:S01]  /*15580*/  LD.E.128 R28, desc[UR54][R28.64] ;  /* 0x000000361c1c7980 */ /* 0x000f62000c101d00 */
[----:B------:R-:W-:Y:S02]  /*15590*/  IMAD R3, R220, -0x40, R3 ;  /* 0xffffffc0dc037824 */ /* 0x000fe400078e0203 */
[----:B------:R-:W-:Y:S01]  /*155a0*/  VIADD R0, R214, 0x20 ;  /* 0x00000020d6007836 */ /* 0x000fe20000000000 */
[----:B------:R-:W5:Y:S01]  /*155b0*/  LD.E.128 R32, desc[UR54][R32.64] ;  /* 0x0000003620207980 */ /* 0x000f62000c101d00 */
[----:B-1----:R-:W-:-:S03]  /*155c0*/  ISETP.GE.AND P3, PT, R82, R87, PT ;  /* 0x000000575200720c */ /* 0x002fc60003f66270 */
[----:B------:R-:W5:Y:S01]  /*155d0*/  LD.E.128 R36, desc[UR54][R36.64] ;  /* 0x0000003624247980 */ /* 0x000f62000c101d00 */
[----:B------:R-:W-:-:S03]  /*155e0*/  ISETP.GE.AND P0, PT, R0, R3, PT ;  /* 0x000000030000720c */ /* 0x000fc60003f06270 */
[----:B------:R-:W5:Y:S01]  /*155f0*/  LD.E.128 R40, desc[UR54][R40.64] ;  /* 0x0000003628287980 */ /* 0x000f62000c101d00 */
[----:B------:R-:W-:-:S03]  /*15600*/  ISETP.GE.AND P1, PT, R214, R3, PT ;  /* 0x00000003d600720c */ /* 0x000fc60003f26270 */
[----:B------:R-:W5:Y:S01]  /*15610*/  LD.E.128 R44, desc[UR54][R44.64] ;  /* 0x000000362c2c7980 */ /* 0x000f62000c101d00 */
[----:B------:R-:W-:-:S03]  /*15620*/  ISETP.GE.AND P2, PT, R193, R87, PT ;  /* 0x00000057c100720c */ /* 0x000fc60003f46270 */
[----:B------:R-:W5:Y:S01]  /*15630*/  LD.E.128 R48, desc[UR54][R48.64] ;  /* 0x0000003630307980 */ /* 0x000f62000c101d00 */
[----:B------:R-:W-:-:S03]  /*15640*/  SEL R3, RZ, 0xffffffff, P3 ;  /* 0xffffffffff037807 */ /* 0x000fc60001800000 */
[----:B------:R-:W5:Y:S01]  /*15650*/  LD.E.128 R52, desc[UR54][R52.64] ;  /* 0x0000003634347980 */ /* 0x000f62000c101d00 */
[----:B------:R-:W-:-:S03]  /*15660*/  VIADD R83, R193, 0x80 ;  /* 0x00000080c1537836 */ /* 0x000fc60000000000 */
[----:B------:R-:W5:Y:S01]  /*15670*/  LD.E.128 R56, desc[UR54][R56.64] ;  /* 0x0000003638387980 */ /* 0x000f62000c101d00 */
[----:B------:R-:W-:-:S03]  /*15680*/  VIADD R84, R193, 0xc0 ;  /* 0x000000c0c1547836 */ /* 0x000fc60000000000 */
[----:B------:R-:W5:Y:S04]  /*15690*/  LD.E.128 R60, desc[UR54][R60.64] ;  /* 0x000000363c3c7980 */ /* 0x000f68000c101d00 */
[----:B------:R-:W5:Y:S04]  /*156a0*/  LD.E.128 R64, desc[UR54][R64.64] ;  /* 0x0000003640407980 */ /* 0x000f68000c101d00 */
[----:B------:R-:W5:Y:S04]  /*156b0*/  LD.E.128 R68, desc[UR54][R68.64] ;  /* 0x0000003644447980 */ /* 0x000f68000c101d00 */
[----:B------:R-:W5:Y:S01]  /*156c0*/  LD.E.128 R72, desc[UR54][R72.64] ;  /* 0x0000003648487980 */ /* 0x000f62000c101d00 */
[----:B------:R-:W-:Y:S01]  /*156d0*/  IMAD.IADD R21, R21, 0x1, R77 ;  /* 0x0000000115157824 */ /* 0x000fe200078e024d */
[----:B------:R-:W-:Y:S01]  /*156e0*/  SEL R0, RZ, 0x1, P2 ;  /* 0x00000001ff007807 */ /* 0x000fe20001000000 */
[----:B------:R-:W-:Y:S01]  /*156f0*/  IMAD R76, R76, UR4, RZ ;  /* 0x000000044c4c7c24 */ /* 0x000fe2000f8e02ff */
[----:B------:R-:W-:Y:S01]  /*15700*/  @!PT LDS RZ, [RZ] ;  /* 0x00000000fffff984 */ /* 0x000fe20000000800 */
[----:B------:R-:W-:Y:S01]  /*15710*/  @!PT LDS RZ, [RZ] ;  /* 0x00000000fffff984 */ /* 0x000fe20000000800 */
[----:B------:R-:W-:Y:S01]  /*15720*/  @!PT LDS RZ, [RZ] ;  /* 0x00000000fffff984 */ /* 0x000fe20000000800 */
[----:B------:R-:W-:Y:S01]  /*15730*/  @!PT LDS RZ, [RZ] ;  /* 0x00000000fffff984 */ /* 0x000fe20000000800 */
[----:B------:R0:W-:Y:S06]  /*15740*/  MEMBAR.ALL.CTA ;  /* 0x0000000000007992 */ /* 0x0001ec0000008000 */
[----:B0-----:R-:W0:Y:S01]  /*15750*/  FENCE.VIEW.ASYNC.S ;  /* 0x00000000000073c6 */ /* 0x001e220000000000 */
[----:B------:R-:W-:Y:S01]  /*15760*/  SHF.L.U32 R3, R3, 0x1, RZ ;  /* 0x0000000103037819 */ /* 0x000fe200000006ff */
[----:B------:R-:W-:Y:S01]  /*15770*/  IMAD.WIDE.U32 R20, R213, UR4, R20 ;  /* 0x00000004d5147c25 */ /* 0x000fe2000f8e0014 */
[-C--:B------:R-:W-:Y:S01]  /*15780*/  ISETP.GE.AND P2, PT, R83, R87.reuse, PT ;  /* 0x000000575300720c */ /* 0x080fe20003f46270 */
[----:B------:R-:W-:Y:S01]  /*15790*/  BSSY B1, `(.L_x_4321) ;  /* 0x000003c000017945 */ /* 0x000fe20003800000 */
[-C--:B------:R-:W-:Y:S01]  /*157a0*/  ISETP.GE.AND P3, PT, R84, R87.reuse, PT ;  /* 0x000000575400720c */ /* 0x080fe20003f66270 */
[----:B------:R-:W-:Y:S01]  /*157b0*/  IMAD R77, R213, UR5, R76 ;  /* 0x00000005d54d7c24 */ /* 0x000fe2000f8e024c */
[----:B------:R-:W-:Y:S01]  /*157c0*/  LOP3.LUT R0, R3, 0x2, R0, 0xe2, !PT ;  /* 0x0000000203007812 */ /* 0x000fe200078ee200 */
[C---:B------:R-:W-:Y:S01]  /*157d0*/  VIADD R85, R193.reuse, 0x100 ;  /* 0x00000100c1557836 */ /* 0x040fe20000000000 */
[----:B------:R-:W-:Y:S01]  /*157e0*/  SEL R3, RZ, 0x4, P2 ;  /* 0x00000004ff037807 */ /* 0x000fe20001000000 */
[----:B------:R-:W-:Y:S01]  /*157f0*/  VIADD R86, R193, 0x140 ;  /* 0x00000140c1567836 */ /* 0x000fe20000000000 */
[----:B------:R-:W-:Y:S01]  /*15800*/  SEL R76, RZ, 0x8, P3 ;  /* 0x00000008ff4c7807 */ /* 0x000fe20001800000 */
[----:B------:R-:W-:Y:S01]  /*15810*/  IMAD.IADD R21, R21, 0x1, R77 ;  /* 0x0000000115157824 */ /* 0x000fe200078e024d */
[-C--:B------:R-:W-:Y:S01]  /*15820*/  ISETP.GE.AND P2, PT, R85, R87.reuse, PT ;  /* 0x000000575500720c */ /* 0x080fe20003f46270 */
[C---:B------:R-:W-:Y:S01]  /*15830*/  VIADD R77, R193.reuse, 0x180 ;  /* 0x00000180c14d7836 */ /* 0x040fe20000000000 */
[----:B------:R-:W-:Y:S01]  /*15840*/  LOP3.LUT R3, R76, R0, R3, 0xfe, !PT ;  /* 0x000000004c037212 */ /* 0x000fe200078efe03 */
[----:B------:R-:W-:Y:S01]  /*15850*/  VIADD R78, R193, 0x1c0 ;  /* 0x000001c0c14e7836 */ /* 0x000fe20000000000 */
[----:B------:R-:W-:Y:S01]  /*15860*/  ISETP.GE.AND P3, PT, R86, R87, PT ;  /* 0x000000575600720c */ /* 0x000fe20003f66270 */
[----:B------:R-:W-:Y:S01]  /*15870*/  ULDC.64 UR4, c[0x0][0xbe8] ;  /* 0x0002fa0000047ab9 */ /* 0x000fe20000000a00 */
[----:B------:R-:W-:-:S02]  /*15880*/  IADD3 R0, R2, 0x38820, RZ ;  /* 0x0003882002007810 */ /* 0x000fc40007ffe0ff */
[----:B------:R-:W-:Y:S02]  /*15890*/  ISETP.GE.AND P4, PT, R77, R87, PT ;  /* 0x000000574d00720c */ /* 0x000fe40003f86270 */
[----:B------:R-:W-:Y:S02]  /*158a0*/  SEL R76, RZ, 0x10, P2 ;  /* 0x00000010ff4c7807 */ /* 0x000fe40001000000 */
[----:B------:R-:W-:Y:S02]  /*158b0*/  SEL R77, RZ, 0x20, P3 ;  /* 0x00000020ff4d7807 */ /* 0x000fe40001800000 */
[----:B------:R-:W-:Y:S02]  /*158c0*/  PRMT R0, RZ, 0x654, R0 ;  /* 0x00000654ff007816 */ /* 0x000fe40000000000 */
[----:B------:R-:W-:Y:S01]  /*158d0*/  LOP3.LUT R3, R77, R3, R76, 0xfe, !PT ;  /* 0x000000034d037212 */ /* 0x000fe200078efe4c */
[----:B------:R-:W-:Y:S01]  /*158e0*/  IMAD R76, R221, UR4, RZ ;  /* 0x00000004dd4c7c24 */ /* 0x000fe2000f8e02ff */
[----:B0-----:R0:W-:Y:S01]  /*158f0*/  SYNCS.ARRIVE.TRANS64.RED.A1T0 RZ, [R0+URZ], RZ ;  /* 0x000000ff00ff79a7 */ /* 0x0011e2000810043f */
[----:B------:R-:W-:-:S02]  /*15900*/  ISETP.GE.AND P2, PT, R78, R87, PT ;  /* 0x000000574e00720c */ /* 0x000fc40003f46270 */
[----:B------:R-:W-:Y:S01]  /*15910*/  SHF.R.S32.HI R215, RZ, 0x1f, R214 ;  /* 0x0000001fffd77819 */ /* 0x000fe200000114d6 */
[C---:B------:R-:W-:Y:S02]  /*15920*/  IMAD R81, R79.reuse, UR5, R76 ;  /* 0x000000054f517c24 */ /* 0x040fe4000f8e024c */
[----:B------:R-:W-:Y:S01]  /*15930*/  IMAD.WIDE.U32 R78, R79, UR4, R20 ;  /* 0x000000044f4e7c25 */ /* 0x000fe2000f8e0014 */
[----:B0-----:R-:W-:-:S03]  /*15940*/  SEL R0, RZ, 0x40, P4 ;  /* 0x00000040ff007807 */ /* 0x001fc60002000000 */
[----:B------:R-:W-:Y:S01]  /*15950*/  IMAD.WIDE R76, R220, 0x40, R214 ;  /* 0x00000040dc4c7825 */ /* 0x000fe200078e02d6 */
[----:B------:R-:W-:Y:S02]  /*15960*/  LOP3.LUT R0, R3, R0, RZ, 0xfc, !PT ;  /* 0x0000000003007212 */ /* 0x000fe400078efcff */
[----:B------:R-:W-:Y:S01]  /*15970*/  SEL R3, RZ, 0x80, P2 ;  /* 0x00000080ff037807 */ /* 0x000fe20001000000 */
[----:B------:R-:W-:-:S03]  /*15980*/  IMAD.IADD R89, R79, 0x1, R81 ;  /* 0x000000014f597824 */ /* 0x000fc600078e0251 */
        /* <DEDUP_REMOVED lines=28> */
.L_x_4322:
[----:B------:R-:W-:Y:S05]  /*15b50*/  BSYNC B1 ;  /* 0x0000000000017941 */ /* 0x000fea0003800000 */
.L_x_4321:
[----:B------:R-:W-:Y:S05]  /*15b60*/  @P0 BRA `(.L_x_4323) ;  /* 0x0000000c00040947 */ /* 0x000fea0003800000 */
[----:B0----5:R-:W-:Y:S01]  /*15b70*/  IADD3 R7, P0, R76, 0x20, RZ ;  /* 0x000000204c077810 */ /* 0x021fe20007f1e0ff */
[----:B------:R-:W-:Y:S01]  /*15b80*/  ULDC.64 UR4, c[0x0][0xbd8] ;  /* 0x0002f60000047ab9 */ /* 0x000fe20000000a00 */
[----:B------:R-:W-:Y:S01]  /*15b90*/  IMAD.MOV.U32 R4, RZ, RZ, R78 ;  /* 0x000000ffff047224 */ /* 0x000fe200078e004e */
[----:B------:R-:W-:Y:S01]  /*15ba0*/  ISETP.GE.AND P4, PT, R82, R87, PT ;  /* 0x000000575200720c */ /* 0x000fe20003f86270 */
        /* <DEDUP_REMOVED lines=26> */
.L_x_4318:
        /* <DEDUP_REMOVED lines=16> */
[----:B------:R-:W-:Y:S01]  /*15e50*/  ISETP.GT.AND P2, PT, R234, 0x3f, PT ;  /* 0x0000003fea00780c */ /* 0x000fe20003f44270 */
[----:B------:R-:W-:-:S12]  /*15e60*/  @P1 BRA `(.L_x_4324) ;  /* 0x0000000000101947 */ /* 0x000fd80003800000 */
[----:B------:R-:W-:Y:S05]  /*15e70*/  @!P0 BRA `(.L_x_4324) ;  /* 0x00000000000c8947 */ /* 0x000fea0003800000 */
[----:B------:R-:W4:Y:S04]  /*15e80*/  LDG.E R0, desc[UR54][R4.64] ;  /* 0x0000003604007981 */ /* 0x000f28000c1e1900 */
[----:B-----5:R-:W4:Y:S02]  /*15e90*/  LDG.E R3, desc[UR54][R4.64+0x4] ;  /* 0x0000043604037981 */ /* 0x020f24000c1e1900 */
[----:B----4-:R-:W-:-:S07]  /*15ea0*/  IMAD.IADD R3, R3, 0x1, -R0 ;  /* 0x0000000103037824 */ /* 0x010fce00078e0a00 */
.L_x_4324:
[----:B------:R-:W-:Y:S01]  /*15eb0*/  BSSY B1, `(.L_x_4325) ;  /* 0x000001d000017945 */ /* 0x000fe20003800000 */
[----:B------:R-:W-:Y:S02]  /*15ec0*/  SHF.R.S32.HI R10, RZ, 0x1f, R213 ;  /* 0x0000001fff0a7819 */ /* 0x000fe400000114d5 */
[----:B------:R-:W-:Y:S02]  /*15ed0*/  SHF.R.S32.HI R12, RZ, 0x1f, R193 ;  /* 0x0000001fff0c7819 */ /* 0x000fe400000114c1 */
[----:B------:R-:W-:Y:S02]  /*15ee0*/  SEL R11, R218, RZ, !P0 ;  /* 0x000000ffda0b7207 */ /* 0x000fe40004000000 */
[----:B------:R-:W-:Y:S02]  /*15ef0*/  SEL R221, R221, RZ, !P0 ;  /* 0x000000ffdddd7207 */ /* 0x000fe40004000000 */
[----:B-----5:R-:W-:Y:S01]  /*15f00*/  SHF.R.S32.HI R8, RZ, 0x1f, R9 ;  /* 0x0000001fff087819 */ /* 0x020fe20000011409 */
[----:B------:R-:W-:Y:S06]  /*15f10*/  @P2 BRA `(.L_x_4326) ;  /* 0x0000000000582947 */ /* 0x000fec0003800000 */
[----:B------:R-:W4:Y:S02]  /*15f20*/  S2R R0, SR_TID.X ;  /* 0x0000000000007919 */ /* 0x000f240000002100 */
[----:B----4-:R-:W-:-:S04]  /*15f30*/  IMAD R0, R220, 0x40, R0 ;  /* 0x00000040dc007824 */ /* 0x010fc800078e0200 */
[----:B------:R-:W-:-:S05]  /*15f40*/  VIADD R0, R0, 0xffffff80 ;  /* 0xffffff8000007836 */ /* 0x000fca0000000000 */
[----:B------:R-:W-:-:S13]  /*15f50*/  ISETP.GE.AND P0, PT, R0, R3, PT ;  /* 0x000000030000720c */ /* 0x000fda0003f06270 */
[----:B------:R-:W-:Y:S05]  /*15f60*/  @P0 BRA `(.L_x_4326) ;  /* 0x0000000000440947 */ /* 0x000fea0003800000 */
[----:B---3--:R-:W-:Y:S01]  /*15f70*/  IADD3 R4, P0, R0, R9, RZ ;  /* 0x0000000900047210 */ /* 0x008fe20007f1e0ff */
        /* <DEDUP_REMOVED lines=16> */
.L_x_4326:
[----:B------:R-:W-:Y:S05]  /*16080*/  BSYNC B1 ;  /* 0x0000000000017941 */ /* 0x000fea0003800000 */
.L_x_4325:
[----:B------:R-:W-:Y:S01]  /*16090*/  ULDC.64 UR4, c[0x0][0xba0] ;  /* 0x0002e80000047ab9 */ /* 0x000fe20000000a00 */
[----:B---3--:R-:W-:Y:S01]  /*160a0*/  IMAD.MOV.U32 R4, RZ, RZ, R193 ;  /* 0x000000ffff047224 */ /* 0x008fe200078e00c1 */
[CC--:B--2---:R-:W-:Y:S01]  /*160b0*/  ISETP.GE.AND P2, PT, R193.reuse, R14.reuse, PT ;  /* 0x0000000ec100720c */ /* 0x0c4fe20003f46270 */
[----:B----4-:R-:W-:Y:S01]  /*160c0*/  IMAD.MOV.U32 R5, RZ, RZ, R12 ;  /* 0x000000ffff057224 */ /* 0x010fe200078e000c */
[----:B------:R-:W-:Y:S01]  /*160d0*/  IADD3 R21, R193, 0xc0, RZ ;  /* 0x000000c0c1157810 */ /* 0x000fe20007ffe0ff */
[----:B------:R-:W-:Y:S01]  /*160e0*/  IMAD R0, R8, UR4, RZ ;  /* 0x0000000408007c24 */ /* 0x000fe2000f8e02ff */
[----:B------:R-:W-:Y:S01]  /*160f0*/  BSSY B1, `(.L_x_4327) ;  /* 0x000004b000017945 */ /* 0x000fe20003800000 */
[----:B------:R-:W-:Y:S01]  /*16100*/  IMAD.WIDE.U32 R4, R9, UR4, R4 ;  /* 0x0000000409047c25 */ /* 0x000fe2000f8e0004 */
[----:B------:R-:W-:-:S03]  /*16110*/  ISETP.GE.AND P3, PT, R21, R14, PT ;  /* 0x0000000e1500720c */ /* 0x000fc60003f66270 */
[----:B------:R-:W-:Y:S01]  /*16120*/  IMAD R9, R9, UR5, R0 ;  /* 0x0000000509097c24 */ /* 0x000fe2000f8e0200 */
[----:B------:R-:W-:Y:S01]  /*16130*/  ULDC.64 UR4, c[0x0][0xbe0] ;  /* 0x0002f80000047ab9 */ /* 0x000fe20000000a00 */
[----:B------:R-:W-:Y:S02]  /*16140*/  VIADD R13, R193, 0x40 ;  /* 0x00000040c10d7836 */ /* 0x000fe40000000000 */
[----:B------:R-:W-:Y:S01]  /*16150*/  IMAD R0, R10, UR4, RZ ;  /* 0x000000040a007c24 */ /* 0x000fe2000f8e02ff */
[----:B------:R-:W-:Y:S01]  /*16160*/  IADD3 R5, R5, R9, RZ ;  /* 0x0000000905057210 */ /* 0x000fe20007ffe0ff */
[----:B------:R-:W-:Y:S01]  /*16170*/  IMAD R3, R220, -0x40, R3 ;  /* 0xffffffc0dc037824 */ /* 0x000fe200078e0203 */
[-C--:B------:R-:W-:Y:S01]  /*16180*/  ISETP.GE.AND P0, PT, R13, R14.reuse, PT ;  /* 0x0000000e0d00720c */ /* 0x080fe20003f06270 */
[----:B------:R-:W-:Y:S02]  /*16190*/  IMAD R7, R213, UR5, R0 ;  /* 0x00000005d5077c24 */ /* 0x000fe4000f8e0200 */
[C---:B------:R-:W-:Y:S01]  /*161a0*/  VIADD R0, R214.reuse, 0x20 ;  /* 0x00000020d6007836 */ /* 0x040fe20000000000 */
[----:B------:R-:W-:Y:S01]  /*161b0*/  SEL R6, RZ, 0xffffffff, P0 ;  /* 0xffffffffff067807 */ /* 0x000fe20000000000 */
        /* <DEDUP_REMOVED lines=15> */
[-C--:B------:R-:W-:Y:S01]  /*162b0*/  ISETP.GE.AND P2, PT, R25, R14.reuse, PT ;  /* 0x0000000e1900720c */ /* 0x080fe20003f46270 */
[----:B------:R-:W-:Y:S01]  /*162c0*/  VIADD R9, R193, 0x1c0 ;  /* 0x000001c0c1097836 */ /* 0x000fe20000000000 */
[----:B------:R-:W-:-:S02]  /*162d0*/  ISETP.GE.AND P3, PT, R27, R14, PT ;  /* 0x0000000e1b00720c */ /* 0x000fc40003f66270 */
[----:B------:R-:W-:Y:S02]  /*162e0*/  ISETP.GE.AND P4, PT, R7, R14, PT ;  /* 0x0000000e0700720c */ /* 0x000fe40003f86270 */
[----:B------:R-:W-:Y:S01]  /*162f0*/  LOP3.LUT R3, R6, R0, R3, 0xfe, !PT ;  /* 0x0000000006037212 */ /* 0x000fe200078efe03 */
[----:B------:R-:W-:Y:S01]  /*16300*/  IMAD R0, R221, UR4, RZ ;  /* 0x00000004dd007c24 */ /* 0x000fe2000f8e02ff */
[----:B------:R-:W-:Y:S02]  /*16310*/  SEL R6, RZ, 0x10, P2 ;  /* 0x00000010ff067807 */ /* 0x000fe40001000000 */
[----:B------:R-:W-:Y:S02]  /*16320*/  SEL R7, RZ, 0x20, P3 ;  /* 0x00000020ff077807 */ /* 0x000fe40001800000 */
[----:B------:R-:W-:Y:S02]  /*16330*/  SEL R8, RZ, 0x40, P4 ;  /* 0x00000040ff087807 */ /* 0x000fe40002000000 */
[----:B------:R-:W-:Y:S01]  /*16340*/  LOP3.LUT R29, R7, R3, R6, 0xfe, !PT ;  /* 0x00000003071d7212 */ /* 0x000fe200078efe06 */
[----:B------:R-:W-:Y:S01]  /*16350*/  IMAD R3, R11, UR5, R0 ;  /* 0x000000050b037c24 */ /* 0x000fe2000f8e0200 */
[----:B------:R-:W-:Y:S01]  /*16360*/  ISETP.GE.AND P2, PT, R9, R14, PT ;  /* 0x0000000e0900720c */ /* 0x000fe20003f46270 */
[----:B------:R-:W-:Y:S01]  /*16370*/  IMAD.WIDE.U32 R6, R11, UR4, R4 ;  /* 0x000000040b067c25 */ /* 0x000fe2000f8e0004 */
[----:B------:R-:W-:-:S02]  /*16380*/  LOP3.LUT R29, R29, R8, RZ, 0xfc, !PT ;  /* 0x000000081d1d7212 */ /* 0x000fc400078efcff */
[----:B------:R-:W-:Y:S01]  /*16390*/  SHF.R.S32.HI R9, RZ, 0x1f, R214 ;  /* 0x0000001fff097819 */ /* 0x000fe200000114d6 */
[----:B------:R-:W-:Y:S01]  /*163a0*/  IMAD.IADD R11, R7, 0x1, R3 ;  /* 0x00000001070b7824 */ /* 0x000fe200078e0203 */
[----:B------:R-:W-:Y:S02]  /*163b0*/  MOV R8, R214 ;  /* 0x000000d600087202 */ /* 0x000fe40000000f00 */
[----:B------:R-:W-:-:S03]  /*163c0*/  SEL R0, RZ, 0x80, P2 ;  /* 0x00000080ff007807 */ /* 0x000fc60001000000 */
        /* <DEDUP_REMOVED lines=16> */
[----:B------:R-:W-:-:S04]  /*164d0*/  LEA R30, P1, R4, UR4, 0x1 ;  /* 0x00000004041e7c11 */ /* 0x000fc8000f8208ff */
        /* <DEDUP_REMOVED lines=12> */
.L_x_4328:
[----:B------:R-:W-:Y:S05]  /*165a0*/  BSYNC B1 ;  /* 0x0000000000017941 */ /* 0x000fea0003800000 */
.L_x_4327:
        /* <DEDUP_REMOVED lines=29> */
.L_x_4323:
[----:B------:R-:W-:Y:S05]  /*16780*/  BSYNC B0 ;  /* 0x0000000000007941 */ /* 0x000fea0003800000 */
.L_x_4317:
[----:B------:R-:W-:Y:S02]  /*16790*/  ULDC UR4, c[0x0][0xd14] ;  /* 0x0003450000047ab9 */ /* 0x000fe40000000800 */
[----:B-1----:R-:W-:-:S13]  /*167a0*/  ISETP.GE.AND P0, PT, R187, UR4, PT ;  /* 0x00000004bb007c0c */ /* 0x002fda000bf06270 */
[----:B------:R-:W-:Y:S05]  /*167b0*/  @!P0 BRA `(.L_x_4329) ;  /* 0xfffffea800648947 */ /* 0x000fea000383ffff */
[----:B------:R-:W-:Y:S05]  /*167c0*/  BRA `(.L_x_4188) ;  /* 0x0000006400b87947 */ /* 0x000fea0003800000 */
.L_x_4186:
        /* <DEDUP_REMOVED lines=57> */
[----:B------:R-:W-:Y:S01]  /*16b60*/  ULDC UR5, c[0x0][0xd14] ;  /* 0x0003450000057ab9 */ /* 0x000fe20000000800 */
[----:B------:R-:W-:Y:S01]  /*16b70*/  IMAD.MOV.U32 R6, RZ, RZ, RZ ;  /* 0x000000ffff067224 */ /* 0x000fe200078e00ff */
[----:B------:R-:W-:Y:S01]  /*16b80*/  ULDC UR7, c[0x0][0xd14] ;  /* 0x0003450000077ab9 */ /* 0x000fe20000000800 */
[----:B------:R-:W-:-:S05]  /*16b90*/  ULDC UR4, c[0x0][0xd10] ;  /* 0x0003440000047ab9 */ /* 0x000fca0000000800 */
.L_x_4334:
[----:B------:R-:W-:Y:S01]  /*16ba0*/  IADD3 R6, R6, 0x1f, RZ ;  /* 0x0000001f06067810 */ /* 0x000fe20007ffe0ff */
        /* <DEDUP_REMOVED lines=14> */
.L_x_4333:
[----:B------:R-:W-:Y:S05]  /*16c90*/  BSYNC B0 ;  /* 0x0000000000007941 */ /* 0x000fea0003800000 */
.L_x_4332:
        /* <DEDUP_REMOVED lines=25> */
.L_x_4330:
[----:B------:R-:W-:-:S05]  /*16e30*/  IADD3 R7, -R2, R5, RZ ;  /* 0x0000000502077210 */ /* 0x000fca0007ffe1ff */
        /* <DEDUP_REMOVED lines=19> */
.L_x_4335:
        /* <DEDUP_REMOVED lines=53> */
[----:B------:R-:W-:-:S04]  /*172c0*/  IMAD R18, R3, R8, R4 ;  /* 0x0000000803127224 */ /* 0x000fc800078e0204 */
[----:B------:R-:W-:Y:S01]  /*172d0*/  IMAD.IADD R17, R17, 0x1, R2 ;  /* 0x0000000111117824 */ /* 0x000fe200078e0202 */
[----:B------:R-:W-:Y:S06]  /*172e0*/  BRA `(.L_x_4336) ;  /* 0x00000000000c7947 */ /* 0x000fec0003800000 */
.L_x_4331:
[----:B------:R-:W-:Y:S01]  /*172f0*/  IMAD.MOV.U32 R17, RZ, RZ, RZ ;  /* 0x000000ffff117224 */ /* 0x000fe200078e00ff */
[----:B------:R-:W-:Y:S01]  /*17300*/  MOV R16, UR6 ;  /* 0x0000000600107c02 */ /* 0x000fe20008000f00 */
[----:B------:R-:W-:-:S07]  /*17310*/  IMAD.MOV.U32 R18, RZ, RZ, RZ ;  /* 0x000000ffff127224 */ /* 0x000fce00078e00ff */
.L_x_4336:
        /* <DEDUP_REMOVED lines=15> */
[----:B------:R-:W-:Y:S01]  /*17410*/  STL [R1+0x28], RZ ;  /* 0x000028ff01007387 */ /* 0x000fe20000100800 */
[----:B------:R-:W-:Y:S01]  /*17420*/  ULDC UR4, c[0x0][0xc] ;  /* 0x0000030000047ab9 */ /* 0x000fe20000000800 */
[----:B------:R-:W-:Y:S02]  /*17430*/  IMAD.MOV.U32 R2, RZ, RZ, 0x1 ;  /* 0x00000001ff027424 */ /* 0x000fe400078e00ff */
[----:B------:R1:W-:Y:S04]  /*17440*/  STL [R1+0xc], R0 ;  /* 0x00000c0001007387 */ /* 0x0003e80000100800 */
[----:B------:R2:W-:Y:S04]  /*17450*/  STL [R1+0x4], RZ ;  /* 0x000004ff01007387 */ /* 0x0005e80000100800 */
[----:B------:R2:W-:Y:S01]  /*17460*/  STL [R1], RZ ;  /* 0x000000ff01007387 */ /* 0x0005e20000100800 */
[----:B-1----:R-:W-:-:S03]  /*17470*/  MOV R0, UR4 ;  /* 0x0000000400007c02 */ /* 0x002fc60008000f00 */
[----:B------:R2:W-:Y:S04]  /*17480*/  STL [R1+0x8], R2 ;  /* 0x0000080201007387 */ /* 0x0005e80000100800 */
[----:B------:R2:W-:Y:S02]  /*17490*/  STL [R1+0x30], R0 ;  /* 0x0000300001007387 */ /* 0x0005e40000100800 */
.L_x_4421:
[----:B--23--:R-:W1:Y:S02]  /*174a0*/  LDC.64 R2, c[0x0][0xd60] ;  /* 0x00035800ff027b82 */ /* 0x00ce640000000a00 */
[----:B-1----:R-:W-:-:S05]  /*174b0*/  IMAD.WIDE R2, R19, 0x4, R2 ;  /* 0x0000000413027825 */ /* 0x002fca00078e0202 */
[----:B------:R-:W2:Y:S01]  /*174c0*/  LDG.E R11, desc[UR54][R2.64] ;  /* 0x00000036020b7981 */ /* 0x000ea2000c1e1900 */
[----:B------:R-:W-:Y:S05]  /*174d0*/  YIELD ;  /* 0x0000000000007946 */ /* 0x000fea0003800000 */
[----:B------:R-:W-:Y:S01]  /*174e0*/  ULDC.64 UR4, c[0x0][0xb20] ;  /* 0x0002c80000047ab9 */ /* 0x000fe20000000a00 */
[----:B------:R-:W-:Y:S02]  /*174f0*/  CS2R R8, SRZ ;  /* 0x0000000000087805 */ /* 0x000fe4000001ff00 */
[----:B------:R-:W-:Y:S01]  /*17500*/  ISETP.NE.U32.AND P0, PT, RZ, UR4, PT ;  /* 0x00000004ff007c0c */ /* 0x000fe2000bf05070 */
[----:B------:R-:W-:Y:S01]  /*17510*/  ULDC.64 UR8, c[0x0][0xb00] ;  /* 0x0002c00000087ab9 */ /* 0x000fe20000000a00 */
[----:B------:R-:W-:-:S02]  /*17520*/  ULDC.64 UR10, c[0x0][0xb08] ;  /* 0x0002c200000a7ab9 */ /* 0x000fc40000000a00 */
[----:B------:R-:W-:Y:S02]  /*17530*/  ISETP.NE.AND.EX P0, PT, RZ, UR5, PT, P0 ;  /* 0x00000005ff007c0c */ /* 0x000fe4000bf05300 */
[----:B--2---:R-:W-:Y:S01]  /*17540*/  SHF.R.S32.HI R0, RZ, 0x1f, R11 ;  /* 0x0000001fff007819 */ /* 0x004fe2000001140b */
[----:B------:R-:W-:-:S10]  /*17550*/  IMAD.SHL.U32 R15, R11, 0x4, RZ ;  /* 0x000000040b0f7824 */ /* 0x000fd400078e00ff */
[C---:B------:R-:W-:Y:S01]  /*17560*/  @P0 LEA R2, P1, R11.reuse, UR4, 0x2 ;  /* 0x000000040b020c11 */ /* 0x040fe2000f8210ff */
[----:B------:R-:W-:Y:S03]  /*17570*/  STL [R1+0x18], R11 ;  /* 0x0000180b01007387 */ /* 0x000fe60000100800 */
[----:B------:R-:W-:Y:S01]  /*17580*/  @P0 LEA.HI.X R3, R11, UR5, R0, 0x2, P1 ;  /* 0x000000050b030c11 */ /* 0x000fe200088f1400 */
[----:B------:R-:W-:-:S04]  /*17590*/  ULDC.64 UR4, c[0x0][0xb10] ;  /* 0x0002c40000047ab9 */ /* 0x000fc80000000a00 */
[----:B------:R1:W5:Y:S01]  /*175a0*/  @P0 LDG.E R8, desc[UR54][R2.64] ;  /* 0x0000003602080981 */ /* 0x000362000c1e1900 */
[----:B------:R-:W-:Y:S02]  /*175b0*/  ISETP.NE.U32.AND P0, PT, RZ, UR4, PT ;  /* 0x00000004ff007c0c */ /* 0x000fe4000bf05070 */
[----:B------:R-:W-:Y:S01]  /*175c0*/  SHF.L.U64.HI R14, R11, 0x2, R0 ;  /* 0x000000020b0e7819 */ /* 0x000fe20000010200 */
[----:B------:R-:W-:Y:S01]  /*175d0*/  STL [R1+0x20], R15 ;  /* 0x0000200f01007387 */ /* 0x000fe20000100800 */
[----:B------:R-:W-:Y:S01]  /*175e0*/  ISETP.NE.AND.EX P0, PT, RZ, UR5, PT, P0 ;  /* 0x00000005ff007c0c */ /* 0x000fe2000bf05300 */
[----:B------:R-:W-:Y:S02]  /*175f0*/  ULDC UR6, c[0x0][0x338] ;  /* 0x0000ce0000067ab9 */ /* 0x000fe40000000800 */
[----:B------:R-:W-:Y:S10]  /*17600*/  STL [R1+0x24], R14 ;  /* 0x0000240e01007387 */ /* 0x000ff40000100800 */
        /* <DEDUP_REMOVED lines=28> */
[----:B-1----:R-:W-:Y:S01]  /*177d0*/  IMAD.U32 R9, RZ, RZ, UR4 ;  /* 0x00000004ff097e24 */ /* 0x002fe2000f8e00ff */
[----:B0-----:R-:W-:Y:S09]  /*177e0*/  @P0 BRA `(.L_x_4338) ;  /* 0x0000000000100947 */ /* 0x001ff20003800000 */
[----:B------:R-:W-:Y:S05]  /*177f0*/  @!P2 BRA `(.L_x_4338) ;  /* 0x00000000000ca947 */ /* 0x000fea0003800000 */
[----:B-----5:R-:W2:Y:S04]  /*17800*/  LDG.E R10, desc[UR54][R2.64] ;  /* 0x00000036020a7981 */ /* 0x020ea8000c1e1900 */
[----:B------:R-:W2:Y:S02]  /*17810*/  LDG.E R2, desc[UR54][R2.64+0x4] ;  /* 0x0000043602027981 */ /* 0x000ea4000c1e1900 */
[----:B--2---:R-:W-:-:S07]  /*17820*/  IADD3 R10, -R10, R2, RZ ;  /* 0x000000020a0a7210 */ /* 0x004fce0007ffe1ff */
.L_x_4338:
[----:B------:R-:W-:Y:S01]  /*17830*/  IMAD.MOV.U32 R2, RZ, RZ, RZ ;  /* 0x000000ffff027224 */ /* 0x000fe200078e00ff */
[----:B------:R-:W-:-:S05]  /*17840*/  ULDC.64 UR4, c[0x0][0xb18] ;  /* 0x0002c60000047ab9 */ /* 0x000fca0000000a00 */
[----:B------:R-:W2:Y:S01]  /*17850*/  @P3 LDG.E R2, desc[UR54][R6.64] ;  /* 0x0000003606023981 */ /* 0x000ea2000c1e1900 */
[----:B------:R-:W-:-:S06]  /*17860*/  IMAD.MOV.U32 R20, RZ, RZ, RZ ;  /* 0x000000ffff147224 */ /* 0x000fcc00078e00ff */
        /* <DEDUP_REMOVED lines=10> */
.L_x_4339:
[----:B------:R-:W-:Y:S05]  /*17910*/  @!P3 BRA `(.L_x_4340) ;  /* 0x00000000000cb947 */ /* 0x000fea0003800000 */
[----:B------:R-:W2:Y:S04]  /*17920*/  LDG.E R9, desc[UR54][R6.64] ;  /* 0x0000003606097981 */ /* 0x000ea8000c1e1900 */
[----:B------:R-:W2:Y:S02]  /*17930*/  LDG.E R6, desc[UR54][R6.64+0x4] ;  /* 0x0000043606067981 */ /* 0x000ea4000c1e1900 */
[----:B--2---:R-:W-:-:S07]  /*17940*/  IMAD.IADD R9, R6, 0x1, -R9 ;  /* 0x0000000106097824 */ /* 0x004fce00078e0a09 */
.L_x_4340:
        /* <DEDUP_REMOVED lines=8> */
[C---:B------:R-:W-:Y:S01]  /*179d0*/  IADD3 R3, R2.reuse, R3, -R10 ;  /* 0x0000000302037210 */ /* 0x040fe20007ffe80a */
[----:B------:R-:W-:-:S05]  /*179e0*/  VIADD R2, R2, 0x3f ;  /* 0x0000003f02027836 */ /* 0x000fca0000000000 */
[----:B------:R-:W-:-:S04]  /*179f0*/  SHF.R.S32.HI R4, RZ, 0x1f, R2 ;  /* 0x0000001fff047819 */ /* 0x000fc80000011402 */
[----:B------:R-:W-:Y:S02]  /*17a00*/  LEA.HI R4, R4, R2, RZ, 0x6 ;  /* 0x0000000204047211 */ /* 0x000fe400078f30ff */
[----:B------:R-:W-:-:S04]  /*17a10*/  SHF.R.S32.HI R2, RZ, 0x1f, R3 ;  /* 0x0000001fff027819 */ /* 0x000fc80000011403 */
[----:B------:R-:W-:Y:S02]  /*17a20*/  LEA.HI R2, R2, R3, RZ, 0x6 ;  /* 0x0000000302027211 */ /* 0x000fe400078f30ff */
[----:B------:R-:W-:Y:S02]  /*17a30*/  SHF.R.S32.HI R4, RZ, 0x6, R4 ;  /* 0x00000006ff047819 */ /* 0x000fe40000011404 */
[----:B------:R-:W-:-:S04]  /*17a40*/  SHF.R.S32.HI R2, RZ, 0x6, R2 ;  /* 0x00000006ff027819 */ /* 0x000fc80000011402 */
[----:B------:R-:W-:-:S05]  /*17a50*/  VIMNMX R6, R4, R2, PT ;  /* 0x0000000204067248 */ /* 0x000fca0003fe0100 */
[----:B------:R-:W-:Y:S01]  /*17a60*/  IMAD R2, R6, 0x40, -R9 ;  /* 0x0000004006027824 */ /* 0x000fe200078e0a09 */
[----:B------:R-:W-:-:S04]  /*17a70*/  IADD3 R9, -R9, RZ, RZ ;  /* 0x000000ff09097210 */ /* 0x000fc80007ffe1ff */
[----:B------:R-:W-:Y:S02]  /*17a80*/  VIMNMX R2, R2, R0, PT ;  /* 0x0000000002027248 */ /* 0x000fe40003fe0100 */
[----:B------:R-:W-:-:S04]  /*17a90*/  VIMNMX R9, RZ, R9, !PT ;  /* 0x00000009ff097248 */ /* 0x000fc80007fe0100 */
[----:B------:R-:W-:Y:S02]  /*17aa0*/  ISETP.GT.AND P0, PT, R2, R9, PT ;  /* 0x000000090200720c */ /* 0x000fe40003f04270 */
[----:B------:R-:W-:-:S11]  /*17ab0*/  SHF.R.U32.HI R0, RZ, 0x6, R9 ;  /* 0x00000006ff007819 */ /* 0x000fd60000011609 */
[----:B------:R-:W-:-:S05]  /*17ac0*/  @P0 VIADD R2, R2, 0x3f ;  /* 0x0000003f02020836 */ /* 0x000fca0000000000 */
        /* <DEDUP_REMOVED lines=17> */
.L_x_4488:
[----:B------:R-:W-:-:S03]  /*17be0*/  UMOV UR4, 0xffffffff ;  /* 0xffffffff00047882 */ /* 0x000fc60000000000 */
[----:B------:R-:W-:Y:S05]  /*17bf0*/  BRA.DIV UR4, `(.L_x_4344) ;  /* 0x00000062046c7947 */ /* 0x000fea000b800000 */
[----:B------:R-:W-:-:S13]  /*17c00*/  ELECT P6, URZ, PT ;  /* 0x00000000003f782f */ /* 0x000fda00038c0000 */
.L_x_4491:
[----:B------:R-:W2:Y:S01]  /*17c10*/  LDL R5, [R1+0x28] ;  /* 0x0000280001057983 */ /* 0x000ea20000100800 */
[----:B------:R-:W0:Y:S01]  /*17c20*/  S2R R9, SR_CgaCtaId ;  /* 0x0000000000097919 */ /* 0x000e220000008800 */
[----:B--2---:R-:W-:-:S05]  /*17c30*/  VIADD R5, R5, 0x1 ;  /* 0x0000000105057836 */ /* 0x004fca0000000000 */
[----:B------:R-:W-:-:S04]  /*17c40*/  LEA.HI R6, R5, R5, RZ, 0x1 ;  /* 0x0000000505067211 */ /* 0x000fc800078f08ff */
[----:B------:R-:W-:-:S04]  /*17c50*/  LOP3.LUT R6, R6, 0xfffffffe, RZ, 0xc0, !PT ;  /* 0xfffffffe06067812 */ /* 0x000fc800078ec0ff */
[----:B------:R-:W-:Y:S02]  /*17c60*/  IADD3 R5, R5, -R6, RZ ;  /* 0x8000000605057210 */ /* 0x000fe40007ffe0ff */
[----:B------:R-:W-:Y:S02]  /*17c70*/  MOV R6, 0x400 ;  /* 0x0000040000067802 */ /* 0x000fe40000000f00 */
[----:B------:R-:W-:Y:S02]  /*17c80*/  SHF.L.U32 R5, R5, 0x1f, RZ ;  /* 0x0000001f05057819 */ /* 0x000fe400000006ff */
[----:B0-----:R-:W-:-:S04]  /*17c90*/  LEA R9, R9, R6, 0x18 ;  /* 0x0000000609097211 */ /* 0x001fc800078ec0ff */
[----:B------:R-:W0:Y:S02]  /*17ca0*/  SYNCS.PHASECHK.TRANS64.TRYWAIT P0, [R9+URZ+0x38820], R5 ;  /* 0x03882005090075a7 */ /* 0x000e24000800017f */
[----:B0-----:R-:W-:Y:S05]  /*17cb0*/  @!P0 BRA `(.L_x_4345) ;  /* 0x00000060005c8947 */ /* 0x001fea0003800000 */
.L_x_4492:
        /* <DEDUP_REMOVED lines=8> */
.L_x_4493:
        /* <DEDUP_REMOVED lines=11> */
.L_x_4349:
        /* <DEDUP_REMOVED lines=20> */
.L_x_4494:
        /* <DEDUP_REMOVED lines=8> */
.L_x_4351:
        /* <DEDUP_REMOVED lines=52> */
.L_x_4347:
[----:B------:R-:W-:Y:S05]  /*182f0*/  BSYNC B1 ;  /* 0x0000000000017941 */ /* 0x000fea0003800000 */
.L_x_4346:
[----:B0-----:R-:W2:Y:S04]  /*18300*/  LDL.LU R5, [R1+0x4] ;  /* 0x0000040001057983 */ /* 0x001ea80000300800 */
        /* <DEDUP_REMOVED lines=11> */
[----:B0-----:R-:W-:Y:S05]  /*183c0*/  @!P0 BRA `(.L_x_4342) ;  /* 0x0000000400cc8947 */ /* 0x001fea0003800000 */
[C---:B------:R-:W-:Y:S01]  /*183d0*/  LEA R5, R2.reuse, R20, 0x6 ;  /* 0x0000001402057211 */ /* 0x040fe200078e30ff */
[----:B------:R-:W-:-:S04]  /*183e0*/  VIADD R2, R2, 0xffffffff ;  /* 0xffffffff02027836 */ /* 0x000fc80000000000 */
[----:B------:R-:W-:-:S07]  /*183f0*/  VIADD R5, R5, 0xffffff80 ;  /* 0xffffff8005057836 */ /* 0x000fce0000000000 */
.L_x_4358:
        /* <DEDUP_REMOVED lines=9> */
.L_x_4495:
        /* <DEDUP_REMOVED lines=11> */
.L_x_4355:
        /* <DEDUP_REMOVED lines=12> */
[----:B--2---:R-:W-:-:S04]  /*18600*/  LEA R8, R8, R9, 0xd ;  /* 0x0000000908087211 */ /* 0x004fc800078e68ff */
[----:B------:R-:W-:-:S13]  /*18610*/  R2UR UR8, R8 ;  /* 0x00000000080872ca */ /* 0x000fda00000e0000 */
[----:B------:R-:W-:-:S09]  /*18620*/  UIADD3 UR8, UR8, 0x22400, URZ ;  /* 0x0002240008087890 */ /* 0x000fd2000fffe03f */
[----:B------:R1:W-:Y:S01]  /*18630*/  UTMALDG.4D [UR8], [UR4], desc[UR6] ;  /* 0x00000608040075b4 */ /* 0x0003e20008019000 */
[----:B------:R-:W2:Y:S02]  /*18640*/  SYNCS.PHASECHK.TRANS64.TRYWAIT P1, [R6+URZ+0x388c0], R7 ;  /* 0x0388c007060075a7 */ /* 0x000ea4000802017f */
[----:B-12---:R-:W-:Y:S05]  /*18650*/  @!P1 BRA `(.L_x_4356) ;  /* 0x0000005800449947 */ /* 0x006fea0003800000 */
.L_x_4496:
        /* <DEDUP_REMOVED lines=8> */
.L_x_4357:
        /* <DEDUP_REMOVED lines=52> */
.L_x_4353:
[----:B------:R-:W-:Y:S05]  /*18a20*/  BSYNC B1 ;  /* 0x0000000000017941 */ /* 0x000fea0003800000 */
.L_x_4352:
        /* <DEDUP_REMOVED lines=13> */
.L_x_4342:
[----:B------:R-:W-:Y:S05]  /*18b00*/  BSYNC B0 ;  /* 0x0000000000007941 */ /* 0x000fea0003800000 */
.L_x_4341:
[----:B0-----:R-:W2:Y:S01]  /*18b10*/  LDL R6, [R1+0x1c] ;  /* 0x00001c0001067983 */ /* 0x001ea20000100800 */
[----:B------:R-:W-:Y:S05]  /*18b20*/  @!P2 WARPSYNC.ALL ;  /* 0x000000000000a948 */ /* 0x000fea0003800000 */
[----:B------:R-:W-:Y:S01]  /*18b30*/  BSSY B6, `(.L_x_4359) ;  /* 0x000033e000067945 */ /* 0x000fe20003800000 */
[----:B------:R-:W-:Y:S01]  /*18b40*/  @!P2 BAR.SYNC.DEFER_BLOCKING 0xc, 0x120 ;  /* 0x030480000000ab1d */ /* 0x000fe20000010000 */
[----:B--2---:R-:W-:-:S13]  /*18b50*/  ISETP.GT.AND P0, PT, R6, RZ, PT ;  /* 0x000000ff0600720c */ /* 0x004fda0003f04270 */
[----:B------:R-:W-:Y:S05]  /*18b60*/  @P0 BRA `(.L_x_4360) ;  /* 0x00000000004c0947 */ /* 0x000fea0003800000 */
[----:B------:R-:W0:Y:S02]  /*18b70*/  S2R R6, SR_TID.X ;  /* 0x0000000000067919 */ /* 0x000e240000002100 */
[----:B0-----:R-:W-:-:S04]  /*18b80*/  LOP3.LUT R6, R6, 0x1f, RZ, 0xc0, !PT ;  /* 0x0000001f06067812 */ /* 0x001fc800078ec0ff */
[----:B------:R-:W-:-:S13]  /*18b90*/  ISETP.NE.AND P1, PT, R6, RZ, PT ;  /* 0x000000ff0600720c */ /* 0x000fda0003f25270 */
[----:B------:R-:W-:Y:S05]  /*18ba0*/  @P1 BRA `(.L_x_4361) ;  /* 0x0000003000d81947 */ /* 0x000fea0003800000 */
[----:B------:R-:W0:Y:S01]  /*18bb0*/  S2R R7, SR_LANEID ;  /* 0x0000000000077919 */ /* 0x000e220000000000 */
[----:B------:R-:W-:Y:S02]  /*18bc0*/  VOTEU.ANY UR4, UPT, PT ;  /* 0x0000000000047886 */ /* 0x000fe400038e0100 */
[----:B------:R-:W0:Y:S01]  /*18bd0*/  FLO.U32 R0, UR4 ;  /* 0x0000000400007d00 */ /* 0x000e2200080e0000 */
[----:B------:R-:W1:Y:S01]  /*18be0*/  LDC.64 R2, c[0x0][0xd38] ;  /* 0x00034e00ff027b82 */ /* 0x000e620000000a00 */
[----:B------:R-:W2:Y:S06]  /*18bf0*/  LDL R6, [R1+0x30] ;  /* 0x0000300001067983 */ /* 0x000eac0000100800 */
[----:B------:R-:W1:Y:S01]  /*18c00*/  POPC R5, UR4 ;  /* 0x0000000400057d09 */ /* 0x000e620008000000 */
[----:B0-----:R-:W-:-:S13]  /*18c10*/  ISETP.EQ.U32.AND P0, PT, R0, R7, PT ;  /* 0x000000070000720c */ /* 0x001fda0003f02070 */
[----:B-1----:R-:W3:Y:S01]  /*18c20*/  @P0 ATOMG.E.ADD.STRONG.GPU PT, R3, desc[UR54][R2.64], R5 ;  /* 0x00000005020309a8 */ /* 0x002ee200081ee1f6 */
[----:B------:R-:W0:Y:S02]  /*18c30*/  S2R R4, SR_LTMASK ;  /* 0x0000000000047919 */ /* 0x000e240000003900 */
[----:B0-----:R-:W-:-:S04]  /*18c40*/  LOP3.LUT R4, R4, UR4, RZ, 0xc0, !PT ;  /* 0x0000000404047c12 */ /* 0x001fc8000f8ec0ff */
[----:B------:R-:W0:Y:S01]  /*18c50*/  POPC R7, R4 ;  /* 0x0000000400077309 */ /* 0x000e220000000000 */
[----:B--2---:R-:W-:Y:S01]  /*18c60*/  R2UR UR5, R6 ;  /* 0x00000000060572ca */ /* 0x004fe200000e0000 */
[----:B---3--:R-:W0:-:S12]  /*18c70*/  SHFL.IDX PT, R0, R3, R0, 0x1f ;  /* 0x00001f0003007589 */ /* 0x008e1800000e0000 */
[----:B0-----:R-:W-:Y:S01]  /*18c80*/  IADD3 R16, R0, UR5, R7 ;  /* 0x0000000500107c10 */ /* 0x001fe2000fffe007 */
[----:B------:R-:W-:Y:S06]  /*18c90*/  BRA `(.L_x_4361) ;  /* 0x00000030009c7947 */ /* 0x000fec0003800000 */
.L_x_4360:
[----:B------:R-:W0:Y:S01]  /*18ca0*/  S2R R0, SR_CgaCtaId ;  /* 0x0000000000007919 */ /* 0x000e220000008800 */
[----:B------:R-:W-:-:S04]  /*18cb0*/  MOV R2, 0x400 ;  /* 0x0000040000027802 */ /* 0x000fc80000000f00 */
[----:B0-----:R-:W-:-:S05]  /*18cc0*/  LEA R3, R0, R2, 0x18 ;  /* 0x0000000200037211 */ /* 0x001fca00078ec0ff */
        /* <DEDUP_REMOVED lines=12> */
[----:B------:R-:W-:Y:S01]  /*18d90*/  MOV R13, RZ ;  /* 0x000000ff000d7202 */ /* 0x000fe20000000f00 */
[----:B------:R-:W-:Y:S02]  /*18da0*/  IMAD.U32 R6, RZ, RZ, UR8 ;  /* 0x00000008ff067e24 */ /* 0x000fe4000f8e00ff */
[----:B------:R-:W-:-:S02]  /*18db0*/  IMAD.U32 R10, RZ, RZ, UR4 ;  /* 0x00000004ff0a7e24 */ /* 0x000fc4000f8e00ff */
[----:B------:R-:W-:Y:S02]  /*18dc0*/  IMAD.U32 R11, RZ, RZ, UR5 ;  /* 0x00000005ff0b7e24 */ /* 0x000fe4000f8e00ff */
[----:B------:R-:W-:Y:S02]  /*18dd0*/  IMAD.MOV.U32 R8, RZ, RZ, 0x70 ;  /* 0x00000070ff087424 */ /* 0x000fe400078e00ff */
[----:B------:R-:W-:-:S07]  /*18de0*/  IMAD.MOV.U32 R12, RZ, RZ, 0x1 ;  /* 0x00000001ff0c7424 */ /* 0x000fce00078e00ff */
[----:B------:R-:W-:-:S07]  /*18df0*/  LEPC R20, `(.L_x_4362) ;  /* 0x000000001014794e */ /* 0x000fce0000000000 */
[----:B0-----:R-:W-:Y:S05]  /*18e00*/  CALL.ABS.NOINC R2 ;  /* 0x0000000002007343 */ /* 0x001fea0003c00000 */
.L_x_4362:
        /* <DEDUP_REMOVED lines=20> */
.L_x_4364:
        /* <DEDUP_REMOVED lines=16> */
.L_x_4363:
        /* <DEDUP_REMOVED lines=26> */
[----:B-1----:R-:W1:Y:S01]  /*191f0*/  @P0 LDC R2, c[0x0][0x430] ;  /* 0x00010c00ff020b82 */ /* 0x002e620000000800 */
[----:B0-----:R-:W-:-:S05]  /*19200*/  @P0 IMAD.HI.U32 R3, R18, R5, RZ ;  /* 0x0000000512030227 */ /* 0x001fca00078e00ff */
[----:B-1----:R-:W-:Y:S02]  /*19210*/  @P0 SHF.R.U32.HI R4, RZ, R2, R3 ;  /* 0x00000002ff040219 */ /* 0x002fe40000011603 */
[----:B------:R-:W-:-:S04]  /*19220*/  ISETP.NE.U32.AND P0, PT, RZ, UR4, PT ;  /* 0x00000004ff007c0c */ /* 0x000fc8000bf05070 */
[----:B------:R-:W-:-:S04]  /*19230*/  ISETP.NE.AND.EX P0, PT, RZ, UR5, PT, P0 ;  /* 0x00000005ff007c0c */ /* 0x000fc8000bf05300 */
[----:B------:R-:W-:-:S09]  /*19240*/  SEL R5, R6, RZ, !P0 ;  /* 0x000000ff06057207 */ /* 0x000fd20004000000 */
.L_x_4365:
        /* <DEDUP_REMOVED lines=19> */
.L_x_4499:
[----:B------:R-:W-:Y:S01]  /*19380*/  UMOV UR4, 0xffffffff ;  /* 0xffffffff00047882 */ /* 0x000fe20000000000 */
[----:B------:R-:W-:Y:S02]  /*19390*/  SHF.R.S32.HI R8, RZ, 0x1f, R0 ;  /* 0x0000001fff087819 */ /* 0x000fe40000011400 */
[----:B------:R-:W-:Y:S05]  /*193a0*/  BRA.DIV UR4, `(.L_x_4367) ;  /* 0x0000004e04387947 */ /* 0x000fea000b800000 */
[----:B------:R-:W-:-:S13]  /*193b0*/  ELECT P6, URZ, PT ;  /* 0x00000000003f782f */ /* 0x000fda00038c0000 */
.L_x_4502:
        /* <DEDUP_REMOVED lines=12> */
[--C-:B------:R-:W-:Y:S01]  /*19480*/  IMAD.MOV.U32 R10, RZ, RZ, R6.reuse ;  /* 0x000000ffff0a7224 */ /* 0x100fe200078e0006 */
[----:B------:R-:W-:-:S03]  /*19490*/  SHF.R.S32.HI R11, RZ, 0x1f, R6 ;  /* 0x0000001fff0b7819 */ /* 0x000fc60000011406 */
[----:B------:R-:W-:Y:S02]  /*194a0*/  IMAD R7, R12, R9, R7 ;  /* 0x000000090c077224 */ /* 0x000fe400078e0207 */
[----:B------:R-:W-:Y:S02]  /*194b0*/  IMAD R9, R8, UR4, RZ ;  /* 0x0000000408097c24 */ /* 0x000fe4000f8e02ff */
[----:B------:R-:W-:-:S04]  /*194c0*/  IMAD.WIDE.U32 R10, R0, UR4, R10 ;  /* 0x00000004000a7c25 */ /* 0x000fc8000f8e000a */
[----:B------:R-:W-:Y:S01]  /*194d0*/  IMAD R9, R0, UR5, R9 ;  /* 0x0000000500097c24 */ /* 0x000fe2000f8e0209 */
[----:B------:R-:W-:-:S03]  /*194e0*/  LEA R12, P0, R10, R2, 0x2 ;  /* 0x000000020a0c7211 */ /* 0x000fc600078010ff */
[----:B------:R-:W-:-:S05]  /*194f0*/  IMAD.IADD R6, R11, 0x1, R9 ;  /* 0x000000010b067824 */ /* 0x000fca00078e0209 */
[----:B------:R-:W-:-:S05]  /*19500*/  LEA.HI.X R13, R10, R3, R6, 0x2, P0 ;  /* 0x000000030a0d7211 */ /* 0x000fca00000f1406 */
[----:B------:R0:W5:Y:S02]  /*19510*/  LDG.E R6, desc[UR54][R12.64] ;  /* 0x000000360c067981 */ /* 0x000164000c1e1900 */
.L_x_4369:
        /* <DEDUP_REMOVED lines=9> */
.L_x_4503:
        /* <DEDUP_REMOVED lines=11> */
.L_x_4371:
        /* <DEDUP_REMOVED lines=14> */
[----:B0-----:R-:W-:-:S04]  /*19740*/  LEA R12, R13, R12, 0x18 ;  /* 0x0000000c0d0c7211 */ /* 0x001fc800078ec0ff */
[----:B--2---:R-:W-:Y:S02]  /*19750*/  LEA R9, R11, R12, 0xd ;  /* 0x0000000c0b097211 */ /* 0x004fe400078e68ff */
[----:B---3--:R-:W-:Y:S02]  /*19760*/  R2UR UR4, R10 ;  /* 0x000000000a0472ca */ /* 0x008fe400000e0000 */
[----:B------:R-:W-:-:S11]  /*19770*/  R2UR UR8, R9 ;  /* 0x00000000090872ca */ /* 0x000fd600000e0000 */
[----:B------:R-:W-:Y:S02]  /*19780*/  ULEA UR11, UR11, UR4, 0x6 ;  /* 0x000000040b0b7291 */ /* 0x000fe4000f8e303f */
[----:B------:R-:W-:Y:S01]  /*19790*/  UIADD3 UR8, UR8, 0x22400, URZ ;  /* 0x0002240008087890 */ /* 0x000fe2000fffe03f */
[----:B------:R-:W-:-:S08]  /*197a0*/  UMOV UR4, 0x0 ;  /* 0x0000000000047882 */ /* 0x000fd00000000000 */
[----:B------:R0:W-:Y:S02]  /*197b0*/  UTMALDG.4D [UR8], [UR6], desc[UR4] ;  /* 0x00000408060075b4 */ /* 0x0001e40008019000 */
[----:B0-----:R-:W-:Y:S01]  /*197c0*/  NOP ;  /* 0x0000000000007918 */ /* 0x001fe20000000000 */
.L_x_4368:
        /* <DEDUP_REMOVED lines=82> */
.L_x_4373:
[----:B------:R-:W-:Y:S05]  /*19cf0*/  BSYNC B0 ;  /* 0x0000000000007941 */ /* 0x000fea0003800000 */
.L_x_4372:
[----:B------:R-:W2:Y:S02]  /*19d00*/  LDL.LU R9, [R1+0x28] ;  /* 0x0000280001097983 */ /* 0x000ea40000300800 */
[----:B--2---:R-:W-:-:S05]  /*19d10*/  VIADD R9, R9, 0x1 ;  /* 0x0000000109097836 */ /* 0x004fca0000000000 */
[----:B------:R-:W-:Y:S01]  /*19d20*/  LEA.HI R5, R9, R9, RZ, 0x1 ;  /* 0x0000000909057211 */ /* 0x000fe200078f08ff */
[----:B------:R0:W-:Y:S03]  /*19d30*/  STL [R1+0x28], R9 ;  /* 0x0000280901007387 */ /* 0x0001e60000100800 */
[----:B------:R-:W-:-:S05]  /*19d40*/  LOP3.LUT R5, R5, 0xfffffffe, RZ, 0xc0, !PT ;  /* 0xfffffffe05057812 */ /* 0x000fca00078ec0ff */
[----:B------:R-:W-:-:S05]  /*19d50*/  IMAD.IADD R5, R9, 0x1, -R5 ;  /* 0x0000000109057824 */ /* 0x000fca00078e0a05 */
[----:B------:R-:W-:-:S04]  /*19d60*/  SHF.L.U32 R5, R5, 0x1f, RZ ;  /* 0x0000001f05057819 */ /* 0x000fc800000006ff */
[----:B------:R-:W1:Y:S02]  /*19d70*/  SYNCS.PHASECHK.TRANS64.TRYWAIT P0, [R11+URZ+0x38820], R5 ;  /* 0x038820050b0075a7 */ /* 0x000e64000800017f */
[----:B01----:R-:W-:Y:S05]  /*19d80*/  @!P0 BRA `(.L_x_4374) ;  /* 0x0000004000f48947 */ /* 0x003fea0003800000 */
.L_x_4504:
        /* <DEDUP_REMOVED lines=8> */
[----:B0-----:R-:W-:-:S04]  /*19e10*/  LEA R11, R12, R11, 0x18 ;  /* 0x0000000b0c0b7211 */ /* 0x001fc800078ec0ff */
[----:B--2---:R-:W-:Y:S02]  /*19e20*/  LEA R5, R10, R11, 0x3 ;  /* 0x0000000b0a057211 */ /* 0x004fe400078e18ff */
[----:B---3--:R-:W-:-:S04]  /*19e30*/  SHF.L.U32 R9, R9, 0x1f, RZ ;  /* 0x0000001f09097819 */ /* 0x008fc800000006ff */
[----:B------:R-:W0:Y:S02]  /*19e40*/  SYNCS.PHASECHK.TRANS64.TRYWAIT P0, [R5+URZ+0x38860], R9 ;  /* 0x03886009050075a7 */ /* 0x000e24000800017f */
[----:B0-----:R-:W-:Y:S05]  /*19e50*/  @!P0 BRA `(.L_x_4377) ;  /* 0x0000004000e08947 */ /* 0x001fea0003800000 */
.L_x_4505:
        /* <DEDUP_REMOVED lines=11> */
.L_x_4378:
        /* <DEDUP_REMOVED lines=58> */
.L_x_4376:
[----:B------:R-:W-:Y:S05]  /*1a2b0*/  BSYNC B0 ;  /* 0x0000000000007941 */ /* 0x000fea0003800000 */
.L_x_4375:
[----:B------:R-:W2:Y:S01]  /*1a2c0*/  LDL R7, [R1+0x1c] ;  /* 0x00001c0001077983 */ /* 0x000ea20000100800 */
[----:B------:R-:W-:Y:S01]  /*1a2d0*/  BSSY B0, `(.L_x_4379) ;  /* 0x00001a6000007945 */ /* 0x000fe20003800000 */
[----:B--2---:R-:W-:-:S13]  /*1a2e0*/  ISETP.GE.AND P0, PT, R7, 0x2, PT ;  /* 0x000000020700780c */ /* 0x004fda0003f06270 */
[----:B------:R-:W-:Y:S05]  /*1a2f0*/  @!P0 BRA `(.L_x_4380) ;  /* 0x00000018008c8947 */ /* 0x000fea0003800000 */
[C---:B0-----:R-:W-:Y:S01]  /*1a300*/  LOP3.LUT R5, R7.reuse, 0x1, RZ, 0xc0, !PT ;  /* 0x0000000107057812 */ /* 0x041fe200078ec0ff */
[----:B------:R-:W-:Y:S01]  /*1a310*/  VIADD R9, R7, 0xfffffffe ;  /* 0xfffffffe07097836 */ /* 0x000fe20000000000 */
[----:B------:R-:W-:Y:S02]  /*1a320*/  BSSY B1, `(.L_x_4381) ;  /* 0x0000090000017945 */ /* 0x000fe40003800000 */
[----:B------:R-:W-:Y:S01]  /*1a330*/  ISETP.NE.U32.AND P0, PT, R5, 0x1, PT ;  /* 0x000000010500780c */ /* 0x000fe20003f05070 */
[----:B------:R-:W-:-:S12]  /*1a340*/  IMAD.MOV.U32 R5, RZ, RZ, R9 ;  /* 0x000000ffff057224 */ /* 0x000fd800078e0009 */
[----:B------:R-:W-:Y:S05]  /*1a350*/  @!P0 BRA `(.L_x_4382) ;  /* 0x0000000800308947 */ /* 0x000fea0003800000 */
        /* <DEDUP_REMOVED lines=25> */
[----:B------:R-:W-:Y:S01]  /*1a4f0*/  IMAD.MOV.U32 R6, RZ, RZ, R5 ;  /* 0x000000ffff067224 */ /* 0x000fe200078e0005 */
[----:B------:R-:W-:-:S03]  /*1a500*/  IADD3 R5, -R5, RZ, RZ ;  /* 0x000000ff05057210 */ /* 0x000fc60007ffe1ff */
[----:B------:R-:W-:-:S04]  /*1a510*/  IMAD.WIDE.U32 R6, R0, UR4, R6 ;  /* 0x0000000400067c25 */ /* 0x000fc8000f8e0006 */
[----:B------:R-:W-:Y:S01]  /*1a520*/  IMAD.IADD R10, R10, 0x1, R7 ;  /* 0x000000010a0a7824 */ /* 0x000fe200078e0207 */
[----:B------:R-:W-:Y:S01]  /*1a530*/  LEA R2, P0, R6, R2, 0x2 ;  /* 0x0000000206027211 */ /* 0x000fe200078010ff */
[----:B------:R-:W-:-:S03]  /*1a540*/  IMAD R5, R11, R5, R9 ;  /* 0x000000050b057224 */ /* 0x000fc600078e0209 */
[----:B------:R-:W-:-:S05]  /*1a550*/  LEA.HI.X R3, R6, R3, R10, 0x2, P0 ;  /* 0x0000000306037211 */ /* 0x000fca00000f140a */
[----:B------:R1:W5:Y:S04]  /*1a560*/  LDG.E R6, desc[UR54][R2.64] ;  /* 0x0000003602067981 */ /* 0x000368000c1e1900 */
.L_x_4385:
[----:B-1----:R-:W1:Y:S01]  /*1a570*/  S2R R3, SR_CgaCtaId ;  /* 0x0000000000037919 */ /* 0x002e620000008800 */
[----:B------:R-:W-:-:S04]  /*1a580*/  MOV R2, 0x400 ;  /* 0x0000040000027802 */ /* 0x000fc80000000f00 */
[----:B-1----:R-:W-:Y:S02]  /*1a590*/  LEA R2, R3, R2, 0x18 ;  /* 0x0000000203027211 */ /* 0x002fe400078ec0ff */
[----:B------:R-:W-:-:S03]  /*1a5a0*/  SHF.L.U32 R3, R12, 0x1f, RZ ;  /* 0x0000001f0c037819 */ /* 0x000fc600000006ff */
[----:B------:R-:W-:-:S04]  /*1a5b0*/  IMAD R2, R13, 0x8, R2 ;  /* 0x000000080d027824 */ /* 0x000fc800078e0202 */
[----:B------:R-:W1:Y:S02]  /*1a5c0*/  SYNCS.PHASECHK.TRANS64.TRYWAIT P0, [R2+URZ+0x38840], R3 ;  /* 0x03884003020075a7 */ /* 0x000e64000800017f */
[----:B-1----:R-:W-:Y:S05]  /*1a5d0*/  @!P0 BRA `(.L_x_4386) ;  /* 0x0000003c00148947 */ /* 0x002fea0003800000 */
.L_x_4506:
        /* <DEDUP_REMOVED lines=11> */
.L_x_4387:
[----:B--2---:R-:W2:Y:S01]  /*1a690*/  LDL R7, [R1] ;  /* 0x0000000001077983 */ /* 0x004ea20000100800 */
[----:B------:R-:W-:-:S03]  /*1a6a0*/  MOV R11, 0x400 ;  /* 0x00000400000b7802 */ /* 0x000fc60000000f00 */
[----:B------:R-:W3:Y:S01]  /*1a6b0*/  LDL R10, [R1+0x10] ;  /* 0x00001000010a7983 */ /* 0x000ee20000100800 */
        /* <DEDUP_REMOVED lines=20> */
.L_x_4507:
        /* <DEDUP_REMOVED lines=8> */
.L_x_4389:
[----:B01----:R-:W2:Y:S01]  /*1a880*/  LDL R3, [R1] ;  /* 0x0000000001037983 */ /* 0x003ea20000100800 */
        /* <DEDUP_REMOVED lines=54> */
.L_x_4384:
[----:B------:R-:W-:Y:S05]  /*1abf0*/  BSYNC B2 ;  /* 0x0000000000027941 */ /* 0x000fea0003800000 */
.L_x_4383:
[----:B------:R-:W2:Y:S02]  /*1ac00*/  LDL.LU R2, [R1+0x1c] ;  /* 0x00001c0001027983 */ /* 0x000ea40000300800 */
[----:B--2---:R-:W-:-:S07]  /*1ac10*/  VIADD R5, R2, 0xfffffffd ;  /* 0xfffffffd02057836 */ /* 0x004fce0000000000 */
.L_x_4382:
[----:B------:R-:W-:Y:S05]  /*1ac20*/  BSYNC B1 ;  /* 0x0000000000017941 */ /* 0x000fea0003800000 */
.L_x_4381:
[----:B------:R-:W-:-:S13]  /*1ac30*/  ISETP.NE.AND P0, PT, R9, RZ, PT ;  /* 0x000000ff0900720c */ /* 0x000fda0003f05270 */
[----:B------:R-:W-:Y:S05]  /*1ac40*/  @!P0 BRA `(.L_x_4380) ;  /* 0x0000001000388947 */ /* 0x000fea0003800000 */
.L_x_4404:
        /* <DEDUP_REMOVED lines=14> */
[----:B------:R-:W1:Y:S02]  /*1ad30*/  LDC R11, c[0x0][0x41c] ;  /* 0x00010700ff0b7b82 */ /* 0x000e640000000800 */
[----:B-1----:R-:W-:-:S13]  /*1ad40*/  ISETP.NE.AND P0, PT, R11, 0x1, PT ;  /* 0x000000010b00780c */ /* 0x002fda0003f05270 */
[----:B------:R-:W1:Y:S02]  /*1ad50*/  @P0 LDC.64 R2, c[0x0][0x420] ;  /* 0x00010800ff020b82 */ /* 0x000e640000000a00 */
[----:B-1----:R-:W-:Y:S01]  /*1ad60*/  @P0 IMAD.HI.U32 R6, R5, R2, RZ ;  /* 0x0000000205060227 */ /* 0x002fe200078e00ff */
        /* <DEDUP_REMOVED lines=12> */
.L_x_4392:
[----:B------:R-:W2:Y:S01]  /*1ae30*/  S2R R3, SR_CgaCtaId ;  /* 0x0000000000037919 */ /* 0x000ea20000008800 */
[----:B------:R-:W-:-:S04]  /*1ae40*/  MOV R2, 0x400 ;  /* 0x0000040000027802 */ /* 0x000fc80000000f00 */
[----:B--2---:R-:W-:Y:S02]  /*1ae50*/  LEA R2, R3, R2, 0x18 ;  /* 0x0000000203027211 */ /* 0x004fe400078ec0ff */
[----:B------:R-:W-:-:S03]  /*1ae60*/  SHF.L.U32 R3, R9, 0x1f, RZ ;  /* 0x0000001f09037819 */ /* 0x000fc600000006ff */
[----:B------:R-:W-:-:S04]  /*1ae70*/  IMAD R2, R10, 0x8, R2 ;  /* 0x000000080a027824 */ /* 0x000fc800078e0202 */
[----:B------:R-:W2:Y:S02]  /*1ae80*/  SYNCS.PHASECHK.TRANS64.TRYWAIT P0, [R2+URZ+0x38840], R3 ;  /* 0x03884003020075a7 */ /* 0x000ea4000800017f */
[----:B--2---:R-:W-:Y:S05]  /*1ae90*/  @!P0 BRA `(.L_x_4393) ;  /* 0x00000034000c8947 */ /* 0x004fea0003800000 */
.L_x_4508:
        /* <DEDUP_REMOVED lines=11> */
.L_x_4394:
[----:B0-----:R-:W3:Y:S01]  /*1af50*/  LDL R12, [R1+0x10] ;  /* 0x00001000010c7983 */ /* 0x001ee20000100800 */
[----:B-1----:R-:W-:Y:S01]  /*1af60*/  MOV R7, 0x400 ;  /* 0x0000040000077802 */ /* 0x002fe20000000f00 */
[----:B------:R-:W0:Y:S01]  /*1af70*/  S2R R13, SR_CgaCtaId ;  /* 0x00000000000d7919 */ /* 0x000e220000008800 */
[----:B------:R-:W-:Y:S01]  /*1af80*/  R2UR UR9, R2 ;  /* 0x00000000020972ca */ /* 0x000fe200000e0000 */
[----:B------:R-:W-:Y:S01]  /*1af90*/  ULDC.64 UR6, c[0x0][0x198] ;  /* 0x0000660000067ab9 */ /* 0x000fe20000000a00 */
[----:B------:R-:W-:Y:S01]  /*1afa0*/  R2UR UR12, R4 ;  /* 0x00000000040c72ca */ /* 0x000fe200000e0000 */
[----:B------:R-:W-:Y:S01]  /*1afb0*/  UIADD3 UR4, UP0, UR6, 0x370, URZ ;  /* 0x0000037006047890 */ /* 0x000fe2000ff1e03f */
[----:B-----5:R-:W-:-:S03]  /*1afc0*/  R2UR UR13, R6 ;  /* 0x00000000060d72ca */ /* 0x020fc600000e0000 */
[----:B------:R-:W-:Y:S01]  /*1afd0*/  UIADD3.X UR5, URZ, UR7, URZ, UP0, !UPT ;  /* 0x000000073f057290 */ /* 0x000fe200087fe43f */
[----:B0-----:R-:W-:-:S04]  /*1afe0*/  LEA R7, R13, R7, 0x18 ;  /* 0x000000070d077211 */ /* 0x001fc800078ec0ff */
        /* <DEDUP_REMOVED lines=12> */
.L_x_4509:
        /* <DEDUP_REMOVED lines=8> */
.L_x_4396:
[----:B------:R-:W1:Y:S01]  /*1b130*/  S2R R11, SR_CgaCtaId ;  /* 0x00000000000b7919 */ /* 0x000e620000008800 */
[----:B0-2---:R-:W-:Y:S01]  /*1b140*/  MOV R3, 0x400 ;  /* 0x0000040000037802 */ /* 0x005fe20000000f00 */
        /* <DEDUP_REMOVED lines=52> */
.L_x_4391:
[----:B------:R-:W-:Y:S05]  /*1b490*/  BSYNC B1 ;  /* 0x0000000000017941 */ /* 0x000fea0003800000 */
.L_x_4390:
        /* <DEDUP_REMOVED lines=9> */
[----:B------:R-:W-:Y:S02]  /*1b530*/  ISETP.NE.U32.AND P0, PT, RZ, UR38, PT ;  /* 0x00000026ff007c0c */ /* 0x000fe4000bf05070 */
[----:B------:R-:W-:Y:S02]  /*1b540*/  IADD3 R9, R5, -0x1, RZ ;  /* 0xffffffff05097810 */ /* 0x000fe40007ffe0ff */
[----:B------:R-:W-:-:S13]  /*1b550*/  ISETP.NE.AND.EX P0, PT, RZ, UR39, PT, P0 ;  /* 0x00000027ff007c0c */ /* 0x000fda000bf05300 */
[----:B------:R-:W-:Y:S05]  /*1b560*/  @!P0 BRA `(.L_x_4399) ;  /* 0x0000000000408947 */ /* 0x000fea0003800000 */
[----:B------:R-:W1:Y:S02]  /*1b570*/  LDC R6, c[0x0][0x41c] ;  /* 0x00010700ff067b82 */ /* 0x000e640000000800 */
        /* <DEDUP_REMOVED lines=15> */
.L_x_4399:
[----:B------:R-:W2:Y:S01]  /*1b670*/  S2R R3, SR_CgaCtaId ;  /* 0x0000000000037919 */ /* 0x000ea20000008800 */
[----:B------:R-:W-:-:S04]  /*1b680*/  MOV R2, 0x400 ;  /* 0x0000040000027802 */ /* 0x000fc80000000f00 */
[----:B--2---:R-:W-:Y:S02]  /*1b690*/  LEA R2, R3, R2, 0x18 ;  /* 0x0000000203027211 */ /* 0x004fe400078ec0ff */
[----:B------:R-:W-:-:S03]  /*1b6a0*/  SHF.L.U32 R3, R11, 0x1f, RZ ;  /* 0x0000001f0b037819 */ /* 0x000fc600000006ff */
[----:B------:R-:W-:-:S04]  /*1b6b0*/  IMAD R2, R12, 0x8, R2 ;  /* 0x000000080c027824 */ /* 0x000fc800078e0202 */
[----:B------:R-:W2:Y:S02]  /*1b6c0*/  SYNCS.PHASECHK.TRANS64.TRYWAIT P0, [R2+URZ+0x38840], R3 ;  /* 0x03884003020075a7 */ /* 0x000ea4000800017f */
[----:B--2---:R-:W-:Y:S05]  /*1b6d0*/  @!P0 BRA `(.L_x_4400) ;  /* 0x0000002c00248947 */ /* 0x004fea0003800000 */
.L_x_4510:
[----:B-1----:R-:W1:Y:S02]  /*1b6e0*/  S2R R7, SR_TID.X ;  /* 0x0000000000077919 */ /* 0x002e640000002100 */
        /* <DEDUP_REMOVED lines=10> */
.L_x_4401:
[----:B-1----:R-:W3:Y:S01]  /*1b790*/  LDL R7, [R1] ;  /* 0x0000000001077983 */ /* 0x002ee20000100800 */
        /* <DEDUP_REMOVED lines=22> */
.L_x_4511:
        /* <DEDUP_REMOVED lines=8> */
.L_x_4403:
        /* <DEDUP_REMOVED lines=55> */
.L_x_4398:
[----:B------:R-:W-:Y:S05]  /*1bcf0*/  BSYNC B1 ;  /* 0x0000000000017941 */ /* 0x000fea0003800000 */
.L_x_4397:
[C---:B------:R-:W-:Y:S02]  /*1bd00*/  ISETP.GT.AND P0, PT, R5.reuse, 0x1, PT ;  /* 0x000000010500780c */ /* 0x040fe40003f04270 */
[----:B------:R-:W-:-:S11]  /*1bd10*/  IADD3 R5, R5, -0x2, RZ ;  /* 0xfffffffe05057810 */ /* 0x000fd60007ffe0ff */
[----:B------:R-:W-:Y:S05]  /*1bd20*/  @P0 BRA `(.L_x_4404) ;  /* 0xffffffec00c80947 */ /* 0x000fea000383ffff */
.L_x_4380:
[----:B------:R-:W-:Y:S05]  /*1bd30*/  BSYNC B0 ;  /* 0x0000000000007941 */ /* 0x000fea0003800000 */
.L_x_4379:
        /* <DEDUP_REMOVED lines=12> */
[----:B------:R-:W-:Y:S02]  /*1be00*/  VOTEU.ANY UR4, UPT, PT ;  /* 0x0000000000047886 */ /* 0x000fe400038e0100 */
[----:B------:R-:W1:Y:S01]  /*1be10*/  FLO.U32 R4, UR4 ;  /* 0x0000000400047d00 */ /* 0x000e6200080e0000 */
[----:B------:R-:W1:Y:S07]  /*1be20*/  S2R R7, SR_LANEID ;  /* 0x0000000000077919 */ /* 0x000e6e0000000000 */
[----:B0-----:R-:W0:Y:S01]  /*1be30*/  POPC R5, UR4 ;  /* 0x0000000400057d09 */ /* 0x001e220008000000 */
[----:B-1----:R-:W-:-:S02]  /*1be40*/  ISETP.EQ.U32.AND P0, PT, R4, R7, PT ;  /* 0x000000070400720c */ /* 0x002fc40003f02070 */
[----:B--2---:R-:W-:Y:S02]  /*1be50*/  R2UR UR5, R2 ;  /* 0x00000000020572ca */ /* 0x004fe400000e0000 */
[----:B------:R-:W0:Y:S09]  /*1be60*/  LDC.64 R2, c[0x0][0xd38] ;  /* 0x00034e00ff027b82 */ /* 0x000e320000000a00 */
[----:B0-----:R-:W2:Y:S01]  /*1be70*/  @P0 ATOMG.E.ADD.STRONG.GPU PT, R3, desc[UR54][R2.64], R5 ;  /* 0x00000005020309a8 */ /* 0x001ea200081ee1f6 */
[----:B------:R-:W0:Y:S02]  /*1be80*/  S2R R6, SR_LTMASK ;  /* 0x0000000000067919 */ /* 0x000e240000003900 */
[----:B0-----:R-:W-:-:S04]  /*1be90*/  LOP3.LUT R6, R6, UR4, RZ, 0xc0, !PT ;  /* 0x0000000406067c12 */ /* 0x001fc8000f8ec0ff */
[----:B------:R-:W0:Y:S01]  /*1bea0*/  POPC R7, R6 ;  /* 0x0000000600077309 */ /* 0x000e220000000000 */
[----:B--2---:R-:W0:Y:S02]  /*1beb0*/  SHFL.IDX PT, R4, R3, R4, 0x1f ;  /* 0x00001f0403047589 */ /* 0x004e2400000e0000 */
[----:B0-----:R-:W-:-:S07]  /*1bec0*/  IADD3 R16, R4, UR5, R7 ;  /* 0x0000000504107c10 */ /* 0x001fce000fffe007 */
.L_x_4406:
[----:B------:R-:W-:Y:S05]  /*1bed0*/  BSYNC B0 ;  /* 0x0000000000007941 */ /* 0x000fea0003800000 */
.L_x_4405:
[----:B-1----:R-:W2:Y:S02]  /*1bee0*/  LDL.LU R2, [R1+0x8] ;  /* 0x0000080001027983 */ /* 0x002ea40000300800 */
[----:B--2---:R-:W-:-:S05]  /*1bef0*/  LOP3.LUT R2, R2, R0, RZ, 0x3c, !PT ;  /* 0x0000000002027212 */ /* 0x004fca00078e3cff */
[----:B------:R1:W-:Y:S02]  /*1bf00*/  STL [R1+0x8], R2 ;  /* 0x0000080201007387 */ /* 0x0003e40000100800 */
.L_x_4361:
[----:B------:R-:W-:Y:S05]  /*1bf10*/  BSYNC B6 ;  /* 0x0000000000067941 */ /* 0x000fea0003800000 */
.L_x_4359:
[----:B------:R-:W-:-:S03]  /*1bf20*/  UMOV UR4, 0xffffffff ;  /* 0xffffffff00047882 */ /* 0x000fc60000000000 */
[----:B------:R-:W-:Y:S05]  /*1bf30*/  BRA.DIV UR4, `(.L_x_4407) ;  /* 0x0000002604347947 */ /* 0x000fea000b800000 */
[----:B------:R2:W3:Y:S04]  /*1bf40*/  SHFL.IDX PT, R4, R16, RZ, 0x1f ;  /* 0x00001fff10047589 */ /* 0x0004e800000e0000 */
[----:B------:R-:W4:Y:S02]  /*1bf50*/  SHFL.IDX PT, R16, R16, 0x1, 0x1f ;  /* 0x00201f0010107f89 */ /* 0x000f2400000e0000 */
.L_x_4515:
[----:B------:R-:W5:Y:S01]  /*1bf60*/  S2R R0, SR_TID.X ;  /* 0x0000000000007919 */ /* 0x000f620000002100 */
[----:B------:R-:W-:Y:S01]  /*1bf70*/  ULDC UR4, c[0x0][0xd14] ;  /* 0x0003450000047ab9 */ /* 0x000fe20000000800 */
[----:B------:R-:W-:Y:S01]  /*1bf80*/  BSSY B0, `(.L_x_4408) ;  /* 0x000000b000007945 */ /* 0x000fe20003800000 */
[----:B------:R-:W-:Y:S01]  /*1bf90*/  IMAD.MOV.U32 R17, RZ, RZ, RZ ;  /* 0x000000ffff117224 */ /* 0x000fe200078e00ff */
[----:B-----5:R-:W-:Y:S01]  /*1bfa0*/  LOP3.LUT R7, R0, 0x1f, RZ, 0xc0, !PT ;  /* 0x0000001f00077812 */ /* 0x020fe200078ec0ff */
[----:B------:R-:W-:-:S03]  /*1bfb0*/  IMAD.U32 R0, RZ, RZ, UR4 ;  /* 0x00000004ff007e24 */ /* 0x000fc6000f8e00ff */
[C---:B------:R-:W-:Y:S01]  /*1bfc0*/  ISETP.NE.AND P0, PT, R7.reuse, 0x1f, PT ;  /* 0x0000001f0700780c */ /* 0x040fe20003f05270 */
[----:B0-----:R-:W-:-:S05]  /*1bfd0*/  IMAD.IADD R5, R7, 0x1, R19 ;  /* 0x0000000107057824 */ /* 0x001fca00078e0213 */
[----:B------:R-:W-:-:S13]  /*1bfe0*/  ISETP.GE.OR P0, PT, R5, R0, !P0 ;  /* 0x000000000500720c */ /* 0x000fda0004706670 */
[----:B------:R-:W-:Y:S05]  /*1bff0*/  @P0 BRA `(.L_x_4409) ;  /* 0x00000000000c0947 */ /* 0x000fea0003800000 */
[----:B-1----:R-:W0:Y:S02]  /*1c000*/  LDC.64 R2, c[0x0][0xd58] ;  /* 0x00035600ff027b82 */ /* 0x002e240000000a00 */
[----:B0-----:R-:W-:-:S05]  /*1c010*/  IMAD.WIDE R2, R5, 0x4, R2 ;  /* 0x0000000405027825 */ /* 0x001fca00078e0202 */
[----:B------:R0:W5:Y:S02]  /*1c020*/  LDG.E R17, desc[UR54][R2.64] ;  /* 0x0000003602117981 */ /* 0x000164000c1e1900 */
.L_x_4409:
[----:B------:R-:W-:Y:S05]  /*1c030*/  BSYNC B0 ;  /* 0x0000000000007941 */ /* 0x000fea0003800000 */
.L_x_4408:
[----:B------:R-:W-:-:S03]  /*1c040*/  UMOV UR4, 0xffffffff ;  /* 0xffffffff00047882 */ /* 0x000fc60000000000 */
[----:B------:R-:W-:Y:S05]  /*1c050*/  BRA.DIV UR4, `(.L_x_4410) ;  /* 0x0000002604387947 */ /* 0x000fea000b800000 */
[----:B-----5:R-:W0:Y:S01]  /*1c060*/  SHFL.UP PT, R14, R17, 0x1, RZ ;  /* 0x04200000110e7989 */ /* 0x020e2200000e00ff */
[C---:B------:R-:W-:Y:S02]  /*1c070*/  ISETP.NE.AND P0, PT, R7.reuse, RZ, PT ;  /* 0x000000ff0700720c */ /* 0x040fe40003f05270 */
[C---:B------:R-:W-:Y:S02]  /*1c080*/  ISETP.GE.U32.AND P1, PT, R7.reuse, 0x2, PT ;  /* 0x000000020700780c */ /* 0x040fe40003f26070 */
        /* <DEDUP_REMOVED lines=16> */
[----:B-1----:R-:W-:-:S05]  /*1c190*/  IMAD.IADD R2, R6, 0x1, R7 ;  /* 0x0000000106027824 */ /* 0x002fca00078e0207 */
[----:B------:R0:W1:Y:S02]  /*1c1a0*/  SHFL.IDX PT, R14, R2, 0x1f, 0x1f ;  /* 0x03e01f00020e7f89 */ /* 0x00006400000e0000 */
.L_x_4523:
[----:B------:R-:W-:Y:S02]  /*1c1b0*/  ULDC UR4, c[0x0][0xd10] ;  /* 0x0003440000047ab9 */ /* 0x000fe40000000800 */
[----:B------:R-:W-:-:S05]  /*1c1c0*/  MOV R5, UR4 ;  /* 0x0000000400057c02 */ /* 0x000fca0008000f00 */
[----:B-1----:R-:W-:-:S04]  /*1c1d0*/  IMAD R3, R14, R5, RZ ;  /* 0x000000050e037224 */ /* 0x002fc800078e02ff */
[----:B--2-4-:R-:W-:-:S05]  /*1c1e0*/  IMAD.IADD R16, R16, 0x1, R3 ;  /* 0x0000000110107824 */ /* 0x014fca00078e0203 */
[----:B---3--:R-:W-:-:S13]  /*1c1f0*/  ISETP.GT.AND P0, PT, R16, R4, PT ;  /* 0x000000041000720c */ /* 0x008fda0003f04270 */
[----:B------:R-:W-:Y:S05]  /*1c200*/  @P0 BRA `(.L_x_4411) ;  /* 0x0000000000b40947 */ /* 0x000fea0003800000 */
[----:B------:R-:W1:Y:S02]  /*1c210*/  LDC R0, c[0x0][0xd14] ;  /* 0x00034500ff007b82 */ /* 0x000e640000000800 */
.L_x_4416:
        /* <DEDUP_REMOVED lines=14> */
.L_x_4414:
[----:B------:R-:W-:Y:S05]  /*1c300*/  BSYNC B0 ;  /* 0x0000000000007941 */ /* 0x000fea0003800000 */
.L_x_4413:
        /* <DEDUP_REMOVED lines=8> */
[----:B------:R-:W1:Y:S02]  /*1c390*/  SHFL.UP PT, R14, R13, 0x2, RZ ;  /* 0x044000000d0e7989 */ /* 0x000e6400000e00ff */
[----:B-1----:R-:W-:Y:S02]  /*1c3a0*/  SEL R14, R14, RZ, P1 ;  /* 0x000000ff0e0e7207 */ /* 0x002fe40000800000 */
[----:B------:R-:W-:-:S03]  /*1c3b0*/  ISETP.GE.U32.AND P1, PT, R7, 0x8, PT ;  /* 0x000000080700780c */ /* 0x000fc60003f26070 */
[----:B0-----:R-:W-:-:S05]  /*1c3c0*/  IMAD.IADD R3, R13, 0x1, R14 ;  /* 0x000000010d037824 */ /* 0x001fca00078e020e */
        /* <DEDUP_REMOVED lines=11> */
.L_x_4531:
[----:B------:R-:W-:Y:S02]  /*1c480*/  ULDC UR4, c[0x0][0xd10] ;  /* 0x0003440000047ab9 */ /* 0x000fe40000000800 */
[----:B------:R-:W-:-:S05]  /*1c490*/  MOV R5, UR4 ;  /* 0x0000000400057c02 */ /* 0x000fca0008000f00 */
[----:B-1----:R-:W-:-:S04]  /*1c4a0*/  IMAD R3, R14, R5, RZ ;  /* 0x000000050e037224 */ /* 0x002fc800078e02ff */
[----:B------:R-:W-:-:S05]  /*1c4b0*/  IMAD.IADD R16, R3, 0x1, R16 ;  /* 0x0000000103107824 */ /* 0x000fca00078e0210 */
[----:B------:R-:W-:-:S13]  /*1c4c0*/  ISETP.GT.AND P0, PT, R16, R4, PT ;  /* 0x000000041000720c */ /* 0x000fda0003f04270 */
[----:B------:R-:W-:Y:S05]  /*1c4d0*/  @!P0 BRA `(.L_x_4416) ;  /* 0xfffffffc00508947 */ /* 0x000fea000383ffff */
.L_x_4411:
        /* <DEDUP_REMOVED lines=8> */
.L_x_4535:
[----:B------:R-:W-:Y:S01]  /*1c560*/  ISETP.NE.AND P0, PT, R3, RZ, PT ;  /* 0x000000ff0300720c */ /* 0x000fe20003f05270 */
[----:B------:R-:W-:-:S12]  /*1c570*/  IMAD.MOV.U32 R7, RZ, RZ, RZ ;  /* 0x000000ffff077224 */ /* 0x000fd800078e00ff */
[----:B------:R-:W-:Y:S05]  /*1c580*/  @!P0 BRA `(.L_x_4418) ;  /* 0x0000000000108947 */ /* 0x000fea0003800000 */
[----:B------:R-:W-:Y:S01]  /*1c590*/  UMOV UR4, 0xffffffff ;  /* 0xffffffff00047882 */ /* 0x000fe20000000000 */
[----:B------:R-:W-:Y:S02]  /*1c5a0*/  VIADD R12, R6, 0xffffffff ;  /* 0xffffffff060c7836 */ /* 0x000fe40000000000 */
[----:B------:R-:W-:Y:S05]  /*1c5b0*/  BRA.DIV UR4, `(.L_x_4419) ;  /* 0x0000002604c87947 */ /* 0x000fea000b800000 */
[----:B------:R3:W4:Y:S02]  /*1c5c0*/  SHFL.IDX PT, R7, R2, R12, 0x1f ;  /* 0x00001f0c02077589 */ /* 0x00072400000e0000 */
.L_x_4418:
[----:B0--3--:R-:W0:Y:S01]  /*1c5d0*/  LDC.64 R2, c[0x0][0xd68] ;  /* 0x00035a00ff027b82 */ /* 0x009e220000000a00 */
[----:B------:R-:W-:-:S05]  /*1c5e0*/  IADD3 R19, R6, R19, RZ ;  /* 0x0000001306137210 */ /* 0x000fca0007ffe0ff */
[----:B0-----:R-:W-:-:S05]  /*1c5f0*/  IMAD.WIDE R2, R19, 0x4, R2 ;  /* 0x0000000413027825 */ /* 0x001fca00078e0202 */
[----:B------:R-:W1:Y:S01]  /*1c600*/  LDG.E R9, desc[UR54][R2.64] ;  /* 0x0000003602097981 */ /* 0x000e62000c1e1900 */
[----:B----4-:R-:W-:Y:S02]  /*1c610*/  IMAD R16, R7, R5, R16 ;  /* 0x0000000507107224 */ /* 0x010fe400078e0210 */
[----:B-12---:R-:W-:-:S05]  /*1c620*/  IMAD R6, R17, R9, RZ ;  /* 0x0000000911067224 */ /* 0x006fca00078e02ff */
        /* <DEDUP_REMOVED lines=46> */
[----:B------:R-:W-:Y:S02]  /*1c910*/  @!P0 IMAD.IADD R2, R2, 0x1, -R5 ;  /* 0x0000000102028824 */ /* 0x000fe400078e0a05 */
[----:B------:R-:W-:-:S03]  /*1c920*/  @!P0 VIADD R11, R11, 0x1 ;  /* 0x000000010b0b8836 */ /* 0x000fc60000000000 */
[----:B------:R-:W-:Y:S02]  /*1c930*/  ISETP.GE.U32.AND P0, PT, R2, R5, PT ;  /* 0x000000050200720c */ /* 0x000fe40003f06070 */
[C---:B------:R-:W-:Y:S01]  /*1c940*/  LOP3.LUT R2, R4.reuse, R9, RZ, 0x3c, !PT ;  /* 0x0000000904027212 */ /* 0x040fe200078e3cff */
[----:B------:R-:W-:-:S10]  /*1c950*/  IMAD.IADD R4, R4, 0x1, R7 ;  /* 0x0000000104047824 */ /* 0x000fd400078e0207 */
        /* <DEDUP_REMOVED lines=10> */
.L_x_4412:
[----:B------:R-:W-:Y:S01]  /*1ca00*/  UMOV UR4, URZ ;  /* 0x0000003f00047c82 */ /* 0x000fe20008000000 */
[----:B------:R-:W-:Y:S01]  /*1ca10*/  UMOV UR5, URZ ;  /* 0x0000003f00057c82 */ /* 0x000fe20008000000 */
[----:B------:R-:W-:Y:S01]  /*1ca20*/  ULDC UR6, c[0x0][0xd14] ;  /* 0x0003450000067ab9 */ /* 0x000fe20000000800 */
[----:B------:R-:W-:Y:S01]  /*1ca30*/  IMAD.MOV.U32 R16, RZ, RZ, R4 ;  /* 0x000000ffff107224 */ /* 0x000fe200078e0004 */
[----:B------:R-:W-:Y:S01]  /*1ca40*/  MOV R17, UR4 ;  /* 0x0000000400117c02 */ /* 0x000fe20008000f00 */
[----:B------:R-:W-:Y:S02]  /*1ca50*/  IMAD.U32 R18, RZ, RZ, UR5 ;  /* 0x00000005ff127e24 */ /* 0x000fe4000f8e00ff */
[----:B------:R-:W-:-:S07]  /*1ca60*/  IMAD.U32 R19, RZ, RZ, UR6 ;  /* 0x00000006ff137e24 */ /* 0x000fce000f8e00ff */
.L_x_4420:
        /* <DEDUP_REMOVED lines=12> */
.L_x_4337:
[----:B-1----:R-:W2:Y:S01]  /*1cb30*/  LDL.LU R0, [R1+0x28] ;  /* 0x0000280001007983 */ /* 0x002ea20000300800 */
[----:B------:R-:W1:Y:S01]  /*1cb40*/  S2R R5, SR_CgaCtaId ;  /* 0x0000000000057919 */ /* 0x000e620000008800 */
[----:B--2---:R-:W-:-:S05]  /*1cb50*/  VIADD R0, R0, 0x1 ;  /* 0x0000000100007836 */ /* 0x004fca0000000000 */
[----:B---3--:R-:W-:-:S04]  /*1cb60*/  LEA.HI R2, R0, R0, RZ, 0x1 ;  /* 0x0000000000027211 */ /* 0x008fc800078f08ff */
[----:B------:R-:W-:-:S05]  /*1cb70*/  LOP3.LUT R3, R2, 0xfffffffe, RZ, 0xc0, !PT ;  /* 0xfffffffe02037812 */ /* 0x000fca00078ec0ff */
[----:B------:R-:W-:Y:S01]  /*1cb80*/  IMAD.IADD R3, R0, 0x1, -R3 ;  /* 0x0000000100037824 */ /* 0x000fe200078e0a03 */
[----:B------:R-:W-:-:S04]  /*1cb90*/  MOV R0, 0x400 ;  /* 0x0000040000007802 */ /* 0x000fc80000000f00 */
[----:B-1----:R-:W-:Y:S02]  /*1cba0*/  LEA R0, R5, R0, 0x18 ;  /* 0x0000000005007211 */ /* 0x002fe400078ec0ff */
[----:B------:R-:W-:-:S04]  /*1cbb0*/  SHF.L.U32 R3, R3, 0x1f, RZ ;  /* 0x0000001f03037819 */ /* 0x000fc800000006ff */
[----:B------:R-:W1:Y:S02]  /*1cbc0*/  SYNCS.PHASECHK.TRANS64.TRYWAIT P0, [R0+URZ+0x38820], R3 ;  /* 0x03882003000075a7 */ /* 0x000e64000800017f */
[----:B-1----:R-:W-:Y:S05]  /*1cbd0*/  @!P0 BRA `(.L_x_4422) ;  /* 0x0000002000688947 */ /* 0x002fea0003800000 */
.L_x_4538:
[----:B------:R-:W-:-:S03]  /*1cbe0*/  UMOV UR4, 0xffffffff ;  /* 0xffffffff00047882 */ /* 0x000fc60000000000 */
[----:B------:R-:W-:Y:S05]  /*1cbf0*/  BRA.DIV UR4, `(.L_x_4423) ;  /* 0x0000002204747947 */ /* 0x000fea000b800000 */
[----:B------:R-:W2:Y:S02]  /*1cc00*/  S2R R2, SR_TID.X ;  /* 0x0000000000027919 */ /* 0x000ea40000002100 */
[----:B--2---:R-:W-:-:S04]  /*1cc10*/  SHF.R.U32.HI R2, RZ, 0x5, R2 ;  /* 0x00000005ff027819 */ /* 0x004fc80000011602 */
[----:B------:R-:W-:-:S05]  /*1cc20*/  LOP3.LUT R2, R2, 0x3, RZ, 0xc0, !PT ;  /* 0x0000000302027812 */ /* 0x000fca00078ec0ff */
[----:B------:R2:W3:Y:S02]  /*1cc30*/  SHFL.IDX PT, R14, R2, RZ, 0x1f ;  /* 0x00001fff020e7589 */ /* 0x0004e400000e0000 */
.L_x_4541:
[----:B---3--:R-:W-:-:S13]  /*1cc40*/  ISETP.NE.AND P0, PT, R14, RZ, PT ;  /* 0x000000ff0e00720c */ /* 0x008fda0003f05270 */
[----:B------:R-:W-:Y:S05]  /*1cc50*/  @P0 BRA `(.L_x_4188) ;  /* 0x0000000000940947 */ /* 0x000fea0003800000 */
[----:B------:R-:W-:-:S03]  /*1cc60*/  UMOV UR4, 0xffffffff ;  /* 0xffffffff00047882 */ /* 0x000fc60000000000 */
[----:B------:R-:W-:Y:S05]  /*1cc70*/  BRA.DIV UR4, `(.L_x_4424) ;  /* 0x0000002204887947 */ /* 0x000fea000b800000 */
[----:B------:R-:W-:-:S13]  /*1cc80*/  ELECT P6, URZ, PT ;  /* 0x00000000003f782f */ /* 0x000fda00038c0000 */
.L_x_4544:
[----:B------:R-:W-:Y:S05]  /*1cc90*/  @!P6 BRA `(.L_x_4188) ;  /* 0x000000000084e947 */ /* 0x000fea0003800000 */
[----:B--2---:R-:W2:Y:S02]  /*1cca0*/  LDL.LU R2, [R1+0x34] ;  /* 0x0000340001027983 */ /* 0x004ea40000300800 */
[----:B--2---:R-:W-:-:S04]  /*1ccb0*/  LOP3.LUT R2, R2, 0x2, RZ, 0xfc, !PT ;  /* 0x0000000202027812 */ /* 0x004fc800078efcff */
[----:B------:R-:W-:-:S13]  /*1ccc0*/  ISETP.NE.AND P2, PT, R2, 0x3, PT ;  /* 0x000000030200780c */ /* 0x000fda0003f45270 */
[----:B------:R-:W-:Y:S05]  /*1ccd0*/  @!P2 BRA `(.L_x_4425) ;  /* 0x000000000004a947 */ /* 0x000fea0003800000 */
[----:B------:R-:W-:Y:S01]  /*1cce0*/  BPT.TRAP 0x1 ;  /* 0x000000040000795c */ /* 0x000fe20000300000 */
.L_x_4425:
        /* <DEDUP_REMOVED lines=14> */
.L_x_4545:
[----:B------:R-:W2:Y:S02]  /*1cdd0*/  SYNCS.PHASECHK.TRANS64.TRYWAIT P0, [R7+URZ], R2 ;  /* 0x00000002070075a7 */ /* 0x000ea4000800017f */
[----:B--2---:R-:W-:Y:S05]  /*1cde0*/  @!P0 BRA `(.L_x_4427) ;  /* 0x0000002000608947 */ /* 0x004fea0003800000 */
.L_x_4546:
[----:B------:R-:W-:Y:S05]  /*1cdf0*/  @!P2 BRA `(.L_x_4428) ;  /* 0x000000000004a947 */ /* 0x000fea0003800000 */
[----:B------:R-:W-:Y:S01]  /*1ce00*/  BPT.TRAP 0x1 ;  /* 0x000000040000795c */ /* 0x000fe20000300000 */
.L_x_4428:
[----:B------:R-:W3:Y:S01]  /*1ce10*/  LDL.LU R4, [R1] ;  /* 0x0000000001047983 */ /* 0x000ee20000300800 */
[----:B------:R-:W-:-:S05]  /*1ce20*/  VIADD R0, R0, 0x38860 ;  /* 0x0003886000007836 */ /* 0x000fca0000000000 */
[----:B---3--:R-:W-:-:S04]  /*1ce30*/  LEA R4, R4, R0, 0x3 ;  /* 0x0000000004047211 */ /* 0x008fc800078e18ff */
[----:B------:R-:W3:Y:S02]  /*1ce40*/  SYNCS.PHASECHK.TRANS64.TRYWAIT P0, [R4+URZ], R5 ;  /* 0x00000005040075a7 */ /* 0x000ee4000800017f */
[----:B---3--:R-:W-:Y:S05]  /*1ce50*/  @!P0 BRA `(.L_x_4429) ;  /* 0x0000002000588947 */ /* 0x008fea0003800000 */
.L_x_4547:
[----:B------:R-:W-:-:S07]  /*1ce60*/  IMAD R3, R3, 0x8, R0 ;  /* 0x0000000803037824 */ /* 0x000fce00078e0200 */
.L_x_4430:
[----:B----4-:R4:W0:Y:S02]  /*1ce70*/  SYNCS.PHASECHK.TRANS64.TRYWAIT P0, [R3+URZ], R2 ;  /* 0x00000002030075a7 */ /* 0x010824000800017f */
[----:B0-----:R-:W-:Y:S05]  /*1ce80*/  @!P0 NANOSLEEP.SYNCS 0x989680 ;  /* 0x009896800000895d */ /* 0x001fea0003900000 */
[----:B------:R-:W0:Y:S02]  /*1ce90*/  @!P0 SYNCS.PHASECHK.TRANS64 P0, [R3+URZ], R2 ;  /* 0x00000002030085a7 */ /* 0x000e24000800007f */
[----:B0-----:R-:W-:Y:S05]  /*1cea0*/  @!P0 BRA `(.L_x_4430) ;  /* 0xfffffffc00f08947 */ /* 0x001fea000383ffff */
.L_x_4188:
[----:B------:R-:W-:Y:S05]  /*1ceb0*/  BSYNC B8 ;  /* 0x0000000000087941 */ /* 0x000fea0003800000 */
.L_x_4185:
[----:B------:R-:W-:Y:S05]  /*1cec0*/  EXIT ;  /* 0x000000000000794d */ /* 0x000fea0003800000 */
.L_x_4204:
[----:B0-----:R0:W1:Y:S02]  /*1ced0*/  SYNCS.PHASECHK.TRANS64.TRYWAIT P5, [R70+URZ+0x38890], R57 ;  /* 0x03889039460075a7 */ /* 0x00106400080a017f */
[----:B-1----:R-:W-:Y:S05]  /*1cee0*/  @!P5 NANOSLEEP.SYNCS 0x989680 ;  /* 0x009896800000d95d */ /* 0x002fea0003900000 */
[----:B------:R-:W1:Y:S02]  /*1cef0*/  @!P5 SYNCS.PHASECHK.TRANS64 P5, [R70+URZ+0x38890], R57 ;  /* 0x038890394600d5a7 */ /* 0x000e6400080a007f */
[----:B-1----:R-:W-:Y:S05]  /*1cf00*/  @!P5 BRA `(.L_x_4204) ;  /* 0xfffffffc00f0d947 */ /* 0x002fea000383ffff */
[----:B------:R-:W-:Y:S05]  /*1cf10*/  BRA `(.L_x_4431) ;  /* 0xfffffe5400e07947 */ /* 0x000fea000383ffff */
.L_x_4214:
[----:B0-----:R0:W1:Y:S02]  /*1cf20*/  SYNCS.PHASECHK.TRANS64.TRYWAIT P5, [R70+URZ+0x38890], R57 ;  /* 0x03889039460075a7 */ /* 0x00106400080a017f */
[----:B-1----:R-:W-:Y:S05]  /*1cf30*/  @!P5 NANOSLEEP.SYNCS 0x989680 ;  /* 0x009896800000d95d */ /* 0x002fea0003900000 */
[----:B------:R-:W1:Y:S02]  /*1cf40*/  @!P5 SYNCS.PHASECHK.TRANS64 P5, [R70+URZ+0x38890], R57 ;  /* 0x038890394600d5a7 */ /* 0x000e6400080a007f */
[----:B-1----:R-:W-:Y:S05]  /*1cf50*/  @!P5 BRA `(.L_x_4214) ;  /* 0xfffffffc00f0d947 */ /* 0x002fea000383ffff */
[----:B------:R-:W-:Y:S05]  /*1cf60*/  BRA `(.L_x_4432) ;  /* 0xfffffe6000307947 */ /* 0x000fea000383ffff */
.L_x_4219:
[----:B0-----:R0:W1:Y:S02]  /*1cf70*/  SYNCS.PHASECHK.TRANS64.TRYWAIT P5, [R70+URZ+0x38890], R57 ;  /* 0x03889039460075a7 */ /* 0x00106400080a017f */
[----:B-1----:R-:W-:Y:S05]  /*1cf80*/  @!P5 NANOSLEEP.SYNCS 0x989680 ;  /* 0x009896800000d95d */ /* 0x002fea0003900000 */
[----:B------:R-:W1:Y:S02]  /*1cf90*/  @!P5 SYNCS.PHASECHK.TRANS64 P5, [R70+URZ+0x38890], R57 ;  /* 0x038890394600d5a7 */ /* 0x000e6400080a007f */
[----:B-1----:R-:W-:Y:S05]  /*1cfa0*/  @!P5 BRA `(.L_x_4219) ;  /* 0xfffffffc00f0d947 */ /* 0x002fea000383ffff */
[----:B------:R-:W-:Y:S05]  /*1cfb0*/  BRA `(.L_x_4433) ;  /* 0xfffffe68003c7947 */ /* 0x000fea000383ffff */
.L_x_4223:
[----:B----4-:R4:W0:Y:S02]  /*1cfc0*/  SYNCS.PHASECHK.TRANS64.TRYWAIT P5, [R70+URZ+0x388b0], R57 ;  /* 0x0388b039460075a7 */ /* 0x01082400080a017f */
[----:B0-----:R-:W-:Y:S05]  /*1cfd0*/  @!P5 NANOSLEEP.SYNCS 0x989680 ;  /* 0x009896800000d95d */ /* 0x001fea0003900000 */
[----:B------:R-:W0:Y:S02]  /*1cfe0*/  @!P5 SYNCS.PHASECHK.TRANS64 P5, [R70+URZ+0x388b0], R57 ;  /* 0x0388b0394600d5a7 */ /* 0x000e2400080a007f */
[----:B0-----:R-:W-:Y:S05]  /*1cff0*/  @!P5 BRA `(.L_x_4223) ;  /* 0xfffffffc00f0d947 */ /* 0x001fea000383ffff */
[----:B------:R-:W-:Y:S05]  /*1d000*/  BRA `(.L_x_4434) ;  /* 0xfffffe6800b87947 */ /* 0x000fea000383ffff */
.L_x_4250:
        /* <DEDUP_REMOVED lines=8> */
.L_x_4436:
[----:B------:R-:W-:Y:S05]  /*1d090*/  BSYNC B1 ;  /* 0x0000000000017941 */ /* 0x000fea0003800000 */
.L_x_4435:
[----:B------:R-:W-:Y:S05]  /*1d0a0*/  BRA `(.L_x_4437) ;  /* 0xfffffe9c00247947 */ /* 0x000fea000383ffff */
.L_x_4251:
        /* <DEDUP_REMOVED lines=8> */
.L_x_4439:
[----:B------:R-:W-:Y:S05]  /*1d130*/  BSYNC B1 ;  /* 0x0000000000017941 */ /* 0x000fea0003800000 */
.L_x_4438:
[----:B------:R-:W-:Y:S05]  /*1d140*/  BRA `(.L_x_4440) ;  /* 0xfffffe9c00047947 */ /* 0x000fea000383ffff */
.L_x_4252:
        /* <DEDUP_REMOVED lines=8> */
.L_x_4442:
[----:B------:R-:W-:Y:S05]  /*1d1d0*/  BSYNC B1 ;  /* 0x0000000000017941 */ /* 0x000fea0003800000 */
.L_x_4441:
[----:B------:R-:W-:Y:S05]  /*1d1e0*/  BRA `(.L_x_4443) ;  /* 0xfffffe9800e47947 */ /* 0x000fea000383ffff */
.L_x_4253:
        /* <DEDUP_REMOVED lines=8> */
.L_x_4445:
[----:B------:R-:W-:Y:S05]  /*1d270*/  BSYNC B1 ;  /* 0x0000000000017941 */ /* 0x000fea0003800000 */
.L_x_4444:
[----:B------:R-:W-:Y:S05]  /*1d280*/  BRA `(.L_x_4446) ;  /* 0xfffffe9800c47947 */ /* 0x000fea000383ffff */
.L_x_4254:
        /* <DEDUP_REMOVED lines=8> */
.L_x_4448:
[----:B------:R-:W-:Y:S05]  /*1d310*/  BSYNC B1 ;  /* 0x0000000000017941 */ /* 0x000fea0003800000 */
.L_x_4447:
[----:B------:R-:W-:Y:S05]  /*1d320*/  BRA `(.L_x_4449) ;  /* 0xfffffe9800a47947 */ /* 0x000fea000383ffff */
.L_x_4255:
        /* <DEDUP_REMOVED lines=8> */
.L_x_4451:
[----:B------:R-:W-:Y:S05]  /*1d3b0*/  BSYNC B1 ;  /* 0x0000000000017941 */ /* 0x000fea0003800000 */
.L_x_4450:
[----:B------:R-:W-:Y:S05]  /*1d3c0*/  BRA `(.L_x_4452) ;  /* 0xfffffe9800847947 */ /* 0x000fea000383ffff */
.L_x_4256:
        /* <DEDUP_REMOVED lines=8> */
.L_x_4454:
[----:B------:R-:W-:Y:S05]  /*1d450*/  BSYNC B1 ;  /* 0x0000000000017941 */ /* 0x000fea0003800000 */
.L_x_4453:
[----:B------:R-:W-:Y:S05]  /*1d460*/  BRA `(.L_x_4455) ;  /* 0xfffffe9800647947 */ /* 0x000fea000383ffff */
.L_x_4257:
        /* <DEDUP_REMOVED lines=8> */
.L_x_4457:
[----:B------:R-:W-:Y:S05]  /*1d4f0*/  BSYNC B1 ;  /* 0x0000000000017941 */ /* 0x000fea0003800000 */
.L_x_4456:
[----:B------:R-:W-:Y:S05]  /*1d500*/  BRA `(.L_x_4458) ;  /* 0xfffffe9800447947 */ /* 0x000fea000383ffff */
.L_x_4259:
[----:B0-----:R0:W1:Y:S02]  /*1d510*/  SYNCS.PHASECHK.TRANS64.TRYWAIT P2, [R2+URZ+0x38800], R7 ;  /* 0x03880007020075a7 */ /* 0x001064000804017f */
[----:B-1----:R-:W-:Y:S05]  /*1d520*/  @!P2 NANOSLEEP.SYNCS 0x989680 ;  /* 0x009896800000a95d */ /* 0x002fea0003900000 */
[----:B------:R-:W1:Y:S02]  /*1d530*/  @!P2 SYNCS.PHASECHK.TRANS64 P2, [R2+URZ+0x38800], R7 ;  /* 0x038800070200a5a7 */ /* 0x000e64000804007f */
[----:B-1----:R-:W-:Y:S05]  /*1d540*/  @!P2 BRA `(.L_x_4259) ;  /* 0xfffffffc00f0a947 */ /* 0x002fea000383ffff */
[----:B------:R-:W-:Y:S05]  /*1d550*/  BRA `(.L_x_4459) ;  /* 0xfffffe9800bc7947 */ /* 0x000fea000383ffff */
.L_x_4267:
        /* <DEDUP_REMOVED lines=8> */
.L_x_4461:
[----:B------:R-:W-:Y:S05]  /*1d5e0*/  BSYNC B1 ;  /* 0x0000000000017941 */ /* 0x000fea0003800000 */
.L_x_4460:
[----:B------:R-:W-:Y:S05]  /*1d5f0*/  BRA `(.L_x_4462) ;  /* 0xfffffea800907947 */ /* 0x000fea000383ffff */
.L_x_4268:
        /* <DEDUP_REMOVED lines=8> */
.L_x_4464:
[----:B------:R-:W-:Y:S05]  /*1d680*/  BSYNC B1 ;  /* 0x0000000000017941 */ /* 0x000fea0003800000 */
.L_x_4463:
[----:B------:R-:W-:Y:S05]  /*1d690*/  BRA `(.L_x_4465) ;  /* 0xfffffea800707947 */ /* 0x000fea000383ffff */
.L_x_4269:
        /* <DEDUP_REMOVED lines=8> */
.L_x_4467:
[----:B------:R-:W-:Y:S05]  /*1d720*/  BSYNC B1 ;  /* 0x0000000000017941 */ /* 0x000fea0003800000 */
.L_x_4466:
[----:B------:R-:W-:Y:S05]  /*1d730*/  BRA `(.L_x_4468) ;  /* 0xfffffea800507947 */ /* 0x000fea000383ffff */
.L_x_4270:
        /* <DEDUP_REMOVED lines=8> */
.L_x_4470:
[----:B------:R-:W-:Y:S05]  /*1d7c0*/  BSYNC B1 ;  /* 0x0000000000017941 */ /* 0x000fea0003800000 */
.L_x_4469:
[----:B------:R-:W-:Y:S05]  /*1d7d0*/  BRA `(.L_x_4471) ;  /* 0xfffffea800307947 */ /* 0x000fea000383ffff */
.L_x_4271:
        /* <DEDUP_REMOVED lines=8> */
.L_x_4473:
[----:B------:R-:W-:Y:S05]  /*1d860*/  BSYNC B1 ;  /* 0x0000000000017941 */ /* 0x000fea0003800000 */
.L_x_4472:
[----:B------:R-:W-:Y:S05]  /*1d870*/  BRA `(.L_x_4474) ;  /* 0xfffffea800107947 */ /* 0x000fea000383ffff */
.L_x_4272:
        /* <DEDUP_REMOVED lines=8> */
.L_x_4476:
[----:B------:R-:W-:Y:S05]  /*1d900*/  BSYNC B1 ;  /* 0x0000000000017941 */ /* 0x000fea0003800000 */
.L_x_4475:
[----:B------:R-:W-:Y:S05]  /*1d910*/  BRA `(.L_x_4477) ;  /* 0xfffffea400f47947 */ /* 0x000fea000383ffff */
.L_x_4273:
        /* <DEDUP_REMOVED lines=8> */
.L_x_4479:
[----:B------:R-:W-:Y:S05]  /*1d9a0*/  BSYNC B1 ;  /* 0x0000000000017941 */ /* 0x000fea0003800000 */
.L_x_4478:
[----:B------:R-:W-:Y:S05]  /*1d9b0*/  BRA `(.L_x_4480) ;  /* 0xfffffea400d87947 */ /* 0x000fea000383ffff */
.L_x_4274:
        /* <DEDUP_REMOVED lines=8> */
.L_x_4482:
[----:B------:R-:W-:Y:S05]  /*1da40*/  BSYNC B1 ;  /* 0x0000000000017941 */ /* 0x000fea0003800000 */
.L_x_4481:
[----:B------:R-:W-:Y:S05]  /*1da50*/  BRA `(.L_x_4483) ;  /* 0xfffffea400bc7947 */ /* 0x000fea000383ffff */
.L_x_4276:
[----:B0-----:R0:W1:Y:S02]  /*1da60*/  SYNCS.PHASECHK.TRANS64.TRYWAIT P2, [R2+URZ+0x38800], R3 ;  /* 0x03880003020075a7 */ /* 0x001064000804017f */
[----:B-1----:R-:W-:Y:S05]  /*1da70*/  @!P2 NANOSLEEP.SYNCS 0x989680 ;  /* 0x009896800000a95d */ /* 0x002fea0003900000 */
[----:B------:R-:W1:Y:S02]  /*1da80*/  @!P2 SYNCS.PHASECHK.TRANS64 P2, [R2+URZ+0x38800], R3 ;  /* 0x038800030200a5a7 */ /* 0x000e64000804007f */
[----:B-1----:R-:W-:Y:S05]  /*1da90*/  @!P2 BRA `(.L_x_4276) ;  /* 0xfffffffc00f0a947 */ /* 0x002fea000383ffff */
[----:B------:R-:W-:Y:S05]  /*1daa0*/  BRA `(.L_x_4484) ;  /* 0xfffffea800187947 */ /* 0x000fea000383ffff */
.L_x_4282:
[----:B0-----:R0:W1:Y:S02]  /*1dab0*/  SYNCS.PHASECHK.TRANS64.TRYWAIT P1, [R15+URZ+0x38830], R20 ;  /* 0x038830140f0075a7 */ /* 0x001064000802017f */
[----:B-1----:R-:W-:Y:S05]  /*1dac0*/  @!P1 NANOSLEEP.SYNCS 0x989680 ;  /* 0x009896800000995d */ /* 0x002fea0003900000 */
[----:B------:R-:W1:Y:S02]  /*1dad0*/  @!P1 SYNCS.PHASECHK.TRANS64 P1, [R15+URZ+0x38830], R20 ;  /* 0x038830140f0095a7 */ /* 0x000e64000802007f */
[----:B-1----:R-:W-:Y:S05]  /*1dae0*/  @!P1 BRA `(.L_x_4282) ;  /* 0xfffffffc00f09947 */ /* 0x002fea000383ffff */
[----:B------:R-:W-:Y:S05]  /*1daf0*/  BRA `(.L_x_4281) ;  /* 0xfffffeb400687947 */ /* 0x000fea000383ffff */
.L_x_4284:
[----:B-1----:R1:W2:Y:S02]  /*1db00*/  SYNCS.PHASECHK.TRANS64.TRYWAIT P1, [R2+URZ+0x38810], R57 ;  /* 0x03881039020075a7 */ /* 0x0022a4000802017f */
[----:B--2---:R-:W-:Y:S05]  /*1db10*/  @!P1 NANOSLEEP.SYNCS 0x989680 ;  /* 0x009896800000995d */ /* 0x004fea0003900000 */
[----:B------:R-:W2:Y:S02]  /*1db20*/  @!P1 SYNCS.PHASECHK.TRANS64 P1, [R2+URZ+0x38810], R57 ;  /* 0x03881039020095a7 */ /* 0x000ea4000802007f */
[----:B--2---:R-:W-:Y:S05]  /*1db30*/  @!P1 BRA `(.L_x_4284) ;  /* 0xfffffffc00f09947 */ /* 0x004fea000383ffff */
[----:B------:R-:W-:Y:S05]  /*1db40*/  BRA `(.L_x_4485) ;  /* 0xfffffeb800187947 */ /* 0x000fea000383ffff */
.L_x_4289:
[----:B----4-:R4:W0:Y:S02]  /*1db50*/  SYNCS.PHASECHK.TRANS64.TRYWAIT P1, [R15+URZ+0x38850], R20 ;  /* 0x038850140f0075a7 */ /* 0x010824000802017f */
[----:B0-----:R-:W-:Y:S05]  /*1db60*/  @!P1 NANOSLEEP.SYNCS 0x989680 ;  /* 0x009896800000995d */ /* 0x001fea0003900000 */
[----:B------:R-:W0:Y:S02]  /*1db70*/  @!P1 SYNCS.PHASECHK.TRANS64 P1, [R15+URZ+0x38850], R20 ;  /* 0x038850140f0095a7 */ /* 0x000e24000802007f */
[----:B0-----:R-:W-:Y:S05]  /*1db80*/  @!P1 BRA `(.L_x_4289) ;  /* 0xfffffffc00f09947 */ /* 0x001fea000383ffff */
[----:B------:R-:W-:Y:S05]  /*1db90*/  BRA `(.L_x_4288) ;  /* 0xfffffeb800487947 */ /* 0x000fea000383ffff */
.L_x_4297:
[----:B-1----:R1:W2:Y:S02]  /*1dba0*/  SYNCS.PHASECHK.TRANS64.TRYWAIT P2, [R21+URZ+0x38830], R204 ;  /* 0x038830cc150075a7 */ /* 0x0022a4000804017f */
[----:B--2---:R-:W-:Y:S05]  /*1dbb0*/  @!P2 NANOSLEEP.SYNCS 0x989680 ;  /* 0x009896800000a95d */ /* 0x004fea0003900000 */
[----:B------:R-:W2:Y:S02]  /*1dbc0*/  @!P2 SYNCS.PHASECHK.TRANS64 P2, [R21+URZ+0x38830], R204 ;  /* 0x038830cc1500a5a7 */ /* 0x000ea4000804007f */
[----:B--2---:R-:W-:Y:S05]  /*1dbd0*/  @!P2 BRA `(.L_x_4297) ;  /* 0xfffffffc00f0a947 */ /* 0x004fea000383ffff */
[----:B------:R-:W-:Y:S05]  /*1dbe0*/  BRA `(.L_x_4296) ;  /* 0xfffffee800447947 */ /* 0x000fea000383ffff */
.L_x_4302:
[----:B---3--:R3:W4:Y:S02]  /*1dbf0*/  SYNCS.PHASECHK.TRANS64.TRYWAIT P2, [R21+URZ+0x38850], R204 ;  /* 0x038850cc150075a7 */ /* 0x008724000804017f */
[----:B----4-:R-:W-:Y:S05]  /*1dc00*/  @!P2 NANOSLEEP.SYNCS 0x989680 ;  /* 0x009896800000a95d */ /* 0x010fea0003900000 */
[----:B------:R-:W4:Y:S02]  /*1dc10*/  @!P2 SYNCS.PHASECHK.TRANS64 P2, [R21+URZ+0x38850], R204 ;  /* 0x038850cc1500a5a7 */ /* 0x000f24000804007f */
[----:B----4-:R-:W-:Y:S05]  /*1dc20*/  @!P2 BRA `(.L_x_4302) ;  /* 0xfffffffc00f0a947 */ /* 0x010fea000383ffff */
[----:B------:R-:W-:Y:S05]  /*1dc30*/  BRA `(.L_x_4301) ;  /* 0xfffffee800e07947 */ /* 0x000fea000383ffff */
.L_x_4310:
[----:B-1----:R1:W2:Y:S02]  /*1dc40*/  SYNCS.PHASECHK.TRANS64.TRYWAIT P2, [R21+URZ+0x38830], R200 ;  /* 0x038830c8150075a7 */ /* 0x0022a4000804017f */
[----:B--2---:R-:W-:Y:S05]  /*1dc50*/  @!P2 NANOSLEEP.SYNCS 0x989680 ;  /* 0x009896800000a95d */ /* 0x004fea0003900000 */
[----:B------:R-:W2:Y:S02]  /*1dc60*/  @!P2 SYNCS.PHASECHK.TRANS64 P2, [R21+URZ+0x38830], R200 ;  /* 0x038830c81500a5a7 */ /* 0x000ea4000804007f */
[----:B--2---:R-:W-:Y:S05]  /*1dc70*/  @!P2 BRA `(.L_x_4310) ;  /* 0xfffffffc00f0a947 */ /* 0x004fea000383ffff */
[----:B------:R-:W-:Y:S05]  /*1dc80*/  BRA `(.L_x_4309) ;  /* 0xffffff2400047947 */ /* 0x000fea000383ffff */
.L_x_4315:
[----:B---3--:R3:W4:Y:S02]  /*1dc90*/  SYNCS.PHASECHK.TRANS64.TRYWAIT P2, [R21+URZ+0x38850], R200 ;  /* 0x038850c8150075a7 */ /* 0x008724000804017f */
[----:B----4-:R-:W-:Y:S05]  /*1dca0*/  @!P2 NANOSLEEP.SYNCS 0x989680 ;  /* 0x009896800000a95d */ /* 0x010fea0003900000 */
[----:B------:R-:W4:Y:S02]  /*1dcb0*/  @!P2 SYNCS.PHASECHK.TRANS64 P2, [R21+URZ+0x38850], R200 ;  /* 0x038850c81500a5a7 */ /* 0x000f24000804007f */
[----:B----4-:R-:W-:Y:S05]  /*1dcc0*/  @!P2 BRA `(.L_x_4315) ;  /* 0xfffffffc00f0a947 */ /* 0x010fea000383ffff */
[----:B------:R-:W-:Y:S05]  /*1dcd0*/  BRA `(.L_x_4314) ;  /* 0xffffff2400a07947 */ /* 0x000fea000383ffff */
.L_x_4343:
        /* <DEDUP_REMOVED lines=11> */
.L_x_4487:
[----:B------:R-:W-:Y:S05]  /*1dd90*/  BSYNC B1 ;  /* 0x0000000000017941 */ /* 0x000fea0003800000 */
.L_x_4486:
[----:B------:R-:W-:Y:S05]  /*1dda0*/  BRA `(.L_x_4488) ;  /* 0xffffff9c008c7947 */ /* 0x000fea000383ffff */
.L_x_4344:
[----:B------:R-:W-:Y:S01]  /*1ddb0*/  BSSY B1, `(.L_x_4489) ;  /* 0x0000006000017945 */ /* 0x000fe20003800000 */
[----:B------:R-:W-:-:S07]  /*1ddc0*/  MOV R15, 0xffffffff ;  /* 0xffffffff000f7802 */ /* 0x000fce0000000f00 */
[----:B------:R-:W-:Y:S05]  /*1ddd0*/  WARPSYNC.COLLECTIVE R15, `(.L_x_4490) ;  /* 0x000000000f0c7348 */ /* 0x000fea0003c00000 */
[----:B------:R-:W-:Y:S02]  /*1dde0*/  ELECT P6, UR62, PT ;  /* 0x00000000003e782f */ /* 0x000fe400038c0000 */
[----:B------:R-:W-:Y:S01]  /*1ddf0*/  MOV R14, UR62 ;  /* 0x0000003e000e7c02 */ /* 0x000fe20008000f00 */
[----:B------:R-:W-:Y:S10]  /*1de00*/  ENDCOLLECTIVE ;  /* 0x000000000000791b */ /* 0x000ff40003800000 */
.L_x_4490:
[----:B------:R-:W-:Y:S05]  /*1de10*/  BSYNC B1 ;  /* 0x0000000000017941 */ /* 0x000fea0003800000 */
.L_x_4489:
[----:B------:R-:W-:Y:S05]  /*1de20*/  BRA `(.L_x_4491) ;  /* 0xffffff9c00787947 */ /* 0x000fea000383ffff */
.L_x_4345:
[----:B0-----:R0:W1:Y:S02]  /*1de30*/  SYNCS.PHASECHK.TRANS64.TRYWAIT P0, [R9+URZ+0x38820], R5 ;  /* 0x03882005090075a7 */ /* 0x001064000800017f */
[----:B-1----:R-:W-:Y:S05]  /*1de40*/  @!P0 NANOSLEEP.SYNCS 0x989680 ;  /* 0x009896800000895d */ /* 0x002fea0003900000 */
[----:B------:R-:W1:Y:S02]  /*1de50*/  @!P0 SYNCS.PHASECHK.TRANS64 P0, [R9+URZ+0x38820], R5 ;  /* 0x03882005090085a7 */ /* 0x000e64000800007f */
[----:B-1----:R-:W-:Y:S05]  /*1de60*/  @!P0 BRA `(.L_x_4345) ;  /* 0xfffffffc00f08947 */ /* 0x002fea000383ffff */
[----:B------:R-:W-:Y:S05]  /*1de70*/  BRA `(.L_x_4492) ;  /* 0xffffff9c00907947 */ /* 0x000fea000383ffff */
.L_x_4348:
[----:B0-----:R0:W1:Y:S02]  /*1de80*/  SYNCS.PHASECHK.TRANS64.TRYWAIT P0, [R5+URZ+0x388a0], R7 ;  /* 0x0388a007050075a7 */ /* 0x001064000800017f */
[----:B-1----:R-:W-:Y:S05]  /*1de90*/  @!P0 NANOSLEEP.SYNCS 0x989680 ;  /* 0x009896800000895d */ /* 0x002fea0003900000 */
[----:B------:R-:W1:Y:S02]  /*1dea0*/  @!P0 SYNCS.PHASECHK.TRANS64 P0, [R5+URZ+0x388a0], R7 ;  /* 0x0388a007050085a7 */ /* 0x000e64000800007f */
[----:B-1----:R-:W-:Y:S05]  /*1deb0*/  @!P0 BRA `(.L_x_4348) ;  /* 0xfffffffc00f08947 */ /* 0x002fea000383ffff */
[----:B------:R-:W-:Y:S05]  /*1dec0*/  BRA `(.L_x_4493) ;  /* 0xffffff9c009c7947 */ /* 0x000fea000383ffff */
.L_x_4350:
[----:B-1----:R1:W2:Y:S02]  /*1ded0*/  SYNCS.PHASECHK.TRANS64.TRYWAIT P0, [R5+URZ+0x388c0], R7 ;  /* 0x0388c007050075a7 */ /* 0x0022a4000800017f */
[----:B--2---:R-:W-:Y:S05]  /*1dee0*/  @!P0 NANOSLEEP.SYNCS 0x989680 ;  /* 0x009896800000895d */ /* 0x004fea0003900000 */
[----:B------:R-:W2:Y:S02]  /*1def0*/  @!P0 SYNCS.PHASECHK.TRANS64 P0, [R5+URZ+0x388c0], R7 ;  /* 0x0388c007050085a7 */ /* 0x000ea4000800007f */
[----:B--2---:R-:W-:Y:S05]  /*1df00*/  @!P0 BRA `(.L_x_4350) ;  /* 0xfffffffc00f08947 */ /* 0x004fea000383ffff */
[----:B------:R-:W-:Y:S05]  /*1df10*/  BRA `(.L_x_4494) ;  /* 0xffffffa000047947 */ /* 0x000fea000383ffff */
.L_x_4354:
[----:B0-----:R0:W1:Y:S02]  /*1df20*/  SYNCS.PHASECHK.TRANS64.TRYWAIT P0, [R6+URZ+0x388a0], R7 ;  /* 0x0388a007060075a7 */ /* 0x001064000800017f */
[----:B-1----:R-:W-:Y:S05]  /*1df30*/  @!P0 NANOSLEEP.SYNCS 0x989680 ;  /* 0x009896800000895d */ /* 0x002fea0003900000 */
[----:B------:R-:W1:Y:S02]  /*1df40*/  @!P0 SYNCS.PHASECHK.TRANS64 P0, [R6+URZ+0x388a0], R7 ;  /* 0x0388a007060085a7 */ /* 0x000e64000800007f */
[----:B-1----:R-:W-:Y:S05]  /*1df50*/  @!P0 BRA `(.L_x_4354) ;  /* 0xfffffffc00f08947 */ /* 0x002fea000383ffff */
[----:B------:R-:W-:Y:S05]  /*1df60*/  BRA `(.L_x_4495) ;  /* 0xffffffa400487947 */ /* 0x000fea000383ffff */
.L_x_4356:
[----:B-1----:R1:W2:Y:S02]  /*1df70*/  SYNCS.PHASECHK.TRANS64.TRYWAIT P1, [R6+URZ+0x388c0], R7 ;  /* 0x0388c007060075a7 */ /* 0x0022a4000802017f */
[----:B--2---:R-:W-:Y:S05]  /*1df80*/  @!P1 NANOSLEEP.SYNCS 0x989680 ;  /* 0x009896800000995d */ /* 0x004fea0003900000 */
[----:B------:R-:W2:Y:S02]  /*1df90*/  @!P1 SYNCS.PHASECHK.TRANS64 P1, [R6+URZ+0x388c0], R7 ;  /* 0x0388c007060095a7 */ /* 0x000ea4000802007f */
[----:B--2---:R-:W-:Y:S05]  /*1dfa0*/  @!P1 BRA `(.L_x_4356) ;  /* 0xfffffffc00f09947 */ /* 0x004fea000383ffff */
[----:B------:R-:W-:Y:S05]  /*1dfb0*/  BRA `(.L_x_4496) ;  /* 0xffffffa400a87947 */ /* 0x000fea000383ffff */
.L_x_4366:
        /* <DEDUP_REMOVED lines=11> */
.L_x_4498:
[----:B------:R-:W-:Y:S05]  /*1e070*/  BSYNC B0 ;  /* 0x0000000000007941 */ /* 0x000fea0003800000 */
.L_x_4497:
[----:B------:R-:W-:Y:S05]  /*1e080*/  BRA `(.L_x_4499) ;  /* 0xffffffb000bc7947 */ /* 0x000fea000383ffff */
.L_x_4367:
[----:B------:R-:W-:Y:S01]  /*1e090*/  BSSY B0, `(.L_x_4500) ;  /* 0x0000006000007945 */ /* 0x000fe20003800000 */
[----:B------:R-:W-:-:S07]  /*1e0a0*/  MOV R15, 0xffffffff ;  /* 0xffffffff000f7802 */ /* 0x000fce0000000f00 */
[----:B------:R-:W-:Y:S05]  /*1e0b0*/  WARPSYNC.COLLECTIVE R15, `(.L_x_4501) ;  /* 0x000000000f0c7348 */ /* 0x000fea0003c00000 */
[----:B------:R-:W-:Y:S02]  /*1e0c0*/  ELECT P6, UR62, PT ;  /* 0x00000000003e782f */ /* 0x000fe400038c0000 */
[----:B------:R-:W-:Y:S01]  /*1e0d0*/  MOV R14, UR62 ;  /* 0x0000003e000e7c02 */ /* 0x000fe20008000f00 */
[----:B------:R-:W-:Y:S10]  /*1e0e0*/  ENDCOLLECTIVE ;  /* 0x000000000000791b */ /* 0x000ff40003800000 */
.L_x_4501:
[----:B------:R-:W-:Y:S05]  /*1e0f0*/  BSYNC B0 ;  /* 0x0000000000007941 */ /* 0x000fea0003800000 */
.L_x_4500:
[----:B------:R-:W-:Y:S05]  /*1e100*/  BRA `(.L_x_4502) ;  /* 0xffffffb000ac7947 */ /* 0x000fea000383ffff */
.L_x_4370:
[----:B0-----:R0:W1:Y:S02]  /*1e110*/  SYNCS.PHASECHK.TRANS64.TRYWAIT P0, [R9+URZ+0x38840], R10 ;  /* 0x0388400a090075a7 */ /* 0x001064000800017f */
[----:B-1----:R-:W-:Y:S05]  /*1e120*/  @!P0 NANOSLEEP.SYNCS 0x989680 ;  /* 0x009896800000895d */ /* 0x002fea0003900000 */
[----:B------:R-:W1:Y:S02]  /*1e130*/  @!P0 SYNCS.PHASECHK.TRANS64 P0, [R9+URZ+0x38840], R10 ;  /* 0x0388400a090085a7 */ /* 0x000e64000800007f */
[----:B-1----:R-:W-:Y:S05]  /*1e140*/  @!P0 BRA `(.L_x_4370) ;  /* 0xfffffffc00f08947 */ /* 0x002fea000383ffff */
[----:B------:R-:W-:Y:S05]  /*1e150*/  BRA `(.L_x_4503) ;  /* 0xffffffb400147947 */ /* 0x000fea000383ffff */
.L_x_4374:
        /* <DEDUP_REMOVED lines=8> */
.L_x_4377:
[----:B0-----:R0:W1:Y:S02]  /*1e1e0*/  SYNCS.PHASECHK.TRANS64.TRYWAIT P0, [R5+URZ+0x38860], R9 ;  /* 0x03886009050075a7 */ /* 0x001064000800017f */
[----:B-1----:R-:W-:Y:S05]  /*1e1f0*/  @!P0 NANOSLEEP.SYNCS 0x989680 ;  /* 0x009896800000895d */ /* 0x002fea0003900000 */
[----:B------:R-:W1:Y:S02]  /*1e200*/  @!P0 SYNCS.PHASECHK.TRANS64 P0, [R5+URZ+0x38860], R9 ;  /* 0x03886009050085a7 */ /* 0x000e64000800007f */
[----:B-1----:R-:W-:Y:S05]  /*1e210*/  @!P0 BRA `(.L_x_4377) ;  /* 0xfffffffc00f08947 */ /* 0x002fea000383ffff */
[----:B------:R-:W-:Y:S05]  /*1e220*/  BRA `(.L_x_4505) ;  /* 0xffffffbc000c7947 */ /* 0x000fea000383ffff */
.L_x_4386:
[----:B-1----:R1:W2:Y:S02]  /*1e230*/  SYNCS.PHASECHK.TRANS64.TRYWAIT P0, [R2+URZ+0x38840], R3 ;  /* 0x03884003020075a7 */ /* 0x0022a4000800017f */
[----:B--2---:R-:W-:Y:S05]  /*1e240*/  @!P0 NANOSLEEP.SYNCS 0x989680 ;  /* 0x009896800000895d */ /* 0x004fea0003900000 */
[----:B------:R-:W2:Y:S02]  /*1e250*/  @!P0 SYNCS.PHASECHK.TRANS64 P0, [R2+URZ+0x38840], R3 ;  /* 0x03884003020085a7 */ /* 0x000ea4000800007f */
[----:B--2---:R-:W-:Y:S05]  /*1e260*/  @!P0 BRA `(.L_x_4386) ;  /* 0xfffffffc00f08947 */ /* 0x004fea000383ffff */
[----:B------:R-:W-:Y:S05]  /*1e270*/  BRA `(.L_x_4506) ;  /* 0xffffffc000d87947 */ /* 0x000fea000383ffff */
.L_x_4388:
[----:B0-----:R0:W2:Y:S02]  /*1e280*/  SYNCS.PHASECHK.TRANS64.TRYWAIT P0, [R2+URZ+0x38860], R3 ;  /* 0x03886003020075a7 */ /* 0x0010a4000800017f */
[----:B--2---:R-:W-:Y:S05]  /*1e290*/  @!P0 NANOSLEEP.SYNCS 0x989680 ;  /* 0x009896800000895d */ /* 0x004fea0003900000 */
[----:B------:R-:W2:Y:S02]  /*1e2a0*/  @!P0 SYNCS.PHASECHK.TRANS64 P0, [R2+URZ+0x38860], R3 ;  /* 0x03886003020085a7 */ /* 0x000ea4000800007f */
[----:B--2---:R-:W-:Y:S05]  /*1e2b0*/  @!P0 BRA `(.L_x_4388) ;  /* 0xfffffffc00f08947 */ /* 0x004fea000383ffff */
[----:B------:R-:W-:Y:S05]  /*1e2c0*/  BRA `(.L_x_4507) ;  /* 0xffffffc4004c7947 */ /* 0x000fea000383ffff */
.L_x_4393:
[----:B--2---:R2:W3:Y:S02]  /*1e2d0*/  SYNCS.PHASECHK.TRANS64.TRYWAIT P0, [R2+URZ+0x38840], R3 ;  /* 0x03884003020075a7 */ /* 0x0044e4000800017f */
[----:B---3--:R-:W-:Y:S05]  /*1e2e0*/  @!P0 NANOSLEEP.SYNCS 0x989680 ;  /* 0x009896800000895d */ /* 0x008fea0003900000 */
[----:B------:R-:W3:Y:S02]  /*1e2f0*/  @!P0 SYNCS.PHASECHK.TRANS64 P0, [R2+URZ+0x38840], R3 ;  /* 0x03884003020085a7 */ /* 0x000ee4000800007f */
[----:B---3--:R-:W-:Y:S05]  /*1e300*/  @!P0 BRA `(.L_x_4393) ;  /* 0xfffffffc00f08947 */ /* 0x008fea000383ffff */
[----:B------:R-:W-:Y:S05]  /*1e310*/  BRA `(.L_x_4508) ;  /* 0xffffffc800e07947 */ /* 0x000fea000383ffff */
.L_x_4395:
[----:B0-----:R0:W1:Y:S02]  /*1e320*/  SYNCS.PHASECHK.TRANS64.TRYWAIT P1, [R2+URZ+0x38860], R3 ;  /* 0x03886003020075a7 */ /* 0x001064000802017f */
[----:B-1----:R-:W-:Y:S05]  /*1e330*/  @!P1 NANOSLEEP.SYNCS 0x989680 ;  /* 0x009896800000995d */ /* 0x002fea0003900000 */
[----:B------:R-:W1:Y:S02]  /*1e340*/  @!P1 SYNCS.PHASECHK.TRANS64 P1, [R2+URZ+0x38860], R3 ;  /* 0x03886003020095a7 */ /* 0x000e64000802007f */
[----:B-1----:R-:W-:Y:S05]  /*1e350*/  @!P1 BRA `(.L_x_4395) ;  /* 0xfffffffc00f09947 */ /* 0x002fea000383ffff */
[----:B------:R-:W-:Y:S05]  /*1e360*/  BRA `(.L_x_4509) ;  /* 0xffffffcc00507947 */ /* 0x000fea000383ffff */
.L_x_4400:
[----:B--2---:R2:W3:Y:S02]  /*1e370*/  SYNCS.PHASECHK.TRANS64.TRYWAIT P0, [R2+URZ+0x38840], R3 ;  /* 0x03884003020075a7 */ /* 0x0044e4000800017f */
[----:B---3--:R-:W-:Y:S05]  /*1e380*/  @!P0 NANOSLEEP.SYNCS 0x989680 ;  /* 0x009896800000895d */ /* 0x008fea0003900000 */
[----:B------:R-:W3:Y:S02]  /*1e390*/  @!P0 SYNCS.PHASECHK.TRANS64 P0, [R2+URZ+0x38840], R3 ;  /* 0x03884003020085a7 */ /* 0x000ee4000800007f */
[----:B---3--:R-:W-:Y:S05]  /*1e3a0*/  @!P0 BRA `(.L_x_4400) ;  /* 0xfffffffc00f08947 */ /* 0x008fea000383ffff */
[----:B------:R-:W-:Y:S05]  /*1e3b0*/  BRA `(.L_x_4510) ;  /* 0xffffffd000c87947 */ /* 0x000fea000383ffff */
.L_x_4402:
[----:B0-----:R0:W1:Y:S02]  /*1e3c0*/  SYNCS.PHASECHK.TRANS64.TRYWAIT P1, [R2+URZ+0x38860], R3 ;  /* 0x03886003020075a7 */ /* 0x001064000802017f */
[----:B-1----:R-:W-:Y:S05]  /*1e3d0*/  @!P1 NANOSLEEP.SYNCS 0x989680 ;  /* 0x009896800000995d */ /* 0x002fea0003900000 */
[----:B------:R-:W1:Y:S02]  /*1e3e0*/  @!P1 SYNCS.PHASECHK.TRANS64 P1, [R2+URZ+0x38860], R3 ;  /* 0x03886003020095a7 */ /* 0x000e64000802007f */
[----:B-1----:R-:W-:Y:S05]  /*1e3f0*/  @!P1 BRA `(.L_x_4402) ;  /* 0xfffffffc00f09947 */ /* 0x002fea000383ffff */
[----:B------:R-:W-:Y:S05]  /*1e400*/  BRA `(.L_x_4511) ;  /* 0xffffffd4003c7947 */ /* 0x000fea000383ffff */
.L_x_4407:
[----:B------:R-:W-:Y:S01]  /*1e410*/  BSSY B0, `(.L_x_4512) ;  /* 0x0000008000007945 */ /* 0x000fe20003800000 */
[----:B0-----:R-:W-:Y:S02]  /*1e420*/  IMAD.MOV.U32 R13, RZ, RZ, R16 ;  /* 0x000000ffff0d7224 */ /* 0x001fe400078e0010 */
[----:B------:R-:W-:Y:S02]  /*1e430*/  IMAD.MOV.U32 R12, RZ, RZ, RZ ;  /* 0x000000ffff0c7224 */ /* 0x000fe400078e00ff */
[----:B------:R-:W-:Y:S02]  /*1e440*/  IMAD.MOV.U32 R11, RZ, RZ, 0x1f ;  /* 0x0000001fff0b7424 */ /* 0x000fe400078e00ff */
[----:B------:R-:W-:-:S07]  /*1e450*/  IMAD.MOV.U32 R15, RZ, RZ, -0x1 ;  /* 0xffffffffff0f7424 */ /* 0x000fce00078e00ff */
[----:B-1----:R-:W-:Y:S05]  /*1e460*/  WARPSYNC.COLLECTIVE R15, `(.L_x_4513) ;  /* 0x000000000f087348 */ /* 0x002fea0003c00000 */
[----:B------:R0:W2:Y:S02]  /*1e470*/  SHFL.IDX P6, R14, R13, R12, R11 ;  /* 0x0000000c0d0e7389 */ /* 0x0000a400000c000b */
[----:B012---:R-:W-:Y:S01]  /*1e480*/  ENDCOLLECTIVE ;  /* 0x000000000000791b */ /* 0x007fe20003800000 */
.L_x_4513:
[----:B------:R-:W-:Y:S05]  /*1e490*/  BSYNC B0 ;  /* 0x0000000000007941 */ /* 0x000fea0003800000 */
.L_x_4512:
        /* <DEDUP_REMOVED lines=8> */
.L_x_4514:
[----:B------:R-:W-:Y:S01]  /*1e520*/  MOV R16, R14 ;  /* 0x0000000e00107202 */ /* 0x000fe20000000f00 */
[----:B------:R-:W-:Y:S06]  /*1e530*/  BRA `(.L_x_4515) ;  /* 0xffffffd800887947 */ /* 0x000fec000383ffff */
.L_x_4410:
        /* <DEDUP_REMOVED lines=8> */
.L_x_4517:
[----:B------:R-:W-:Y:S05]  /*1e5c0*/  BSYNC B0 ;  /* 0x0000000000007941 */ /* 0x000fea0003800000 */
.L_x_4516:
        /* <DEDUP_REMOVED lines=10> */
.L_x_4518:
        /* <DEDUP_REMOVED lines=8> */
.L_x_4519:
        /* <DEDUP_REMOVED lines=8> */
.L_x_4520:
        /* <DEDUP_REMOVED lines=8> */
.L_x_4521:
        /* <DEDUP_REMOVED lines=8> */
.L_x_4522:
[----:B------:R-:W-:Y:S05]  /*1e870*/  BRA `(.L_x_4523) ;  /* 0xffffffd8004c7947 */ /* 0x000fea000383ffff */
.L_x_4415:
[----:B------:R-:W-:Y:S01]  /*1e880*/  BSSY B0, `(.L_x_4524) ;  /* 0x0000008000007945 */ /* 0x000fe20003800000 */
[----:B-----5:R-:W-:Y:S01]  /*1e890*/  IMAD.MOV.U32 R13, RZ, RZ, R17 ;  /* 0x000000ffff0d7224 */ /* 0x020fe200078e0011 */
[----:B------:R-:W-:Y:S01]  /*1e8a0*/  MOV R15, 0xffffffff ;  /* 0xffffffff000f7802 */ /* 0x000fe20000000f00 */
[----:B------:R-:W-:Y:S02]  /*1e8b0*/  IMAD.MOV.U32 R12, RZ, RZ, 0x1 ;  /* 0x00000001ff0c7424 */ /* 0x000fe400078e00ff */
[----:B------:R-:W-:-:S07]  /*1e8c0*/  IMAD.MOV.U32 R11, RZ, RZ, RZ ;  /* 0x000000ffff0b7224 */ /* 0x000fce00078e00ff */
[----:B0-----:R-:W-:Y:S05]  /*1e8d0*/  WARPSYNC.COLLECTIVE R15, `(.L_x_4525) ;  /* 0x000000000f087348 */ /* 0x001fea0003c00000 */
[----:B------:R1:W2:Y:S02]  /*1e8e0*/  SHFL.UP P6, R14, R13, R12, R11 ;  /* 0x0400000c0d0e7389 */ /* 0x0002a400000c000b */
[----:B012---:R-:W-:Y:S01]  /*1e8f0*/  ENDCOLLECTIVE ;  /* 0x000000000000791b */ /* 0x007fe20003800000 */
.L_x_4525:
[----:B------:R-:W-:Y:S05]  /*1e900*/  BSYNC B0 ;  /* 0x0000000000007941 */ /* 0x000fea0003800000 */
.L_x_4524:
        /* <DEDUP_REMOVED lines=10> */
.L_x_4526:
        /* <DEDUP_REMOVED lines=8> */
.L_x_4527:
        /* <DEDUP_REMOVED lines=8> */
.L_x_4528:
        /* <DEDUP_REMOVED lines=8> */
.L_x_4529:
        /* <DEDUP_REMOVED lines=8> */
.L_x_4530:
[----:B------:R-:W-:Y:S05]  /*1ebb0*/  BRA `(.L_x_4531) ;  /* 0xffffffd800307947 */ /* 0x000fea000383ffff */
.L_x_4417:
[----:B------:R-:W-:Y:S01]  /*1ebc0*/  BSSY B0, `(.L_x_4532) ;  /* 0x0000006000007945 */ /* 0x000fe20003800000 */
[----:B------:R-:W-:Y:S01]  /*1ebd0*/  PLOP3.LUT P6, PT, P6, PT, PT, 0x8, 0x0 ;  /* 0x000000000000781c */ /* 0x000fe200037ce170 */
[----:B------:R-:W-:-:S12]  /*1ebe0*/  IMAD.MOV.U32 R15, RZ, RZ, -0x1 ;  /* 0xffffffffff0f7424 */ /* 0x000fd800078e00ff */
[----:B0-----:R-:W-:Y:S05]  /*1ebf0*/  WARPSYNC.COLLECTIVE R15, `(.L_x_4533) ;  /* 0x000000000f087348 */ /* 0x001fea0003c00000 */
[----:B------:R-:W-:Y:S01]  /*1ec00*/  VOTE.ANY R14, PT, P6 ;  /* 0x00000000000e7806 */ /* 0x000fe200030e0100 */
[----:B0-----:R-:W-:Y:S06]  /*1ec10*/  ENDCOLLECTIVE ;  /* 0x000000000000791b */ /* 0x001fec0003800000 */
.L_x_4533:
[----:B------:R-:W-:Y:S05]  /*1ec20*/  BSYNC B0 ;  /* 0x0000000000007941 */ /* 0x000fea0003800000 */
.L_x_4532:
        /* <DEDUP_REMOVED lines=9> */
.L_x_4534:
[----:B------:R-:W-:Y:S01]  /*1ecc0*/  IMAD.MOV.U32 R17, RZ, RZ, R14 ;  /* 0x000000ffff117224 */ /* 0x000fe200078e000e */
[----:B------:R-:W-:Y:S06]  /*1ecd0*/  BRA `(.L_x_4535) ;  /* 0xffffffd800207947 */ /* 0x000fec000383ffff */
.L_x_4419:
[----:B------:R-:W-:Y:S01]  /*1ece0*/  BSSY B0, `(.L_x_4536) ;  /* 0x0000007000007945 */ /* 0x000fe20003800000 */
[----:B------:R-:W-:Y:S01]  /*1ecf0*/  MOV R13, R2 ;  /* 0x00000002000d7202 */ /* 0x000fe20000000f00 */
[----:B------:R-:W-:Y:S02]  /*1ed00*/  IMAD.MOV.U32 R11, RZ, RZ, 0x1f ;  /* 0x0000001fff0b7424 */ /* 0x000fe400078e00ff */
[----:B------:R-:W-:-:S07]  /*1ed10*/  IMAD.MOV.U32 R15, RZ, RZ, -0x1 ;  /* 0xffffffffff0f7424 */ /* 0x000fce00078e00ff */
[----:B012---:R-:W-:Y:S05]  /*1ed20*/  WARPSYNC.COLLECTIVE R15, `(.L_x_4537) ;  /* 0x000000000f087348 */ /* 0x007fea0003c00000 */
[----:B------:R3:W4:Y:S02]  /*1ed30*/  SHFL.IDX P6, R14, R13, R12, R11 ;  /* 0x0000000c0d0e7389 */ /* 0x00072400000c000b */
[----:B01234-:R-:W-:Y:S01]  /*1ed40*/  ENDCOLLECTIVE ;  /* 0x000000000000791b */ /* 0x01ffe20003800000 */
.L_x_4537:
[----:B------:R-:W-:Y:S05]  /*1ed50*/  BSYNC B0 ;  /* 0x0000000000007941 */ /* 0x000fea0003800000 */
.L_x_4536:
[----:B------:R-:W-:Y:S01]  /*1ed60*/  IMAD.MOV.U32 R7, RZ, RZ, R14 ;  /* 0x000000ffff077224 */ /* 0x000fe200078e000e */
[----:B------:R-:W-:Y:S06]  /*1ed70*/  BRA `(.L_x_4418) ;  /* 0xffffffd800147947 */ /* 0x000fec000383ffff */
.L_x_4422:
[----:B-1----:R1:W2:Y:S02]  /*1ed80*/  SYNCS.PHASECHK.TRANS64.TRYWAIT P0, [R0+URZ+0x38820], R3 ;  /* 0x03882003000075a7 */ /* 0x0022a4000800017f */
[----:B--2---:R-:W-:Y:S05]  /*1ed90*/  @!P0 NANOSLEEP.SYNCS 0x989680 ;  /* 0x009896800000895d */ /* 0x004fea0003900000 */
[----:B------:R-:W2:Y:S02]  /*1eda0*/  @!P0 SYNCS.PHASECHK.TRANS64 P0, [R0+URZ+0x38820], R3 ;  /* 0x03882003000085a7 */ /* 0x000ea4000800007f */
[----:B--2---:R-:W-:Y:S05]  /*1edb0*/  @!P0 BRA `(.L_x_4422) ;  /* 0xfffffffc00f08947 */ /* 0x004fea000383ffff */
[----:B------:R-:W-:Y:S05]  /*1edc0*/  BRA `(.L_x_4538) ;  /* 0xffffffdc00847947 */ /* 0x000fea000383ffff */
.L_x_4423:
        /* <DEDUP_REMOVED lines=11> */
.L_x_4540:
[----:B------:R-:W-:Y:S05]  /*1ee80*/  BSYNC B0 ;  /* 0x0000000000007941 */ /* 0x000fea0003800000 */
.L_x_4539:
[----:B------:R-:W-:Y:S05]  /*1ee90*/  BRA `(.L_x_4541) ;  /* 0xffffffdc00687947 */ /* 0x000fea000383ffff */
.L_x_4424:
[----:B------:R-:W-:Y:S01]  /*1eea0*/  BSSY B0, `(.L_x_4542) ;  /* 0x0000006000007945 */ /* 0x000fe20003800000 */
[----:B------:R-:W-:-:S07]  /*1eeb0*/  IMAD.MOV.U32 R15, RZ, RZ, -0x1 ;  /* 0xffffffffff0f7424 */ /* 0x000fce00078e00ff */
[----:B012---:R-:W-:Y:S05]  /*1eec0*/  WARPSYNC.COLLECTIVE R15, `(.L_x_4543) ;  /* 0x000000000f0c7348 */ /* 0x007fea0003c00000 */
[----:B------:R-:W-:Y:S02]  /*1eed0*/  ELECT P6, UR62, PT ;  /* 0x00000000003e782f */ /* 0x000fe400038c0000 */
[----:B------:R-:W-:Y:S01]  /*1eee0*/  MOV R14, UR62 ;  /* 0x0000003e000e7c02 */ /* 0x000fe20008000f00 */
[----:B012---:R-:W-:Y:S10]  /*1eef0*/  ENDCOLLECTIVE ;  /* 0x000000000000791b */ /* 0x007ff40003800000 */
.L_x_4543:
[----:B------:R-:W-:Y:S05]  /*1ef00*/  BSYNC B0 ;  /* 0x0000000000007941 */ /* 0x000fea0003800000 */
.L_x_4542:
[----:B------:R-:W-:Y:S05]  /*1ef10*/  BRA `(.L_x_4544) ;  /* 0xffffffdc005c7947 */ /* 0x000fea000383ffff */
.L_x_4426:
[----:B-1----:R1:W2:Y:S02]  /*1ef20*/  SYNCS.PHASECHK.TRANS64.TRYWAIT P0, [R6+URZ], R5 ;  /* 0x00000005060075a7 */ /* 0x0022a4000800017f */
[----:B--2---:R-:W-:Y:S05]  /*1ef30*/  @!P0 NANOSLEEP.SYNCS 0x989680 ;  /* 0x009896800000895d */ /* 0x004fea0003900000 */
[----:B------:R-:W2:Y:S02]  /*1ef40*/  @!P0 SYNCS.PHASECHK.TRANS64 P0, [R6+URZ], R5 ;  /* 0x00000005060085a7 */ /* 0x000ea4000800007f */
[----:B--2---:R-:W-:Y:S05]  /*1ef50*/  @!P0 BRA `(.L_x_4426) ;  /* 0xfffffffc00f08947 */ /* 0x004fea000383ffff */
[----:B------:R-:W-:Y:S05]  /*1ef60*/  BRA `(.L_x_4545) ;  /* 0xffffffdc00987947 */ /* 0x000fea000383ffff */
.L_x_4427:
[----:B--2---:R2:W3:Y:S02]  /*1ef70*/  SYNCS.PHASECHK.TRANS64.TRYWAIT P0, [R7+URZ], R2 ;  /* 0x00000002070075a7 */ /* 0x0044e4000800017f */
[----:B---3--:R-:W-:Y:S05]  /*1ef80*/  @!P0 NANOSLEEP.SYNCS 0x989680 ;  /* 0x009896800000895d */ /* 0x008fea0003900000 */
[----:B------:R-:W3:Y:S02]  /*1ef90*/  @!P0 SYNCS.PHASECHK.TRANS64 P0, [R7+URZ], R2 ;  /* 0x00000002070085a7 */ /* 0x000ee4000800007f */
[----:B---3--:R-:W-:Y:S05]  /*1efa0*/  @!P0 BRA `(.L_x_4427) ;  /* 0xfffffffc00f08947 */ /* 0x008fea000383ffff */
[----:B------:R-:W-:Y:S05]  /*1efb0*/  BRA `(.L_x_4546) ;  /* 0xffffffdc008c7947 */ /* 0x000fea000383ffff */
.L_x_4429:
[----:B---3--:R3:W4:Y:S02]  /*1efc0*/  SYNCS.PHASECHK.TRANS64.TRYWAIT P0, [R4+URZ], R5 ;  /* 0x00000005040075a7 */ /* 0x008724000800017f */
[----:B----4-:R-:W-:Y:S05]  /*1efd0*/  @!P0 NANOSLEEP.SYNCS 0x989680 ;  /* 0x009896800000895d */ /* 0x010fea0003900000 */
[----:B------:R-:W4:Y:S02]  /*1efe0*/  @!P0 SYNCS.PHASECHK.TRANS64 P0, [R4+URZ], R5 ;  /* 0x00000005040085a7 */ /* 0x000f24000800007f */
[----:B----4-:R-:W-:Y:S05]  /*1eff0*/  @!P0 BRA `(.L_x_4429) ;  /* 0xfffffffc00f08947 */ /* 0x010fea000383ffff */
[----:B------:R-:W-:Y:S05]  /*1f000*/  BRA `(.L_x_4547) ;  /* 0xffffffdc00947947 */ /* 0x000fea000383ffff */
.L_x_4548:
        /* <DEDUP_REMOVED lines=15> */
.L_x_4566:


//--------------------- .nv.global.init           --------------------------
	.section	.nv.global.init,"aw",@progbits
.nv.global.init:
	.type		$str$20,@object
	.size		$str$20,($str$21 - $str$20)
$str$20:
        /*0000*/ 	.byte	0x28, 0x61, 0x64, 0x64, 0x72, 0x65, 0x73, 0x73, 0x20, 0x26, 0x20, 0x6d, 0x61, 0x73, 0x6b, 0x29
        /*0010*/ 	.byte	0x20, 0x3d, 0x3d, 0x20, 0x30, 0x00
	.type		$str$21,@object
	.size		$str$21,(__unnamed_5 - $str$21)
$str$21:
        /*0016*/ 	.byte	0x2f, 0x74, 0x6d, 0x70, 0x2f, 0x6f, 0x73, 0x73, 0x5f, 0x6b, 0x65, 0x72, 0x6e, 0x65, 0x6c, 0x73
        /*0026*/ 	.byte	0x5f, 0x73, 0x72, 0x63, 0x2f, 0x66, 0x6c, 0x61, 0x73, 0x68, 0x5f, 0x61, 0x74, 0x74, 0x65, 0x6e
        /*0036*/ 	.byte	0x74, 0x69, 0x6f, 0x6e, 0x2f, 0x63, 0x73, 0x72, 0x63, 0x2f, 0x63, 0x75, 0x74, 0x6c, 0x61, 0x73
        /*0046*/ 	.byte	0x73, 0x2f, 0x69, 0x6e, 0x63, 0x6c, 0x75, 0x64, 0x65, 0x2f, 0x63, 0x75, 0x74, 0x65, 0x2f, 0x70
        /*0056*/ 	.byte	0x6f, 0x69, 0x6e, 0x74, 0x65, 0x72, 0x5f, 0x66, 0x6c, 0x61, 0x67, 0x67, 0x65, 0x64, 0x2e, 0x68
        /*0066*/ 	.byte	0x70, 0x70, 0x00
	.type		__unnamed_5,@object
	.size		__unnamed_5,(__unnamed_4 - __unnamed_5)
__unnamed_5:
        /* <DEDUP_REMOVED lines=24> */
	.type		__unnamed_4,@object
	.size		__unnamed_4,(__unnamed_1 - __unnamed_4)
__unnamed_4:
        /* <DEDUP_REMOVED lines=28> */
        /*03a5*/ 	.byte	0x3e, 0x3e, 0x3e, 0x3e, 0x3e, 0x5d, 0x00
	.type		__unnamed_1,@object
	.size		__unnamed_1,(__unnamed_3 - __unnamed_1)
__unnamed_1:
        /* <DEDUP_REMOVED lines=28> */
        /*056c*/ 	.byte	0x3e, 0x3e, 0x3e, 0x3e, 0x3e, 0x20, 0x26, 0x5d, 0x00
	.type		__unnamed_3,@object
	.size		__unnamed_3,(__unnamed_2 - __unnamed_3)
__unnamed_3:
        /* <DEDUP_REMOVED lines=28> */
        /*0735*/ 	.byte	0x32, 0x37, 0x36, 0x38, 0x3e, 0x3e, 0x3e, 0x3e, 0x3e, 0x5d, 0x00
	.type		__unnamed_2,@object
	.size		__unnamed_2,(.L_1 - __unnamed_2)
__unnamed_2:
        /* <DEDUP_REMOVED lines=29> */
.L_1:


//--------------------- .nv.shared._ZN7cutlass13device_kernelIN5flash11enable_sm90INS1_16FlashAttnFwdSm90INS1_25CollectiveMainloopFwdSm90ILi2EN4cute5tupleIJNS5_1CILi1EEES8_S8_EEENS6_IJNS7_ILi64EEESA_SA_EEELi512ENS_6half_tEfNS_4arch4Sm90ELb0ELb0ELb1ELb0ELb0ELb0ELb0ELb0ELb0ELb0ELb0ELb0EEENS1_21CollectiveEpilogueFwdINS6_IJSA_NS7_ILi512EEESA_EEES9_SC_SE_Li256ELb0ELb0ELb0ELb0EEENS1_29StaticPersistentTileSchedulerILb0EEEEEEEEEvNT_6ParamsE --------------------------
	.section	.nv.shared._ZN7cutlass13device_kernelIN5flash11enable_sm90INS1_16FlashAttnFwdSm90INS1_25CollectiveMainloopFwdSm90ILi2EN4cute5tupleIJNS5_1CILi1EEES8_S8_EEENS6_IJNS7_ILi64EEESA_SA_EEELi512ENS_6half_tEfNS_4arch4Sm90ELb0ELb0ELb1ELb0ELb0ELb0ELb0ELb0ELb0ELb0ELb0ELb0EEENS1_21CollectiveEpilogueFwdINS6_IJSA_NS7_ILi512EEESA_EEES9_SC_SE_Li256ELb0ELb0ELb0ELb0EEENS1_29StaticPersistentTileSchedulerILb0EEEEEEEEEvNT_6ParamsE,"aw",@nobits
	.sectionflags	@""
	.align	16
	.zero		1024


//--------------------- .nv.shared.reserved.0     --------------------------
	.section	.nv.shared.reserved.0,"aw",@nobits
	.weak		__nv_reservedSMEM_offset_0_alias
	.size		__nv_reservedSMEM_offset_0_alias, 0, 0
	.other		__nv_reservedSMEM_offset_0_alias,@"STO_CUDA_RESERVED_SHARED STV_DEFAULT"
__nv_reservedSMEM_offset_0_alias:
	.zero		0


//--------------------- .nv.global                --------------------------
	.section	.nv.global,"aw",@nobits
.nv.global:
	.type		_ZN77_INTERNAL_59f6c9a8_41_flash_fwd_hdim64_512_fp16_softcap_sm90_cu_bdbb69e5_35654cute1_E,@object
	.size		_ZN77_INTERNAL_59f6c9a8_41_flash_fwd_hdim64_512_fp16_softcap_sm90_cu_bdbb69e5_35654cute1_E,(_ZN77_INTERNAL_59f6c9a8_41_flash_fwd_hdim64_512_fp16_softcap_sm90_cu_bdbb69e5_35654cuda3std3__45__cpo6cbeginE - _ZN77_INTERNAL_59f6c9a8_41_flash_fwd_hdim64_512_fp16_softcap_sm90_cu_bdbb69e5_35654cute1_E)
_ZN77_INTERNAL_59f6c9a8_41_flash_fwd_hdim64_512_fp16_softcap_sm90_cu_bdbb69e5_35654cute1_E:
	.zero		1
	.type		_ZN77_INTERNAL_59f6c9a8_41_flash_fwd_hdim64_512_fp16_softcap_sm90_cu_bdbb69e5_35654cuda3std3__45__cpo6cbeginE,@object
	.size		_ZN77_INTERNAL_59f6c9a8_41_flash_fwd_hdim64_512_fp16_softcap_sm90_cu_bdbb69e5_35654cuda3std3__45__cpo6cbeginE,(_ZN77_INTERNAL_59f6c9a8_41_flash_fwd_hdim64_512_fp16_softcap_sm90_cu_bdbb69e5_35654cuda3std3__48in_placeE - _ZN77_INTERNAL_59f6c9a8_41_flash_fwd_hdim64_512_fp16_softcap_sm90_cu_bdbb69e5_35654cuda3std3__45__cpo6cbeginE)
_ZN77_INTERNAL_59f6c9a8_41_flash_fwd_hdim64_512_fp16_softcap_sm90_cu_bdbb69e5_35654cuda3std3__45__cpo6cbeginE:
	.zero		1
	.type		_ZN77_INTERNAL_59f6c9a8_41_flash_fwd_hdim64_512_fp16_softcap_sm90_cu_bdbb69e5_35654cuda3std3__48in_placeE,@object
	.size		_ZN77_INTERNAL_59f6c9a8_41_flash_fwd_hdim64_512_fp16_softcap_sm90_cu_bdbb69e5_35654cuda3std3__48in_placeE,(_ZN77_INTERNAL_59f6c9a8_41_flash_fwd_hdim64_512_fp16_softcap_sm90_cu_bdbb69e5_35654cuda3std6ranges3__45__cpo9iter_moveE - _ZN77_INTERNAL_59f6c9a8_41_flash_fwd_hdim64_512_fp16_softcap_sm90_cu_bdbb69e5_35654cuda3std3__48in_placeE)
_ZN77_INTERNAL_59f6c9a8_41_flash_fwd_hdim64_512_fp16_softcap_sm90_cu_bdbb69e5_35654cuda3std3__48in_placeE:
	.zero		1
	.type		_ZN77_INTERNAL_59f6c9a8_41_flash_fwd_hdim64_512_fp16_softcap_sm90_cu_bdbb69e5_35654cuda3std6ranges3__45__cpo9iter_moveE,@object
	.size		_ZN77_INTERNAL_59f6c9a8_41_flash_fwd_hdim64_512_fp16_softcap_sm90_cu_bdbb69e5_35654cuda3std6ranges3__45__cpo9iter_moveE,(_ZN77_INTERNAL_59f6c9a8_41_flash_fwd_hdim64_512_fp16_softcap_sm90_cu_bdbb69e5_35654cuda3std3__45__cpo5beginE - _ZN77_INTERNAL_59f6c9a8_41_flash_fwd_hdim64_512_fp16_softcap_sm90_cu_bdbb69e5_35654cuda3std6ranges3__45__cpo9iter_moveE)
_ZN77_INTERNAL_59f6c9a8_41_flash_fwd_hdim64_512_fp16_softcap_sm90_cu_bdbb69e5_35654cuda3std6ranges3__45__cpo9iter_moveE:
	.zero		1
	.type		_ZN77_INTERNAL_59f6c9a8_41_flash_fwd_hdim64_512_fp16_softcap_sm90_cu_bdbb69e5_35654cuda3std3__45__cpo5beginE,@object
	.size		_ZN77_INTERNAL_59f6c9a8_41_flash_fwd_hdim64_512_fp16_softcap_sm90_cu_bdbb69e5_35654cuda3std3__45__cpo5beginE,(_ZN77_INTERNAL_59f6c9a8_41_flash_fwd_hdim64_512_fp16_softcap_sm90_cu_bdbb69e5_35654cuda3std3__479_GLOBAL__N__59f6c9a8_41_flash_fwd_hdim64_512_fp16_softcap_sm90_cu_bdbb69e5_35656ignoreE - _ZN77_INTERNAL_59f6c9a8_41_flash_fwd_hdim64_512_fp16_softcap_sm90_cu_bdbb69e5_35654cuda3std3__45__cpo5beginE)
_ZN77_INTERNAL_59f6c9a8_41_flash_fwd_hdim64_512_fp16_softcap_sm90_cu_bdbb69e5_35654cuda3std3__45__cpo5beginE:
	.zero		1
	.type		_ZN77_INTERNAL_59f6c9a8_41_flash_fwd_hdim64_512_fp16_softcap_sm90_cu_bdbb69e5_35654cuda3std3__479_GLOBAL__N__59f6c9a8_41_flash_fwd_hdim64_512_fp16_softcap_sm90_cu_bdbb69e5_35656ignoreE,@object
	.size		_ZN77_INTERNAL_59f6c9a8_41_flash_fwd_hdim64_512_fp16_softcap_sm90_cu_bdbb69e5_35654cuda3std3__479_GLOBAL__N__59f6c9a8_41_flash_fwd_hdim64_512_fp16_softcap_sm90_cu_bdbb69e5_35656ignoreE,(_ZN77_INTERNAL_59f6c9a8_41_flash_fwd_hdim64_512_fp16_softcap_sm90_cu_bdbb69e5_35654cute7productE - _ZN77_INTERNAL_59f6c9a8_41_flash_fwd_hdim64_512_fp16_softcap_sm90_cu_bdbb69e5_35654cuda3std3__479_GLOBAL__N__59f6c9a8_41_flash_fwd_hdim64_512_fp16_softcap_sm90_cu_bdbb69e5_35656ignoreE)
_ZN77_INTERNAL_59f6c9a8_41_flash_fwd_hdim64_512_fp16_softcap_sm90_cu_bdbb69e5_35654cuda3std3__479_GLOBAL__N__59f6c9a8_41_flash_fwd_hdim64_512_fp16_softcap_sm90_cu_bdbb69e5_35656ignoreE:
	.zero		1
	.type		_ZN77_INTERNAL_59f6c9a8_41_flash_fwd_hdim64_512_fp16_softcap_sm90_cu_bdbb69e5_35654cute7productE,@object
	.size		_ZN77_INTERNAL_59f6c9a8_41_flash_fwd_hdim64_512_fp16_softcap_sm90_cu_bdbb69e5_35654cute7productE,(_ZN77_INTERNAL_59f6c9a8_41_flash_fwd_hdim64_512_fp16_softcap_sm90_cu_bdbb69e5_35654cuda3std3__45__cpo3endE - _ZN77_INTERNAL_59f6c9a8_41_flash_fwd_hdim64_512_fp16_softcap_sm90_cu_bdbb69e5_35654cute7productE)
_ZN77_INTERNAL_59f6c9a8_41_flash_fwd_hdim64_512_fp16_softcap_sm90_cu_bdbb69e5_35654cute7productE:
	.zero		1
	.type		_ZN77_INTERNAL_59f6c9a8_41_flash_fwd_hdim64_512_fp16_softcap_sm90_cu_bdbb69e5_35654cuda3std3__45__cpo3endE,@object
	.size		_ZN77_INTERNAL_59f6c9a8_41_flash_fwd_hdim64_512_fp16_softcap_sm90_cu_bdbb69e5_35654cuda3std3__45__cpo3endE,(_ZN77_INTERNAL_59f6c9a8_41_flash_fwd_hdim64_512_fp16_softcap_sm90_cu_bdbb69e5_35654cuda3std3__419piecewise_constructE - _ZN77_INTERNAL_59f6c9a8_41_flash_fwd_hdim64_512_fp16_softcap_sm90_cu_bdbb69e5_35654cuda3std3__45__cpo3endE)
_ZN77_INTERNAL_59f6c9a8_41_flash_fwd_hdim64_512_fp16_softcap_sm90_cu_bdbb69e5_35654cuda3std3__45__cpo3endE:
	.zero		1
	.type		_ZN77_INTERNAL_59f6c9a8_41_flash_fwd_hdim64_512_fp16_softcap_sm90_cu_bdbb69e5_35654cuda3std3__419piecewise_constructE,@object
	.size		_ZN77_INTERNAL_59f6c9a8_41_flash_fwd_hdim64_512_fp16_softcap_sm90_cu_bdbb69e5_35654cuda3std3__419piecewise_constructE,(_ZN77_INTERNAL_59f6c9a8_41_flash_fwd_hdim64_512_fp16_softcap_sm90_cu_bdbb69e5_35654cuda3std3__45__cpo4cendE - _ZN77_INTERNAL_59f6c9a8_41_flash_fwd_hdim64_512_fp16_softcap_sm90_cu_bdbb69e5_35654cuda3std3__419piecewise_constructE)
_ZN77_INTERNAL_59f6c9a8_41_flash_fwd_hdim64_512_fp16_softcap_sm90_cu_bdbb69e5_35654cuda3std3__419piecewise_constructE:
	.zero		1
	.type		_ZN77_INTERNAL_59f6c9a8_41_flash_fwd_hdim64_512_fp16_softcap_sm90_cu_bdbb69e5_35654cuda3std3__45__cpo4cendE,@object
	.size		_ZN77_INTERNAL_59f6c9a8_41_flash_fwd_hdim64_512_fp16_softcap_sm90_cu_bdbb69e5_35654cuda3std3__45__cpo4cendE,(_ZN77_INTERNAL_59f6c9a8_41_flash_fwd_hdim64_512_fp16_softcap_sm90_cu_bdbb69e5_35654cuda3std6ranges3__45__cpo4swapE - _ZN77_INTERNAL_59f6c9a8_41_flash_fwd_hdim64_512_fp16_softcap_sm90_cu_bdbb69e5_35654cuda3std3__45__cpo4cendE)
_ZN77_INTERNAL_59f6c9a8_41_flash_fwd_hdim64_512_fp16_softcap_sm90_cu_bdbb69e5_35654cuda3std3__45__cpo4cendE:
	.zero		1
	.type		_ZN77_INTERNAL_59f6c9a8_41_flash_fwd_hdim64_512_fp16_softcap_sm90_cu_bdbb69e5_35654cuda3std6ranges3__45__cpo4swapE,@object
	.size		_ZN77_INTERNAL_59f6c9a8_41_flash_fwd_hdim64_512_fp16_softcap_sm90_cu_bdbb69e5_35654cuda3std6ranges3__45__cpo4swapE,(.L_12 - _ZN77_INTERNAL_59f6c9a8_41_flash_fwd_hdim64_512_fp16_softcap_sm90_cu_bdbb69e5_35654cuda3std6ranges3__45__cpo4swapE)
_ZN77_INTERNAL_59f6c9a8_41_flash_fwd_hdim64_512_fp16_softcap_sm90_cu_bdbb69e5_35654cuda3std6ranges3__45__cpo4swapE:
	.zero		1
.L_12:


//--------------------- .nv.shared._ZN7cutlass13device_kernelIN5flash11enable_sm90INS1_16FlashAttnFwdSm90INS1_25CollectiveMainloopFwdSm90ILi2EN4cute5tupleIJNS5_1CILi1EEES8_S8_EEENS6_IJNS7_ILi64EEESA_SA_EEELi512ENS_6half_tEfNS_4arch4Sm90ELb0ELb0ELb1ELb0ELb0ELb0ELb1ELb0ELb0ELb0ELb0ELb0EEENS1_21CollectiveEpilogueFwdINS6_IJSA_NS7_ILi512EEESA_EEES9_SC_SE_Li256ELb0ELb0ELb0ELb0EEENS1_29StaticPersistentTileSchedulerILb0EEEEEEEEEvNT_6ParamsE --------------------------
	.section	.nv.shared._ZN7cutlass13device_kernelIN5flash11enable_sm90INS1_16FlashAttnFwdSm90INS1_25CollectiveMainloopFwdSm90ILi2EN4cute5tupleIJNS5_1CILi1EEES8_S8_EEENS6_IJNS7_ILi64EEESA_SA_EEELi512ENS_6half_tEfNS_4arch4Sm90ELb0ELb0ELb1ELb0ELb0ELb0ELb1ELb0ELb0ELb0ELb0ELb0EEENS1_21CollectiveEpilogueFwdINS6_IJSA_NS7_ILi512EEESA_EEES9_SC_SE_Li256ELb0ELb0ELb0ELb0EEENS1_29StaticPersistentTileSchedulerILb0EEEEEEEEEvNT_6ParamsE,"aw",@nobits
	.sectionflags	@""
	.align	16
	.zero		1024


//--------------------- .nv.shared._ZN7cutlass13device_kernelIN5flash11enable_sm90INS1_16FlashAttnFwdSm90INS1_25CollectiveMainloopFwdSm90ILi2EN4cute5tupleIJNS5_1CILi1EEES8_S8_EEENS6_IJNS7_ILi64EEESA_SA_EEELi512ENS_6half_tEfNS_4arch4Sm90ELb0ELb0ELb1ELb1ELb0ELb0ELb0ELb0ELb0ELb0ELb0ELb0EEENS1_21CollectiveEpilogueFwdINS6_IJSA_NS7_ILi512EEESA_EEES9_SC_SE_Li256ELb1ELb0ELb0ELb0EEENS1_36VarlenDynamicPersistentTileSchedulerILi64ELi64ELi256ELi32ELb0ELb0ELb1ELb0ELb1ELb1EEEEEEEEEvNT_6ParamsE --------------------------
	.section	.nv.shared._ZN7cutlass13device_kernelIN5flash11enable_sm90INS1_16FlashAttnFwdSm90INS1_25CollectiveMainloopFwdSm90ILi2EN4cute5tupleIJNS5_1CILi1EEES8_S8_EEENS6_IJNS7_ILi64EEESA_SA_EEELi512ENS_6half_tEfNS_4arch4Sm90ELb0ELb0ELb1ELb1ELb0ELb0ELb0ELb0ELb0ELb0ELb0ELb0EEENS1_21CollectiveEpilogueFwdINS6_IJSA_NS7_ILi512EEESA_EEES9_SC_SE_Li256ELb1ELb0ELb0ELb0EEENS1_36VarlenDynamicPersistentTileSchedulerILi64ELi64ELi256ELi32ELb0ELb0ELb1ELb0ELb1ELb1EEEEEEEEEvNT_6ParamsE,"aw",@nobits
	.sectionflags	@""
	.align	16
	.zero		1024


//--------------------- .nv.shared._ZN7cutlass13device_kernelIN5flash11enable_sm90INS1_16FlashAttnFwdSm90INS1_25CollectiveMainloopFwdSm90ILi2EN4cute5tupleIJNS5_1CILi1EEES8_S8_EEENS6_IJNS7_ILi64EEESA_SA_EEELi512ENS_6half_tEfNS_4arch4Sm90ELb0ELb0ELb1ELb1ELb0ELb1ELb0ELb0ELb0ELb0ELb0ELb0EEENS1_21CollectiveEpilogueFwdINS6_IJSA_NS7_ILi512EEESA_EEES9_SC_SE_Li256ELb1ELb0ELb0ELb0EEENS1_36VarlenDynamicPersistentTileSchedulerILi64ELi64ELi256ELi32ELb0ELb0ELb1ELb0ELb1ELb1EEEEEEEEEvNT_6ParamsE --------------------------
	.section	.nv.shared._ZN7cutlass13device_kernelIN5flash11enable_sm90INS1_16FlashAttnFwdSm90INS1_25CollectiveMainloopFwdSm90ILi2EN4cute5tupleIJNS5_1CILi1EEES8_S8_EEENS6_IJNS7_ILi64EEESA_SA_EEELi512ENS_6half_tEfNS_4arch4Sm90ELb0ELb0ELb1ELb1ELb0ELb1ELb0ELb0ELb0ELb0ELb0ELb0EEENS1_21CollectiveEpilogueFwdINS6_IJSA_NS7_ILi512EEESA_EEES9_SC_SE_Li256ELb1ELb0ELb0ELb0EEENS1_36VarlenDynamicPersistentTileSchedulerILi64ELi64ELi256ELi32ELb0ELb0ELb1ELb0ELb1ELb1EEEEEEEEEvNT_6ParamsE,"aw",@nobits
	.sectionflags	@""
	.align	16
	.zero		1024


//--------------------- .nv.shared._ZN7cutlass13device_kernelIN5flash11enable_sm90INS1_16FlashAttnFwdSm90INS1_25CollectiveMainloopFwdSm90ILi2EN4cute5tupleIJNS5_1CILi1EEES8_S8_EEENS6_IJNS7_ILi64EEESA_SA_EEELi512ENS_6half_tEfNS_4arch4Sm90ELb0ELb0ELb1ELb1ELb0ELb0ELb1ELb0ELb0ELb0ELb0ELb0EEENS1_21CollectiveEpilogueFwdINS6_IJSA_NS7_ILi512EEESA_EEES9_SC_SE_Li256ELb1ELb0ELb0ELb0EEENS1_36VarlenDynamicPersistentTileSchedulerILi64ELi64ELi256ELi32ELb0ELb0ELb1ELb0ELb1ELb1EEEEEEEEEvNT_6ParamsE --------------------------
	.section	.nv.shared._ZN7cutlass13device_kernelIN5flash11enable_sm90INS1_16FlashAttnFwdSm90INS1_25CollectiveMainloopFwdSm90ILi2EN4cute5tupleIJNS5_1CILi1EEES8_S8_EEENS6_IJNS7_ILi64EEESA_SA_EEELi512ENS_6half_tEfNS_4arch4Sm90ELb0ELb0ELb1ELb1ELb0ELb0ELb1ELb0ELb0ELb0ELb0ELb0EEENS1_21CollectiveEpilogueFwdINS6_IJSA_NS7_ILi512EEESA_EEES9_SC_SE_Li256ELb1ELb0ELb0ELb0EEENS1_36VarlenDynamicPersistentTileSchedulerILi64ELi64ELi256ELi32ELb0ELb0ELb1ELb0ELb1ELb1EEEEEEEEEvNT_6ParamsE,"aw",@nobits
	.sectionflags	@""
	.align	16
	.zero		1024


//--------------------- .nv.shared._ZN7cutlass13device_kernelIN5flash11enable_sm90INS1_16FlashAttnFwdSm90INS1_25CollectiveMainloopFwdSm90ILi2EN4cute5tupleIJNS5_1CILi1EEES8_S8_EEENS6_IJNS7_ILi64EEESA_SA_EEELi512ENS_6half_tEfNS_4arch4Sm90ELb0ELb0ELb1ELb1ELb0ELb1ELb1ELb0ELb0ELb0ELb0ELb0EEENS1_21CollectiveEpilogueFwdINS6_IJSA_NS7_ILi512EEESA_EEES9_SC_SE_Li256ELb1ELb0ELb0ELb0EEENS1_36VarlenDynamicPersistentTileSchedulerILi64ELi64ELi256ELi32ELb0ELb0ELb1ELb0ELb1ELb1EEEEEEEEEvNT_6ParamsE --------------------------
	.section	.nv.shared._ZN7cutlass13device_kernelIN5flash11enable_sm90INS1_16FlashAttnFwdSm90INS1_25CollectiveMainloopFwdSm90ILi2EN4cute5tupleIJNS5_1CILi1EEES8_S8_EEENS6_IJNS7_ILi64EEESA_SA_EEELi512ENS_6half_tEfNS_4arch4Sm90ELb0ELb0ELb1ELb1ELb0ELb1ELb1ELb0ELb0ELb0ELb0ELb0EEENS1_21CollectiveEpilogueFwdINS6_IJSA_NS7_ILi512EEESA_EEES9_SC_SE_Li256ELb1ELb0ELb0ELb0EEENS1_36VarlenDynamicPersistentTileSchedulerILi64ELi64ELi256ELi32ELb0ELb0ELb1ELb0ELb1ELb1EEEEEEEEEvNT_6ParamsE,"aw",@nobits
	.sectionflags	@""
	.align	16
	.zero		1024


//--------------------- .nv.shared._ZN7cutlass13device_kernelIN5flash11enable_sm90INS1_16FlashAttnFwdSm90INS1_25CollectiveMainloopFwdSm90ILi2EN4cute5tupleIJNS5_1CILi1EEES8_S8_EEENS6_IJNS7_ILi64EEESA_SA_EEELi512ENS_6half_tEfNS_4arch4Sm90ELb0ELb1ELb1ELb0ELb0ELb0ELb0ELb0ELb0ELb0ELb0ELb0EEENS1_21CollectiveEpilogueFwdINS6_IJSA_NS7_ILi512EEESA_EEES9_SC_SE_Li256ELb0ELb0ELb0ELb0EEENS1_30DynamicPersistentTileSchedulerILi256ELi32ELb0ELb0ELb1EEEEEEEEEvNT_6ParamsE --------------------------
	.section	.nv.shared._ZN7cutlass13device_kernelIN5flash11enable_sm90INS1_16FlashAttnFwdSm90INS1_25CollectiveMainloopFwdSm90ILi2EN4cute5tupleIJNS5_1CILi1EEES8_S8_EEENS6_IJNS7_ILi64EEESA_SA_EEELi512ENS_6half_tEfNS_4arch4Sm90ELb0ELb1ELb1ELb0ELb0ELb0ELb0ELb0ELb0ELb0ELb0ELb0EEENS1_21CollectiveEpilogueFwdINS6_IJSA_NS7_ILi512EEESA_EEES9_SC_SE_Li256ELb0ELb0ELb0ELb0EEENS1_30DynamicPersistentTileSchedulerILi256ELi32ELb0ELb0ELb1EEEEEEEEEvNT_6ParamsE,"aw",@nobits
	.sectionflags	@""
	.align	16
	.zero		1024


//--------------------- .nv.shared._ZN7cutlass13device_kernelIN5flash11enable_sm90INS1_16FlashAttnFwdSm90INS1_25CollectiveMainloopFwdSm90ILi2EN4cute5tupleIJNS5_1CILi1EEES8_S8_EEENS6_IJNS7_ILi64EEESA_SA_EEELi512ENS_6half_tEfNS_4arch4Sm90ELb0ELb1ELb1ELb0ELb0ELb0ELb1ELb0ELb0ELb0ELb0ELb0EEENS1_21CollectiveEpilogueFwdINS6_IJSA_NS7_ILi512EEESA_EEES9_SC_SE_Li256ELb0ELb0ELb0ELb0EEENS1_30DynamicPersistentTileSchedulerILi256ELi32ELb0ELb0ELb1EEEEEEEEEvNT_6ParamsE --------------------------
	.section	.nv.shared._ZN7cutlass13device_kernelIN5flash11enable_sm90INS1_16FlashAttnFwdSm90INS1_25CollectiveMainloopFwdSm90ILi2EN4cute5tupleIJNS5_1CILi1EEES8_S8_EEENS6_IJNS7_ILi64EEESA_SA_EEELi512ENS_6half_tEfNS_4arch4Sm90ELb0ELb1ELb1ELb0ELb0ELb0ELb1ELb0ELb0ELb0ELb0ELb0EEENS1_21CollectiveEpilogueFwdINS6_IJSA_NS7_ILi512EEESA_EEES9_SC_SE_Li256ELb0ELb0ELb0ELb0EEENS1_30DynamicPersistentTileSchedulerILi256ELi32ELb0ELb0ELb1EEEEEEEEEvNT_6ParamsE,"aw",@nobits
	.sectionflags	@""
	.align	16
	.zero		1024


//--------------------- .nv.shared._ZN7cutlass13device_kernelIN5flash11enable_sm90INS1_16FlashAttnFwdSm90INS1_25CollectiveMainloopFwdSm90ILi2EN4cute5tupleIJNS5_1CILi1EEES8_S8_EEENS6_IJNS7_ILi64EEESA_SA_EEELi512ENS_6half_tEfNS_4arch4Sm90ELb0ELb1ELb1ELb1ELb0ELb0ELb0ELb0ELb0ELb0ELb0ELb0EEENS1_21CollectiveEpilogueFwdINS6_IJSA_NS7_ILi512EEESA_EEES9_SC_SE_Li256ELb1ELb0ELb0ELb0EEENS1_36VarlenDynamicPersistentTileSchedulerILi64ELi64ELi256ELi32ELb0ELb0ELb1ELb1ELb0ELb1EEEEEEEEEvNT_6ParamsE --------------------------
	.section	.nv.shared._ZN7cutlass13device_kernelIN5flash11enable_sm90INS1_16FlashAttnFwdSm90INS1_25CollectiveMainloopFwdSm90ILi2EN4cute5tupleIJNS5_1CILi1EEES8_S8_EEENS6_IJNS7_ILi64EEESA_SA_EEELi512ENS_6half_tEfNS_4arch4Sm90ELb0ELb1ELb1ELb1ELb0ELb0ELb0ELb0ELb0ELb0ELb0ELb0EEENS1_21CollectiveEpilogueFwdINS6_IJSA_NS7_ILi512EEESA_EEES9_SC_SE_Li256ELb1ELb0ELb0ELb0EEENS1_36VarlenDynamicPersistentTileSchedulerILi64ELi64ELi256ELi32ELb0ELb0ELb1ELb1ELb0ELb1EEEEEEEEEvNT_6ParamsE,"aw",@nobits
	.sectionflags	@""
	.align	16
	.zero		1024


//--------------------- .nv.shared._ZN7cutlass13device_kernelIN5flash11enable_sm90INS1_16FlashAttnFwdSm90INS1_25CollectiveMainloopFwdSm90ILi2EN4cute5tupleIJNS5_1CILi1EEES8_S8_EEENS6_IJNS7_ILi64EEESA_SA_EEELi512ENS_6half_tEfNS_4arch4Sm90ELb0ELb1ELb1ELb1ELb0ELb1ELb0ELb0ELb0ELb0ELb0ELb0EEENS1_21CollectiveEpilogueFwdINS6_IJSA_NS7_ILi512EEESA_EEES9_SC_SE_Li256ELb1ELb0ELb0ELb0EEENS1_36VarlenDynamicPersistentTileSchedulerILi64ELi64ELi256ELi32ELb0ELb0ELb1ELb1ELb0ELb1EEEEEEEEEvNT_6ParamsE --------------------------
	.section	.nv.shared._ZN7cutlass13device_kernelIN5flash11enable_sm90INS1_16FlashAttnFwdSm90INS1_25CollectiveMainloopFwdSm90ILi2EN4cute5tupleIJNS5_1CILi1EEES8_S8_EEENS6_IJNS7_ILi64EEESA_SA_EEELi512ENS_6half_tEfNS_4arch4Sm90ELb0ELb1ELb1ELb1ELb0ELb1ELb0ELb0ELb0ELb0ELb0ELb0EEENS1_21CollectiveEpilogueFwdINS6_IJSA_NS7_ILi512EEESA_EEES9_SC_SE_Li256ELb1ELb0ELb0ELb0EEENS1_36VarlenDynamicPersistentTileSchedulerILi64ELi64ELi256ELi32ELb0ELb0ELb1ELb1ELb0ELb1EEEEEEEEEvNT_6ParamsE,"aw",@nobits
	.sectionflags	@""
	.align	16
	.zero		1024


//--------------------- .nv.shared._ZN7cutlass13device_kernelIN5flash11enable_sm90INS1_16FlashAttnFwdSm90INS1_25CollectiveMainloopFwdSm90ILi2EN4cute5tupleIJNS5_1CILi1EEES8_S8_EEENS6_IJNS7_ILi64EEESA_SA_EEELi512ENS_6half_tEfNS_4arch4Sm90ELb0ELb1ELb1ELb1ELb0ELb0ELb1ELb0ELb0ELb0ELb0ELb0EEENS1_21CollectiveEpilogueFwdINS6_IJSA_NS7_ILi512EEESA_EEES9_SC_SE_Li256ELb1ELb0ELb0ELb0EEENS1_36VarlenDynamicPersistentTileSchedulerILi64ELi64ELi256ELi32ELb0ELb0ELb1ELb1ELb0ELb1EEEEEEEEEvNT_6ParamsE --------------------------
	.section	.nv.shared._ZN7cutlass13device_kernelIN5flash11enable_sm90INS1_16FlashAttnFwdSm90INS1_25CollectiveMainloopFwdSm90ILi2EN4cute5tupleIJNS5_1CILi1EEES8_S8_EEENS6_IJNS7_ILi64EEESA_SA_EEELi512ENS_6half_tEfNS_4arch4Sm90ELb0ELb1ELb1ELb1ELb0ELb0ELb1ELb0ELb0ELb0ELb0ELb0EEENS1_21CollectiveEpilogueFwdINS6_IJSA_NS7_ILi512EEESA_EEES9_SC_SE_Li256ELb1ELb0ELb0ELb0EEENS1_36VarlenDynamicPersistentTileSchedulerILi64ELi64ELi256ELi32ELb0ELb0ELb1ELb1ELb0ELb1EEEEEEEEEvNT_6ParamsE,"aw",@nobits
	.sectionflags	@""
	.align	16
	.zero		1024


//--------------------- .nv.shared._ZN7cutlass13device_kernelIN5flash11enable_sm90INS1_16FlashAttnFwdSm90INS1_25CollectiveMainloopFwdSm90ILi2EN4cute5tupleIJNS5_1CILi1EEES8_S8_EEENS6_IJNS7_ILi64EEESA_SA_EEELi512ENS_6half_tEfNS_4arch4Sm90ELb0ELb1ELb1ELb1ELb0ELb1ELb1ELb0ELb0ELb0ELb0ELb0EEENS1_21CollectiveEpilogueFwdINS6_IJSA_NS7_ILi512EEESA_EEES9_SC_SE_Li256ELb1ELb0ELb0ELb0EEENS1_36VarlenDynamicPersistentTileSchedulerILi64ELi64ELi256ELi32ELb0ELb0ELb1ELb1ELb0ELb1EEEEEEEEEvNT_6ParamsE --------------------------
	.section	.nv.shared._ZN7cutlass13device_kernelIN5flash11enable_sm90INS1_16FlashAttnFwdSm90INS1_25CollectiveMainloopFwdSm90ILi2EN4cute5tupleIJNS5_1CILi1EEES8_S8_EEENS6_IJNS7_ILi64EEESA_SA_EEELi512ENS_6half_tEfNS_4arch4Sm90ELb0ELb1ELb1ELb1ELb0ELb1ELb1ELb0ELb0ELb0ELb0ELb0EEENS1_21CollectiveEpilogueFwdINS6_IJSA_NS7_ILi512EEESA_EEES9_SC_SE_Li256ELb1ELb0ELb0ELb0EEENS1_36VarlenDynamicPersistentTileSchedulerILi64ELi64ELi256ELi32ELb0ELb0ELb1ELb1ELb0ELb1EEEEEEEEEvNT_6ParamsE,"aw",@nobits
	.sectionflags	@""
	.align	16
	.zero		1024


//--------------------- .nv.shared._ZN7cutlass13device_kernelIN5flash11enable_sm90INS1_16FlashAttnFwdSm90INS1_25CollectiveMainloopFwdSm90ILi2EN4cute5tupleIJNS5_1CILi1EEES8_S8_EEENS6_IJNS7_ILi64EEESA_SA_EEELi512ENS_6half_tEfNS_4arch4Sm90ELb1ELb0ELb1ELb0ELb0ELb0ELb0ELb0ELb0ELb0ELb0ELb0EEENS1_21CollectiveEpilogueFwdINS6_IJSA_NS7_ILi512EEESA_EEES9_SC_SE_Li256ELb0ELb0ELb0ELb0EEENS1_30DynamicPersistentTileSchedulerILi256ELi32ELb0ELb0ELb1EEEEEEEEEvNT_6ParamsE --------------------------
	.section	.nv.shared._ZN7cutlass13device_kernelIN5flash11enable_sm90INS1_16FlashAttnFwdSm90INS1_25CollectiveMainloopFwdSm90ILi2EN4cute5tupleIJNS5_1CILi1EEES8_S8_EEENS6_IJNS7_ILi64EEESA_SA_EEELi512ENS_6half_tEfNS_4arch4Sm90ELb1ELb0ELb1ELb0ELb0ELb0ELb0ELb0ELb0ELb0ELb0ELb0EEENS1_21CollectiveEpilogueFwdINS6_IJSA_NS7_ILi512EEESA_EEES9_SC_SE_Li256ELb0ELb0ELb0ELb0EEENS1_30DynamicPersistentTileSchedulerILi256ELi32ELb0ELb0ELb1EEEEEEEEEvNT_6ParamsE,"aw",@nobits
	.sectionflags	@""
	.align	16
	.zero		1024


//--------------------- .nv.shared._ZN7cutlass13device_kernelIN5flash11enable_sm90INS1_16FlashAttnFwdSm90INS1_25CollectiveMainloopFwdSm90ILi2EN4cute5tupleIJNS5_1CILi1EEES8_S8_EEENS6_IJNS7_ILi64EEESA_SA_EEELi512ENS_6half_tEfNS_4arch4Sm90ELb1ELb0ELb1ELb0ELb0ELb0ELb1ELb0ELb0ELb0ELb0ELb0EEENS1_21CollectiveEpilogueFwdINS6_IJSA_NS7_ILi512EEESA_EEES9_SC_SE_Li256ELb0ELb0ELb0ELb0EEENS1_30DynamicPersistentTileSchedulerILi256ELi32ELb0ELb0ELb1EEEEEEEEEvNT_6ParamsE --------------------------
	.section	.nv.shared._ZN7cutlass13device_kernelIN5flash11enable_sm90INS1_16FlashAttnFwdSm90INS1_25CollectiveMainloopFwdSm90ILi2EN4cute5tupleIJNS5_1CILi1EEES8_S8_EEENS6_IJNS7_ILi64EEESA_SA_EEELi512ENS_6half_tEfNS_4arch4Sm90ELb1ELb0ELb1ELb0ELb0ELb0ELb1ELb0ELb0ELb0ELb0ELb0EEENS1_21CollectiveEpilogueFwdINS6_IJSA_NS7_ILi512EEESA_EEES9_SC_SE_Li256ELb0ELb0ELb0ELb0EEENS1_30DynamicPersistentTileSchedulerILi256ELi32ELb0ELb0ELb1EEEEEEEEEvNT_6ParamsE,"aw",@nobits
	.sectionflags	@""
	.align	16
	.zero		1024


//--------------------- .nv.shared._ZN7cutlass13device_kernelIN5flash11enable_sm90INS1_16FlashAttnFwdSm90INS1_25CollectiveMainloopFwdSm90ILi2EN4cute5tupleIJNS5_1CILi1EEES8_S8_EEENS6_IJNS7_ILi64EEESA_SA_EEELi512ENS_6half_tEfNS_4arch4Sm90ELb1ELb0ELb1ELb1ELb0ELb0ELb0ELb0ELb0ELb0ELb0ELb0EEENS1_21CollectiveEpilogueFwdINS6_IJSA_NS7_ILi512EEESA_EEES9_SC_SE_Li256ELb1ELb0ELb0ELb0EEENS1_36VarlenDynamicPersistentTileSchedulerILi64ELi64ELi256ELi32ELb0ELb0ELb1ELb1ELb1ELb1EEEEEEEEEvNT_6ParamsE --------------------------
	.section	.nv.shared._ZN7cutlass13device_kernelIN5flash11enable_sm90INS1_16FlashAttnFwdSm90INS1_25CollectiveMainloopFwdSm90ILi2EN4cute5tupleIJNS5_1CILi1EEES8_S8_EEENS6_IJNS7_ILi64EEESA_SA_EEELi512ENS_6half_tEfNS_4arch4Sm90ELb1ELb0ELb1ELb1ELb0ELb0ELb0ELb0ELb0ELb0ELb0ELb0EEENS1_21CollectiveEpilogueFwdINS6_IJSA_NS7_ILi512EEESA_EEES9_SC_SE_Li256ELb1ELb0ELb0ELb0EEENS1_36VarlenDynamicPersistentTileSchedulerILi64ELi64ELi256ELi32ELb0ELb0ELb1ELb1ELb1ELb1EEEEEEEEEvNT_6ParamsE,"aw",@nobits
	.sectionflags	@""
	.align	16
	.zero		1024


//--------------------- .nv.shared._ZN7cutlass13device_kernelIN5flash11enable_sm90INS1_16FlashAttnFwdSm90INS1_25CollectiveMainloopFwdSm90ILi2EN4cute5tupleIJNS5_1CILi1EEES8_S8_EEENS6_IJNS7_ILi64EEESA_SA_EEELi512ENS_6half_tEfNS_4arch4Sm90ELb1ELb0ELb1ELb1ELb0ELb1ELb0ELb0ELb0ELb0ELb0ELb0EEENS1_21CollectiveEpilogueFwdINS6_IJSA_NS7_ILi512EEESA_EEES9_SC_SE_Li256ELb1ELb0ELb0ELb0EEENS1_36VarlenDynamicPersistentTileSchedulerILi64ELi64ELi256ELi32ELb0ELb0ELb1ELb1ELb1ELb1EEEEEEEEEvNT_6ParamsE --------------------------
	.section	.nv.shared._ZN7cutlass13device_kernelIN5flash11enable_sm90INS1_16FlashAttnFwdSm90INS1_25CollectiveMainloopFwdSm90ILi2EN4cute5tupleIJNS5_1CILi1EEES8_S8_EEENS6_IJNS7_ILi64EEESA_SA_EEELi512ENS_6half_tEfNS_4arch4Sm90ELb1ELb0ELb1ELb1ELb0ELb1ELb0ELb0ELb0ELb0ELb0ELb0EEENS1_21CollectiveEpilogueFwdINS6_IJSA_NS7_ILi512EEESA_EEES9_SC_SE_Li256ELb1ELb0ELb0ELb0EEENS1_36VarlenDynamicPersistentTileSchedulerILi64ELi64ELi256ELi32ELb0ELb0ELb1ELb1ELb1ELb1EEEEEEEEEvNT_6ParamsE,"aw",@nobits
	.sectionflags	@""
	.align	16
	.zero		1024


//--------------------- .nv.shared._ZN7cutlass13device_kernelIN5flash11enable_sm90INS1_16FlashAttnFwdSm90INS1_25CollectiveMainloopFwdSm90ILi2EN4cute5tupleIJNS5_1CILi1EEES8_S8_EEENS6_IJNS7_ILi64EEESA_SA_EEELi512ENS_6half_tEfNS_4arch4Sm90ELb1ELb0ELb1ELb1ELb0ELb0ELb1ELb0ELb0ELb0ELb0ELb0EEENS1_21CollectiveEpilogueFwdINS6_IJSA_NS7_ILi512EEESA_EEES9_SC_SE_Li256ELb1ELb0ELb0ELb0EEENS1_36VarlenDynamicPersistentTileSchedulerILi64ELi64ELi256ELi32ELb0ELb0ELb1ELb1ELb1ELb1EEEEEEEEEvNT_6ParamsE --------------------------
	.section	.nv.shared._ZN7cutlass13device_kernelIN5flash11enable_sm90INS1_16FlashAttnFwdSm90INS1_25CollectiveMainloopFwdSm90ILi2EN4cute5tupleIJNS5_1CILi1EEES8_S8_EEENS6_IJNS7_ILi64EEESA_SA_EEELi512ENS_6half_tEfNS_4arch4Sm90ELb1ELb0ELb1ELb1ELb0ELb0ELb1ELb0ELb0ELb0ELb0ELb0EEENS1_21CollectiveEpilogueFwdINS6_IJSA_NS7_ILi512EEESA_EEES9_SC_SE_Li256ELb1ELb0ELb0ELb0EEENS1_36VarlenDynamicPersistentTileSchedulerILi64ELi64ELi256ELi32ELb0ELb0ELb1ELb1ELb1ELb1EEEEEEEEEvNT_6ParamsE,"aw",@nobits
	.sectionflags	@""
	.align	16
	.zero		1024


//--------------------- .nv.shared._ZN7cutlass13device_kernelIN5flash11enable_sm90INS1_16FlashAttnFwdSm90INS1_25CollectiveMainloopFwdSm90ILi2EN4cute5tupleIJNS5_1CILi1EEES8_S8_EEENS6_IJNS7_ILi64EEESA_SA_EEELi512ENS_6half_tEfNS_4arch4Sm90ELb1ELb0ELb1ELb1ELb0ELb1ELb1ELb0ELb0ELb0ELb0ELb0EEENS1_21CollectiveEpilogueFwdINS6_IJSA_NS7_ILi512EEESA_EEES9_SC_SE_Li256ELb1ELb0ELb0ELb0EEENS1_36VarlenDynamicPersistentTileSchedulerILi64ELi64ELi256ELi32ELb0ELb0ELb1ELb1ELb1ELb1EEEEEEEEEvNT_6ParamsE --------------------------
	.section	.nv.shared._ZN7cutlass13device_kernelIN5flash11enable_sm90INS1_16FlashAttnFwdSm90INS1_25CollectiveMainloopFwdSm90ILi2EN4cute5tupleIJNS5_1CILi1EEES8_S8_EEENS6_IJNS7_ILi64EEESA_SA_EEELi512ENS_6half_tEfNS_4arch4Sm90ELb1ELb0ELb1ELb1ELb0ELb1ELb1ELb0ELb0ELb0ELb0ELb0EEENS1_21CollectiveEpilogueFwdINS6_IJSA_NS7_ILi512EEESA_EEES9_SC_SE_Li256ELb1ELb0ELb0ELb0EEENS1_36VarlenDynamicPersistentTileSchedulerILi64ELi64ELi256ELi32ELb0ELb0ELb1ELb1ELb1ELb1EEEEEEEEEvNT_6ParamsE,"aw",@nobits
	.sectionflags	@""
	.align	16
	.zero		1024


//--------------------- .nv.constant0._ZN7cutlass13device_kernelIN5flash11enable_sm90INS1_16FlashAttnFwdSm90INS1_25CollectiveMainloopFwdSm90ILi2EN4cute5tupleIJNS5_1CILi1EEES8_S8_EEENS6_IJNS7_ILi64EEESA_SA_EEELi512ENS_6half_tEfNS_4arch4Sm90ELb0ELb0ELb1ELb0ELb0ELb0ELb0ELb0ELb0ELb0ELb0ELb0EEENS1_21CollectiveEpilogueFwdINS6_IJSA_NS7_ILi512EEESA_EEES9_SC_SE_Li256ELb0ELb0ELb0ELb0EEENS1_29StaticPersistentTileSchedulerILb0EEEEEEEEEvNT_6ParamsE --------------------------
	.section	.nv.constant0._ZN7cutlass13device_kernelIN5flash11enable_sm90INS1_16FlashAttnFwdSm90INS1_25CollectiveMainloopFwdSm90ILi2EN4cute5tupleIJNS5_1CILi1EEES8_S8_EEENS6_IJNS7_ILi64EEESA_SA_EEELi512ENS_6half_tEfNS_4arch4Sm90ELb0ELb0ELb1ELb0ELb0ELb0ELb0ELb0ELb0ELb0ELb0ELb0EEENS1_21CollectiveEpilogueFwdINS6_IJSA_NS7_ILi512EEESA_EEES9_SC_SE_Li256ELb0ELb0ELb0ELb0EEENS1_29StaticPersistentTileSchedulerILb0EEEEEEEEEvNT_6ParamsE,"a",@progbits
	.sectionflags	@""
	.align	4
.nv.constant0._ZN7cutlass13device_kernelIN5flash11enable_sm90INS1_16FlashAttnFwdSm90INS1_25CollectiveMainloopFwdSm90ILi2EN4cute5tupleIJNS5_1CILi1EEES8_S8_EEENS6_IJNS7_ILi64EEESA_SA_EEELi512ENS_6half_tEfNS_4arch4Sm90ELb0ELb0ELb1ELb0ELb0ELb0ELb0ELb0ELb0ELb0ELb0ELb0EEENS1_21CollectiveEpilogueFwdINS6_IJSA_NS7_ILi512EEESA_EEES9_SC_SE_Li256ELb0ELb0ELb0ELb0EEENS1_29StaticPersistentTileSchedulerILb0EEEEEEEEEvNT_6ParamsE:
	.zero		3584


//--------------------- .nv.constant0._ZN7cutlass13device_kernelIN5flash11enable_sm90INS1_16FlashAttnFwdSm90INS1_25CollectiveMainloopFwdSm90ILi2EN4cute5tupleIJNS5_1CILi1EEES8_S8_EEENS6_IJNS7_ILi64EEESA_SA_EEELi512ENS_6half_tEfNS_4arch4Sm90ELb0ELb0ELb1ELb0ELb0ELb0ELb1ELb0ELb0ELb0ELb0ELb0EEENS1_21CollectiveEpilogueFwdINS6_IJSA_NS7_ILi512EEESA_EEES9_SC_SE_Li256ELb0ELb0ELb0ELb0EEENS1_29StaticPersistentTileSchedulerILb0EEEEEEEEEvNT_6ParamsE --------------------------
	.section	.nv.constant0._ZN7cutlass13device_kernelIN5flash11enable_sm90INS1_16FlashAttnFwdSm90INS1_25CollectiveMainloopFwdSm90ILi2EN4cute5tupleIJNS5_1CILi1EEES8_S8_EEENS6_IJNS7_ILi64EEESA_SA_EEELi512ENS_6half_tEfNS_4arch4Sm90ELb0ELb0ELb1ELb0ELb0ELb0ELb1ELb0ELb0ELb0ELb0ELb0EEENS1_21CollectiveEpilogueFwdINS6_IJSA_NS7_ILi512EEESA_EEES9_SC_SE_Li256ELb0ELb0ELb0ELb0EEENS1_29StaticPersistentTileSchedulerILb0EEEEEEEEEvNT_6ParamsE,"a",@progbits
	.sectionflags	@""
	.align	4
.nv.constant0._ZN7cutlass13device_kernelIN5flash11enable_sm90INS1_16FlashAttnFwdSm90INS1_25CollectiveMainloopFwdSm90ILi2EN4cute5tupleIJNS5_1CILi1EEES8_S8_EEENS6_IJNS7_ILi64EEESA_SA_EEELi512ENS_6half_tEfNS_4arch4Sm90ELb0ELb0ELb1ELb0ELb0ELb0ELb1ELb0ELb0ELb0ELb0ELb0EEENS1_21CollectiveEpilogueFwdINS6_IJSA_NS7_ILi512EEESA_EEES9_SC_SE_Li256ELb0ELb0ELb0ELb0EEENS1_29StaticPersistentTileSchedulerILb0EEEEEEEEEvNT_6ParamsE:
	.zero		3840


//--------------------- .nv.constant0._ZN7cutlass13device_kernelIN5flash11enable_sm90INS1_16FlashAttnFwdSm90INS1_25CollectiveMainloopFwdSm90ILi2EN4cute5tupleIJNS5_1CILi1EEES8_S8_EEENS6_IJNS7_ILi64EEESA_SA_EEELi512ENS_6half_tEfNS_4arch4Sm90ELb0ELb0ELb1ELb1ELb0ELb0ELb0ELb0ELb0ELb0ELb0ELb0EEENS1_21CollectiveEpilogueFwdINS6_IJSA_NS7_ILi512EEESA_EEES9_SC_SE_Li256ELb1ELb0ELb0ELb0EEENS1_36VarlenDynamicPersistentTileSchedulerILi64ELi64ELi256ELi32ELb0ELb0ELb1ELb0ELb1ELb1EEEEEEEEEvNT_6ParamsE --------------------------
	.section	.nv.constant0._ZN7cutlass13device_kernelIN5flash11enable_sm90INS1_16FlashAttnFwdSm90INS1_25CollectiveMainloopFwdSm90ILi2EN4cute5tupleIJNS5_1CILi1EEES8_S8_EEENS6_IJNS7_ILi64EEESA_SA_EEELi512ENS_6half_tEfNS_4arch4Sm90ELb0ELb0ELb1ELb1ELb0ELb0ELb0ELb0ELb0ELb0ELb0ELb0EEENS1_21CollectiveEpilogueFwdINS6_IJSA_NS7_ILi512EEESA_EEES9_SC_SE_Li256ELb1ELb0ELb0ELb0EEENS1_36VarlenDynamicPersistentTileSchedulerILi64ELi64ELi256ELi32ELb0ELb0ELb1ELb0ELb1ELb1EEEEEEEEEvNT_6ParamsE,"a",@progbits
	.sectionflags	@""
	.align	4
.nv.constant0._ZN7cutlass13device_kernelIN5flash11enable_sm90INS1_16FlashAttnFwdSm90INS1_25CollectiveMainloopFwdSm90ILi2EN4cute5tupleIJNS5_1CILi1EEES8_S8_EEENS6_IJNS7_ILi64EEESA_SA_EEELi512ENS_6half_tEfNS_4arch4Sm90ELb0ELb0ELb1ELb1ELb0ELb0ELb0ELb0ELb0ELb0ELb0ELb0EEENS1_21CollectiveEpilogueFwdINS6_IJSA_NS7_ILi512EEESA_EEES9_SC_SE_Li256ELb1ELb0ELb0ELb0EEENS1_36VarlenDynamicPersistentTileSchedulerILi64ELi64ELi256ELi32ELb0ELb0ELb1ELb0ELb1ELb1EEEEEEEEEvNT_6ParamsE:
	.zero		3200


//--------------------- .nv.constant0._ZN7cutlass13device_kernelIN5flash11enable_sm90INS1_16FlashAttnFwdSm90INS1_25CollectiveMainloopFwdSm90ILi2EN4cute5tupleIJNS5_1CILi1EEES8_S8_EEENS6_IJNS7_ILi64EEESA_SA_EEELi512ENS_6half_tEfNS_4arch4Sm90ELb0ELb0ELb1ELb1ELb0ELb1ELb0ELb0ELb0ELb0ELb0ELb0EEENS1_21CollectiveEpilogueFwdINS6_IJSA_NS7_ILi512EEESA_EEES9_SC_SE_Li256ELb1ELb0ELb0ELb0EEENS1_36VarlenDynamicPersistentTileSchedulerILi64ELi64ELi256ELi32ELb0ELb0ELb1ELb0ELb1ELb1EEEEEEEEEvNT_6ParamsE --------------------------
	.section	.nv.constant0._ZN7cutlass13device_kernelIN5flash11enable_sm90INS1_16FlashAttnFwdSm90INS1_25CollectiveMainloopFwdSm90ILi2EN4cute5tupleIJNS5_1CILi1EEES8_S8_EEENS6_IJNS7_ILi64EEESA_SA_EEELi512ENS_6half_tEfNS_4arch4Sm90ELb0ELb0ELb1ELb1ELb0ELb1ELb0ELb0ELb0ELb0ELb0ELb0EEENS1_21CollectiveEpilogueFwdINS6_IJSA_NS7_ILi512EEESA_EEES9_SC_SE_Li256ELb1ELb0ELb0ELb0EEENS1_36VarlenDynamicPersistentTileSchedulerILi64ELi64ELi256ELi32ELb0ELb0ELb1ELb0ELb1ELb1EEEEEEEEEvNT_6ParamsE,"a",@progbits
	.sectionflags	@""
	.align	4
.nv.constant0._ZN7cutlass13device_kernelIN5flash11enable_sm90INS1_16FlashAttnFwdSm90INS1_25CollectiveMainloopFwdSm90ILi2EN4cute5tupleIJNS5_1CILi1EEES8_S8_EEENS6_IJNS7_ILi64EEESA_SA_EEELi512ENS_6half_tEfNS_4arch4Sm90ELb0ELb0ELb1ELb1ELb0ELb1ELb0ELb0ELb0ELb0ELb0ELb0EEENS1_21CollectiveEpilogueFwdINS6_IJSA_NS7_ILi512EEESA_EEES9_SC_SE_Li256ELb1ELb0ELb0ELb0EEENS1_36VarlenDynamicPersistentTileSchedulerILi64ELi64ELi256ELi32ELb0ELb0ELb1ELb0ELb1ELb1EEEEEEEEEvNT_6ParamsE:
	.zero		3200


//--------------------- .nv.constant0._ZN7cutlass13device_kernelIN5flash11enable_sm90INS1_16FlashAttnFwdSm90INS1_25CollectiveMainloopFwdSm90ILi2EN4cute5tupleIJNS5_1CILi1EEES8_S8_EEENS6_IJNS7_ILi64EEESA_SA_EEELi512ENS_6half_tEfNS_4arch4Sm90ELb0ELb0ELb1ELb1ELb0ELb0ELb1ELb0ELb0ELb0ELb0ELb0EEENS1_21CollectiveEpilogueFwdINS6_IJSA_NS7_ILi512EEESA_EEES9_SC_SE_Li256ELb1ELb0ELb0ELb0EEENS1_36VarlenDynamicPersistentTileSchedulerILi64ELi64ELi256ELi32ELb0ELb0ELb1ELb0ELb1ELb1EEEEEEEEEvNT_6ParamsE --------------------------
	.section	.nv.constant0._ZN7cutlass13device_kernelIN5flash11enable_sm90INS1_16FlashAttnFwdSm90INS1_25CollectiveMainloopFwdSm90ILi2EN4cute5tupleIJNS5_1CILi1EEES8_S8_EEENS6_IJNS7_ILi64EEESA_SA_EEELi512ENS_6half_tEfNS_4arch4Sm90ELb0ELb0ELb1ELb1ELb0ELb0ELb1ELb0ELb0ELb0ELb0ELb0EEENS1_21CollectiveEpilogueFwdINS6_IJSA_NS7_ILi512EEESA_EEES9_SC_SE_Li256ELb1ELb0ELb0ELb0EEENS1_36VarlenDynamicPersistentTileSchedulerILi64ELi64ELi256ELi32ELb0ELb0ELb1ELb0ELb1ELb1EEEEEEEEEvNT_6ParamsE,"a",@progbits
	.sectionflags	@""
	.align	4
.nv.constant0._ZN7cutlass13device_kernelIN5flash11enable_sm90INS1_16FlashAttnFwdSm90INS1_25CollectiveMainloopFwdSm90ILi2EN4cute5tupleIJNS5_1CILi1EEES8_S8_EEENS6_IJNS7_ILi64EEESA_SA_EEELi512ENS_6half_tEfNS_4arch4Sm90ELb0ELb0ELb1ELb1ELb0ELb0ELb1ELb0ELb0ELb0ELb0ELb0EEENS1_21CollectiveEpilogueFwdINS6_IJSA_NS7_ILi512EEESA_EEES9_SC_SE_Li256ELb1ELb0ELb0ELb0EEENS1_36VarlenDynamicPersistentTileSchedulerILi64ELi64ELi256ELi32ELb0ELb0ELb1ELb0ELb1ELb1EEEEEEEEEvNT_6ParamsE:
	.zero		3456


//--------------------- .nv.constant0._ZN7cutlass13device_kernelIN5flash11enable_sm90INS1_16FlashAttnFwdSm90INS1_25CollectiveMainloopFwdSm90ILi2EN4cute5tupleIJNS5_1CILi1EEES8_S8_EEENS6_IJNS7_ILi64EEESA_SA_EEELi512ENS_6half_tEfNS_4arch4Sm90ELb0ELb0ELb1ELb1ELb0ELb1ELb1ELb0ELb0ELb0ELb0ELb0EEENS1_21CollectiveEpilogueFwdINS6_IJSA_NS7_ILi512EEESA_EEES9_SC_SE_Li256ELb1ELb0ELb0ELb0EEENS1_36VarlenDynamicPersistentTileSchedulerILi64ELi64ELi256ELi32ELb0ELb0ELb1ELb0ELb1ELb1EEEEEEEEEvNT_6ParamsE --------------------------
	.section	.nv.constant0._ZN7cutlass13device_kernelIN5flash11enable_sm90INS1_16FlashAttnFwdSm90INS1_25CollectiveMainloopFwdSm90ILi2EN4cute5tupleIJNS5_1CILi1EEES8_S8_EEENS6_IJNS7_ILi64EEESA_SA_EEELi512ENS_6half_tEfNS_4arch4Sm90ELb0ELb0ELb1ELb1ELb0ELb1ELb1ELb0ELb0ELb0ELb0ELb0EEENS1_21CollectiveEpilogueFwdINS6_IJSA_NS7_ILi512EEESA_EEES9_SC_SE_Li256ELb1ELb0ELb0ELb0EEENS1_36VarlenDynamicPersistentTileSchedulerILi64ELi64ELi256ELi32ELb0ELb0ELb1ELb0ELb1ELb1EEEEEEEEEvNT_6ParamsE,"a",@progbits
	.sectionflags	@""
	.align	4
.nv.constant0._ZN7cutlass13device_kernelIN5flash11enable_sm90INS1_16FlashAttnFwdSm90INS1_25CollectiveMainloopFwdSm90ILi2EN4cute5tupleIJNS5_1CILi1EEES8_S8_EEENS6_IJNS7_ILi64EEESA_SA_EEELi512ENS_6half_tEfNS_4arch4Sm90ELb0ELb0ELb1ELb1ELb0ELb1ELb1ELb0ELb0ELb0ELb0ELb0EEENS1_21CollectiveEpilogueFwdINS6_IJSA_NS7_ILi512EEESA_EEES9_SC_SE_Li256ELb1ELb0ELb0ELb0EEENS1_36VarlenDynamicPersistentTileSchedulerILi64ELi64ELi256ELi32ELb0ELb0ELb1ELb0ELb1ELb1EEEEEEEEEvNT_6ParamsE:
	.zero		3456


//--------------------- .nv.constant0._ZN7cutlass13device_kernelIN5flash11enable_sm90INS1_16FlashAttnFwdSm90INS1_25CollectiveMainloopFwdSm90ILi2EN4cute5tupleIJNS5_1CILi1EEES8_S8_EEENS6_IJNS7_ILi64EEESA_SA_EEELi512ENS_6half_tEfNS_4arch4Sm90ELb0ELb1ELb1ELb0ELb0ELb0ELb0ELb0ELb0ELb0ELb0ELb0EEENS1_21CollectiveEpilogueFwdINS6_IJSA_NS7_ILi512EEESA_EEES9_SC_SE_Li256ELb0ELb0ELb0ELb0EEENS1_30DynamicPersistentTileSchedulerILi256ELi32ELb0ELb0ELb1EEEEEEEEEvNT_6ParamsE --------------------------
	.section	.nv.constant0._ZN7cutlass13device_kernelIN5flash11enable_sm90INS1_16FlashAttnFwdSm90INS1_25CollectiveMainloopFwdSm90ILi2EN4cute5tupleIJNS5_1CILi1EEES8_S8_EEENS6_IJNS7_ILi64EEESA_SA_EEELi512ENS_6half_tEfNS_4arch4Sm90ELb0ELb1ELb1ELb0ELb0ELb0ELb0ELb0ELb0ELb0ELb0ELb0EEENS1_21CollectiveEpilogueFwdINS6_IJSA_NS7_ILi512EEESA_EEES9_SC_SE_Li256ELb0ELb0ELb0ELb0EEENS1_30DynamicPersistentTileSchedulerILi256ELi32ELb0ELb0ELb1EEEEEEEEEvNT_6ParamsE,"a",@progbits
	.sectionflags	@""
	.align	4
.nv.constant0._ZN7cutlass13device_kernelIN5flash11enable_sm90INS1_16FlashAttnFwdSm90INS1_25CollectiveMainloopFwdSm90ILi2EN4cute5tupleIJNS5_1CILi1EEES8_S8_EEENS6_IJNS7_ILi64EEESA_SA_EEELi512ENS_6half_tEfNS_4arch4Sm90ELb0ELb1ELb1ELb0ELb0ELb0ELb0ELb0ELb0ELb0ELb0ELb0EEENS1_21CollectiveEpilogueFwdINS6_IJSA_NS7_ILi512EEESA_EEES9_SC_SE_Li256ELb0ELb0ELb0ELb0EEENS1_30DynamicPersistentTileSchedulerILi256ELi32ELb0ELb0ELb1EEEEEEEEEvNT_6ParamsE:
	.zero		3584


//--------------------- .nv.constant0._ZN7cutlass13device_kernelIN5flash11enable_sm90INS1_16FlashAttnFwdSm90INS1_25CollectiveMainloopFwdSm90ILi2EN4cute5tupleIJNS5_1CILi1EEES8_S8_EEENS6_IJNS7_ILi64EEESA_SA_EEELi512ENS_6half_tEfNS_4arch4Sm90ELb0ELb1ELb1ELb0ELb0ELb0ELb1ELb0ELb0ELb0ELb0ELb0EEENS1_21CollectiveEpilogueFwdINS6_IJSA_NS7_ILi512EEESA_EEES9_SC_SE_Li256ELb0ELb0ELb0ELb0EEENS1_30DynamicPersistentTileSchedulerILi256ELi32ELb0ELb0ELb1EEEEEEEEEvNT_6ParamsE --------------------------
	.section	.nv.constant0._ZN7cutlass13device_kernelIN5flash11enable_sm90INS1_16FlashAttnFwdSm90INS1_25CollectiveMainloopFwdSm90ILi2EN4cute5tupleIJNS5_1CILi1EEES8_S8_EEENS6_IJNS7_ILi64EEESA_SA_EEELi512ENS_6half_tEfNS_4arch4Sm90ELb0ELb1ELb1ELb0ELb0ELb0ELb1ELb0ELb0ELb0ELb0ELb0EEENS1_21CollectiveEpilogueFwdINS6_IJSA_NS7_ILi512EEESA_EEES9_SC_SE_Li256ELb0ELb0ELb0ELb0EEENS1_30DynamicPersistentTileSchedulerILi256ELi32ELb0ELb0ELb1EEEEEEEEEvNT_6ParamsE,"a",@progbits
	.sectionflags	@""
	.align	4
.nv.constant0._ZN7cutlass13device_kernelIN5flash11enable_sm90INS1_16FlashAttnFwdSm90INS1_25CollectiveMainloopFwdSm90ILi2EN4cute5tupleIJNS5_1CILi1EEES8_S8_EEENS6_IJNS7_ILi64EEESA_SA_EEELi512ENS_6half_tEfNS_4arch4Sm90ELb0ELb1ELb1ELb0ELb0ELb0ELb1ELb0ELb0ELb0ELb0ELb0EEENS1_21CollectiveEpilogueFwdINS6_IJSA_NS7_ILi512EEESA_EEES9_SC_SE_Li256ELb0ELb0ELb0ELb0EEENS1_30DynamicPersistentTileSchedulerILi256ELi32ELb0ELb0ELb1EEEEEEEEEvNT_6ParamsE:
	.zero		3840


//--------------------- .nv.constant0._ZN7cutlass13device_kernelIN5flash11enable_sm90INS1_16FlashAttnFwdSm90INS1_25CollectiveMainloopFwdSm90ILi2EN4cute5tupleIJNS5_1CILi1EEES8_S8_EEENS6_IJNS7_ILi64EEESA_SA_EEELi512ENS_6half_tEfNS_4arch4Sm90ELb0ELb1ELb1ELb1ELb0ELb0ELb0ELb0ELb0ELb0ELb0ELb0EEENS1_21CollectiveEpilogueFwdINS6_IJSA_NS7_ILi512EEESA_EEES9_SC_SE_Li256ELb1ELb0ELb0ELb0EEENS1_36VarlenDynamicPersistentTileSchedulerILi64ELi64ELi256ELi32ELb0ELb0ELb1ELb1ELb0ELb1EEEEEEEEEvNT_6ParamsE --------------------------
	.section	.nv.constant0._ZN7cutlass13device_kernelIN5flash11enable_sm90INS1_16FlashAttnFwdSm90INS1_25CollectiveMainloopFwdSm90ILi2EN4cute5tupleIJNS5_1CILi1EEES8_S8_EEENS6_IJNS7_ILi64EEESA_SA_EEELi512ENS_6half_tEfNS_4arch4Sm90ELb0ELb1ELb1ELb1ELb0ELb0ELb0ELb0ELb0ELb0ELb0ELb0EEENS1_21CollectiveEpilogueFwdINS6_IJSA_NS7_ILi512EEESA_EEES9_SC_SE_Li256ELb1ELb0ELb0ELb0EEENS1_36VarlenDynamicPersistentTileSchedulerILi64ELi64ELi256ELi32ELb0ELb0ELb1ELb1ELb0ELb1EEEEEEEEEvNT_6ParamsE,"a",@progbits
	.sectionflags	@""
	.align	4
.nv.constant0._ZN7cutlass13device_kernelIN5flash11enable_sm90INS1_16FlashAttnFwdSm90INS1_25CollectiveMainloopFwdSm90ILi2EN4cute5tupleIJNS5_1CILi1EEES8_S8_EEENS6_IJNS7_ILi64EEESA_SA_EEELi512ENS_6half_tEfNS_4arch4Sm90ELb0ELb1ELb1ELb1ELb0ELb0ELb0ELb0ELb0ELb0ELb0ELb0EEENS1_21CollectiveEpilogueFwdINS6_IJSA_NS7_ILi512EEESA_EEES9_SC_SE_Li256ELb1ELb0ELb0ELb0EEENS1_36VarlenDynamicPersistentTileSchedulerILi64ELi64ELi256ELi32ELb0ELb0ELb1ELb1ELb0ELb1EEEEEEEEEvNT_6ParamsE:
	.zero		3200


//--------------------- .nv.constant0._ZN7cutlass13device_kernelIN5flash11enable_sm90INS1_16FlashAttnFwdSm90INS1_25CollectiveMainloopFwdSm90ILi2EN4cute5tupleIJNS5_1CILi1EEES8_S8_EEENS6_IJNS7_ILi64EEESA_SA_EEELi512ENS_6half_tEfNS_4arch4Sm90ELb0ELb1ELb1ELb1ELb0ELb1ELb0ELb0ELb0ELb0ELb0ELb0EEENS1_21CollectiveEpilogueFwdINS6_IJSA_NS7_ILi512EEESA_EEES9_SC_SE_Li256ELb1ELb0ELb0ELb0EEENS1_36VarlenDynamicPersistentTileSchedulerILi64ELi64ELi256ELi32ELb0ELb0ELb1ELb1ELb0ELb1EEEEEEEEEvNT_6ParamsE --------------------------
	.section	.nv.constant0._ZN7cutlass13device_kernelIN5flash11enable_sm90INS1_16FlashAttnFwdSm90INS1_25CollectiveMainloopFwdSm90ILi2EN4cute5tupleIJNS5_1CILi1EEES8_S8_EEENS6_IJNS7_ILi64EEESA_SA_EEELi512ENS_6half_tEfNS_4arch4Sm90ELb0ELb1ELb1ELb1ELb0ELb1ELb0ELb0ELb0ELb0ELb0ELb0EEENS1_21CollectiveEpilogueFwdINS6_IJSA_NS7_ILi512EEESA_EEES9_SC_SE_Li256ELb1ELb0ELb0ELb0EEENS1_36VarlenDynamicPersistentTileSchedulerILi64ELi64ELi256ELi32ELb0ELb0ELb1ELb1ELb0ELb1EEEEEEEEEvNT_6ParamsE,"a",@progbits
	.sectionflags	@""
	.align	4
.nv.constant0._ZN7cutlass13device_kernelIN5flash11enable_sm90INS1_16FlashAttnFwdSm90INS1_25CollectiveMainloopFwdSm90ILi2EN4cute5tupleIJNS5_1CILi1EEES8_S8_EEENS6_IJNS7_ILi64EEESA_SA_EEELi512ENS_6half_tEfNS_4arch4Sm90ELb0ELb1ELb1ELb1ELb0ELb1ELb0ELb0ELb0ELb0ELb0ELb0EEENS1_21CollectiveEpilogueFwdINS6_IJSA_NS7_ILi512EEESA_EEES9_SC_SE_Li256ELb1ELb0ELb0ELb0EEENS1_36VarlenDynamicPersistentTileSchedulerILi64ELi64ELi256ELi32ELb0ELb0ELb1ELb1ELb0ELb1EEEEEEEEEvNT_6ParamsE:
	.zero		3200


//--------------------- .nv.constant0._ZN7cutlass13device_kernelIN5flash11enable_sm90INS1_16FlashAttnFwdSm90INS1_25CollectiveMainloopFwdSm90ILi2EN4cute5tupleIJNS5_1CILi1EEES8_S8_EEENS6_IJNS7_ILi64EEESA_SA_EEELi512ENS_6half_tEfNS_4arch4Sm90ELb0ELb1ELb1ELb1ELb0ELb0ELb1ELb0ELb0ELb0ELb0ELb0EEENS1_21CollectiveEpilogueFwdINS6_IJSA_NS7_ILi512EEESA_EEES9_SC_SE_Li256ELb1ELb0ELb0ELb0EEENS1_36VarlenDynamicPersistentTileSchedulerILi64ELi64ELi256ELi32ELb0ELb0ELb1ELb1ELb0ELb1EEEEEEEEEvNT_6ParamsE --------------------------
	.section	.nv.constant0._ZN7cutlass13device_kernelIN5flash11enable_sm90INS1_16FlashAttnFwdSm90INS1_25CollectiveMainloopFwdSm90ILi2EN4cute5tupleIJNS5_1CILi1EEES8_S8_EEENS6_IJNS7_ILi64EEESA_SA_EEELi512ENS_6half_tEfNS_4arch4Sm90ELb0ELb1ELb1ELb1ELb0ELb0ELb1ELb0ELb0ELb0ELb0ELb0EEENS1_21CollectiveEpilogueFwdINS6_IJSA_NS7_ILi512EEESA_EEES9_SC_SE_Li256ELb1ELb0ELb0ELb0EEENS1_36VarlenDynamicPersistentTileSchedulerILi64ELi64ELi256ELi32ELb0ELb0ELb1ELb1ELb0ELb1EEEEEEEEEvNT_6ParamsE,"a",@progbits
	.sectionflags	@""
	.align	4
.nv.constant0._ZN7cutlass13device_kernelIN5flash11enable_sm90INS1_16FlashAttnFwdSm90INS1_25CollectiveMainloopFwdSm90ILi2EN4cute5tupleIJNS5_1CILi1EEES8_S8_EEENS6_IJNS7_ILi64EEESA_SA_EEELi512ENS_6half_tEfNS_4arch4Sm90ELb0ELb1ELb1ELb1ELb0ELb0ELb1ELb0ELb0ELb0ELb0ELb0EEENS1_21CollectiveEpilogueFwdINS6_IJSA_NS7_ILi512EEESA_EEES9_SC_SE_Li256ELb1ELb0ELb0ELb0EEENS1_36VarlenDynamicPersistentTileSchedulerILi64ELi64ELi256ELi32ELb0ELb0ELb1ELb1ELb0ELb1EEEEEEEEEvNT_6ParamsE:
	.zero		3456


//--------------------- .nv.constant0._ZN7cutlass13device_kernelIN5flash11enable_sm90INS1_16FlashAttnFwdSm90INS1_25CollectiveMainloopFwdSm90ILi2EN4cute5tupleIJNS5_1CILi1EEES8_S8_EEENS6_IJNS7_ILi64EEESA_SA_EEELi512ENS_6half_tEfNS_4arch4Sm90ELb0ELb1ELb1ELb1ELb0ELb1ELb1ELb0ELb0ELb0ELb0ELb0EEENS1_21CollectiveEpilogueFwdINS6_IJSA_NS7_ILi512EEESA_EEES9_SC_SE_Li256ELb1ELb0ELb0ELb0EEENS1_36VarlenDynamicPersistentTileSchedulerILi64ELi64ELi256ELi32ELb0ELb0ELb1ELb1ELb0ELb1EEEEEEEEEvNT_6ParamsE --------------------------
	.section	.nv.constant0._ZN7cutlass13device_kernelIN5flash11enable_sm90INS1_16FlashAttnFwdSm90INS1_25CollectiveMainloopFwdSm90ILi2EN4cute5tupleIJNS5_1CILi1EEES8_S8_EEENS6_IJNS7_ILi64EEESA_SA_EEELi512ENS_6half_tEfNS_4arch4Sm90ELb0ELb1ELb1ELb1ELb0ELb1ELb1ELb0ELb0ELb0ELb0ELb0EEENS1_21CollectiveEpilogueFwdINS6_IJSA_NS7_ILi512EEESA_EEES9_SC_SE_Li256ELb1ELb0ELb0ELb0EEENS1_36VarlenDynamicPersistentTileSchedulerILi64ELi64ELi256ELi32ELb0ELb0ELb1ELb1ELb0ELb1EEEEEEEEEvNT_6ParamsE,"a",@progbits
	.sectionflags	@""
	.align	4
.nv.constant0._ZN7cutlass13device_kernelIN5flash11enable_sm90INS1_16FlashAttnFwdSm90INS1_25CollectiveMainloopFwdSm90ILi2EN4cute5tupleIJNS5_1CILi1EEES8_S8_EEENS6_IJNS7_ILi64EEESA_SA_EEELi512ENS_6half_tEfNS_4arch4Sm90ELb0ELb1ELb1ELb1ELb0ELb1ELb1ELb0ELb0ELb0ELb0ELb0EEENS1_21CollectiveEpilogueFwdINS6_IJSA_NS7_ILi512EEESA_EEES9_SC_SE_Li256ELb1ELb0ELb0ELb0EEENS1_36VarlenDynamicPersistentTileSchedulerILi64ELi64ELi256ELi32ELb0ELb0ELb1ELb1ELb0ELb1EEEEEEEEEvNT_6ParamsE:
	.zero		3456


//--------------------- .nv.constant0._ZN7cutlass13device_kernelIN5flash11enable_sm90INS1_16FlashAttnFwdSm90INS1_25CollectiveMainloopFwdSm90ILi2EN4cute5tupleIJNS5_1CILi1EEES8_S8_EEENS6_IJNS7_ILi64EEESA_SA_EEELi512ENS_6half_tEfNS_4arch4Sm90ELb1ELb0ELb1ELb0ELb0ELb0ELb0ELb0ELb0ELb0ELb0ELb0EEENS1_21CollectiveEpilogueFwdINS6_IJSA_NS7_ILi512EEESA_EEES9_SC_SE_Li256ELb0ELb0ELb0ELb0EEENS1_30DynamicPersistentTileSchedulerILi256ELi32ELb0ELb0ELb1EEEEEEEEEvNT_6ParamsE --------------------------
	.section	.nv.constant0._ZN7cutlass13device_kernelIN5flash11enable_sm90INS1_16FlashAttnFwdSm90INS1_25CollectiveMainloopFwdSm90ILi2EN4cute5tupleIJNS5_1CILi1EEES8_S8_EEENS6_IJNS7_ILi64EEESA_SA_EEELi512ENS_6half_tEfNS_4arch4Sm90ELb1ELb0ELb1ELb0ELb0ELb0ELb0ELb0ELb0ELb0ELb0ELb0EEENS1_21CollectiveEpilogueFwdINS6_IJSA_NS7_ILi512EEESA_EEES9_SC_SE_Li256ELb0ELb0ELb0ELb0EEENS1_30DynamicPersistentTileSchedulerILi256ELi32ELb0ELb0ELb1EEEEEEEEEvNT_6ParamsE,"a",@progbits
	.sectionflags	@""
	.align	4
.nv.constant0._ZN7cutlass13device_kernelIN5flash11enable_sm90INS1_16FlashAttnFwdSm90INS1_25CollectiveMainloopFwdSm90ILi2EN4cute5tupleIJNS5_1CILi1EEES8_S8_EEENS6_IJNS7_ILi64EEESA_SA_EEELi512ENS_6half_tEfNS_4arch4Sm90ELb1ELb0ELb1ELb0ELb0ELb0ELb0ELb0ELb0ELb0ELb0ELb0EEENS1_21CollectiveEpilogueFwdINS6_IJSA_NS7_ILi512EEESA_EEES9_SC_SE_Li256ELb0ELb0ELb0ELb0EEENS1_30DynamicPersistentTileSchedulerILi256ELi32ELb0ELb0ELb1EEEEEEEEEvNT_6ParamsE:
	.zero		3584


//--------------------- .nv.constant0._ZN7cutlass13device_kernelIN5flash11enable_sm90INS1_16FlashAttnFwdSm90INS1_25CollectiveMainloopFwdSm90ILi2EN4cute5tupleIJNS5_1CILi1EEES8_S8_EEENS6_IJNS7_ILi64EEESA_SA_EEELi512ENS_6half_tEfNS_4arch4Sm90ELb1ELb0ELb1ELb0ELb0ELb0ELb1ELb0ELb0ELb0ELb0ELb0EEENS1_21CollectiveEpilogueFwdINS6_IJSA_NS7_ILi512EEESA_EEES9_SC_SE_Li256ELb0ELb0ELb0ELb0EEENS1_30DynamicPersistentTileSchedulerILi256ELi32ELb0ELb0ELb1EEEEEEEEEvNT_6ParamsE --------------------------
	.section	.nv.constant0._ZN7cutlass13device_kernelIN5flash11enable_sm90INS1_16FlashAttnFwdSm90INS1_25CollectiveMainloopFwdSm90ILi2EN4cute5tupleIJNS5_1CILi1EEES8_S8_EEENS6_IJNS7_ILi64EEESA_SA_EEELi512ENS_6half_tEfNS_4arch4Sm90ELb1ELb0ELb1ELb0ELb0ELb0ELb1ELb0ELb0ELb0ELb0ELb0EEENS1_21CollectiveEpilogueFwdINS6_IJSA_NS7_ILi512EEESA_EEES9_SC_SE_Li256ELb0ELb0ELb0ELb0EEENS1_30DynamicPersistentTileSchedulerILi256ELi32ELb0ELb0ELb1EEEEEEEEEvNT_6ParamsE,"a",@progbits
	.sectionflags	@""
	.align	4
.nv.constant0._ZN7cutlass13device_kernelIN5flash11enable_sm90INS1_16FlashAttnFwdSm90INS1_25CollectiveMainloopFwdSm90ILi2EN4cute5tupleIJNS5_1CILi1EEES8_S8_EEENS6_IJNS7_ILi64EEESA_SA_EEELi512ENS_6half_tEfNS_4arch4Sm90ELb1ELb0ELb1ELb0ELb0ELb0ELb1ELb0ELb0ELb0ELb0ELb0EEENS1_21CollectiveEpilogueFwdINS6_IJSA_NS7_ILi512EEESA_EEES9_SC_SE_Li256ELb0ELb0ELb0ELb0EEENS1_30DynamicPersistentTileSchedulerILi256ELi32ELb0ELb0ELb1EEEEEEEEEvNT_6ParamsE:
	.zero		3840


//--------------------- .nv.constant0._ZN7cutlass13device_kernelIN5flash11enable_sm90INS1_16FlashAttnFwdSm90INS1_25CollectiveMainloopFwdSm90ILi2EN4cute5tupleIJNS5_1CILi1EEES8_S8_EEENS6_IJNS7_ILi64EEESA_SA_EEELi512ENS_6half_tEfNS_4arch4Sm90ELb1ELb0ELb1ELb1ELb0ELb0ELb0ELb0ELb0ELb0ELb0ELb0EEENS1_21CollectiveEpilogueFwdINS6_IJSA_NS7_ILi512EEESA_EEES9_SC_SE_Li256ELb1ELb0ELb0ELb0EEENS1_36VarlenDynamicPersistentTileSchedulerILi64ELi64ELi256ELi32ELb0ELb0ELb1ELb1ELb1ELb1EEEEEEEEEvNT_6ParamsE --------------------------
	.section	.nv.constant0._ZN7cutlass13device_kernelIN5flash11enable_sm90INS1_16FlashAttnFwdSm90INS1_25CollectiveMainloopFwdSm90ILi2EN4cute5tupleIJNS5_1CILi1EEES8_S8_EEENS6_IJNS7_ILi64EEESA_SA_EEELi512ENS_6half_tEfNS_4arch4Sm90ELb1ELb0ELb1ELb1ELb0ELb0ELb0ELb0ELb0ELb0ELb0ELb0EEENS1_21CollectiveEpilogueFwdINS6_IJSA_NS7_ILi512EEESA_EEES9_SC_SE_Li256ELb1ELb0ELb0ELb0EEENS1_36VarlenDynamicPersistentTileSchedulerILi64ELi64ELi256ELi32ELb0ELb0ELb1ELb1ELb1ELb1EEEEEEEEEvNT_6ParamsE,"a",@progbits
	.sectionflags	@""
	.align	4
.nv.constant0._ZN7cutlass13device_kernelIN5flash11enable_sm90INS1_16FlashAttnFwdSm90INS1_25CollectiveMainloopFwdSm90ILi2EN4cute5tupleIJNS5_1CILi1EEES8_S8_EEENS6_IJNS7_ILi64EEESA_SA_EEELi512ENS_6half_tEfNS_4arch4Sm90ELb1ELb0ELb1ELb1ELb0ELb0ELb0ELb0ELb0ELb0ELb0ELb0EEENS1_21CollectiveEpilogueFwdINS6_IJSA_NS7_ILi512EEESA_EEES9_SC_SE_Li256ELb1ELb0ELb0ELb0EEENS1_36VarlenDynamicPersistentTileSchedulerILi64ELi64ELi256ELi32ELb0ELb0ELb1ELb1ELb1ELb1EEEEEEEEEvNT_6ParamsE:
	.zero		3200


//--------------------- .nv.constant0._ZN7cutlass13device_kernelIN5flash11enable_sm90INS1_16FlashAttnFwdSm90INS1_25CollectiveMainloopFwdSm90ILi2EN4cute5tupleIJNS5_1CILi1EEES8_S8_EEENS6_IJNS7_ILi64EEESA_SA_EEELi512ENS_6half_tEfNS_4arch4Sm90ELb1ELb0ELb1ELb1ELb0ELb1ELb0ELb0ELb0ELb0ELb0ELb0EEENS1_21CollectiveEpilogueFwdINS6_IJSA_NS7_ILi512EEESA_EEES9_SC_SE_Li256ELb1ELb0ELb0ELb0EEENS1_36VarlenDynamicPersistentTileSchedulerILi64ELi64ELi256ELi32ELb0ELb0ELb1ELb1ELb1ELb1EEEEEEEEEvNT_6ParamsE --------------------------
	.section	.nv.constant0._ZN7cutlass13device_kernelIN5flash11enable_sm90INS1_16FlashAttnFwdSm90INS1_25CollectiveMainloopFwdSm90ILi2EN4cute5tupleIJNS5_1CILi1EEES8_S8_EEENS6_IJNS7_ILi64EEESA_SA_EEELi512ENS_6half_tEfNS_4arch4Sm90ELb1ELb0ELb1ELb1ELb0ELb1ELb0ELb0ELb0ELb0ELb0ELb0EEENS1_21CollectiveEpilogueFwdINS6_IJSA_NS7_ILi512EEESA_EEES9_SC_SE_Li256ELb1ELb0ELb0ELb0EEENS1_36VarlenDynamicPersistentTileSchedulerILi64ELi64ELi256ELi32ELb0ELb0ELb1ELb1ELb1ELb1EEEEEEEEEvNT_6ParamsE,"a",@progbits
	.sectionflags	@""
	.align	4
.nv.constant0._ZN7cutlass13device_kernelIN5flash11enable_sm90INS1_16FlashAttnFwdSm90INS1_25CollectiveMainloopFwdSm90ILi2EN4cute5tupleIJNS5_1CILi1EEES8_S8_EEENS6_IJNS7_ILi64EEESA_SA_EEELi512ENS_6half_tEfNS_4arch4Sm90ELb1ELb0ELb1ELb1ELb0ELb1ELb0ELb0ELb0ELb0ELb0ELb0EEENS1_21CollectiveEpilogueFwdINS6_IJSA_NS7_ILi512EEESA_EEES9_SC_SE_Li256ELb1ELb0ELb0ELb0EEENS1_36VarlenDynamicPersistentTileSchedulerILi64ELi64ELi256ELi32ELb0ELb0ELb1ELb1ELb1ELb1EEEEEEEEEvNT_6ParamsE:
	.zero		3200


//--------------------- .nv.constant0._ZN7cutlass13device_kernelIN5flash11enable_sm90INS1_16FlashAttnFwdSm90INS1_25CollectiveMainloopFwdSm90ILi2EN4cute5tupleIJNS5_1CILi1EEES8_S8_EEENS6_IJNS7_ILi64EEESA_SA_EEELi512ENS_6half_tEfNS_4arch4Sm90ELb1ELb0ELb1ELb1ELb0ELb0ELb1ELb0ELb0ELb0ELb0ELb0EEENS1_21CollectiveEpilogueFwdINS6_IJSA_NS7_ILi512EEESA_EEES9_SC_SE_Li256ELb1ELb0ELb0ELb0EEENS1_36VarlenDynamicPersistentTileSchedulerILi64ELi64ELi256ELi32ELb0ELb0ELb1ELb1ELb1ELb1EEEEEEEEEvNT_6ParamsE --------------------------
	.section	.nv.constant0._ZN7cutlass13device_kernelIN5flash11enable_sm90INS1_16FlashAttnFwdSm90INS1_25CollectiveMainloopFwdSm90ILi2EN4cute5tupleIJNS5_1CILi1EEES8_S8_EEENS6_IJNS7_ILi64EEESA_SA_EEELi512ENS_6half_tEfNS_4arch4Sm90ELb1ELb0ELb1ELb1ELb0ELb0ELb1ELb0ELb0ELb0ELb0ELb0EEENS1_21CollectiveEpilogueFwdINS6_IJSA_NS7_ILi512EEESA_EEES9_SC_SE_Li256ELb1ELb0ELb0ELb0EEENS1_36VarlenDynamicPersistentTileSchedulerILi64ELi64ELi256ELi32ELb0ELb0ELb1ELb1ELb1ELb1EEEEEEEEEvNT_6ParamsE,"a",@progbits
	.sectionflags	@""
	.align	4
.nv.constant0._ZN7cutlass13device_kernelIN5flash11enable_sm90INS1_16FlashAttnFwdSm90INS1_25CollectiveMainloopFwdSm90ILi2EN4cute5tupleIJNS5_1CILi1EEES8_S8_EEENS6_IJNS7_ILi64EEESA_SA_EEELi512ENS_6half_tEfNS_4arch4Sm90ELb1ELb0ELb1ELb1ELb0ELb0ELb1ELb0ELb0ELb0ELb0ELb0EEENS1_21CollectiveEpilogueFwdINS6_IJSA_NS7_ILi512EEESA_EEES9_SC_SE_Li256ELb1ELb0ELb0ELb0EEENS1_36VarlenDynamicPersistentTileSchedulerILi64ELi64ELi256ELi32ELb0ELb0ELb1ELb1ELb1ELb1EEEEEEEEEvNT_6ParamsE:
	.zero		3456


//--------------------- .nv.constant0._ZN7cutlass13device_kernelIN5flash11enable_sm90INS1_16FlashAttnFwdSm90INS1_25CollectiveMainloopFwdSm90ILi2EN4cute5tupleIJNS5_1CILi1EEES8_S8_EEENS6_IJNS7_ILi64EEESA_SA_EEELi512ENS_6half_tEfNS_4arch4Sm90ELb1ELb0ELb1ELb1ELb0ELb1ELb1ELb0ELb0ELb0ELb0ELb0EEENS1_21CollectiveEpilogueFwdINS6_IJSA_NS7_ILi512EEESA_EEES9_SC_SE_Li256ELb1ELb0ELb0ELb0EEENS1_36VarlenDynamicPersistentTileSchedulerILi64ELi64ELi256ELi32ELb0ELb0ELb1ELb1ELb1ELb1EEEEEEEEEvNT_6ParamsE --------------------------
	.section	.nv.constant0._ZN7cutlass13device_kernelIN5flash11enable_sm90INS1_16FlashAttnFwdSm90INS1_25CollectiveMainloopFwdSm90ILi2EN4cute5tupleIJNS5_1CILi1EEES8_S8_EEENS6_IJNS7_ILi64EEESA_SA_EEELi512ENS_6half_tEfNS_4arch4Sm90ELb1ELb0ELb1ELb1ELb0ELb1ELb1ELb0ELb0ELb0ELb0ELb0EEENS1_21CollectiveEpilogueFwdINS6_IJSA_NS7_ILi512EEESA_EEES9_SC_SE_Li256ELb1ELb0ELb0ELb0EEENS1_36VarlenDynamicPersistentTileSchedulerILi64ELi64ELi256ELi32ELb0ELb0ELb1ELb1ELb1ELb1EEEEEEEEEvNT_6ParamsE,"a",@progbits
	.sectionflags	@""
	.align	4
.nv.constant0._ZN7cutlass13device_kernelIN5flash11enable_sm90INS1_16FlashAttnFwdSm90INS1_25CollectiveMainloopFwdSm90ILi2EN4cute5tupleIJNS5_1CILi1EEES8_S8_EEENS6_IJNS7_ILi64EEESA_SA_EEELi512ENS_6half_tEfNS_4arch4Sm90ELb1ELb0ELb1ELb1ELb0ELb1ELb1ELb0ELb0ELb0ELb0ELb0EEENS1_21CollectiveEpilogueFwdINS6_IJSA_NS7_ILi512EEESA_EEES9_SC_SE_Li256ELb1ELb0ELb0ELb0EEENS1_36VarlenDynamicPersistentTileSchedulerILi64ELi64ELi256ELi32ELb0ELb0ELb1ELb1ELb1ELb1EEEEEEEEEvNT_6ParamsE:
	.zero		3456


//--------------------- SYMBOLS --------------------------

	.type		.nv.reservedSmem.offset0,@object
	.size		.nv.reservedSmem.offset0,0x4
	.type		__assertfail,@function
